	.target	sm_90a

	.elftype	@"ET_EXEC"


//--------------------- .note.nv.tkinfo           --------------------------
	.section	.note.nv.tkinfo,"",@"SHT_NOTE"
	.sectionflags	@"SHF_NOTE_NV_TKINFO"
	.tkinfo
        /*0018*/ 	.word	0x00000002
        /*0030*/ 	.string	""
        /*0030*/ 	.string	"ptxas"
        /*0030*/ 	.string	"Cuda compilation tools, release 13.0, V13.0.88"
        /*0030*/ 	.string	"Build cuda_13.0.r13.0/compiler.36424714_0"
        /*0030*/ 	.string	"-arch sm_90a -m 64 "



//--------------------- .note.nv.cuinfo           --------------------------
	.section	.note.nv.cuinfo,"",@"SHT_NOTE"
	.sectionflags	@"SHF_NOTE_NV_CUINFO"
        /*0018*/ 	.short	0x0002
        /*001a*/ 	.short	0x005a
        /*001c*/ 	.short	0x0082
	.zero		2


//--------------------- .nv.info                  --------------------------
	.section	.nv.info,"",@"SHT_CUDA_INFO"
	.align	4


	//----- nvinfo : EIATTR_REGCOUNT
	.align		4
        /*0000*/ 	.byte	0x04, 0x2f
        /*0002*/ 	.short	(.L_21 - .L_20)
	.align		4
.L_20:
        /*0004*/ 	.word	index@(_ZN7cutlass13device_kernelIN5flash11enable_sm90INS1_16FlashAttnFwdSm90INS1_25CollectiveMainloopFwdSm90ILi2EN4cute5tupleIJNS5_1CILi1EEES8_S8_EEENS6_IJNS7_ILi192EEENS7_ILi160EEENS7_ILi64EEEEEELi64ENS_12float_e4m3_tEfNS_4arch4Sm90ELb1ELb0ELb0ELb1ELb1ELb1ELb0ELb1ELb1ELb1ELb0ELb0EEENS1_21CollectiveEpilogueFwdINS6_IJSA_SC_SB_EEES9_NS_10bfloat16_tESG_Li384ELb1ELb1ELb0ELb1EEENS1_36VarlenDynamicPersistentTileSchedulerILi192ELi160ELi384ELi128ELb0ELb1ELb1ELb1ELb1ELb1EEEEEEEEEvNT_6ParamsE)
        /*0008*/ 	.word	0x00000080


	//----- nvinfo : EIATTR_FRAME_SIZE
	.align		4
.L_21:
        /*000c*/ 	.byte	0x04, 0x11
        /*000e*/ 	.short	(.L_23 - .L_22)
	.align		4
.L_22:
        /*0010*/ 	.word	index@(_ZN7cutlass13device_kernelIN5flash11enable_sm90INS1_16FlashAttnFwdSm90INS1_25CollectiveMainloopFwdSm90ILi2EN4cute5tupleIJNS5_1CILi1EEES8_S8_EEENS6_IJNS7_ILi192EEENS7_ILi160EEENS7_ILi64EEEEEELi64ENS_12float_e4m3_tEfNS_4arch4Sm90ELb1ELb0ELb0ELb1ELb1ELb1ELb0ELb1ELb1ELb1ELb0ELb0EEENS1_21CollectiveEpilogueFwdINS6_IJSA_SC_SB_EEES9_NS_10bfloat16_tESG_Li384ELb1ELb1ELb0ELb1EEENS1_36VarlenDynamicPersistentTileSchedulerILi192ELi160ELi384ELi128ELb0ELb1ELb1ELb1ELb1ELb1EEEEEEEEEvNT_6ParamsE)
        /*0014*/ 	.word	0x00000088


	//----- nvinfo : EIATTR_REGCOUNT
	.align		4
.L_23:
        /*0018*/ 	.byte	0x04, 0x2f
        /*001a*/ 	.short	(.L_25 - .L_24)
	.align		4
.L_24:
        /*001c*/ 	.word	index@(_ZN7cutlass13device_kernelIN5flash11enable_sm90INS1_16FlashAttnFwdSm90INS1_25CollectiveMainloopFwdSm90ILi2EN4cute5tupleIJNS5_1CILi1EEES8_S8_EEENS6_IJNS7_ILi192EEENS7_ILi160EEENS7_ILi64EEEEEELi64ENS_12float_e4m3_tEfNS_4arch4Sm90ELb1ELb0ELb0ELb1ELb1ELb0ELb0ELb1ELb1ELb1ELb0ELb0EEENS1_21CollectiveEpilogueFwdINS6_IJSA_SC_SB_EEES9_NS_10bfloat16_tESG_Li384ELb1ELb1ELb0ELb1EEENS1_36VarlenDynamicPersistentTileSchedulerILi192ELi160ELi384ELi128ELb0ELb1ELb1ELb1ELb1ELb1EEEEEEEEEvNT_6ParamsE)
        /*0020*/ 	.word	0x00000080


	//----- nvinfo : EIATTR_FRAME_SIZE
	.align		4
.L_25:
        /*0024*/ 	.byte	0x04, 0x11
        /*0026*/ 	.short	(.L_27 - .L_26)
	.align		4
.L_26:
        /*0028*/ 	.word	index@(_ZN7cutlass13device_kernelIN5flash11enable_sm90INS1_16FlashAttnFwdSm90INS1_25CollectiveMainloopFwdSm90ILi2EN4cute5tupleIJNS5_1CILi1EEES8_S8_EEENS6_IJNS7_ILi192EEENS7_ILi160EEENS7_ILi64EEEEEELi64ENS_12float_e4m3_tEfNS_4arch4Sm90ELb1ELb0ELb0ELb1ELb1ELb0ELb0ELb1ELb1ELb1ELb0ELb0EEENS1_21CollectiveEpilogueFwdINS6_IJSA_SC_SB_EEES9_NS_10bfloat16_tESG_Li384ELb1ELb1ELb0ELb1EEENS1_36VarlenDynamicPersistentTileSchedulerILi192ELi160ELi384ELi128ELb0ELb1ELb1ELb1ELb1ELb1EEEEEEEEEvNT_6ParamsE)
        /*002c*/ 	.word	0x00000038


	//----- nvinfo : EIATTR_REGCOUNT
	.align		4
.L_27:
        /*0030*/ 	.byte	0x04, 0x2f
        /*0032*/ 	.short	(.L_29 - .L_28)
	.align		4
.L_28:
        /*0034*/ 	.word	index@(_ZN7cutlass13device_kernelIN5flash11enable_sm90INS1_16FlashAttnFwdSm90INS1_25CollectiveMainloopFwdSm90ILi2EN4cute5tupleIJNS5_1CILi1EEES8_S8_EEENS6_IJNS7_ILi192EEENS7_ILi160EEENS7_ILi64EEEEEELi64ENS_12float_e4m3_tEfNS_4arch4Sm90ELb1ELb0ELb0ELb0ELb1ELb0ELb0ELb1ELb1ELb1ELb0ELb0EEENS1_21CollectiveEpilogueFwdINS6_IJSA_SC_SB_EEES9_NS_10bfloat16_tESG_Li384ELb0ELb1ELb0ELb1EEENS1_30DynamicPersistentTileSchedulerILi384ELi128ELb0ELb1ELb1EEEEEEEEEvNT_6ParamsE)
        /*0038*/ 	.word	0x00000080


	//----- nvinfo : EIATTR_FRAME_SIZE
	.align		4
.L_29:
        /*003c*/ 	.byte	0x04, 0x11
        /*003e*/ 	.short	(.L_31 - .L_30)
	.align		4
.L_30:
        /*0040*/ 	.word	index@(_ZN7cutlass13device_kernelIN5flash11enable_sm90INS1_16FlashAttnFwdSm90INS1_25CollectiveMainloopFwdSm90ILi2EN4cute5tupleIJNS5_1CILi1EEES8_S8_EEENS6_IJNS7_ILi192EEENS7_ILi160EEENS7_ILi64EEEEEELi64ENS_12float_e4m3_tEfNS_4arch4Sm90ELb1ELb0ELb0ELb0ELb1ELb0ELb0ELb1ELb1ELb1ELb0ELb0EEENS1_21CollectiveEpilogueFwdINS6_IJSA_SC_SB_EEES9_NS_10bfloat16_tESG_Li384ELb0ELb1ELb0ELb1EEENS1_30DynamicPersistentTileSchedulerILi384ELi128ELb0ELb1ELb1EEEEEEEEEvNT_6ParamsE)
        /*0044*/ 	.word	0x00000030


	//----- nvinfo : EIATTR_REGCOUNT
	.align		4
.L_31:
        /*0048*/ 	.byte	0x04, 0x2f
        /*004a*/ 	.short	(.L_33 - .L_32)
	.align		4
.L_32:
        /*004c*/ 	.word	index@(_ZN7cutlass13device_kernelIN5flash11enable_sm90INS1_16FlashAttnFwdSm90INS1_25CollectiveMainloopFwdSm90ILi2EN4cute5tupleIJNS5_1CILi1EEES8_S8_EEENS6_IJNS7_ILi192EEENS7_ILi160EEENS7_ILi64EEEEEELi64ENS_12float_e4m3_tEfNS_4arch4Sm90ELb0ELb1ELb0ELb1ELb1ELb1ELb0ELb1ELb1ELb1ELb0ELb0EEENS1_21CollectiveEpilogueFwdINS6_IJSA_SC_SB_EEES9_NS_10bfloat16_tESG_Li384ELb1ELb1ELb0ELb1EEENS1_36VarlenDynamicPersistentTileSchedulerILi192ELi160ELi384ELi128ELb0ELb1ELb1ELb1ELb0ELb1EEEEEEEEEvNT_6ParamsE)
        /*0050*/ 	.word	0x00000080


	//----- nvinfo : EIATTR_FRAME_SIZE
	.align		4
.L_33:
        /*0054*/ 	.byte	0x04, 0x11
        /*0056*/ 	.short	(.L_35 - .L_34)
	.align		4
.L_34:
        /*0058*/ 	.word	index@(_ZN7cutlass13device_kernelIN5flash11enable_sm90INS1_16FlashAttnFwdSm90INS1_25CollectiveMainloopFwdSm90ILi2EN4cute5tupleIJNS5_1CILi1EEES8_S8_EEENS6_IJNS7_ILi192EEENS7_ILi160EEENS7_ILi64EEEEEELi64ENS_12float_e4m3_tEfNS_4arch4Sm90ELb0ELb1ELb0ELb1ELb1ELb1ELb0ELb1ELb1ELb1ELb0ELb0EEENS1_21CollectiveEpilogueFwdINS6_IJSA_SC_SB_EEES9_NS_10bfloat16_tESG_Li384ELb1ELb1ELb0ELb1EEENS1_36VarlenDynamicPersistentTileSchedulerILi192ELi160ELi384ELi128ELb0ELb1ELb1ELb1ELb0ELb1EEEEEEEEEvNT_6ParamsE)
        /*005c*/ 	.word	0x00000068


	//----- nvinfo : EIATTR_REGCOUNT
	.align		4
.L_35:
        /*0060*/ 	.byte	0x04, 0x2f
        /*0062*/ 	.short	(.L_37 - .L_36)
	.align		4
.L_36:
        /*0064*/ 	.word	index@(_ZN7cutlass13device_kernelIN5flash11enable_sm90INS1_16FlashAttnFwdSm90INS1_25CollectiveMainloopFwdSm90ILi2EN4cute5tupleIJNS5_1CILi1EEES8_S8_EEENS6_IJNS7_ILi192EEENS7_ILi160EEENS7_ILi64EEEEEELi64ENS_12float_e4m3_tEfNS_4arch4Sm90ELb0ELb1ELb0ELb1ELb1ELb0ELb0ELb1ELb1ELb1ELb0ELb0EEENS1_21CollectiveEpilogueFwdINS6_IJSA_SC_SB_EEES9_NS_10bfloat16_tESG_Li384ELb1ELb1ELb0ELb1EEENS1_36VarlenDynamicPersistentTileSchedulerILi192ELi160ELi384ELi128ELb0ELb1ELb1ELb1ELb0ELb1EEEEEEEEEvNT_6ParamsE)
        /*0068*/ 	.word	0x00000080


	//----- nvinfo : EIATTR_FRAME_SIZE
	.align		4
.L_37:
        /*006c*/ 	.byte	0x04, 0x11
        /*006e*/ 	.short	(.L_39 - .L_38)
	.align		4
.L_38:
        /*0070*/ 	.word	index@(_ZN7cutlass13device_kernelIN5flash11enable_sm90INS1_16FlashAttnFwdSm90INS1_25CollectiveMainloopFwdSm90ILi2EN4cute5tupleIJNS5_1CILi1EEES8_S8_EEENS6_IJNS7_ILi192EEENS7_ILi160EEENS7_ILi64EEEEEELi64ENS_12float_e4m3_tEfNS_4arch4Sm90ELb0ELb1ELb0ELb1ELb1ELb0ELb0ELb1ELb1ELb1ELb0ELb0EEENS1_21CollectiveEpilogueFwdINS6_IJSA_SC_SB_EEES9_NS_10bfloat16_tESG_Li384ELb1ELb1ELb0ELb1EEENS1_36VarlenDynamicPersistentTileSchedulerILi192ELi160ELi384ELi128ELb0ELb1ELb1ELb1ELb0ELb1EEEEEEEEEvNT_6ParamsE)
        /*0074*/ 	.word	0x00000038


	//----- nvinfo : EIATTR_REGCOUNT
	.align		4
.L_39:
        /*0078*/ 	.byte	0x04, 0x2f
        /*007a*/ 	.short	(.L_41 - .L_40)
	.align		4
.L_40:
        /*007c*/ 	.word	index@(_ZN7cutlass13device_kernelIN5flash11enable_sm90INS1_16FlashAttnFwdSm90INS1_25CollectiveMainloopFwdSm90ILi2EN4cute5tupleIJNS5_1CILi1EEES8_S8_EEENS6_IJNS7_ILi192EEENS7_ILi160EEENS7_ILi64EEEEEELi64ENS_12float_e4m3_tEfNS_4arch4Sm90ELb0ELb1ELb0ELb0ELb1ELb0ELb0ELb1ELb1ELb1ELb0ELb0EEENS1_21CollectiveEpilogueFwdINS6_IJSA_SC_SB_EEES9_NS_10bfloat16_tESG_Li384ELb0ELb1ELb0ELb1EEENS1_30DynamicPersistentTileSchedulerILi384ELi128ELb0ELb1ELb1EEEEEEEEEvNT_6ParamsE)
        /*0080*/ 	.word	0x00000080


	//----- nvinfo : EIATTR_FRAME_SIZE
	.align		4
.L_41:
        /*0084*/ 	.byte	0x04, 0x11
        /*0086*/ 	.short	(.L_43 - .L_42)
	.align		4
.L_42:
        /*0088*/ 	.word	index@(_ZN7cutlass13device_kernelIN5flash11enable_sm90INS1_16FlashAttnFwdSm90INS1_25CollectiveMainloopFwdSm90ILi2EN4cute5tupleIJNS5_1CILi1EEES8_S8_EEENS6_IJNS7_ILi192EEENS7_ILi160EEENS7_ILi64EEEEEELi64ENS_12float_e4m3_tEfNS_4arch4Sm90ELb0ELb1ELb0ELb0ELb1ELb0ELb0ELb1ELb1ELb1ELb0ELb0EEENS1_21CollectiveEpilogueFwdINS6_IJSA_SC_SB_EEES9_NS_10bfloat16_tESG_Li384ELb0ELb1ELb0ELb1EEENS1_30DynamicPersistentTileSchedulerILi384ELi128ELb0ELb1ELb1EEEEEEEEEvNT_6ParamsE)
        /*008c*/ 	.word	0x00000038


	//----- nvinfo : EIATTR_REGCOUNT
	.align		4
.L_43:
        /*0090*/ 	.byte	0x04, 0x2f
        /*0092*/ 	.short	(.L_45 - .L_44)
	.align		4
.L_44:
        /*0094*/ 	.word	index@(_ZN7cutlass13device_kernelIN5flash11enable_sm90INS1_16FlashAttnFwdSm90INS1_25CollectiveMainloopFwdSm90ILi2EN4cute5tupleIJNS5_1CILi1EEES8_S8_EEENS6_IJNS7_ILi192EEENS7_ILi160EEENS7_ILi64EEEEEELi64ENS_12float_e4m3_tEfNS_4arch4Sm90ELb0ELb0ELb0ELb1ELb1ELb1ELb0ELb1ELb1ELb1ELb0ELb0EEENS1_21CollectiveEpilogueFwdINS6_IJSA_SC_SB_EEES9_NS_10bfloat16_tESG_Li384ELb1ELb1ELb0ELb1EEENS1_36VarlenDynamicPersistentTileSchedulerILi192ELi160ELi384ELi128ELb0ELb1ELb1ELb0ELb1ELb1EEEEEEEEEvNT_6ParamsE)
        /*0098*/ 	.word	0x00000080


	//----- nvinfo : EIATTR_FRAME_SIZE
	.align		4
.L_45:
        /*009c*/ 	.byte	0x04, 0x11
        /*009e*/ 	.short	(.L_47 - .L_46)
	.align		4
.L_46:
        /*00a0*/ 	.word	index@(_ZN7cutlass13device_kernelIN5flash11enable_sm90INS1_16FlashAttnFwdSm90INS1_25CollectiveMainloopFwdSm90ILi2EN4cute5tupleIJNS5_1CILi1EEES8_S8_EEENS6_IJNS7_ILi192EEENS7_ILi160EEENS7_ILi64EEEEEELi64ENS_12float_e4m3_tEfNS_4arch4Sm90ELb0ELb0ELb0ELb1ELb1ELb1ELb0ELb1ELb1ELb1ELb0ELb0EEENS1_21CollectiveEpilogueFwdINS6_IJSA_SC_SB_EEES9_NS_10bfloat16_tESG_Li384ELb1ELb1ELb0ELb1EEENS1_36VarlenDynamicPersistentTileSchedulerILi192ELi160ELi384ELi128ELb0ELb1ELb1ELb0ELb1ELb1EEEEEEEEEvNT_6ParamsE)
        /*00a4*/ 	.word	0x00000090


	//----- nvinfo : EIATTR_REGCOUNT
	.align		4
.L_47:
        /*00a8*/ 	.byte	0x04, 0x2f
        /*00aa*/ 	.short	(.L_49 - .L_48)
	.align		4
.L_48:
        /*00ac*/ 	.word	index@(_ZN7cutlass13device_kernelIN5flash11enable_sm90INS1_16FlashAttnFwdSm90INS1_25CollectiveMainloopFwdSm90ILi2EN4cute5tupleIJNS5_1CILi1EEES8_S8_EEENS6_IJNS7_ILi192EEENS7_ILi160EEENS7_ILi64EEEEEELi64ENS_12float_e4m3_tEfNS_4arch4Sm90ELb0ELb0ELb0ELb1ELb1ELb0ELb0ELb1ELb1ELb1ELb0ELb0EEENS1_21CollectiveEpilogueFwdINS6_IJSA_SC_SB_EEES9_NS_10bfloat16_tESG_Li384ELb1ELb1ELb0ELb1EEENS1_36VarlenDynamicPersistentTileSchedulerILi192ELi160ELi384ELi128ELb0ELb1ELb1ELb0ELb1ELb1EEEEEEEEEvNT_6ParamsE)
        /*00b0*/ 	.word	0x00000080


	//----- nvinfo : EIATTR_FRAME_SIZE
	.align		4
.L_49:
        /*00b4*/ 	.byte	0x04, 0x11
        /*00b6*/ 	.short	(.L_51 - .L_50)
	.align		4
.L_50:
        /*00b8*/ 	.word	index@(_ZN7cutlass13device_kernelIN5flash11enable_sm90INS1_16FlashAttnFwdSm90INS1_25CollectiveMainloopFwdSm90ILi2EN4cute5tupleIJNS5_1CILi1EEES8_S8_EEENS6_IJNS7_ILi192EEENS7_ILi160EEENS7_ILi64EEEEEELi64ENS_12float_e4m3_tEfNS_4arch4Sm90ELb0ELb0ELb0ELb1ELb1ELb0ELb0ELb1ELb1ELb1ELb0ELb0EEENS1_21CollectiveEpilogueFwdINS6_IJSA_SC_SB_EEES9_NS_10bfloat16_tESG_Li384ELb1ELb1ELb0ELb1EEENS1_36VarlenDynamicPersistentTileSchedulerILi192ELi160ELi384ELi128ELb0ELb1ELb1ELb0ELb1ELb1EEEEEEEEEvNT_6ParamsE)
        /*00bc*/ 	.word	0x00000038


	//----- nvinfo : EIATTR_REGCOUNT
	.align		4
.L_51:
        /*00c0*/ 	.byte	0x04, 0x2f
        /*00c2*/ 	.short	(.L_53 - .L_52)
	.align		4
.L_52:
        /*00c4*/ 	.word	index@(_ZN7cutlass13device_kernelIN5flash11enable_sm90INS1_16FlashAttnFwdSm90INS1_25CollectiveMainloopFwdSm90ILi2EN4cute5tupleIJNS5_1CILi1EEES8_S8_EEENS6_IJNS7_ILi192EEENS7_ILi160EEENS7_ILi64EEEEEELi64ENS_12float_e4m3_tEfNS_4arch4Sm90ELb0ELb0ELb0ELb0ELb1ELb0ELb0ELb1ELb1ELb1ELb0ELb0EEENS1_21CollectiveEpilogueFwdINS6_IJSA_SC_SB_EEES9_NS_10bfloat16_tESG_Li384ELb0ELb1ELb0ELb1EEENS1_29StaticPersistentTileSchedulerILb0EEEEEEEEEvNT_6ParamsE)
        /*00c8*/ 	.word	0x00000080


	//----- nvinfo : EIATTR_FRAME_SIZE
	.align		4
.L_53:
        /*00cc*/ 	.byte	0x04, 0x11
        /*00ce*/ 	.short	(.L_55 - .L_54)
	.align		4
.L_54:
        /*00d0*/ 	.word	index@(_ZN7cutlass13device_kernelIN5flash11enable_sm90INS1_16FlashAttnFwdSm90INS1_25CollectiveMainloopFwdSm90ILi2EN4cute5tupleIJNS5_1CILi1EEES8_S8_EEENS6_IJNS7_ILi192EEENS7_ILi160EEENS7_ILi64EEEEEELi64ENS_12float_e4m3_tEfNS_4arch4Sm90ELb0ELb0ELb0ELb0ELb1ELb0ELb0ELb1ELb1ELb1ELb0ELb0EEENS1_21CollectiveEpilogueFwdINS6_IJSA_SC_SB_EEES9_NS_10bfloat16_tESG_Li384ELb0ELb1ELb0ELb1EEENS1_29StaticPersistentTileSchedulerILb0EEEEEEEEEvNT_6ParamsE)
        /*00d4*/ 	.word	0x00000028


	//----- nvinfo : EIATTR_MIN_STACK_SIZE
	.align		4
.L_55:
        /*00d8*/ 	.byte	0x04, 0x12
        /*00da*/ 	.short	(.L_57 - .L_56)
	.align		4
.L_56:
        /*00dc*/ 	.word	index@(_ZN7cutlass13device_kernelIN5flash11enable_sm90INS1_16FlashAttnFwdSm90INS1_25CollectiveMainloopFwdSm90ILi2EN4cute5tupleIJNS5_1CILi1EEES8_S8_EEENS6_IJNS7_ILi192EEENS7_ILi160EEENS7_ILi64EEEEEELi64ENS_12float_e4m3_tEfNS_4arch4Sm90ELb0ELb0ELb0ELb0ELb1ELb0ELb0ELb1ELb1ELb1ELb0ELb0EEENS1_21CollectiveEpilogueFwdINS6_IJSA_SC_SB_EEES9_NS_10bfloat16_tESG_Li384ELb0ELb1ELb0ELb1EEENS1_29StaticPersistentTileSchedulerILb0EEEEEEEEEvNT_6ParamsE)
        /*00e0*/ 	.word	0x00000028


	//----- nvinfo : EIATTR_MIN_STACK_SIZE
	.align		4
.L_57:
        /*00e4*/ 	.byte	0x04, 0x12
        /*00e6*/ 	.short	(.L_59 - .L_58)
	.align		4
.L_58:
        /*00e8*/ 	.word	index@(_ZN7cutlass13device_kernelIN5flash11enable_sm90INS1_16FlashAttnFwdSm90INS1_25CollectiveMainloopFwdSm90ILi2EN4cute5tupleIJNS5_1CILi1EEES8_S8_EEENS6_IJNS7_ILi192EEENS7_ILi160EEENS7_ILi64EEEEEELi64ENS_12float_e4m3_tEfNS_4arch4Sm90ELb0ELb0ELb0ELb1ELb1ELb0ELb0ELb1ELb1ELb1ELb0ELb0EEENS1_21CollectiveEpilogueFwdINS6_IJSA_SC_SB_EEES9_NS_10bfloat16_tESG_Li384ELb1ELb1ELb0ELb1EEENS1_36VarlenDynamicPersistentTileSchedulerILi192ELi160ELi384ELi128ELb0ELb1ELb1ELb0ELb1ELb1EEEEEEEEEvNT_6ParamsE)
        /*00ec*/ 	.word	0x00000038


	//----- nvinfo : EIATTR_MIN_STACK_SIZE
	.align		4
.L_59:
        /*00f0*/ 	.byte	0x04, 0x12
        /*00f2*/ 	.short	(.L_61 - .L_60)
	.align		4
.L_60:
        /*00f4*/ 	.word	index@(_ZN7cutlass13device_kernelIN5flash11enable_sm90INS1_16FlashAttnFwdSm90INS1_25CollectiveMainloopFwdSm90ILi2EN4cute5tupleIJNS5_1CILi1EEES8_S8_EEENS6_IJNS7_ILi192EEENS7_ILi160EEENS7_ILi64EEEEEELi64ENS_12float_e4m3_tEfNS_4arch4Sm90ELb0ELb0ELb0ELb1ELb1ELb1ELb0ELb1ELb1ELb1ELb0ELb0EEENS1_21CollectiveEpilogueFwdINS6_IJSA_SC_SB_EEES9_NS_10bfloat16_tESG_Li384ELb1ELb1ELb0ELb1EEENS1_36VarlenDynamicPersistentTileSchedulerILi192ELi160ELi384ELi128ELb0ELb1ELb1ELb0ELb1ELb1EEEEEEEEEvNT_6ParamsE)
        /*00f8*/ 	.word	0x00000090


	//----- nvinfo : EIATTR_MIN_STACK_SIZE
	.align		4
.L_61:
        /*00fc*/ 	.byte	0x04, 0x12
        /*00fe*/ 	.short	(.L_63 - .L_62)
	.align		4
.L_62:
        /*0100*/ 	.word	index@(_ZN7cutlass13device_kernelIN5flash11enable_sm90INS1_16FlashAttnFwdSm90INS1_25CollectiveMainloopFwdSm90ILi2EN4cute5tupleIJNS5_1CILi1EEES8_S8_EEENS6_IJNS7_ILi192EEENS7_ILi160EEENS7_ILi64EEEEEELi64ENS_12float_e4m3_tEfNS_4arch4Sm90ELb0ELb1ELb0ELb0ELb1ELb0ELb0ELb1ELb1ELb1ELb0ELb0EEENS1_21CollectiveEpilogueFwdINS6_IJSA_SC_SB_EEES9_NS_10bfloat16_tESG_Li384ELb0ELb1ELb0ELb1EEENS1_30DynamicPersistentTileSchedulerILi384ELi128ELb0ELb1ELb1EEEEEEEEEvNT_6ParamsE)
        /*0104*/ 	.word	0x00000038


	//----- nvinfo : EIATTR_MIN_STACK_SIZE
	.align		4
.L_63:
        /*0108*/ 	.byte	0x04, 0x12
        /*010a*/ 	.short	(.L_65 - .L_64)
	.align		4
.L_64:
        /*010c*/ 	.word	index@(_ZN7cutlass13device_kernelIN5flash11enable_sm90INS1_16FlashAttnFwdSm90INS1_25CollectiveMainloopFwdSm90ILi2EN4cute5tupleIJNS5_1CILi1EEES8_S8_EEENS6_IJNS7_ILi192EEENS7_ILi160EEENS7_ILi64EEEEEELi64ENS_12float_e4m3_tEfNS_4arch4Sm90ELb0ELb1ELb0ELb1ELb1ELb0ELb0ELb1ELb1ELb1ELb0ELb0EEENS1_21CollectiveEpilogueFwdINS6_IJSA_SC_SB_EEES9_NS_10bfloat16_tESG_Li384ELb1ELb1ELb0ELb1EEENS1_36VarlenDynamicPersistentTileSchedulerILi192ELi160ELi384ELi128ELb0ELb1ELb1ELb1ELb0ELb1EEEEEEEEEvNT_6ParamsE)
        /*0110*/ 	.word	0x00000038


	//----- nvinfo : EIATTR_MIN_STACK_SIZE
	.align		4
.L_65:
        /*0114*/ 	.byte	0x04, 0x12
        /*0116*/ 	.short	(.L_67 - .L_66)
	.align		4
.L_66:
        /*0118*/ 	.word	index@(_ZN7cutlass13device_kernelIN5flash11enable_sm90INS1_16FlashAttnFwdSm90INS1_25CollectiveMainloopFwdSm90ILi2EN4cute5tupleIJNS5_1CILi1EEES8_S8_EEENS6_IJNS7_ILi192EEENS7_ILi160EEENS7_ILi64EEEEEELi64ENS_12float_e4m3_tEfNS_4arch4Sm90ELb0ELb1ELb0ELb1ELb1ELb1ELb0ELb1ELb1ELb1ELb0ELb0EEENS1_21CollectiveEpilogueFwdINS6_IJSA_SC_SB_EEES9_NS_10bfloat16_tESG_Li384ELb1ELb1ELb0ELb1EEENS1_36VarlenDynamicPersistentTileSchedulerILi192ELi160ELi384ELi128ELb0ELb1ELb1ELb1ELb0ELb1EEEEEEEEEvNT_6ParamsE)
        /*011c*/ 	.word	0x00000068


	//----- nvinfo : EIATTR_MIN_STACK_SIZE
	.align		4
.L_67:
        /*0120*/ 	.byte	0x04, 0x12
        /*0122*/ 	.short	(.L_69 - .L_68)
	.align		4
.L_68:
        /*0124*/ 	.word	index@(_ZN7cutlass13device_kernelIN5flash11enable_sm90INS1_16FlashAttnFwdSm90INS1_25CollectiveMainloopFwdSm90ILi2EN4cute5tupleIJNS5_1CILi1EEES8_S8_EEENS6_IJNS7_ILi192EEENS7_ILi160EEENS7_ILi64EEEEEELi64ENS_12float_e4m3_tEfNS_4arch4Sm90ELb1ELb0ELb0ELb0ELb1ELb0ELb0ELb1ELb1ELb1ELb0ELb0EEENS1_21CollectiveEpilogueFwdINS6_IJSA_SC_SB_EEES9_NS_10bfloat16_tESG_Li384ELb0ELb1ELb0ELb1EEENS1_30DynamicPersistentTileSchedulerILi384ELi128ELb0ELb1ELb1EEEEEEEEEvNT_6ParamsE)
        /*0128*/ 	.word	0x00000030


	//----- nvinfo : EIATTR_MIN_STACK_SIZE
	.align		4
.L_69:
        /*012c*/ 	.byte	0x04, 0x12
        /*012e*/ 	.short	(.L_71 - .L_70)
	.align		4
.L_70:
        /*0130*/ 	.word	index@(_ZN7cutlass13device_kernelIN5flash11enable_sm90INS1_16FlashAttnFwdSm90INS1_25CollectiveMainloopFwdSm90ILi2EN4cute5tupleIJNS5_1CILi1EEES8_S8_EEENS6_IJNS7_ILi192EEENS7_ILi160EEENS7_ILi64EEEEEELi64ENS_12float_e4m3_tEfNS_4arch4Sm90ELb1ELb0ELb0ELb1ELb1ELb0ELb0ELb1ELb1ELb1ELb0ELb0EEENS1_21CollectiveEpilogueFwdINS6_IJSA_SC_SB_EEES9_NS_10bfloat16_tESG_Li384ELb1ELb1ELb0ELb1EEENS1_36VarlenDynamicPersistentTileSchedulerILi192ELi160ELi384ELi128ELb0ELb1ELb1ELb1ELb1ELb1EEEEEEEEEvNT_6ParamsE)
        /*0134*/ 	.word	0x00000038


	//----- nvinfo : EIATTR_MIN_STACK_SIZE
	.align		4
.L_71:
        /*0138*/ 	.byte	0x04, 0x12
        /*013a*/ 	.short	(.L_73 - .L_72)
	.align		4
.L_72:
        /*013c*/ 	.word	index@(_ZN7cutlass13device_kernelIN5flash11enable_sm90INS1_16FlashAttnFwdSm90INS1_25CollectiveMainloopFwdSm90ILi2EN4cute5tupleIJNS5_1CILi1EEES8_S8_EEENS6_IJNS7_ILi192EEENS7_ILi160EEENS7_ILi64EEEEEELi64ENS_12float_e4m3_tEfNS_4arch4Sm90ELb1ELb0ELb0ELb1ELb1ELb1ELb0ELb1ELb1ELb1ELb0ELb0EEENS1_21CollectiveEpilogueFwdINS6_IJSA_SC_SB_EEES9_NS_10bfloat16_tESG_Li384ELb1ELb1ELb0ELb1EEENS1_36VarlenDynamicPersistentTileSchedulerILi192ELi160ELi384ELi128ELb0ELb1ELb1ELb1ELb1ELb1EEEEEEEEEvNT_6ParamsE)
        /*0140*/ 	.word	0x00000088
.L_73:


//--------------------- .nv.compat                --------------------------
	.section	.nv.compat,"",@"SHT_CUDA_COMPAT_INFO"
	.align	4
        /*0000*/ 	.byte	0x02, 0x09, 0x01, 0x00, 0x02, 0x02, 0x04, 0x00, 0x02, 0x05, 0x05, 0x00, 0x03, 0x07, 0x01, 0x01
        /*0010*/ 	.byte	0x02, 0x03, 0x01, 0x00, 0x02, 0x06, 0x01, 0x00, 0x04, 0x0b, 0x08, 0x00, 0x00, 0x00, 0x00, 0x00
        /*0020*/ 	.byte	0x00, 0x00, 0x00, 0x00


//--------------------- .nv.info._ZN7cutlass13device_kernelIN5flash11enable_sm90INS1_16FlashAttnFwdSm90INS1_25CollectiveMainloopFwdSm90ILi2EN4cute5tupleIJNS5_1CILi1EEES8_S8_EEENS6_IJNS7_ILi192EEENS7_ILi160EEENS7_ILi64EEEEEELi64ENS_12float_e4m3_tEfNS_4arch4Sm90ELb0ELb0ELb0ELb0ELb1ELb0ELb0ELb1ELb1ELb1ELb0ELb0EEENS1_21CollectiveEpilogueFwdINS6_IJSA_SC_SB_EEES9_NS_10bfloat16_tESG_Li384ELb0ELb1ELb0ELb1EEENS1_29StaticPersistentTileSchedulerILb0EEEEEEEEEvNT_6ParamsE --------------------------
	.section	.nv.info._ZN7cutlass13device_kernelIN5flash11enable_sm90INS1_16FlashAttnFwdSm90INS1_25CollectiveMainloopFwdSm90ILi2EN4cute5tupleIJNS5_1CILi1EEES8_S8_EEENS6_IJNS7_ILi192EEENS7_ILi160EEENS7_ILi64EEEEEELi64ENS_12float_e4m3_tEfNS_4arch4Sm90ELb0ELb0ELb0ELb0ELb1ELb0ELb0ELb1ELb1ELb1ELb0ELb0EEENS1_21CollectiveEpilogueFwdINS6_IJSA_SC_SB_EEES9_NS_10bfloat16_tESG_Li384ELb0ELb1ELb0ELb1EEENS1_29StaticPersistentTileSchedulerILb0EEEEEEEEEvNT_6ParamsE,"",@"SHT_CUDA_INFO"
	.sectionflags	@""
	.align	4


	//----- nvinfo : EIATTR_CUDA_API_VERSION
	.align		4
        /*0000*/ 	.byte	0x04, 0x37
        /*0002*/ 	.short	(.L_75 - .L_74)
.L_74:
        /*0004*/ 	.word	0x00000082


	//----- nvinfo : EIATTR_KPARAM_INFO
	.align		4
.L_75:
        /*0008*/ 	.byte	0x04, 0x17
        /*000a*/ 	.short	(.L_77 - .L_76)
.L_76:
        /*000c*/ 	.word	0x00000000
        /*0010*/ 	.short	0x0000
        /*0012*/ 	.short	0x0070
        /*0014*/ 	.byte	0x00, 0xf0, 0x01, 0x28


	//----- nvinfo : EIATTR_SPARSE_MMA_MASK
	.align		4
.L_77:
        /*0018*/ 	.byte	0x03, 0x50
        /*001a*/ 	.short	0x0000


	//----- nvinfo : EIATTR_MAXREG_COUNT
	.align		4
        /*001c*/ 	.byte	0x03, 0x1b
        /*001e*/ 	.short	0x0080


	//----- nvinfo : EIATTR_NUM_BARRIERS
	.align		4
        /*0020*/ 	.byte	0x02, 0x4c
        /*0022*/ 	.byte	0x09
	.zero		1


	//----- nvinfo : EIATTR_EXTERNS
	.align		4
        /*0024*/ 	.byte	0x04, 0x0f
        /*0026*/ 	.short	(.L_79 - .L_78)


	//   ....[0]....
	.align		4
.L_78:
        /*0028*/ 	.word	index@(__assertfail)


	//----- nvinfo : EIATTR_ANNOTATIONS
	.align		4
.L_79:
        /*002c*/ 	.byte	0x04, 0x55
        /*002e*/ 	.short	(.L_81 - .L_80)


	//   ....[0]....
.L_80:
        /*0030*/ 	.word	0x00000001
        /*0034*/ 	.byte	0x00, 0x7c, 0x00, 0x00, 0x01, 0x00, 0x00, 0x00, 0x40, 0x7c, 0x00, 0x00, 0x01, 0x00, 0x00, 0x00
        /* <DEDUP_REMOVED lines=12> */
        /*0104*/ 	.byte	0x70, 0xb6, 0x00, 0x00


	//----- nvinfo : EIATTR_MERCURY_ISA_VERSION
	.align		4
.L_81:
        /*0108*/ 	.byte	0x03, 0x5f
        /*010a*/ 	.short	0x0101


	//----- nvinfo : EIATTR_INT_WARP_WIDE_INSTR_OFFSETS
	.align		4
        /*010c*/ 	.byte	0x04, 0x31
        /*010e*/ 	.short	(.L_83 - .L_82)


	//   ....[0]....
.L_82:
        /*0110*/ 	.word	0x000000c0


	//   ....[1]....
        /*0114*/ 	.word	0x000000d0


	//   ....[2]....
        /*0118*/ 	.word	0x00000170


	//----- nvinfo : EIATTR_COOP_GROUP_MASK_REGIDS
	.align		4
.L_83:
        /*011c*/ 	.byte	0x04, 0x29
        /*011e*/ 	.short	(.L_85 - .L_84)


	//   ....[0]....
.L_84:
        /*0120*/ 	.word	0xffffffff


	//   ....[1]....
        /*0124*/ 	.word	0xffffffff


	//   ....[2]....
        /*0128*/ 	.word	0xffffffff


	//   ....[3]....
        /*012c*/ 	.word	0xffffffff


	//   ....[4]....
        /*0130*/ 	.word	0xffffffff


	//   ....[5]....
        /*0134*/ 	.word	0xffffffff


	//   ....[6]....
        /*0138*/ 	.word	0xffffffff


	//   ....[7]....
        /*013c*/ 	.word	0xffffffff


	//   ....[8]....
        /*0140*/ 	.word	0xffffffff


	//   ....[9]....
        /*0144*/ 	.word	0xffffffff


	//   ....[10]....
        /*0148*/ 	.word	0xffffffff


	//   ....[11]....
        /*014c*/ 	.word	0xffffffff


	//   ....[12]....
        /*0150*/ 	.word	0xffffffff


	//   ....[13]....
        /*0154*/ 	.word	0xffffffff


	//   ....[14]....
        /*0158*/ 	.word	0xffffffff


	//   ....[15]....
        /*015c*/ 	.word	0xffffffff


	//   ....[16]....
        /*0160*/ 	.word	0xffffffff


	//   ....[17]....
        /*0164*/ 	.word	0xffffffff


	//   ....[18]....
        /*0168*/ 	.word	0xffffffff


	//   ....[19]....
        /*016c*/ 	.word	0xffffffff


	//   ....[20]....
        /*0170*/ 	.word	0xffffffff


	//   ....[21]....
        /*0174*/ 	.word	0xffffffff


	//   ....[22]....
        /*0178*/ 	.word	0xffffffff


	//   ....[23]....
        /*017c*/ 	.word	0xffffffff


	//   ....[24]....
        /*0180*/ 	.word	0xffffffff


	//   ....[25]....
        /*0184*/ 	.word	0xffffffff


	//   ....[26]....
        /*0188*/ 	.word	0xffffffff


	//   ....[27]....
        /*018c*/ 	.word	0xffffffff


	//   ....[28]....
        /*0190*/ 	.word	0xffffffff


	//   ....[29]....
        /*0194*/ 	.word	0xffffffff


	//   ....[30]....
        /*0198*/ 	.word	0xffffffff


	//   ....[31]....
        /*019c*/ 	.word	0xffffffff


	//   ....[32]....
        /*01a0*/ 	.word	0xffffffff


	//   ....[33]....
        /*01a4*/ 	.word	0xffffffff


	//   ....[34]....
        /*01a8*/ 	.word	0xffffffff


	//   ....[35]....
        /*01ac*/ 	.word	0xffffffff


	//   ....[36]....
        /*01b0*/ 	.word	0xffffffff


	//   ....[37]....
        /*01b4*/ 	.word	0xffffffff


	//   ....[38]....
        /*01b8*/ 	.word	0xffffffff


	//   ....[39]....
        /*01bc*/ 	.word	0xffffffff


	//   ....[40]....
        /*01c0*/ 	.word	0xffffffff


	//   ....[41]....
        /*01c4*/ 	.word	0xffffffff


	//   ....[42]....
        /*01c8*/ 	.word	0xffffffff


	//   ....[43]....
        /*01cc*/ 	.word	0xffffffff


	//   ....[44]....
        /*01d0*/ 	.word	0xffffffff


	//   ....[45]....
        /*01d4*/ 	.word	0xffffffff


	//   ....[46]....
        /*01d8*/ 	.word	0xffffffff


	//   ....[47]....
        /*01dc*/ 	.word	0xffffffff


	//   ....[48]....
        /*01e0*/ 	.word	0xffffffff


	//   ....[49]....
        /*01e4*/ 	.word	0xffffffff


	//   ....[50]....
        /*01e8*/ 	.word	0xffffffff


	//   ....[51]....
        /*01ec*/ 	.word	0xffffffff


	//   ....[52]....
        /*01f0*/ 	.word	0xffffffff


	//   ....[53]....
        /*01f4*/ 	.word	0xffffffff


	//   ....[54]....
        /*01f8*/ 	.word	0xffffffff


	//   ....[55]....
        /*01fc*/ 	.word	0xffffffff


	//   ....[56]....
        /*0200*/ 	.word	0xffffffff


	//   ....[57]....
        /*0204*/ 	.word	0xffffffff


	//   ....[58]....
        /*0208*/ 	.word	0xffffffff


	//   ....[59]....
        /*020c*/ 	.word	0xffffffff


	//   ....[60]....
        /*0210*/ 	.word	0xffffffff


	//   ....[61]....
        /*0214*/ 	.word	0xffffffff


	//   ....[62]....
        /*0218*/ 	.word	0xffffffff


	//   ....[63]....
        /*021c*/ 	.word	0xffffffff


	//   ....[64]....
        /*0220*/ 	.word	0xffffffff


	//   ....[65]....
        /*0224*/ 	.word	0xffffffff


	//   ....[66]....
        /*0228*/ 	.word	0xffffffff


	//   ....[67]....
        /*022c*/ 	.word	0xffffffff


	//   ....[68]....
        /*0230*/ 	.word	0xffffffff


	//   ....[69]....
        /*0234*/ 	.word	0xffffffff


	//   ....[70]....
        /*0238*/ 	.word	0xffffffff


	//   ....[71]....
        /*023c*/ 	.word	0xffffffff


	//   ....[72]....
        /*0240*/ 	.word	0xffffffff


	//   ....[73]....
        /*0244*/ 	.word	0xffffffff


	//   ....[74]....
        /*0248*/ 	.word	0xffffffff


	//   ....[75]....
        /*024c*/ 	.word	0xffffffff


	//   ....[76]....
        /*0250*/ 	.word	0xffffffff


	//   ....[77]....
        /*0254*/ 	.word	0xffffffff


	//   ....[78]....
        /*0258*/ 	.word	0xffffffff


	//   ....[79]....
        /*025c*/ 	.word	0xffffffff


	//   ....[80]....
        /*0260*/ 	.word	0xffffffff


	//   ....[81]....
        /*0264*/ 	.word	0xffffffff


	//   ....[82]....
        /*0268*/ 	.word	0xffffffff


	//   ....[83]....
        /*026c*/ 	.word	0xffffffff


	//   ....[84]....
        /*0270*/ 	.word	0xffffffff


	//   ....[85]....
        /*0274*/ 	.word	0xffffffff


	//   ....[86]....
        /*0278*/ 	.word	0xffffffff


	//   ....[87]....
        /*027c*/ 	.word	0xffffffff


	//   ....[88]....
        /*0280*/ 	.word	0xffffffff


	//   ....[89]....
        /*0284*/ 	.word	0xffffffff


	//   ....[90]....
        /*0288*/ 	.word	0xffffffff


	//   ....[91]....
        /*028c*/ 	.word	0xffffffff


	//   ....[92]....
        /*0290*/ 	.word	0xffffffff


	//   ....[93]....
        /*0294*/ 	.word	0xffffffff


	//   ....[94]....
        /*0298*/ 	.word	0xffffffff


	//   ....[95]....
        /*029c*/ 	.word	0xffffffff


	//   ....[96]....
        /*02a0*/ 	.word	0xffffffff


	//   ....[97]....
        /*02a4*/ 	.word	0xffffffff


	//   ....[98]....
        /*02a8*/ 	.word	0xffffffff


	//   ....[99]....
        /*02ac*/ 	.word	0xffffffff


	//   ....[100]....
        /*02b0*/ 	.word	0x0500000f


	//   ....[101]....
        /*02b4*/ 	.word	0x0500000f


	//   ....[102]....
        /*02b8*/ 	.word	0x0500000f


	//   ....[103]....
        /*02bc*/ 	.word	0x0500000f


	//   ....[104]....
        /*02c0*/ 	.word	0x0500000f


	//   ....[105]....
        /*02c4*/ 	.word	0x0500000f


	//   ....[106]....
        /*02c8*/ 	.word	0x0500000f


	//   ....[107]....
        /*02cc*/ 	.word	0x0500000f


	//   ....[108]....
        /*02d0*/ 	.word	0x0500000f


	//   ....[109]....
        /*02d4*/ 	.word	0x0500000f


	//   ....[110]....
        /*02d8*/ 	.word	0x0500000f


	//   ....[111]....
        /*02dc*/ 	.word	0x0500000f


	//   ....[112]....
        /*02e0*/ 	.word	0x0500000f


	//   ....[113]....
        /*02e4*/ 	.word	0x0500000f


	//   ....[114]....
        /*02e8*/ 	.word	0x0500000f


	//   ....[115]....
        /*02ec*/ 	.word	0x0500000f


	//   ....[116]....
        /*02f0*/ 	.word	0x0500000f


	//   ....[117]....
        /*02f4*/ 	.word	0x0500000f


	//   ....[118]....
        /*02f8*/ 	.word	0x0500000f


	//   ....[119]....
        /*02fc*/ 	.word	0x0500000f


	//   ....[120]....
        /*0300*/ 	.word	0x0500000f


	//   ....[121]....
        /*0304*/ 	.word	0x0500000f


	//   ....[122]....
        /*0308*/ 	.word	0x0500000f


	//   ....[123]....
        /*030c*/ 	.word	0x0500000f


	//   ....[124]....
        /*0310*/ 	.word	0x0500000f


	//   ....[125]....
        /*0314*/ 	.word	0x0500000f


	//   ....[126]....
        /*0318*/ 	.word	0x0500000f


	//   ....[127]....
        /*031c*/ 	.word	0x0500000f


	//   ....[128]....
        /*0320*/ 	.word	0x0500000f


	//   ....[129]....
        /*0324*/ 	.word	0x0500000f


	//   ....[130]....
        /*0328*/ 	.word	0x0500000f


	//   ....[131]....
        /*032c*/ 	.word	0x0500000f


	//   ....[132]....
        /*0330*/ 	.word	0x0500000f


	//   ....[133]....
        /*0334*/ 	.word	0x0500000f


	//   ....[134]....
        /*0338*/ 	.word	0x0500000f


	//   ....[135]....
        /*033c*/ 	.word	0x0500000f


	//   ....[136]....
        /*0340*/ 	.word	0x0500000f


	//   ....[137]....
        /*0344*/ 	.word	0x0500000f


	//   ....[138]....
        /*0348*/ 	.word	0x0500000f


	//   ....[139]....
        /*034c*/ 	.word	0x0500000f


	//   ....[140]....
        /*0350*/ 	.word	0x0500000f


	//   ....[141]....
        /*0354*/ 	.word	0x0500000f


	//   ....[142]....
        /*0358*/ 	.word	0x0500000f


	//   ....[143]....
        /*035c*/ 	.word	0x0500000f


	//   ....[144]....
        /*0360*/ 	.word	0x0500000f


	//   ....[145]....
        /*0364*/ 	.word	0x0500000f


	//   ....[146]....
        /*0368*/ 	.word	0x0500000f


	//   ....[147]....
        /*036c*/ 	.word	0x0500000f


	//   ....[148]....
        /*0370*/ 	.word	0x0500000f


	//   ....[149]....
        /*0374*/ 	.word	0x0500000f


	//   ....[150]....
        /*0378*/ 	.word	0x0500000f


	//   ....[151]....
        /*037c*/ 	.word	0x0500000f


	//   ....[152]....
        /*0380*/ 	.word	0x0500000f


	//----- nvinfo : EIATTR_COOP_GROUP_INSTR_OFFSETS
	.align		4
.L_85:
        /*0384*/ 	.byte	0x04, 0x28
        /*0386*/ 	.short	(.L_87 - .L_86)


	//   ....[0]....
.L_86:
        /*0388*/ 	.word	0x00000070


	//   ....[1]....
        /*038c*/ 	.word	0x000000b0


	//   ....[2]....
        /*0390*/ 	.word	0x000002d0


	//   ....[3]....
        /*0394*/ 	.word	0x00000430


	//   ....[4]....
        /*0398*/ 	.word	0x00000550


	//   ....[5]....
        /*039c*/ 	.word	0x000006b0


	//   ....[6]....
        /*03a0*/ 	.word	0x00001020


	//   ....[7]....
        /*03a4*/ 	.word	0x000023e0


	//   ....[8]....
        /*03a8*/ 	.word	0x000024e0


	//   ....[9]....
        /*03ac*/ 	.word	0x000028a0


	//   ....[10]....
        /*03b0*/ 	.word	0x000029e0


	//   ....[11]....
        /*03b4*/ 	.word	0x00004940


	//   ....[12]....
        /*03b8*/ 	.word	0x00004950


	//   ....[13]....
        /*03bc*/ 	.word	0x00004980


	//   ....[14]....
        /*03c0*/ 	.word	0x00004990


	//   ....[15]....
        /*03c4*/ 	.word	0x00006280


	//   ....[16]....
        /*03c8*/ 	.word	0x00006290


	//   ....[17]....
        /*03cc*/ 	.word	0x00006310


	//   ....[18]....
        /*03d0*/ 	.word	0x00006330


	//   ....[19]....
        /*03d4*/ 	.word	0x00007000


	//   ....[20]....
        /*03d8*/ 	.word	0x00007040


	//   ....[21]....
        /*03dc*/ 	.word	0x00007050


	//   ....[22]....
        /*03e0*/ 	.word	0x00007070


	//   ....[23]....
        /*03e4*/ 	.word	0x00007090


	//   ....[24]....
        /*03e8*/ 	.word	0x000070a0


	//   ....[25]....
        /*03ec*/ 	.word	0x000070b0


	//   ....[26]....
        /*03f0*/ 	.word	0x000070c0


	//   ....[27]....
        /*03f4*/ 	.word	0x000070d0


	//   ....[28]....
        /*03f8*/ 	.word	0x000070e0


	//   ....[29]....
        /*03fc*/ 	.word	0x000070f0


	//   ....[30]....
        /*0400*/ 	.word	0x00007100


	//   ....[31]....
        /*0404*/ 	.word	0x00007130


	//   ....[32]....
        /*0408*/ 	.word	0x00007140


	//   ....[33]....
        /*040c*/ 	.word	0x00007150


	//   ....[34]....
        /*0410*/ 	.word	0x00007160


	//   ....[35]....
        /*0414*/ 	.word	0x00007190


	//   ....[36]....
        /*0418*/ 	.word	0x000071b0


	//   ....[37]....
        /*041c*/ 	.word	0x000071d0


	//   ....[38]....
        /*0420*/ 	.word	0x000071e0


	//   ....[39]....
        /*0424*/ 	.word	0x000076a0


	//   ....[40]....
        /*0428*/ 	.word	0x000076e0


	//   ....[41]....
        /*042c*/ 	.word	0x00007710


	//   ....[42]....
        /*0430*/ 	.word	0x00007740


	//   ....[43]....
        /*0434*/ 	.word	0x00007760


	//   ....[44]....
        /*0438*/ 	.word	0x00007770


	//   ....[45]....
        /*043c*/ 	.word	0x00007780


	//   ....[46]....
        /*0440*/ 	.word	0x00007790


	//   ....[47]....
        /*0444*/ 	.word	0x00008da0


	//   ....[48]....
        /*0448*/ 	.word	0x00008de0


	//   ....[49]....
        /*044c*/ 	.word	0x00008e10


	//   ....[50]....
        /*0450*/ 	.word	0x00008e50


	//   ....[51]....
        /*0454*/ 	.word	0x00008e60


	//   ....[52]....
        /*0458*/ 	.word	0x00008ea0


	//   ....[53]....
        /*045c*/ 	.word	0x00008eb0


	//   ....[54]....
        /*0460*/ 	.word	0x00008ec0


	//   ....[55]....
        /*0464*/ 	.word	0x00008f00


	//   ....[56]....
        /*0468*/ 	.word	0x00008f40


	//   ....[57]....
        /*046c*/ 	.word	0x00009330


	//   ....[58]....
        /*0470*/ 	.word	0x00009350


	//   ....[59]....
        /*0474*/ 	.word	0x00009370


	//   ....[60]....
        /*0478*/ 	.word	0x000093a0


	//   ....[61]....
        /*047c*/ 	.word	0x00009400


	//   ....[62]....
        /*0480*/ 	.word	0x00009410


	//   ....[63]....
        /*0484*/ 	.word	0x00009420


	//   ....[64]....
        /*0488*/ 	.word	0x00009470


	//   ....[65]....
        /*048c*/ 	.word	0x00009490


	//   ....[66]....
        /*0490*/ 	.word	0x000094a0


	//   ....[67]....
        /*0494*/ 	.word	0x00009d30


	//   ....[68]....
        /*0498*/ 	.word	0x00009d50


	//   ....[69]....
        /*049c*/ 	.word	0x00009db0


	//   ....[70]....
        /*04a0*/ 	.word	0x00009df0


	//   ....[71]....
        /*04a4*/ 	.word	0x00009e30


	//   ....[72]....
        /*04a8*/ 	.word	0x00009e70


	//   ....[73]....
        /*04ac*/ 	.word	0x00009e80


	//   ....[74]....
        /*04b0*/ 	.word	0x00009ec0


	//   ....[75]....
        /*04b4*/ 	.word	0x00009f10


	//   ....[76]....
        /*04b8*/ 	.word	0x00009f50


	//   ....[77]....
        /*04bc*/ 	.word	0x00009f70


	//   ....[78]....
        /*04c0*/ 	.word	0x00009fa0


	//   ....[79]....
        /*04c4*/ 	.word	0x0000a840


	//   ....[80]....
        /*04c8*/ 	.word	0x0000a850


	//   ....[81]....
        /*04cc*/ 	.word	0x0000a870


	//   ....[82]....
        /*04d0*/ 	.word	0x0000a8c0


	//   ....[83]....
        /*04d4*/ 	.word	0x0000a8d0


	//   ....[84]....
        /*04d8*/ 	.word	0x0000a910


	//   ....[85]....
        /*04dc*/ 	.word	0x0000a920


	//   ....[86]....
        /*04e0*/ 	.word	0x0000a930


	//   ....[87]....
        /*04e4*/ 	.word	0x0000a970


	//   ....[88]....
        /*04e8*/ 	.word	0x0000a9b0


	//   ....[89]....
        /*04ec*/ 	.word	0x0000add0


	//   ....[90]....
        /*04f0*/ 	.word	0x0000ade0


	//   ....[91]....
        /*04f4*/ 	.word	0x0000adf0


	//   ....[92]....
        /*04f8*/ 	.word	0x0000ae00


	//   ....[93]....
        /*04fc*/ 	.word	0x0000ae40


	//   ....[94]....
        /*0500*/ 	.word	0x0000ae50


	//   ....[95]....
        /*0504*/ 	.word	0x0000ae90


	//   ....[96]....
        /*0508*/ 	.word	0x0000aea0


	//   ....[97]....
        /*050c*/ 	.word	0x0000aeb0


	//   ....[98]....
        /*0510*/ 	.word	0x0000aef0


	//   ....[99]....
        /*0514*/ 	.word	0x0000bb10


	//   ....[100]....
        /*0518*/ 	.word	0x0000c030


	//   ....[101]....
        /*051c*/ 	.word	0x0000c110


	//   ....[102]....
        /*0520*/ 	.word	0x0000c1e0


	//   ....[103]....
        /*0524*/ 	.word	0x0000c240


	//   ....[104]....
        /*0528*/ 	.word	0x0000c300


	//   ....[105]....
        /*052c*/ 	.word	0x0000c360


	//   ....[106]....
        /*0530*/ 	.word	0x0000c410


	//   ....[107]....
        /*0534*/ 	.word	0x0000c470


	//   ....[108]....
        /*0538*/ 	.word	0x0000c520


	//   ....[109]....
        /*053c*/ 	.word	0x0000c580


	//   ....[110]....
        /*0540*/ 	.word	0x0000c630


	//   ....[111]....
        /*0544*/ 	.word	0x0000c720


	//   ....[112]....
        /*0548*/ 	.word	0x0000c7e0


	//   ....[113]....
        /*054c*/ 	.word	0x0000c860


	//   ....[114]....
        /*0550*/ 	.word	0x0000c920


	//   ....[115]....
        /*0554*/ 	.word	0x0000c980


	//   ....[116]....
        /*0558*/ 	.word	0x0000ca40


	//   ....[117]....
        /*055c*/ 	.word	0x0000caa0


	//   ....[118]....
        /*0560*/ 	.word	0x0000cb80


	//   ....[119]....
        /*0564*/ 	.word	0x0000cbe0


	//   ....[120]....
        /*0568*/ 	.word	0x0000ccb0


	//   ....[121]....
        /*056c*/ 	.word	0x0000cd40


	//   ....[122]....
        /*0570*/ 	.word	0x0000cdb0


	//   ....[123]....
        /*0574*/ 	.word	0x0000ce30


	//   ....[124]....
        /*0578*/ 	.word	0x0000cee0


	//   ....[125]....
        /*057c*/ 	.word	0x0000cf60


	//   ....[126]....
        /*0580*/ 	.word	0x0000d000


	//   ....[127]....
        /*0584*/ 	.word	0x0000d080


	//   ....[128]....
        /*0588*/ 	.word	0x0000d140


	//   ....[129]....
        /*058c*/ 	.word	0x0000d1a0


	//   ....[130]....
        /*0590*/ 	.word	0x0000d250


	//   ....[131]....
        /*0594*/ 	.word	0x0000d2d0


	//   ....[132]....
        /*0598*/ 	.word	0x0000d360


	//   ....[133]....
        /*059c*/ 	.word	0x0000d4a0


	//   ....[134]....
        /*05a0*/ 	.word	0x0000d550


	//   ....[135]....
        /*05a4*/ 	.word	0x0000d600


	//   ....[136]....
        /*05a8*/ 	.word	0x0000d6a0


	//   ....[137]....
        /*05ac*/ 	.word	0x0000d750


	//   ....[138]....
        /*05b0*/ 	.word	0x0000d7f0


	//   ....[139]....
        /*05b4*/ 	.word	0x0000d8a0


	//   ....[140]....
        /*05b8*/ 	.word	0x0000d940


	//   ....[141]....
        /*05bc*/ 	.word	0x0000d9b0


	//   ....[142]....
        /*05c0*/ 	.word	0x0000da70


	//   ....[143]....
        /*05c4*/ 	.word	0x0000db60


	//   ....[144]....
        /*05c8*/ 	.word	0x0000dbf0


	//   ....[145]....
        /*05cc*/ 	.word	0x0000dc50


	//   ....[146]....
        /*05d0*/ 	.word	0x0000dd00


	//   ....[147]....
        /*05d4*/ 	.word	0x0000dd60


	//   ....[148]....
        /*05d8*/ 	.word	0x0000de10


	//   ....[149]....
        /*05dc*/ 	.word	0x0000de70


	//   ....[150]....
        /*05e0*/ 	.word	0x0000df20


	//   ....[151]....
        /*05e4*/ 	.word	0x0000df80


	//   ....[152]....
        /*05e8*/ 	.word	0x0000e030


	//----- nvinfo : EIATTR_REG_RECONFIG
	.align		4
.L_87:
        /*05ec*/ 	.byte	0x01, 0x54
	.zero		2


	//----- nvinfo : EIATTR_SYSCALL_OFFSETS
	.align		4
        /*05f0*/ 	.byte	0x04, 0x46
        /*05f2*/ 	.short	(.L_89 - .L_88)


	//   ....[0]....
.L_88:
        /*05f4*/ 	.word	0x00001300


	//   ....[1]....
        /*05f8*/ 	.word	0x00008250


	//   ....[2]....
        /*05fc*/ 	.word	0x000083b0


	//   ....[3]....
        /*0600*/ 	.word	0x000084f0


	//   ....[4]....
        /*0604*/ 	.word	0x00008610


	//   ....[5]....
        /*0608*/ 	.word	0x00009860


	//----- nvinfo : EIATTR_MBARRIER_INSTR_OFFSETS
	.align		4
.L_89:
        /*060c*/ 	.byte	0x04, 0x39
        /*060e*/ 	.short	(.L_91 - .L_90)


	//   ....[0]....
.L_90:
        /*0610*/ 	.word	0x00000180
        /*0614*/ 	.word	0x000000ff
        /*0618*/ 	.word	0x00013200
        /*061c*/ 	.short	0x0100
        /*061e*/ 	.byte	0x08
	.zero		1


	//   ....[1]....
        /*0620*/ 	.word	0x00000190
        /*0624*/ 	.word	0x000000ff
        /*0628*/ 	.word	0x00013220
        /*062c*/ 	.short	0x0100
        /*062e*/ 	.byte	0x08
	.zero		1


	//   ....[2]....
        /*0630*/ 	.word	0x00000280
        /*0634*/ 	.word	0x000000ff
        /*0638*/ 	.word	0x00013230
        /*063c*/ 	.short	0x0100
        /*063e*/ 	.byte	0x08
	.zero		1


	//   ....[3]....
        /*0640*/ 	.word	0x00000290
        /*0644*/ 	.word	0x000000ff
        /*0648*/ 	.word	0x00013240
        /*064c*/ 	.short	0x0100
        /*064e*/ 	.byte	0x08
	.zero		1


	//   ....[4]....
        /*0650*/ 	.word	0x000002a0
        /*0654*/ 	.word	0x000000ff
        /*0658*/ 	.word	0x00013238
        /*065c*/ 	.short	0x0100
        /*065e*/ 	.byte	0x08
	.zero		1


	//   ....[5]....
        /*0660*/ 	.word	0x000002b0
        /*0664*/ 	.word	0x000000ff
        /*0668*/ 	.word	0x00013248
        /*066c*/ 	.short	0x0100
        /*066e*/ 	.byte	0x08
	.zero		1


	//   ....[6]....
        /*0670*/ 	.word	0x000003e0
        /*0674*/ 	.word	0x000000ff
        /*0678*/ 	.word	0x00013250
        /*067c*/ 	.short	0x0100
        /*067e*/ 	.byte	0x08
	.zero		1


	//   ....[7]....
        /*0680*/ 	.word	0x000003f0
        /*0684*/ 	.word	0x000000ff
        /*0688*/ 	.word	0x00013260
        /*068c*/ 	.short	0x0100
        /*068e*/ 	.byte	0x08
	.zero		1


	//   ....[8]....
        /*0690*/ 	.word	0x00000400
        /*0694*/ 	.word	0x000000ff
        /*0698*/ 	.word	0x00013258
        /*069c*/ 	.short	0x0100
        /*069e*/ 	.byte	0x08
	.zero		1


	//   ....[9]....
        /*06a0*/ 	.word	0x00000410
        /*06a4*/ 	.word	0x000000ff
        /*06a8*/ 	.word	0x00013268
        /*06ac*/ 	.short	0x0100
        /*06ae*/ 	.byte	0x08
	.zero		1


	//   ....[10]....
        /*06b0*/ 	.word	0x00000500
        /*06b4*/ 	.word	0x000000ff
        /*06b8*/ 	.word	0x00013270
        /*06bc*/ 	.short	0x0100
        /*06be*/ 	.byte	0x06
	.zero		1


	//   ....[11]....
        /*06c0*/ 	.word	0x00000510
        /*06c4*/ 	.word	0x000000ff
        /*06c8*/ 	.word	0x00013280
        /*06cc*/ 	.short	0x0100
        /*06ce*/ 	.byte	0x06
	.zero		1


	//   ....[12]....
        /*06d0*/ 	.word	0x00000520
        /*06d4*/ 	.word	0x000000ff
        /*06d8*/ 	.word	0x00013278
        /*06dc*/ 	.short	0x0100
        /*06de*/ 	.byte	0x06
	.zero		1


	//   ....[13]....
        /*06e0*/ 	.word	0x00000530
        /*06e4*/ 	.word	0x000000ff
        /*06e8*/ 	.word	0x00013288
        /*06ec*/ 	.short	0x0100
        /*06ee*/ 	.byte	0x06
	.zero		1


	//   ....[14]....
        /*06f0*/ 	.word	0x00000660
        /*06f4*/ 	.word	0x000000ff
        /*06f8*/ 	.word	0x00013290
        /*06fc*/ 	.short	0x0100
        /*06fe*/ 	.byte	0x08
	.zero		1


	//   ....[15]....
        /*0700*/ 	.word	0x00000670
        /*0704*/ 	.word	0x000000ff
        /*0708*/ 	.word	0x000132a0
        /*070c*/ 	.short	0x0100
        /*070e*/ 	.byte	0x08
	.zero		1


	//   ....[16]....
        /*0710*/ 	.word	0x00000680
        /*0714*/ 	.word	0x000000ff
        /*0718*/ 	.word	0x00013298
        /*071c*/ 	.short	0x0100
        /*071e*/ 	.byte	0x08
	.zero		1


	//   ....[17]....
        /*0720*/ 	.word	0x00000690
        /*0724*/ 	.word	0x000000ff
        /*0728*/ 	.word	0x000132a8
        /*072c*/ 	.short	0x0100
        /*072e*/ 	.byte	0x08
	.zero		1


	//   ....[18]....
        /*0730*/ 	.word	0x000007e0
        /*0734*/ 	.word	0x000000ff
        /*0738*/ 	.word	0x000132b0
        /*073c*/ 	.short	0x0100
        /*073e*/ 	.byte	0x08
	.zero		1


	//   ....[19]....
        /*0740*/ 	.word	0x000007f0
        /*0744*/ 	.word	0x000000ff
        /*0748*/ 	.word	0x000132c0
        /*074c*/ 	.short	0x0100
        /*074e*/ 	.byte	0x08
	.zero		1


	//   ....[20]....
        /*0750*/ 	.word	0x00000800
        /*0754*/ 	.word	0x000000ff
        /*0758*/ 	.word	0x000132b8
        /*075c*/ 	.short	0x0100
        /*075e*/ 	.byte	0x08
	.zero		1


	//   ....[21]....
        /*0760*/ 	.word	0x00000810
        /*0764*/ 	.word	0x000000ff
        /*0768*/ 	.word	0x000132c8
        /*076c*/ 	.short	0x0100
        /*076e*/ 	.byte	0x08
	.zero		1


	//   ....[22]....
        /*0770*/ 	.word	0x00001360
        /*0774*/ 	.word	0x00000019
        /*0778*/ 	.word	0x00013200
        /*077c*/ 	.short	0x010a
        /*077e*/ 	.byte	0x3f
	.zero		1


	//   ....[23]....
        /*0780*/ 	.word	0x000013e0
        /*0784*/ 	.word	0x00000005
        /*0788*/ 	.word	0x00013230
        /*078c*/ 	.short	0x010a
        /*078e*/ 	.byte	0x3f
	.zero		1


	//   ....[24]....
        /*0790*/ 	.word	0x00001460
        /*0794*/ 	.word	0x00000005
        /*0798*/ 	.word	0x00013230
        /*079c*/ 	.short	0x010a
        /*079e*/ 	.byte	0x3f
	.zero		1


	//   ....[25]....
        /*07a0*/ 	.word	0x000025a0
        /*07a4*/ 	.word	0x00000028
        /*07a8*/ 	.word	0x00000000
        /*07ac*/ 	.short	0x0101
        /*07ae*/ 	.byte	0x3f
	.zero		1


	//   ....[26]....
        /*07b0*/ 	.word	0x00003d20
        /*07b4*/ 	.word	0x000000ff
        /*07b8*/ 	.word	0x00013230
        /*07bc*/ 	.short	0x010a
        /*07be*/ 	.byte	0x16
	.zero		1


	//   ....[27]....
        /*07c0*/ 	.word	0x00003d60
        /*07c4*/ 	.word	0x000000ff
        /*07c8*/ 	.word	0x00013230
        /*07cc*/ 	.short	0x010a
        /*07ce*/ 	.byte	0x16
	.zero		1


	//   ....[28]....
        /*07d0*/ 	.word	0x000041b0
        /*07d4*/ 	.word	0x000000ff
        /*07d8*/ 	.word	0x00013250
        /*07dc*/ 	.short	0x010a
        /*07de*/ 	.byte	0x0c
	.zero		1


	//   ....[29]....
        /*07e0*/ 	.word	0x000041f0
        /*07e4*/ 	.word	0x000000ff
        /*07e8*/ 	.word	0x00013250
        /*07ec*/ 	.short	0x010a
        /*07ee*/ 	.byte	0x0c
	.zero		1


	//   ....[30]....
        /*07f0*/ 	.word	0x000044b0
        /*07f4*/ 	.word	0x000000ff
        /*07f8*/ 	.word	0x00000000
        /*07fc*/ 	.short	0x0101
        /*07fe*/ 	.byte	0x16
	.zero		1


	//   ....[31]....
        /*0800*/ 	.word	0x00005a60
        /*0804*/ 	.word	0x000000ff
        /*0808*/ 	.word	0x00000000
        /*080c*/ 	.short	0x0101
        /*080e*/ 	.byte	0x06
	.zero		1


	//   ....[32]....
        /*0810*/ 	.word	0x00005f40
        /*0814*/ 	.word	0x000000ff
        /*0818*/ 	.word	0x00013250
        /*081c*/ 	.short	0x010a
        /*081e*/ 	.byte	0x06
	.zero		1


	//   ....[33]....
        /*0820*/ 	.word	0x00005f80
        /*0824*/ 	.word	0x000000ff
        /*0828*/ 	.word	0x00013250
        /*082c*/ 	.short	0x010a
        /*082e*/ 	.byte	0x06
	.zero		1


	//   ....[34]....
        /*0830*/ 	.word	0x000069c0
        /*0834*/ 	.word	0x000000ff
        /*0838*/ 	.word	0x00000000
        /*083c*/ 	.short	0x0101
        /*083e*/ 	.byte	0x06
	.zero		1


	//   ....[35]....
        /*0840*/ 	.word	0x00007600
        /*0844*/ 	.word	0x000000ff
        /*0848*/ 	.word	0x00000000
        /*084c*/ 	.short	0x0101
        /*084e*/ 	.byte	0x04
	.zero		1


	//   ....[36]....
        /*0850*/ 	.word	0x00008b00
        /*0854*/ 	.word	0x00000000
        /*0858*/ 	.word	0x00013280
        /*085c*/ 	.short	0x010a
        /*085e*/ 	.byte	0x3f
	.zero		1


	//   ....[37]....
        /*0860*/ 	.word	0x00008fd0
        /*0864*/ 	.word	0x00000000
        /*0868*/ 	.word	0x00013270
        /*086c*/ 	.short	0x0107
        /*086e*/ 	.byte	0x3f
	.zero		1


	//   ....[38]....
        /*0870*/ 	.word	0x00009090
        /*0874*/ 	.word	0x00000000
        /*0878*/ 	.word	0x00013270
        /*087c*/ 	.short	0x0101
        /*087e*/ 	.byte	0x3f
	.zero		1


	//   ....[39]....
        /*0880*/ 	.word	0x000090c0
        /*0884*/ 	.word	0x00000000
        /*0888*/ 	.word	0x00013240
        /*088c*/ 	.short	0x010a
        /*088e*/ 	.byte	0x3f
	.zero		1


	//   ....[40]....
        /*0890*/ 	.word	0x00009630
        /*0894*/ 	.word	0x00000000
        /*0898*/ 	.word	0x00013230
        /*089c*/ 	.short	0x0107
        /*089e*/ 	.byte	0x3f
	.zero		1


	//   ....[41]....
        /*08a0*/ 	.word	0x00009700
        /*08a4*/ 	.word	0x00000000
        /*08a8*/ 	.word	0x00013230
        /*08ac*/ 	.short	0x0101
        /*08ae*/ 	.byte	0x3f
	.zero		1


	//   ....[42]....
        /*08b0*/ 	.word	0x0000a040
        /*08b4*/ 	.word	0x000000ff
        /*08b8*/ 	.word	0x00013200
        /*08bc*/ 	.short	0x0107
        /*08be*/ 	.byte	0x2b
	.zero		1


	//   ....[43]....
        /*08c0*/ 	.word	0x0000a090
        /*08c4*/ 	.word	0x000000ff
        /*08c8*/ 	.word	0x00013200
        /*08cc*/ 	.short	0x0101
        /*08ce*/ 	.byte	0x2b
	.zero		1


	//   ....[44]....
        /*08d0*/ 	.word	0x0000a0c0
        /*08d4*/ 	.word	0x000000ff
        /*08d8*/ 	.word	0x00013220
        /*08dc*/ 	.short	0x010a
        /*08de*/ 	.byte	0x2b
	.zero		1


	//   ....[45]....
        /*08e0*/ 	.word	0x0000a5b0
        /*08e4*/ 	.word	0x00000000
        /*08e8*/ 	.word	0x00013280
        /*08ec*/ 	.short	0x010a
        /*08ee*/ 	.byte	0x3f
	.zero		1


	//   ....[46]....
        /*08f0*/ 	.word	0x0000aa60
        /*08f4*/ 	.word	0x00000000
        /*08f8*/ 	.word	0x00013270
        /*08fc*/ 	.short	0x0107
        /*08fe*/ 	.byte	0x3f
	.zero		1


	//   ....[47]....
        /*0900*/ 	.word	0x0000ab20
        /*0904*/ 	.word	0x00000000
        /*0908*/ 	.word	0x00013270
        /*090c*/ 	.short	0x0101
        /*090e*/ 	.byte	0x3f
	.zero		1


	//   ....[48]....
        /*0910*/ 	.word	0x0000ab50
        /*0914*/ 	.word	0x00000000
        /*0918*/ 	.word	0x00013240
        /*091c*/ 	.short	0x010a
        /*091e*/ 	.byte	0x3f
	.zero		1


	//   ....[49]....
        /*0920*/ 	.word	0x0000afa0
        /*0924*/ 	.word	0x00000000
        /*0928*/ 	.word	0x00013230
        /*092c*/ 	.short	0x0107
        /*092e*/ 	.byte	0x3f
	.zero		1


	//   ....[50]....
        /*0930*/ 	.word	0x0000b060
        /*0934*/ 	.word	0x00000000
        /*0938*/ 	.word	0x00013230
        /*093c*/ 	.short	0x0101
        /*093e*/ 	.byte	0x3f
	.zero		1


	//   ....[51]....
        /*0940*/ 	.word	0x0000b0f0
        /*0944*/ 	.word	0x00000000
        /*0948*/ 	.word	0x00013270
        /*094c*/ 	.short	0x010a
        /*094e*/ 	.byte	0x3f
	.zero		1


	//   ....[52]....
        /*0950*/ 	.word	0x0000b180
        /*0954*/ 	.word	0x00000000
        /*0958*/ 	.word	0x00013260
        /*095c*/ 	.short	0x010a
        /*095e*/ 	.byte	0x3f
	.zero		1


	//   ....[53]....
        /*0960*/ 	.word	0x0000b480
        /*0964*/ 	.word	0x00000000
        /*0968*/ 	.word	0x00013250
        /*096c*/ 	.short	0x0101
        /*096e*/ 	.byte	0x3f
	.zero		1


	//   ....[54]....
        /*0970*/ 	.word	0x0000b510
        /*0974*/ 	.word	0x00000000
        /*0978*/ 	.word	0x00000000
        /*097c*/ 	.short	0x0101
        /*097e*/ 	.byte	0x3f
	.zero		1


	//   ....[55]....
        /*0980*/ 	.word	0x0000b5b0
        /*0984*/ 	.word	0x00000002
        /*0988*/ 	.word	0x00013270
        /*098c*/ 	.short	0x010a
        /*098e*/ 	.byte	0x3f
	.zero		1


	//   ....[56]....
        /*0990*/ 	.word	0x0000b640
        /*0994*/ 	.word	0x00000002
        /*0998*/ 	.word	0x00013260
        /*099c*/ 	.short	0x010a
        /*099e*/ 	.byte	0x3f
	.zero		1


	//   ....[57]....
        /*09a0*/ 	.word	0x0000b940
        /*09a4*/ 	.word	0x00000002
        /*09a8*/ 	.word	0x00013250
        /*09ac*/ 	.short	0x0101
        /*09ae*/ 	.byte	0x3f
	.zero		1


	//   ....[58]....
        /*09b0*/ 	.word	0x0000ba30
        /*09b4*/ 	.word	0x00000002
        /*09b8*/ 	.word	0x00000000
        /*09bc*/ 	.short	0x0101
        /*09be*/ 	.byte	0x3f
	.zero		1


	//   ....[59]....
        /*09c0*/ 	.word	0x0000bac0
        /*09c4*/ 	.word	0x00000005
        /*09c8*/ 	.word	0x00013220
        /*09cc*/ 	.short	0x010a
        /*09ce*/ 	.byte	0x3f
	.zero		1


	//   ....[60]....
        /*09d0*/ 	.word	0x0000bbf0
        /*09d4*/ 	.word	0x00000003
        /*09d8*/ 	.word	0x00013240
        /*09dc*/ 	.short	0x010a
        /*09de*/ 	.byte	0x3f
	.zero		1


	//   ....[61]....
        /*09e0*/ 	.word	0x0000bc90
        /*09e4*/ 	.word	0x00000005
        /*09e8*/ 	.word	0x00013240
        /*09ec*/ 	.short	0x010a
        /*09ee*/ 	.byte	0x3f
	.zero		1


	//   ....[62]....
        /*09f0*/ 	.word	0x0000bcd0
        /*09f4*/ 	.word	0x00000003
        /*09f8*/ 	.word	0x00013260
        /*09fc*/ 	.short	0x010a
        /*09fe*/ 	.byte	0x3f
	.zero		1


	//   ....[63]....
        /*0a00*/ 	.word	0x0000bd10
        /*0a04*/ 	.word	0x00000005
        /*0a08*/ 	.word	0x00013260
        /*0a0c*/ 	.short	0x010a
        /*0a0e*/ 	.byte	0x3f
	.zero		1


	//   ....[64]....
        /*0a10*/ 	.word	0x0000bd50
        /*0a14*/ 	.word	0x00000003
        /*0a18*/ 	.word	0x00013280
        /*0a1c*/ 	.short	0x010a
        /*0a1e*/ 	.byte	0x3f
	.zero		1


	//   ....[65]....
        /*0a20*/ 	.word	0x0000bd90
        /*0a24*/ 	.word	0x00000005
        /*0a28*/ 	.word	0x00013280
        /*0a2c*/ 	.short	0x010a
        /*0a2e*/ 	.byte	0x3f
	.zero		1


	//   ....[66]....
        /*0a30*/ 	.word	0x0000bdf0
        /*0a34*/ 	.word	0x00000019
        /*0a38*/ 	.word	0x00013200
        /*0a3c*/ 	.short	0x010a
        /*0a3e*/ 	.byte	0x3f
	.zero		1


	//   ....[67]....
        /*0a40*/ 	.word	0x0000be40
        /*0a44*/ 	.word	0x00000005
        /*0a48*/ 	.word	0x00013230
        /*0a4c*/ 	.short	0x010a
        /*0a4e*/ 	.byte	0x3f
	.zero		1


	//   ....[68]....
        /*0a50*/ 	.word	0x0000bea0
        /*0a54*/ 	.word	0x00000004
        /*0a58*/ 	.word	0x00013230
        /*0a5c*/ 	.short	0x010a
        /*0a5e*/ 	.byte	0x3f
	.zero		1


	//   ....[69]....
        /*0a60*/ 	.word	0x0000bf00
        /*0a64*/ 	.word	0x00000004
        /*0a68*/ 	.word	0x00013250
        /*0a6c*/ 	.short	0x010a
        /*0a6e*/ 	.byte	0x3f
	.zero		1


	//   ....[70]....
        /*0a70*/ 	.word	0x0000bf60
        /*0a74*/ 	.word	0x00000007
        /*0a78*/ 	.word	0x00013250
        /*0a7c*/ 	.short	0x010a
        /*0a7e*/ 	.byte	0x3f
	.zero		1


	//   ....[71]....
        /*0a80*/ 	.word	0x0000c060
        /*0a84*/ 	.word	0x00000000
        /*0a88*/ 	.word	0x00013280
        /*0a8c*/ 	.short	0x010a
        /*0a8e*/ 	.byte	0x3f
	.zero		1


	//   ....[72]....
        /*0a90*/ 	.word	0x0000c670
        /*0a94*/ 	.word	0x00000000
        /*0a98*/ 	.word	0x00013240
        /*0a9c*/ 	.short	0x010a
        /*0a9e*/ 	.byte	0x3f
	.zero		1


	//   ....[73]....
        /*0aa0*/ 	.word	0x0000d3a0
        /*0aa4*/ 	.word	0x00000003
        /*0aa8*/ 	.word	0x00013220
        /*0aac*/ 	.short	0x010a
        /*0aae*/ 	.byte	0x3f
	.zero		1


	//   ....[74]....
        /*0ab0*/ 	.word	0x0000d3f0
        /*0ab4*/ 	.word	0x00000000
        /*0ab8*/ 	.word	0x00013280
        /*0abc*/ 	.short	0x010a
        /*0abe*/ 	.byte	0x3f
	.zero		1


	//   ....[75]....
        /*0ac0*/ 	.word	0x0000dab0
        /*0ac4*/ 	.word	0x00000000
        /*0ac8*/ 	.word	0x00013240
        /*0acc*/ 	.short	0x010a
        /*0ace*/ 	.byte	0x3f
	.zero		1


	//   ....[76]....
        /*0ad0*/ 	.word	0x0000e060
        /*0ad4*/ 	.word	0x00000000
        /*0ad8*/ 	.word	0x00013270
        /*0adc*/ 	.short	0x010a
        /*0ade*/ 	.byte	0x3f
	.zero		1


	//   ....[77]....
        /*0ae0*/ 	.word	0x0000e0b0
        /*0ae4*/ 	.word	0x00000000
        /*0ae8*/ 	.word	0x00013260
        /*0aec*/ 	.short	0x010a
        /*0aee*/ 	.byte	0x3f
	.zero		1


	//   ....[78]....
        /*0af0*/ 	.word	0x0000e100
        /*0af4*/ 	.word	0x00000002
        /*0af8*/ 	.word	0x00013270
        /*0afc*/ 	.short	0x010a
        /*0afe*/ 	.byte	0x3f
	.zero		1


	//   ....[79]....
        /*0b00*/ 	.word	0x0000e150
        /*0b04*/ 	.word	0x00000002
        /*0b08*/ 	.word	0x00013260
        /*0b0c*/ 	.short	0x010a
        /*0b0e*/ 	.byte	0x3f
	.zero		1


	//   ....[80]....
        /*0b10*/ 	.word	0x0000e1a0
        /*0b14*/ 	.word	0x00000005
        /*0b18*/ 	.word	0x00013220
        /*0b1c*/ 	.short	0x010a
        /*0b1e*/ 	.byte	0x3f
	.zero		1


	//   ....[81]....
        /*0b20*/ 	.word	0x0000e1f0
        /*0b24*/ 	.word	0x00000003
        /*0b28*/ 	.word	0x00013240
        /*0b2c*/ 	.short	0x010a
        /*0b2e*/ 	.byte	0x3f
	.zero		1


	//   ....[82]....
        /*0b30*/ 	.word	0x0000e240
        /*0b34*/ 	.word	0x00000005
        /*0b38*/ 	.word	0x00013240
        /*0b3c*/ 	.short	0x010a
        /*0b3e*/ 	.byte	0x3f
	.zero		1


	//   ....[83]....
        /*0b40*/ 	.word	0x0000e290
        /*0b44*/ 	.word	0x00000003
        /*0b48*/ 	.word	0x00013260
        /*0b4c*/ 	.short	0x010a
        /*0b4e*/ 	.byte	0x3f
	.zero		1


	//   ....[84]....
        /*0b50*/ 	.word	0x0000e2e0
        /*0b54*/ 	.word	0x00000005
        /*0b58*/ 	.word	0x00013260
        /*0b5c*/ 	.short	0x010a
        /*0b5e*/ 	.byte	0x3f
	.zero		1


	//   ....[85]....
        /*0b60*/ 	.word	0x0000e330
        /*0b64*/ 	.word	0x00000003
        /*0b68*/ 	.word	0x00013280
        /*0b6c*/ 	.short	0x010a
        /*0b6e*/ 	.byte	0x3f
	.zero		1


	//----- nvinfo : EIATTR_NUM_MBARRIERS
	.align		4
.L_91:
        /*0b70*/ 	.byte	0x03, 0x38
        /*0b72*/ 	.short	0x0016


	//----- nvinfo : EIATTR_EXIT_INSTR_OFFSETS
	.align		4
        /*0b74*/ 	.byte	0x04, 0x1c
        /*0b76*/ 	.short	(.L_93 - .L_92)


	//   ....[0]....
.L_92:
        /*0b78*/ 	.word	0x00000930


	//   ....[1]....
        /*0b7c*/ 	.word	0x00007850


	//   ....[2]....
        /*0b80*/ 	.word	0x0000bb30


	//   ....[3]....
        /*0b84*/ 	.word	0x0000bde0


	//----- nvinfo : EIATTR_MAX_THREADS
	.align		4
.L_93:
        /*0b88*/ 	.byte	0x04, 0x05
        /*0b8a*/ 	.short	(.L_95 - .L_94)
.L_94:
        /*0b8c*/ 	.word	0x00000200
        /*0b90*/ 	.word	0x00000001
        /*0b94*/ 	.word	0x00000001


	//----- nvinfo : EIATTR_CRS_STACK_SIZE
	.align		4
.L_95:
        /*0b98*/ 	.byte	0x04, 0x1e
        /*0b9a*/ 	.short	(.L_97 - .L_96)
.L_96:
        /*0b9c*/ 	.word	0x00000000


	//----- nvinfo : EIATTR_CBANK_PARAM_SIZE
	.align		4
.L_97:
        /*0ba0*/ 	.byte	0x03, 0x19
        /*0ba2*/ 	.short	0x0a70


	//----- nvinfo : EIATTR_PARAM_CBANK
	.align		4
        /*0ba4*/ 	.byte	0x04, 0x0a
        /*0ba6*/ 	.short	(.L_99 - .L_98)
	.align		4
.L_98:
        /*0ba8*/ 	.word	index@(.nv.constant0._ZN7cutlass13device_kernelIN5flash11enable_sm90INS1_16FlashAttnFwdSm90INS1_25CollectiveMainloopFwdSm90ILi2EN4cute5tupleIJNS5_1CILi1EEES8_S8_EEENS6_IJNS7_ILi192EEENS7_ILi160EEENS7_ILi64EEEEEELi64ENS_12float_e4m3_tEfNS_4arch4Sm90ELb0ELb0ELb0ELb0ELb1ELb0ELb0ELb1ELb1ELb1ELb0ELb0EEENS1_21CollectiveEpilogueFwdINS6_IJSA_SC_SB_EEES9_NS_10bfloat16_tESG_Li384ELb0ELb1ELb0ELb1EEENS1_29StaticPersistentTileSchedulerILb0EEEEEEEEEvNT_6ParamsE)
        /*0bac*/ 	.short	0x0210
        /*0bae*/ 	.short	0x0a70


	//----- nvinfo : EIATTR_SW_WAR
	.align		4
.L_99:
        /*0bb0*/ 	.byte	0x04, 0x36
        /*0bb2*/ 	.short	(.L_101 - .L_100)
.L_100:
        /*0bb4*/ 	.word	0x00000008
.L_101:


//--------------------- .nv.info._ZN7cutlass13device_kernelIN5flash11enable_sm90INS1_16FlashAttnFwdSm90INS1_25CollectiveMainloopFwdSm90ILi2EN4cute5tupleIJNS5_1CILi1EEES8_S8_EEENS6_IJNS7_ILi192EEENS7_ILi160EEENS7_ILi64EEEEEELi64ENS_12float_e4m3_tEfNS_4arch4Sm90ELb0ELb0ELb0ELb1ELb1ELb0ELb0ELb1ELb1ELb1ELb0ELb0EEENS1_21CollectiveEpilogueFwdINS6_IJSA_SC_SB_EEES9_NS_10bfloat16_tESG_Li384ELb1ELb1ELb0ELb1EEENS1_36VarlenDynamicPersistentTileSchedulerILi192ELi160ELi384ELi128ELb0ELb1ELb1ELb0ELb1ELb1EEEEEEEEEvNT_6ParamsE --------------------------
	.section	.nv.info._ZN7cutlass13device_kernelIN5flash11enable_sm90INS1_16FlashAttnFwdSm90INS1_25CollectiveMainloopFwdSm90ILi2EN4cute5tupleIJNS5_1CILi1EEES8_S8_EEENS6_IJNS7_ILi192EEENS7_ILi160EEENS7_ILi64EEEEEELi64ENS_12float_e4m3_tEfNS_4arch4Sm90ELb0ELb0ELb0ELb1ELb1ELb0ELb0ELb1ELb1ELb1ELb0ELb0EEENS1_21CollectiveEpilogueFwdINS6_IJSA_SC_SB_EEES9_NS_10bfloat16_tESG_Li384ELb1ELb1ELb0ELb1EEENS1_36VarlenDynamicPersistentTileSchedulerILi192ELi160ELi384ELi128ELb0ELb1ELb1ELb0ELb1ELb1EEEEEEEEEvNT_6ParamsE,"",@"SHT_CUDA_INFO"
	.sectionflags	@""
	.align	4


	//----- nvinfo : EIATTR_CUDA_API_VERSION
	.align		4
        /*0000*/ 	.byte	0x04, 0x37
        /*0002*/ 	.short	(.L_103 - .L_102)
.L_102:
        /*0004*/ 	.word	0x00000082


	//----- nvinfo : EIATTR_KPARAM_INFO
	.align		4
.L_103:
        /*0008*/ 	.byte	0x04, 0x17
        /*000a*/ 	.short	(.L_105 - .L_104)
.L_104:
        /*000c*/ 	.word	0x00000000
        /*0010*/ 	.short	0x0000
        /*0012*/ 	.short	0x0070
        /*0014*/ 	.byte	0x00, 0xf0, 0x01, 0x2a


	//----- nvinfo : EIATTR_SPARSE_MMA_MASK
	.align		4
.L_105:
        /*0018*/ 	.byte	0x03, 0x50
        /*001a*/ 	.short	0x0000


	//----- nvinfo : EIATTR_MAXREG_COUNT
	.align		4
        /*001c*/ 	.byte	0x03, 0x1b
        /*001e*/ 	.short	0x0080


	//----- nvinfo : EIATTR_NUM_BARRIERS
	.align		4
        /*0020*/ 	.byte	0x02, 0x4c
        /*0022*/ 	.byte	0x09
	.zero		1


	//----- nvinfo : EIATTR_EXTERNS
	.align		4
        /*0024*/ 	.byte	0x04, 0x0f
        /*0026*/ 	.short	(.L_107 - .L_106)


	//   ....[0]....
	.align		4
.L_106:
        /*0028*/ 	.word	index@(__assertfail)


	//----- nvinfo : EIATTR_ANNOTATIONS
	.align		4
.L_107:
        /*002c*/ 	.byte	0x04, 0x55
        /*002e*/ 	.short	(.L_109 - .L_108)


	//   ....[0]....
.L_108:
        /* <DEDUP_REMOVED lines=34> */
        /*0244*/ 	.byte	0x60, 0xf3, 0x00, 0x00, 0x01, 0x00, 0x00, 0x00, 0x80, 0xf3, 0x00, 0x00


	//----- nvinfo : EIATTR_MERCURY_ISA_VERSION
	.align		4
.L_109:
        /*0250*/ 	.byte	0x03, 0x5f
        /*0252*/ 	.short	0x0101


	//----- nvinfo : EIATTR_UNUSED_LOAD_BYTE_OFFSET
	.align		4
        /*0254*/ 	.byte	0x04, 0x44
        /*0256*/ 	.short	(.L_111 - .L_110)


	//   ....[0]....
.L_110:
        /*0258*/ 	.word	0x00000940
        /*025c*/ 	.word	0x0000fff0


	//   ....[1]....
        /*0260*/ 	.word	0x00006b50
        /*0264*/ 	.word	0x0000fff0


	//----- nvinfo : EIATTR_INT_WARP_WIDE_INSTR_OFFSETS
	.align		4
.L_111:
        /*0268*/ 	.byte	0x04, 0x31
        /*026a*/ 	.short	(.L_113 - .L_112)


	//   ....[0]....
.L_112:
        /*026c*/ 	.word	0x000000c0


	//   ....[1]....
        /*0270*/ 	.word	0x000000d0


	//   ....[2]....
        /*0274*/ 	.word	0x00000170


	//   ....[3]....
        /*0278*/ 	.word	0x00009ad0


	//   ....[4]....
        /*027c*/ 	.word	0x00009b60


	//   ....[5]....
        /*0280*/ 	.word	0x0000d630


	//   ....[6]....
        /*0284*/ 	.word	0x0000d6c0


	//----- nvinfo : EIATTR_COOP_GROUP_MASK_REGIDS
	.align		4
.L_113:
        /*0288*/ 	.byte	0x04, 0x29
        /*028a*/ 	.short	(.L_115 - .L_114)


	//   ....[0]....
.L_114:
        /*028c*/ 	.word	0xffffffff


	//   ....[1]....
        /*0290*/ 	.word	0xffffffff


	//   ....[2]....
        /*0294*/ 	.word	0xffffffff


	//   ....[3]....
        /*0298*/ 	.word	0xffffffff


	//   ....[4]....
        /*029c*/ 	.word	0xffffffff


	//   ....[5]....
        /*02a0*/ 	.word	0xffffffff


	//   ....[6]....
        /*02a4*/ 	.word	0xffffffff


	//   ....[7]....
        /*02a8*/ 	.word	0xffffffff


	//   ....[8]....
        /*02ac*/ 	.word	0xffffffff


	//   ....[9]....
        /*02b0*/ 	.word	0xffffffff


	//   ....[10]....
        /*02b4*/ 	.word	0xffffffff


	//   ....[11]....
        /*02b8*/ 	.word	0xffffffff


	//   ....[12]....
        /*02bc*/ 	.word	0xffffffff


	//   ....[13]....
        /*02c0*/ 	.word	0xffffffff


	//   ....[14]....
        /*02c4*/ 	.word	0xffffffff


	//   ....[15]....
        /*02c8*/ 	.word	0xffffffff


	//   ....[16]....
        /*02cc*/ 	.word	0xffffffff


	//   ....[17]....
        /*02d0*/ 	.word	0xffffffff


	//   ....[18]....
        /*02d4*/ 	.word	0xffffffff


	//   ....[19]....
        /*02d8*/ 	.word	0xffffffff


	//   ....[20]....
        /*02dc*/ 	.word	0xffffffff


	//   ....[21]....
        /*02e0*/ 	.word	0xffffffff


	//   ....[22]....
        /*02e4*/ 	.word	0xffffffff


	//   ....[23]....
        /*02e8*/ 	.word	0xffffffff


	//   ....[24]....
        /*02ec*/ 	.word	0xffffffff


	//   ....[25]....
        /*02f0*/ 	.word	0xffffffff


	//   ....[26]....
        /*02f4*/ 	.word	0xffffffff


	//   ....[27]....
        /*02f8*/ 	.word	0xffffffff


	//   ....[28]....
        /*02fc*/ 	.word	0xffffffff


	//   ....[29]....
        /*0300*/ 	.word	0xffffffff


	//   ....[30]....
        /*0304*/ 	.word	0xffffffff


	//   ....[31]....
        /*0308*/ 	.word	0xffffffff


	//   ....[32]....
        /*030c*/ 	.word	0xffffffff


	//   ....[33]....
        /*0310*/ 	.word	0xffffffff


	//   ....[34]....
        /*0314*/ 	.word	0xffffffff


	//   ....[35]....
        /*0318*/ 	.word	0xffffffff


	//   ....[36]....
        /*031c*/ 	.word	0xffffffff


	//   ....[37]....
        /*0320*/ 	.word	0xffffffff


	//   ....[38]....
        /*0324*/ 	.word	0xffffffff


	//   ....[39]....
        /*0328*/ 	.word	0xffffffff


	//   ....[40]....
        /*032c*/ 	.word	0xffffffff


	//   ....[41]....
        /*0330*/ 	.word	0xffffffff


	//   ....[42]....
        /*0334*/ 	.word	0xffffffff


	//   ....[43]....
        /*0338*/ 	.word	0xffffffff


	//   ....[44]....
        /*033c*/ 	.word	0xffffffff


	//   ....[45]....
        /*0340*/ 	.word	0xffffffff


	//   ....[46]....
        /*0344*/ 	.word	0xffffffff


	//   ....[47]....
        /*0348*/ 	.word	0xffffffff


	//   ....[48]....
        /*034c*/ 	.word	0xffffffff


	//   ....[49]....
        /*0350*/ 	.word	0xffffffff


	//   ....[50]....
        /*0354*/ 	.word	0xffffffff


	//   ....[51]....
        /*0358*/ 	.word	0xffffffff


	//   ....[52]....
        /*035c*/ 	.word	0xffffffff


	//   ....[53]....
        /*0360*/ 	.word	0xffffffff


	//   ....[54]....
        /*0364*/ 	.word	0xffffffff


	//   ....[55]....
        /*0368*/ 	.word	0xffffffff


	//   ....[56]....
        /*036c*/ 	.word	0xffffffff


	//   ....[57]....
        /*0370*/ 	.word	0xffffffff


	//   ....[58]....
        /*0374*/ 	.word	0xffffffff


	//   ....[59]....
        /*0378*/ 	.word	0xffffffff


	//   ....[60]....
        /*037c*/ 	.word	0xffffffff


	//   ....[61]....
        /*0380*/ 	.word	0xffffffff


	//   ....[62]....
        /*0384*/ 	.word	0xffffffff


	//   ....[63]....
        /*0388*/ 	.word	0xffffffff


	//   ....[64]....
        /*038c*/ 	.word	0xffffffff


	//   ....[65]....
        /*0390*/ 	.word	0xffffffff


	//   ....[66]....
        /*0394*/ 	.word	0xffffffff


	//   ....[67]....
        /*0398*/ 	.word	0xffffffff


	//   ....[68]....
        /*039c*/ 	.word	0xffffffff


	//   ....[69]....
        /*03a0*/ 	.word	0xffffffff


	//   ....[70]....
        /*03a4*/ 	.word	0xffffffff


	//   ....[71]....
        /*03a8*/ 	.word	0xffffffff


	//   ....[72]....
        /*03ac*/ 	.word	0xffffffff


	//   ....[73]....
        /*03b0*/ 	.word	0xffffffff


	//   ....[74]....
        /*03b4*/ 	.word	0xffffffff


	//   ....[75]....
        /*03b8*/ 	.word	0xffffffff


	//   ....[76]....
        /*03bc*/ 	.word	0xffffffff


	//   ....[77]....
        /*03c0*/ 	.word	0xffffffff


	//   ....[78]....
        /*03c4*/ 	.word	0xffffffff


	//   ....[79]....
        /*03c8*/ 	.word	0xffffffff


	//   ....[80]....
        /*03cc*/ 	.word	0xffffffff


	//   ....[81]....
        /*03d0*/ 	.word	0xffffffff


	//   ....[82]....
        /*03d4*/ 	.word	0xffffffff


	//   ....[83]....
        /*03d8*/ 	.word	0xffffffff


	//   ....[84]....
        /*03dc*/ 	.word	0xffffffff


	//   ....[85]....
        /*03e0*/ 	.word	0xffffffff


	//   ....[86]....
        /*03e4*/ 	.word	0xffffffff


	//   ....[87]....
        /*03e8*/ 	.word	0xffffffff


	//   ....[88]....
        /*03ec*/ 	.word	0xffffffff


	//   ....[89]....
        /*03f0*/ 	.word	0xffffffff


	//   ....[90]....
        /*03f4*/ 	.word	0xffffffff


	//   ....[91]....
        /*03f8*/ 	.word	0xffffffff


	//   ....[92]....
        /*03fc*/ 	.word	0xffffffff


	//   ....[93]....
        /*0400*/ 	.word	0xffffffff


	//   ....[94]....
        /*0404*/ 	.word	0xffffffff


	//   ....[95]....
        /*0408*/ 	.word	0xffffffff


	//   ....[96]....
        /*040c*/ 	.word	0xffffffff


	//   ....[97]....
        /*0410*/ 	.word	0xffffffff


	//   ....[98]....
        /*0414*/ 	.word	0xffffffff


	//   ....[99]....
        /*0418*/ 	.word	0xffffffff


	//   ....[100]....
        /*041c*/ 	.word	0xffffffff


	//   ....[101]....
        /*0420*/ 	.word	0xffffffff


	//   ....[102]....
        /*0424*/ 	.word	0xffffffff


	//   ....[103]....
        /*0428*/ 	.word	0xffffffff


	//   ....[104]....
        /*042c*/ 	.word	0xffffffff


	//   ....[105]....
        /*0430*/ 	.word	0xffffffff


	//   ....[106]....
        /*0434*/ 	.word	0xffffffff


	//   ....[107]....
        /*0438*/ 	.word	0xffffffff


	//   ....[108]....
        /*043c*/ 	.word	0xffffffff


	//   ....[109]....
        /*0440*/ 	.word	0xffffffff


	//   ....[110]....
        /*0444*/ 	.word	0xffffffff


	//   ....[111]....
        /*0448*/ 	.word	0xffffffff


	//   ....[112]....
        /*044c*/ 	.word	0xffffffff


	//   ....[113]....
        /*0450*/ 	.word	0xffffffff


	//   ....[114]....
        /*0454*/ 	.word	0xffffffff


	//   ....[115]....
        /*0458*/ 	.word	0xffffffff


	//   ....[116]....
        /*045c*/ 	.word	0xffffffff


	//   ....[117]....
        /*0460*/ 	.word	0xffffffff


	//   ....[118]....
        /*0464*/ 	.word	0xffffffff


	//   ....[119]....
        /*0468*/ 	.word	0xffffffff


	//   ....[120]....
        /*046c*/ 	.word	0xffffffff


	//   ....[121]....
        /*0470*/ 	.word	0xffffffff


	//   ....[122]....
        /*0474*/ 	.word	0xffffffff


	//   ....[123]....
        /*0478*/ 	.word	0xffffffff


	//   ....[124]....
        /*047c*/ 	.word	0xffffffff


	//   ....[125]....
        /*0480*/ 	.word	0xffffffff


	//   ....[126]....
        /*0484*/ 	.word	0xffffffff


	//   ....[127]....
        /*0488*/ 	.word	0xffffffff


	//   ....[128]....
        /*048c*/ 	.word	0xffffffff


	//   ....[129]....
        /*0490*/ 	.word	0xffffffff


	//   ....[130]....
        /*0494*/ 	.word	0xffffffff


	//   ....[131]....
        /*0498*/ 	.word	0xffffffff


	//   ....[132]....
        /*049c*/ 	.word	0xffffffff


	//   ....[133]....
        /*04a0*/ 	.word	0xffffffff


	//   ....[134]....
        /*04a4*/ 	.word	0xffffffff


	//   ....[135]....
        /*04a8*/ 	.word	0xffffffff


	//   ....[136]....
        /*04ac*/ 	.word	0xffffffff


	//   ....[137]....
        /*04b0*/ 	.word	0xffffffff


	//   ....[138]....
        /*04b4*/ 	.word	0xffffffff


	//   ....[139]....
        /*04b8*/ 	.word	0xffffffff


	//   ....[140]....
        /*04bc*/ 	.word	0xffffffff


	//   ....[141]....
        /*04c0*/ 	.word	0x0500000f


	//   ....[142]....
        /*04c4*/ 	.word	0x0500000f


	//   ....[143]....
        /*04c8*/ 	.word	0x0500000f


	//   ....[144]....
        /*04cc*/ 	.word	0x0500000f


	//   ....[145]....
        /*04d0*/ 	.word	0x0500000f


	//   ....[146]....
        /*04d4*/ 	.word	0x0500000f


	//   ....[147]....
        /*04d8*/ 	.word	0x0500000f


	//   ....[148]....
        /*04dc*/ 	.word	0x0500000f


	//   ....[149]....
        /*04e0*/ 	.word	0x0500000f


	//   ....[150]....
        /*04e4*/ 	.word	0x0500000f


	//   ....[151]....
        /*04e8*/ 	.word	0x0500000f


	//   ....[152]....
        /*04ec*/ 	.word	0x0500000f


	//   ....[153]....
        /*04f0*/ 	.word	0x0500000f


	//   ....[154]....
        /*04f4*/ 	.word	0x0500000f


	//   ....[155]....
        /*04f8*/ 	.word	0x0500000f


	//   ....[156]....
        /*04fc*/ 	.word	0x0500000f


	//   ....[157]....
        /*0500*/ 	.word	0x0500000f


	//   ....[158]....
        /*0504*/ 	.word	0x0500000f


	//   ....[159]....
        /*0508*/ 	.word	0x0500000f


	//   ....[160]....
        /*050c*/ 	.word	0x0500000f


	//   ....[161]....
        /*0510*/ 	.word	0x0500000f


	//   ....[162]....
        /*0514*/ 	.word	0x0500000f


	//   ....[163]....
        /*0518*/ 	.word	0x0500000f


	//   ....[164]....
        /*051c*/ 	.word	0x0500000f


	//   ....[165]....
        /*0520*/ 	.word	0x0500000f


	//   ....[166]....
        /*0524*/ 	.word	0x0500000f


	//   ....[167]....
        /*0528*/ 	.word	0x0500000f


	//   ....[168]....
        /*052c*/ 	.word	0x0500000f


	//   ....[169]....
        /*0530*/ 	.word	0x0500000f


	//   ....[170]....
        /*0534*/ 	.word	0x0500000f


	//   ....[171]....
        /*0538*/ 	.word	0x0500000f


	//   ....[172]....
        /*053c*/ 	.word	0x0500000f


	//   ....[173]....
        /*0540*/ 	.word	0x0500000f


	//   ....[174]....
        /*0544*/ 	.word	0x0500000f


	//   ....[175]....
        /*0548*/ 	.word	0x0500000f


	//   ....[176]....
        /*054c*/ 	.word	0x0500000f


	//   ....[177]....
        /*0550*/ 	.word	0x0500000f


	//   ....[178]....
        /*0554*/ 	.word	0x0500000f


	//   ....[179]....
        /*0558*/ 	.word	0x0500000f


	//   ....[180]....
        /*055c*/ 	.word	0x0500000f


	//   ....[181]....
        /*0560*/ 	.word	0x0500000f


	//   ....[182]....
        /*0564*/ 	.word	0x0500000f


	//   ....[183]....
        /*0568*/ 	.word	0x0500000f


	//   ....[184]....
        /*056c*/ 	.word	0x0500000f


	//   ....[185]....
        /*0570*/ 	.word	0x0500000f


	//   ....[186]....
        /*0574*/ 	.word	0x0500000f


	//   ....[187]....
        /*0578*/ 	.word	0x0500000f


	//   ....[188]....
        /*057c*/ 	.word	0x0500000f


	//   ....[189]....
        /*0580*/ 	.word	0x0500000f


	//   ....[190]....
        /*0584*/ 	.word	0x0500000f


	//   ....[191]....
        /*0588*/ 	.word	0x0500000f


	//   ....[192]....
        /*058c*/ 	.word	0x0500000f


	//   ....[193]....
        /*0590*/ 	.word	0x0500000f


	//   ....[194]....
        /*0594*/ 	.word	0x0500000f


	//----- nvinfo : EIATTR_COOP_GROUP_INSTR_OFFSETS
	.align		4
.L_115:
        /*0598*/ 	.byte	0x04, 0x28
        /*059a*/ 	.short	(.L_117 - .L_116)


	//   ....[0]....
.L_116:
        /*059c*/ 	.word	0x00000070


	//   ....[1]....
        /*05a0*/ 	.word	0x000000b0


	//   ....[2]....
        /*05a4*/ 	.word	0x000002d0


	//   ....[3]....
        /*05a8*/ 	.word	0x00000430


	//   ....[4]....
        /*05ac*/ 	.word	0x00000550


	//   ....[5]....
        /*05b0*/ 	.word	0x000006b0


	//   ....[6]....
        /*05b4*/ 	.word	0x000014b0


	//   ....[7]....
        /*05b8*/ 	.word	0x00002700


	//   ....[8]....
        /*05bc*/ 	.word	0x00002800


	//   ....[9]....
        /*05c0*/ 	.word	0x00002c10


	//   ....[10]....
        /*05c4*/ 	.word	0x00002d20


	//   ....[11]....
        /*05c8*/ 	.word	0x00004c90


	//   ....[12]....
        /*05cc*/ 	.word	0x00004ca0


	//   ....[13]....
        /*05d0*/ 	.word	0x00004cd0


	//   ....[14]....
        /*05d4*/ 	.word	0x00004ce0


	//   ....[15]....
        /*05d8*/ 	.word	0x000065b0


	//   ....[16]....
        /*05dc*/ 	.word	0x000065c0


	//   ....[17]....
        /*05e0*/ 	.word	0x00006640


	//   ....[18]....
        /*05e4*/ 	.word	0x00006650


	//   ....[19]....
        /*05e8*/ 	.word	0x000070b0


	//   ....[20]....
        /*05ec*/ 	.word	0x000070c0


	//   ....[21]....
        /*05f0*/ 	.word	0x000070d0


	//   ....[22]....
        /*05f4*/ 	.word	0x000070e0


	//   ....[23]....
        /*05f8*/ 	.word	0x000070f0


	//   ....[24]....
        /*05fc*/ 	.word	0x00007100


	//   ....[25]....
        /*0600*/ 	.word	0x00007110


	//   ....[26]....
        /*0604*/ 	.word	0x00007120


	//   ....[27]....
        /*0608*/ 	.word	0x00007130


	//   ....[28]....
        /*060c*/ 	.word	0x00007140


	//   ....[29]....
        /*0610*/ 	.word	0x00007160


	//   ....[30]....
        /*0614*/ 	.word	0x00007180


	//   ....[31]....
        /*0618*/ 	.word	0x000071a0


	//   ....[32]....
        /*061c*/ 	.word	0x000071b0


	//   ....[33]....
        /*0620*/ 	.word	0x000071c0


	//   ....[34]....
        /*0624*/ 	.word	0x000071e0


	//   ....[35]....
        /*0628*/ 	.word	0x000076a0


	//   ....[36]....
        /*062c*/ 	.word	0x000076e0


	//   ....[37]....
        /*0630*/ 	.word	0x00007710


	//   ....[38]....
        /*0634*/ 	.word	0x00007740


	//   ....[39]....
        /*0638*/ 	.word	0x00007b90


	//   ....[40]....
        /*063c*/ 	.word	0x00007bc0


	//   ....[41]....
        /*0640*/ 	.word	0x00007bd0


	//   ....[42]....
        /*0644*/ 	.word	0x00007bf0


	//   ....[43]....
        /*0648*/ 	.word	0x00007c10


	//   ....[44]....
        /*064c*/ 	.word	0x00007c30


	//   ....[45]....
        /*0650*/ 	.word	0x00007da0


	//   ....[46]....
        /*0654*/ 	.word	0x00007db0


	//   ....[47]....
        /*0658*/ 	.word	0x00008640


	//   ....[48]....
        /*065c*/ 	.word	0x00008670


	//   ....[49]....
        /*0660*/ 	.word	0x000086b0


	//   ....[50]....
        /*0664*/ 	.word	0x000086e0


	//   ....[51]....
        /*0668*/ 	.word	0x00008710


	//   ....[52]....
        /*066c*/ 	.word	0x00008720


	//   ....[53]....
        /*0670*/ 	.word	0x00008730


	//   ....[54]....
        /*0674*/ 	.word	0x00008750


	//   ....[55]....
        /*0678*/ 	.word	0x000088a0


	//   ....[56]....
        /*067c*/ 	.word	0x00008a70


	//   ....[57]....
        /*0680*/ 	.word	0x00008aa0


	//   ....[58]....
        /*0684*/ 	.word	0x00008ad0


	//   ....[59]....
        /*0688*/ 	.word	0x00008b00


	//   ....[60]....
        /*068c*/ 	.word	0x00008b30


	//   ....[61]....
        /*0690*/ 	.word	0x00008b70


	//   ....[62]....
        /*0694*/ 	.word	0x00008cc0


	//   ....[63]....
        /*0698*/ 	.word	0x00008cf0


	//   ....[64]....
        /*069c*/ 	.word	0x00008d20


	//   ....[65]....
        /*06a0*/ 	.word	0x00008d50


	//   ....[66]....
        /*06a4*/ 	.word	0x00008d80


	//   ....[67]....
        /*06a8*/ 	.word	0x00008dc0


	//   ....[68]....
        /*06ac*/ 	.word	0x00008e40


	//   ....[69]....
        /*06b0*/ 	.word	0x00008e80


	//   ....[70]....
        /*06b4*/ 	.word	0x00008f10


	//   ....[71]....
        /*06b8*/ 	.word	0x0000aad0


	//   ....[72]....
        /*06bc*/ 	.word	0x0000aae0


	//   ....[73]....
        /*06c0*/ 	.word	0x0000ab50


	//   ....[74]....
        /*06c4*/ 	.word	0x0000ab70


	//   ....[75]....
        /*06c8*/ 	.word	0x0000abb0


	//   ....[76]....
        /*06cc*/ 	.word	0x0000abd0


	//   ....[77]....
        /*06d0*/ 	.word	0x0000abe0


	//   ....[78]....
        /*06d4*/ 	.word	0x0000abf0


	//   ....[79]....
        /*06d8*/ 	.word	0x0000ac80


	//   ....[80]....
        /*06dc*/ 	.word	0x0000aca0


	//   ....[81]....
        /*06e0*/ 	.word	0x0000b110


	//   ....[82]....
        /*06e4*/ 	.word	0x0000b120


	//   ....[83]....
        /*06e8*/ 	.word	0x0000b140


	//   ....[84]....
        /*06ec*/ 	.word	0x0000b1d0


	//   ....[85]....
        /*06f0*/ 	.word	0x0000b1e0


	//   ....[86]....
        /*06f4*/ 	.word	0x0000b250


	//   ....[87]....
        /*06f8*/ 	.word	0x0000b260


	//   ....[88]....
        /*06fc*/ 	.word	0x0000b270


	//   ....[89]....
        /*0700*/ 	.word	0x0000b280


	//   ....[90]....
        /*0704*/ 	.word	0x0000b320


	//   ....[91]....
        /*0708*/ 	.word	0x0000bbf0


	//   ....[92]....
        /*070c*/ 	.word	0x0000bc20


	//   ....[93]....
        /*0710*/ 	.word	0x0000bc40


	//   ....[94]....
        /*0714*/ 	.word	0x0000bcc0


	//   ....[95]....
        /*0718*/ 	.word	0x0000bce0


	//   ....[96]....
        /*071c*/ 	.word	0x0000bd60


	//   ....[97]....
        /*0720*/ 	.word	0x0000bd80


	//   ....[98]....
        /*0724*/ 	.word	0x0000bd90


	//   ....[99]....
        /*0728*/ 	.word	0x0000bda0


	//   ....[100]....
        /*072c*/ 	.word	0x0000bea0


	//   ....[101]....
        /*0730*/ 	.word	0x0000beb0


	//   ....[102]....
        /*0734*/ 	.word	0x0000bec0


	//   ....[103]....
        /*0738*/ 	.word	0x0000c8a0


	//   ....[104]....
        /*073c*/ 	.word	0x0000c8b0


	//   ....[105]....
        /*0740*/ 	.word	0x0000c8d0


	//   ....[106]....
        /*0744*/ 	.word	0x0000c920


	//   ....[107]....
        /*0748*/ 	.word	0x0000c930


	//   ....[108]....
        /*074c*/ 	.word	0x0000c970


	//   ....[109]....
        /*0750*/ 	.word	0x0000c980


	//   ....[110]....
        /*0754*/ 	.word	0x0000c990


	//   ....[111]....
        /*0758*/ 	.word	0x0000c9d0


	//   ....[112]....
        /*075c*/ 	.word	0x0000ca10


	//   ....[113]....
        /*0760*/ 	.word	0x0000ce40


	//   ....[114]....
        /*0764*/ 	.word	0x0000ce50


	//   ....[115]....
        /*0768*/ 	.word	0x0000ce60


	//   ....[116]....
        /*076c*/ 	.word	0x0000cea0


	//   ....[117]....
        /*0770*/ 	.word	0x0000ceb0


	//   ....[118]....
        /*0774*/ 	.word	0x0000cef0


	//   ....[119]....
        /*0778*/ 	.word	0x0000cf00


	//   ....[120]....
        /*077c*/ 	.word	0x0000cf10


	//   ....[121]....
        /*0780*/ 	.word	0x0000cf50


	//   ....[122]....
        /*0784*/ 	.word	0x0000cf90


	//   ....[123]....
        /*0788*/ 	.word	0x0000dde0


	//   ....[124]....
        /*078c*/ 	.word	0x0000de10


	//   ....[125]....
        /*0790*/ 	.word	0x0000de40


	//   ....[126]....
        /*0794*/ 	.word	0x0000de50


	//   ....[127]....
        /*0798*/ 	.word	0x0000de80


	//   ....[128]....
        /*079c*/ 	.word	0x0000de90


	//   ....[129]....
        /*07a0*/ 	.word	0x0000dec0


	//   ....[130]....
        /*07a4*/ 	.word	0x0000df00


	//   ....[131]....
        /*07a8*/ 	.word	0x0000e040


	//   ....[132]....
        /*07ac*/ 	.word	0x0000e070


	//   ....[133]....
        /*07b0*/ 	.word	0x0000e0a0


	//   ....[134]....
        /*07b4*/ 	.word	0x0000e0d0


	//   ....[135]....
        /*07b8*/ 	.word	0x0000e100


	//   ....[136]....
        /*07bc*/ 	.word	0x0000e140


	//   ....[137]....
        /*07c0*/ 	.word	0x0000e1d0


	//   ....[138]....
        /*07c4*/ 	.word	0x0000e210


	//   ....[139]....
        /*07c8*/ 	.word	0x0000e2a0


	//   ....[140]....
        /*07cc*/ 	.word	0x0000e6c0


	//   ....[141]....
        /*07d0*/ 	.word	0x0000ec20


	//   ....[142]....
        /*07d4*/ 	.word	0x0000ed10


	//   ....[143]....
        /*07d8*/ 	.word	0x0000eda0


	//   ....[144]....
        /*07dc*/ 	.word	0x0000ee70


	//   ....[145]....
        /*07e0*/ 	.word	0x0000ef20


	//   ....[146]....
        /*07e4*/ 	.word	0x0000efd0


	//   ....[147]....
        /*07e8*/ 	.word	0x0000f070


	//   ....[148]....
        /*07ec*/ 	.word	0x0000f110


	//   ....[149]....
        /*07f0*/ 	.word	0x0000f1c0


	//   ....[150]....
        /*07f4*/ 	.word	0x0000f240


	//   ....[151]....
        /*07f8*/ 	.word	0x0000f310


	//   ....[152]....
        /*07fc*/ 	.word	0x0000f440


	//   ....[153]....
        /*0800*/ 	.word	0x0000f4f0


	//   ....[154]....
        /*0804*/ 	.word	0x0000f560


	//   ....[155]....
        /*0808*/ 	.word	0x0000f660


	//   ....[156]....
        /*080c*/ 	.word	0x0000f6c0


	//   ....[157]....
        /*0810*/ 	.word	0x0000f7a0


	//   ....[158]....
        /*0814*/ 	.word	0x0000f800


	//   ....[159]....
        /*0818*/ 	.word	0x0000f8a0


	//   ....[160]....
        /*081c*/ 	.word	0x0000f940


	//   ....[161]....
        /*0820*/ 	.word	0x0000f9f0


	//   ....[162]....
        /*0824*/ 	.word	0x0000faa0


	//   ....[163]....
        /*0828*/ 	.word	0x0000fb10


	//   ....[164]....
        /*082c*/ 	.word	0x0000fb70


	//   ....[165]....
        /*0830*/ 	.word	0x0000fc60


	//   ....[166]....
        /*0834*/ 	.word	0x0000fcc0


	//   ....[167]....
        /*0838*/ 	.word	0x0000fdc0


	//   ....[168]....
        /*083c*/ 	.word	0x0000fe20


	//   ....[169]....
        /*0840*/ 	.word	0x0000fec0


	//   ....[170]....
        /*0844*/ 	.word	0x0000ff80


	//   ....[171]....
        /*0848*/ 	.word	0x00010050


	//   ....[172]....
        /*084c*/ 	.word	0x000100d0


	//   ....[173]....
        /*0850*/ 	.word	0x00010190


	//   ....[174]....
        /*0854*/ 	.word	0x000102c0


	//   ....[175]....
        /*0858*/ 	.word	0x00010370


	//   ....[176]....
        /*085c*/ 	.word	0x00010420


	//   ....[177]....
        /*0860*/ 	.word	0x000104c0


	//   ....[178]....
        /*0864*/ 	.word	0x00010570


	//   ....[179]....
        /*0868*/ 	.word	0x00010610


	//   ....[180]....
        /*086c*/ 	.word	0x000106c0


	//   ....[181]....
        /*0870*/ 	.word	0x00010760


	//   ....[182]....
        /*0874*/ 	.word	0x000107d0


	//   ....[183]....
        /*0878*/ 	.word	0x00010890


	//   ....[184]....
        /*087c*/ 	.word	0x00010980


	//   ....[185]....
        /*0880*/ 	.word	0x00010a10


	//   ....[186]....
        /*0884*/ 	.word	0x00010a70


	//   ....[187]....
        /*0888*/ 	.word	0x00010b20


	//   ....[188]....
        /*088c*/ 	.word	0x00010b80


	//   ....[189]....
        /*0890*/ 	.word	0x00010c30


	//   ....[190]....
        /*0894*/ 	.word	0x00010c90


	//   ....[191]....
        /*0898*/ 	.word	0x00010d40


	//   ....[192]....
        /*089c*/ 	.word	0x00010da0


	//   ....[193]....
        /*08a0*/ 	.word	0x00010e50


	//   ....[194]....
        /*08a4*/ 	.word	0x000110b0


	//----- nvinfo : EIATTR_REG_RECONFIG
	.align		4
.L_117:
        /*08a8*/ 	.byte	0x01, 0x54
	.zero		2


	//----- nvinfo : EIATTR_SYSCALL_OFFSETS
	.align		4
        /*08ac*/ 	.byte	0x04, 0x46
        /*08ae*/ 	.short	(.L_119 - .L_118)


	//   ....[0]....
.L_118:
        /*08b0*/ 	.word	0x00001650


	//   ....[1]....
        /*08b4*/ 	.word	0x00009cc0


	//   ....[2]....
        /*08b8*/ 	.word	0x00009e50


	//   ....[3]....
        /*08bc*/ 	.word	0x00009fa0


	//   ....[4]....
        /*08c0*/ 	.word	0x0000a0f0


	//   ....[5]....
        /*08c4*/ 	.word	0x0000b720


	//----- nvinfo : EIATTR_MBARRIER_INSTR_OFFSETS
	.align		4
.L_119:
        /*08c8*/ 	.byte	0x04, 0x39
        /*08ca*/ 	.short	(.L_121 - .L_120)


	//   ....[0]....
.L_120:
        /*08cc*/ 	.word	0x00000180
        /*08d0*/ 	.word	0x000000ff
        /*08d4*/ 	.word	0x00013200
        /*08d8*/ 	.short	0x0100
        /*08da*/ 	.byte	0x08
	.zero		1


	//   ....[1]....
        /*08dc*/ 	.word	0x00000190
        /*08e0*/ 	.word	0x000000ff
        /*08e4*/ 	.word	0x00013220
        /*08e8*/ 	.short	0x0100
        /*08ea*/ 	.byte	0x08
	.zero		1


	//   ....[2]....
        /*08ec*/ 	.word	0x00000280
        /*08f0*/ 	.word	0x000000ff
        /*08f4*/ 	.word	0x00013230
        /*08f8*/ 	.short	0x0100
        /*08fa*/ 	.byte	0x08
	.zero		1


	//   ....[3]....
        /*08fc*/ 	.word	0x00000290
        /*0900*/ 	.word	0x000000ff
        /*0904*/ 	.word	0x00013240
        /*0908*/ 	.short	0x0100
        /*090a*/ 	.byte	0x08
	.zero		1


	//   ....[4]....
        /*090c*/ 	.word	0x000002a0
        /*0910*/ 	.word	0x000000ff
        /*0914*/ 	.word	0x00013238
        /*0918*/ 	.short	0x0100
        /*091a*/ 	.byte	0x08
	.zero		1


	//   ....[5]....
        /*091c*/ 	.word	0x000002b0
        /*0920*/ 	.word	0x000000ff
        /*0924*/ 	.word	0x00013248
        /*0928*/ 	.short	0x0100
        /*092a*/ 	.byte	0x08
	.zero		1


	//   ....[6]....
        /*092c*/ 	.word	0x000003e0
        /*0930*/ 	.word	0x000000ff
        /*0934*/ 	.word	0x00013250
        /*0938*/ 	.short	0x0100
        /*093a*/ 	.byte	0x08
	.zero		1


	//   ....[7]....
        /*093c*/ 	.word	0x000003f0
        /*0940*/ 	.word	0x000000ff
        /*0944*/ 	.word	0x00013260
        /*0948*/ 	.short	0x0100
        /*094a*/ 	.byte	0x08
	.zero		1


	//   ....[8]....
        /*094c*/ 	.word	0x00000400
        /*0950*/ 	.word	0x000000ff
        /*0954*/ 	.word	0x00013258
        /*0958*/ 	.short	0x0100
        /*095a*/ 	.byte	0x08
	.zero		1


	//   ....[9]....
        /*095c*/ 	.word	0x00000410
        /*0960*/ 	.word	0x000000ff
        /*0964*/ 	.word	0x00013268
        /*0968*/ 	.short	0x0100
        /*096a*/ 	.byte	0x08
	.zero		1


	//   ....[10]....
        /*096c*/ 	.word	0x00000500
        /*0970*/ 	.word	0x000000ff
        /*0974*/ 	.word	0x00013270
        /*0978*/ 	.short	0x0100
        /*097a*/ 	.byte	0x06
	.zero		1


	//   ....[11]....
        /*097c*/ 	.word	0x00000510
        /*0980*/ 	.word	0x000000ff
        /*0984*/ 	.word	0x00013280
        /*0988*/ 	.short	0x0100
        /*098a*/ 	.byte	0x06
	.zero		1


	//   ....[12]....
        /*098c*/ 	.word	0x00000520
        /*0990*/ 	.word	0x000000ff
        /*0994*/ 	.word	0x00013278
        /*0998*/ 	.short	0x0100
        /*099a*/ 	.byte	0x06
	.zero		1


	//   ....[13]....
        /*099c*/ 	.word	0x00000530
        /*09a0*/ 	.word	0x000000ff
        /*09a4*/ 	.word	0x00013288
        /*09a8*/ 	.short	0x0100
        /*09aa*/ 	.byte	0x06
	.zero		1


	//   ....[14]....
        /*09ac*/ 	.word	0x00000660
        /*09b0*/ 	.word	0x000000ff
        /*09b4*/ 	.word	0x00013290
        /*09b8*/ 	.short	0x0100
        /*09ba*/ 	.byte	0x08
	.zero		1


	//   ....[15]....
        /*09bc*/ 	.word	0x00000670
        /*09c0*/ 	.word	0x000000ff
        /*09c4*/ 	.word	0x000132a0
        /*09c8*/ 	.short	0x0100
        /*09ca*/ 	.byte	0x08
	.zero		1


	//   ....[16]....
        /*09cc*/ 	.word	0x00000680
        /*09d0*/ 	.word	0x000000ff
        /*09d4*/ 	.word	0x00013298
        /*09d8*/ 	.short	0x0100
        /*09da*/ 	.byte	0x08
	.zero		1


	//   ....[17]....
        /*09dc*/ 	.word	0x00000690
        /*09e0*/ 	.word	0x000000ff
        /*09e4*/ 	.word	0x000132a8
        /*09e8*/ 	.short	0x0100
        /*09ea*/ 	.byte	0x08
	.zero		1


	//   ....[18]....
        /*09ec*/ 	.word	0x000007e0
        /*09f0*/ 	.word	0x000000ff
        /*09f4*/ 	.word	0x000132b0
        /*09f8*/ 	.short	0x0100
        /*09fa*/ 	.byte	0x08
	.zero		1


	//   ....[19]....
        /*09fc*/ 	.word	0x000007f0
        /*0a00*/ 	.word	0x000000ff
        /*0a04*/ 	.word	0x000132c0
        /*0a08*/ 	.short	0x0100
        /*0a0a*/ 	.byte	0x08
	.zero		1


	//   ....[20]....
        /*0a0c*/ 	.word	0x00000800
        /*0a10*/ 	.word	0x000000ff
        /*0a14*/ 	.word	0x000132b8
        /*0a18*/ 	.short	0x0100
        /*0a1a*/ 	.byte	0x08
	.zero		1


	//   ....[21]....
        /*0a1c*/ 	.word	0x00000810
        /*0a20*/ 	.word	0x000000ff
        /*0a24*/ 	.word	0x000132c8
        /*0a28*/ 	.short	0x0100
        /*0a2a*/ 	.byte	0x08
	.zero		1


	//   ....[22]....
        /*0a2c*/ 	.word	0x000016d0
        /*0a30*/ 	.word	0x00000019
        /*0a34*/ 	.word	0x00013200
        /*0a38*/ 	.short	0x010a
        /*0a3a*/ 	.byte	0x3f
	.zero		1


	//   ....[23]....
        /*0a3c*/ 	.word	0x00001750
        /*0a40*/ 	.word	0x00000004
        /*0a44*/ 	.word	0x00013230
        /*0a48*/ 	.short	0x010a
        /*0a4a*/ 	.byte	0x3f
	.zero		1


	//   ....[24]....
        /*0a4c*/ 	.word	0x000017d0
        /*0a50*/ 	.word	0x00000004
        /*0a54*/ 	.word	0x00013230
        /*0a58*/ 	.short	0x010a
        /*0a5a*/ 	.byte	0x3f
	.zero		1


	//   ....[25]....
        /*0a5c*/ 	.word	0x00002fd0
        /*0a60*/ 	.word	0x00000053
        /*0a64*/ 	.word	0x00000000
        /*0a68*/ 	.short	0x0101
        /*0a6a*/ 	.byte	0x3f
	.zero		1


	//   ....[26]....
        /*0a6c*/ 	.word	0x00004070
        /*0a70*/ 	.word	0x000000ff
        /*0a74*/ 	.word	0x00013230
        /*0a78*/ 	.short	0x010a
        /*0a7a*/ 	.byte	0x15
	.zero		1


	//   ....[27]....
        /*0a7c*/ 	.word	0x000040b0
        /*0a80*/ 	.word	0x000000ff
        /*0a84*/ 	.word	0x00013230
        /*0a88*/ 	.short	0x010a
        /*0a8a*/ 	.byte	0x15
	.zero		1


	//   ....[28]....
        /*0a8c*/ 	.word	0x00004500
        /*0a90*/ 	.word	0x000000ff
        /*0a94*/ 	.word	0x00013250
        /*0a98*/ 	.short	0x010a
        /*0a9a*/ 	.byte	0x0b
	.zero		1


	//   ....[29]....
        /*0a9c*/ 	.word	0x00004540
        /*0aa0*/ 	.word	0x000000ff
        /*0aa4*/ 	.word	0x00013250
        /*0aa8*/ 	.short	0x010a
        /*0aaa*/ 	.byte	0x0b
	.zero		1


	//   ....[30]....
        /*0aac*/ 	.word	0x00004800
        /*0ab0*/ 	.word	0x000000ff
        /*0ab4*/ 	.word	0x00000000
        /*0ab8*/ 	.short	0x0101
        /*0aba*/ 	.byte	0x15
	.zero		1


	//   ....[31]....
        /*0abc*/ 	.word	0x00005db0
        /*0ac0*/ 	.word	0x000000ff
        /*0ac4*/ 	.word	0x00000000
        /*0ac8*/ 	.short	0x0101
        /*0aca*/ 	.byte	0x06
	.zero		1


	//   ....[32]....
        /*0acc*/ 	.word	0x00006280
        /*0ad0*/ 	.word	0x000000ff
        /*0ad4*/ 	.word	0x00013250
        /*0ad8*/ 	.short	0x010a
        /*0ada*/ 	.byte	0x0e
	.zero		1


	//   ....[33]....
        /*0adc*/ 	.word	0x000062c0
        /*0ae0*/ 	.word	0x000000ff
        /*0ae4*/ 	.word	0x00013250
        /*0ae8*/ 	.short	0x010a
        /*0aea*/ 	.byte	0x0e
	.zero		1


	//   ....[34]....
        /*0aec*/ 	.word	0x00006930
        /*0af0*/ 	.word	0x000000ff
        /*0af4*/ 	.word	0x00000000
        /*0af8*/ 	.short	0x0101
        /*0afa*/ 	.byte	0x04
	.zero		1


	//   ....[35]....
        /*0afc*/ 	.word	0x00007d70
        /*0b00*/ 	.word	0x00000003
        /*0b04*/ 	.word	0x00000000
        /*0b08*/ 	.short	0x0101
        /*0b0a*/ 	.byte	0x3f
	.zero		1


	//   ....[36]....
        /*0b0c*/ 	.word	0x0000a730
        /*0b10*/ 	.word	0x00000004
        /*0b14*/ 	.word	0x00013280
        /*0b18*/ 	.short	0x010a
        /*0b1a*/ 	.byte	0x3f
	.zero		1


	//   ....[37]....
        /*0b1c*/ 	.word	0x0000adc0
        /*0b20*/ 	.word	0x00000004
        /*0b24*/ 	.word	0x00013270
        /*0b28*/ 	.short	0x0107
        /*0b2a*/ 	.byte	0x3f
	.zero		1


	//   ....[38]....
        /*0b2c*/ 	.word	0x0000ae80
        /*0b30*/ 	.word	0x00000004
        /*0b34*/ 	.word	0x00013270
        /*0b38*/ 	.short	0x0101
        /*0b3a*/ 	.byte	0x3f
	.zero		1


	//   ....[39]....
        /*0b3c*/ 	.word	0x0000aed0
        /*0b40*/ 	.word	0x00000004
        /*0b44*/ 	.word	0x00013240
        /*0b48*/ 	.short	0x010a
        /*0b4a*/ 	.byte	0x3f
	.zero		1


	//   ....[40]....
        /*0b4c*/ 	.word	0x0000b430
        /*0b50*/ 	.word	0x00000004
        /*0b54*/ 	.word	0x00013230
        /*0b58*/ 	.short	0x0107
        /*0b5a*/ 	.byte	0x3f
	.zero		1


	//   ....[41]....
        /*0b5c*/ 	.word	0x0000b500
        /*0b60*/ 	.word	0x00000004
        /*0b64*/ 	.word	0x00013230
        /*0b68*/ 	.short	0x0101
        /*0b6a*/ 	.byte	0x3f
	.zero		1


	//   ....[42]....
        /*0b6c*/ 	.word	0x0000bfa0
        /*0b70*/ 	.word	0x00000016
        /*0b74*/ 	.word	0x00013200
        /*0b78*/ 	.short	0x0107
        /*0b7a*/ 	.byte	0x3f
	.zero		1


	//   ....[43]....
        /*0b7c*/ 	.word	0x0000c090
        /*0b80*/ 	.word	0x00000016
        /*0b84*/ 	.word	0x00013200
        /*0b88*/ 	.short	0x0101
        /*0b8a*/ 	.byte	0x3f
	.zero		1


	//   ....[44]....
        /*0b8c*/ 	.word	0x0000c0b0
        /*0b90*/ 	.word	0x00000016
        /*0b94*/ 	.word	0x00013220
        /*0b98*/ 	.short	0x010a
        /*0b9a*/ 	.byte	0x3f
	.zero		1


	//   ....[45]....
        /*0b9c*/ 	.word	0x0000c5d0
        /*0ba0*/ 	.word	0x00000000
        /*0ba4*/ 	.word	0x00013280
        /*0ba8*/ 	.short	0x010a
        /*0baa*/ 	.byte	0x3f
	.zero		1


	//   ....[46]....
        /*0bac*/ 	.word	0x0000cac0
        /*0bb0*/ 	.word	0x00000000
        /*0bb4*/ 	.word	0x00013270
        /*0bb8*/ 	.short	0x0107
        /*0bba*/ 	.byte	0x3f
	.zero		1


	//   ....[47]....
        /*0bbc*/ 	.word	0x0000cb80
        /*0bc0*/ 	.word	0x00000000
        /*0bc4*/ 	.word	0x00013270
        /*0bc8*/ 	.short	0x0101
        /*0bca*/ 	.byte	0x3f
	.zero		1


	//   ....[48]....
        /*0bcc*/ 	.word	0x0000cbb0
        /*0bd0*/ 	.word	0x00000000
        /*0bd4*/ 	.word	0x00013240
        /*0bd8*/ 	.short	0x010a
        /*0bda*/ 	.byte	0x3f
	.zero		1


	//   ....[49]....
        /*0bdc*/ 	.word	0x0000d010
        /*0be0*/ 	.word	0x00000000
        /*0be4*/ 	.word	0x00013230
        /*0be8*/ 	.short	0x0107
        /*0bea*/ 	.byte	0x3f
	.zero		1


	//   ....[50]....
        /*0bec*/ 	.word	0x0000d0d0
        /*0bf0*/ 	.word	0x00000000
        /*0bf4*/ 	.word	0x00013230
        /*0bf8*/ 	.short	0x0101
        /*0bfa*/ 	.byte	0x3f
	.zero		1


	//   ....[51]....
        /*0bfc*/ 	.word	0x0000d160
        /*0c00*/ 	.word	0x00000002
        /*0c04*/ 	.word	0x00013270
        /*0c08*/ 	.short	0x010a
        /*0c0a*/ 	.byte	0x3f
	.zero		1


	//   ....[52]....
        /*0c0c*/ 	.word	0x0000d1f0
        /*0c10*/ 	.word	0x00000002
        /*0c14*/ 	.word	0x00013260
        /*0c18*/ 	.short	0x010a
        /*0c1a*/ 	.byte	0x3f
	.zero		1


	//   ....[53]....
        /*0c1c*/ 	.word	0x0000d500
        /*0c20*/ 	.word	0x00000002
        /*0c24*/ 	.word	0x00013250
        /*0c28*/ 	.short	0x0101
        /*0c2a*/ 	.byte	0x3f
	.zero		1


	//   ....[54]....
        /*0c2c*/ 	.word	0x0000d590
        /*0c30*/ 	.word	0x00000002
        /*0c34*/ 	.word	0x00000000
        /*0c38*/ 	.short	0x0101
        /*0c3a*/ 	.byte	0x3f
	.zero		1


	//   ....[55]....
        /*0c3c*/ 	.word	0x0000d760
        /*0c40*/ 	.word	0x00000003
        /*0c44*/ 	.word	0x00013270
        /*0c48*/ 	.short	0x010a
        /*0c4a*/ 	.byte	0x3f
	.zero		1


	//   ....[56]....
        /*0c4c*/ 	.word	0x0000d7f0
        /*0c50*/ 	.word	0x00000003
        /*0c54*/ 	.word	0x00013260
        /*0c58*/ 	.short	0x010a
        /*0c5a*/ 	.byte	0x3f
	.zero		1


	//   ....[57]....
        /*0c5c*/ 	.word	0x0000db10
        /*0c60*/ 	.word	0x00000003
        /*0c64*/ 	.word	0x00013250
        /*0c68*/ 	.short	0x0101
        /*0c6a*/ 	.byte	0x3f
	.zero		1


	//   ....[58]....
        /*0c6c*/ 	.word	0x0000dbd0
        /*0c70*/ 	.word	0x00000003
        /*0c74*/ 	.word	0x00000000
        /*0c78*/ 	.short	0x0101
        /*0c7a*/ 	.byte	0x3f
	.zero		1


	//   ....[59]....
        /*0c7c*/ 	.word	0x0000e640
        /*0c80*/ 	.word	0x00000005
        /*0c84*/ 	.word	0x00013220
        /*0c88*/ 	.short	0x010a
        /*0c8a*/ 	.byte	0x3f
	.zero		1


	//   ....[60]....
        /*0c8c*/ 	.word	0x0000e7f0
        /*0c90*/ 	.word	0x00000003
        /*0c94*/ 	.word	0x00013240
        /*0c98*/ 	.short	0x010a
        /*0c9a*/ 	.byte	0x3f
	.zero		1


	//   ....[61]....
        /*0c9c*/ 	.word	0x0000e880
        /*0ca0*/ 	.word	0x00000005
        /*0ca4*/ 	.word	0x00013240
        /*0ca8*/ 	.short	0x010a
        /*0caa*/ 	.byte	0x3f
	.zero		1


	//   ....[62]....
        /*0cac*/ 	.word	0x0000e8c0
        /*0cb0*/ 	.word	0x00000003
        /*0cb4*/ 	.word	0x00013260
        /*0cb8*/ 	.short	0x010a
        /*0cba*/ 	.byte	0x3f
	.zero		1


	//   ....[63]....
        /*0cbc*/ 	.word	0x0000e900
        /*0cc0*/ 	.word	0x00000005
        /*0cc4*/ 	.word	0x00013260
        /*0cc8*/ 	.short	0x010a
        /*0cca*/ 	.byte	0x3f
	.zero		1


	//   ....[64]....
        /*0ccc*/ 	.word	0x0000e940
        /*0cd0*/ 	.word	0x00000003
        /*0cd4*/ 	.word	0x00013280
        /*0cd8*/ 	.short	0x010a
        /*0cda*/ 	.byte	0x3f
	.zero		1


	//   ....[65]....
        /*0cdc*/ 	.word	0x0000e980
        /*0ce0*/ 	.word	0x00000005
        /*0ce4*/ 	.word	0x00013280
        /*0ce8*/ 	.short	0x010a
        /*0cea*/ 	.byte	0x3f
	.zero		1


	//   ....[66]....
        /*0cec*/ 	.word	0x0000e9e0
        /*0cf0*/ 	.word	0x00000019
        /*0cf4*/ 	.word	0x00013200
        /*0cf8*/ 	.short	0x010a
        /*0cfa*/ 	.byte	0x3f
	.zero		1


	//   ....[67]....
        /*0cfc*/ 	.word	0x0000ea30
        /*0d00*/ 	.word	0x00000004
        /*0d04*/ 	.word	0x00013230
        /*0d08*/ 	.short	0x010a
        /*0d0a*/ 	.byte	0x3f
	.zero		1


	//   ....[68]....
        /*0d0c*/ 	.word	0x0000ea90
        /*0d10*/ 	.word	0x00000006
        /*0d14*/ 	.word	0x00013230
        /*0d18*/ 	.short	0x010a
        /*0d1a*/ 	.byte	0x3f
	.zero		1


	//   ....[69]....
        /*0d1c*/ 	.word	0x0000eaf0
        /*0d20*/ 	.word	0x00000006
        /*0d24*/ 	.word	0x00013250
        /*0d28*/ 	.short	0x010a
        /*0d2a*/ 	.byte	0x3f
	.zero		1


	//   ....[70]....
        /*0d2c*/ 	.word	0x0000eb50
        /*0d30*/ 	.word	0x00000007
        /*0d34*/ 	.word	0x00013250
        /*0d38*/ 	.short	0x010a
        /*0d3a*/ 	.byte	0x3f
	.zero		1


	//   ....[71]....
        /*0d3c*/ 	.word	0x0000ec60
        /*0d40*/ 	.word	0x00000004
        /*0d44*/ 	.word	0x00013280
        /*0d48*/ 	.short	0x010a
        /*0d4a*/ 	.byte	0x3f
	.zero		1


	//   ....[72]....
        /*0d4c*/ 	.word	0x0000f390
        /*0d50*/ 	.word	0x00000004
        /*0d54*/ 	.word	0x00013240
        /*0d58*/ 	.short	0x010a
        /*0d5a*/ 	.byte	0x3f
	.zero		1


	//   ....[73]....
        /*0d5c*/ 	.word	0x000101c0
        /*0d60*/ 	.word	0x00000016
        /*0d64*/ 	.word	0x00013220
        /*0d68*/ 	.short	0x010a
        /*0d6a*/ 	.byte	0x3f
	.zero		1


	//   ....[74]....
        /*0d6c*/ 	.word	0x00010210
        /*0d70*/ 	.word	0x00000000
        /*0d74*/ 	.word	0x00013280
        /*0d78*/ 	.short	0x010a
        /*0d7a*/ 	.byte	0x3f
	.zero		1


	//   ....[75]....
        /*0d7c*/ 	.word	0x000108d0
        /*0d80*/ 	.word	0x00000000
        /*0d84*/ 	.word	0x00013240
        /*0d88*/ 	.short	0x010a
        /*0d8a*/ 	.byte	0x3f
	.zero		1


	//   ....[76]....
        /*0d8c*/ 	.word	0x00010e90
        /*0d90*/ 	.word	0x00000002
        /*0d94*/ 	.word	0x00013270
        /*0d98*/ 	.short	0x010a
        /*0d9a*/ 	.byte	0x3f
	.zero		1


	//   ....[77]....
        /*0d9c*/ 	.word	0x00010ee0
        /*0da0*/ 	.word	0x00000002
        /*0da4*/ 	.word	0x00013260
        /*0da8*/ 	.short	0x010a
        /*0daa*/ 	.byte	0x3f
	.zero		1


	//   ....[78]....
        /*0dac*/ 	.word	0x00010f30
        /*0db0*/ 	.word	0x00000003
        /*0db4*/ 	.word	0x00013270
        /*0db8*/ 	.short	0x010a
        /*0dba*/ 	.byte	0x3f
	.zero		1


	//   ....[79]....
        /*0dbc*/ 	.word	0x00010f80
        /*0dc0*/ 	.word	0x00000003
        /*0dc4*/ 	.word	0x00013260
        /*0dc8*/ 	.short	0x010a
        /*0dca*/ 	.byte	0x3f
	.zero		1


	//   ....[80]....
        /*0dcc*/ 	.word	0x00010fd0
        /*0dd0*/ 	.word	0x00000005
        /*0dd4*/ 	.word	0x00013220
        /*0dd8*/ 	.short	0x010a
        /*0dda*/ 	.byte	0x3f
	.zero		1


	//   ....[81]....
        /*0ddc*/ 	.word	0x00011170
        /*0de0*/ 	.word	0x00000003
        /*0de4*/ 	.word	0x00013240
        /*0de8*/ 	.short	0x010a
        /*0dea*/ 	.byte	0x3f
	.zero		1


	//   ....[82]....
        /*0dec*/ 	.word	0x000111c0
        /*0df0*/ 	.word	0x00000005
        /*0df4*/ 	.word	0x00013240
        /*0df8*/ 	.short	0x010a
        /*0dfa*/ 	.byte	0x3f
	.zero		1


	//   ....[83]....
        /*0dfc*/ 	.word	0x00011210
        /*0e00*/ 	.word	0x00000003
        /*0e04*/ 	.word	0x00013260
        /*0e08*/ 	.short	0x010a
        /*0e0a*/ 	.byte	0x3f
	.zero		1


	//   ....[84]....
        /*0e0c*/ 	.word	0x00011260
        /*0e10*/ 	.word	0x00000005
        /*0e14*/ 	.word	0x00013260
        /*0e18*/ 	.short	0x010a
        /*0e1a*/ 	.byte	0x3f
	.zero		1


	//   ....[85]....
        /*0e1c*/ 	.word	0x000112b0
        /*0e20*/ 	.word	0x00000003
        /*0e24*/ 	.word	0x00013280
        /*0e28*/ 	.short	0x010a
        /*0e2a*/ 	.byte	0x3f
	.zero		1


	//----- nvinfo : EIATTR_NUM_MBARRIERS
	.align		4
.L_121:
        /*0e2c*/ 	.byte	0x03, 0x38
        /*0e2e*/ 	.short	0x0016


	//----- nvinfo : EIATTR_EXIT_INSTR_OFFSETS
	.align		4
        /*0e30*/ 	.byte	0x04, 0x1c
        /*0e32*/ 	.short	(.L_123 - .L_122)


	//   ....[0]....
.L_122:
        /*0e34*/ 	.word	0x00000980


	//   ....[1]....
        /*0e38*/ 	.word	0x00008850


	//   ....[2]....
        /*0e3c*/ 	.word	0x0000e9d0


	//----- nvinfo : EIATTR_MAX_THREADS
	.align		4
.L_123:
        /*0e40*/ 	.byte	0x04, 0x05
        /*0e42*/ 	.short	(.L_125 - .L_124)
.L_124:
        /*0e44*/ 	.word	0x00000200
        /*0e48*/ 	.word	0x00000001
        /*0e4c*/ 	.word	0x00000001


	//----- nvinfo : EIATTR_CRS_STACK_SIZE
	.align		4
.L_125:
        /*0e50*/ 	.byte	0x04, 0x1e
        /*0e52*/ 	.short	(.L_127 - .L_126)
.L_126:
        /*0e54*/ 	.word	0x00000000


	//----- nvinfo : EIATTR_CBANK_PARAM_SIZE
	.align		4
.L_127:
        /*0e58*/ 	.byte	0x03, 0x19
        /*0e5a*/ 	.short	0x0af0


	//----- nvinfo : EIATTR_PARAM_CBANK
	.align		4
        /*0e5c*/ 	.byte	0x04, 0x0a
        /*0e5e*/ 	.short	(.L_129 - .L_128)
	.align		4
.L_128:
        /*0e60*/ 	.word	index@(.nv.constant0._ZN7cutlass13device_kernelIN5flash11enable_sm90INS1_16FlashAttnFwdSm90INS1_25CollectiveMainloopFwdSm90ILi2EN4cute5tupleIJNS5_1CILi1EEES8_S8_EEENS6_IJNS7_ILi192EEENS7_ILi160EEENS7_ILi64EEEEEELi64ENS_12float_e4m3_tEfNS_4arch4Sm90ELb0ELb0ELb0ELb1ELb1ELb0ELb0ELb1ELb1ELb1ELb0ELb0EEENS1_21CollectiveEpilogueFwdINS6_IJSA_SC_SB_EEES9_NS_10bfloat16_tESG_Li384ELb1ELb1ELb0ELb1EEENS1_36VarlenDynamicPersistentTileSchedulerILi192ELi160ELi384ELi128ELb0ELb1ELb1ELb0ELb1ELb1EEEEEEEEEvNT_6ParamsE)
        /*0e64*/ 	.short	0x0210
        /*0e66*/ 	.short	0x0af0


	//----- nvinfo : EIATTR_SW_WAR
	.align		4
.L_129:
        /*0e68*/ 	.byte	0x04, 0x36
        /*0e6a*/ 	.short	(.L_131 - .L_130)
.L_130:
        /*0e6c*/ 	.word	0x00000008
.L_131:


//--------------------- .nv.info._ZN7cutlass13device_kernelIN5flash11enable_sm90INS1_16FlashAttnFwdSm90INS1_25CollectiveMainloopFwdSm90ILi2EN4cute5tupleIJNS5_1CILi1EEES8_S8_EEENS6_IJNS7_ILi192EEENS7_ILi160EEENS7_ILi64EEEEEELi64ENS_12float_e4m3_tEfNS_4arch4Sm90ELb0ELb0ELb0ELb1ELb1ELb1ELb0ELb1ELb1ELb1ELb0ELb0EEENS1_21CollectiveEpilogueFwdINS6_IJSA_SC_SB_EEES9_NS_10bfloat16_tESG_Li384ELb1ELb1ELb0ELb1EEENS1_36VarlenDynamicPersistentTileSchedulerILi192ELi160ELi384ELi128ELb0ELb1ELb1ELb0ELb1ELb1EEEEEEEEEvNT_6ParamsE --------------------------
	.section	.nv.info._ZN7cutlass13device_kernelIN5flash11enable_sm90INS1_16FlashAttnFwdSm90INS1_25CollectiveMainloopFwdSm90ILi2EN4cute5tupleIJNS5_1CILi1EEES8_S8_EEENS6_IJNS7_ILi192EEENS7_ILi160EEENS7_ILi64EEEEEELi64ENS_12float_e4m3_tEfNS_4arch4Sm90ELb0ELb0ELb0ELb1ELb1ELb1ELb0ELb1ELb1ELb1ELb0ELb0EEENS1_21CollectiveEpilogueFwdINS6_IJSA_SC_SB_EEES9_NS_10bfloat16_tESG_Li384ELb1ELb1ELb0ELb1EEENS1_36VarlenDynamicPersistentTileSchedulerILi192ELi160ELi384ELi128ELb0ELb1ELb1ELb0ELb1ELb1EEEEEEEEEvNT_6ParamsE,"",@"SHT_CUDA_INFO"
	.sectionflags	@""
	.align	4


	//----- nvinfo : EIATTR_CUDA_API_VERSION
	.align		4
        /*0000*/ 	.byte	0x04, 0x37
        /*0002*/ 	.short	(.L_133 - .L_132)
.L_132:
        /*0004*/ 	.word	0x00000082


	//----- nvinfo : EIATTR_KPARAM_INFO
	.align		4
.L_133:
        /*0008*/ 	.byte	0x04, 0x17
        /*000a*/ 	.short	(.L_135 - .L_134)
.L_134:
        /*000c*/ 	.word	0x00000000
        /*0010*/ 	.short	0x0000
        /*0012*/ 	.short	0x0070
        /*0014*/ 	.byte	0x00, 0xf0, 0x01, 0x2a


	//----- nvinfo : EIATTR_SPARSE_MMA_MASK
	.align		4
.L_135:
        /*0018*/ 	.byte	0x03, 0x50
        /*001a*/ 	.short	0x0000


	//----- nvinfo : EIATTR_MAXREG_COUNT
	.align		4
        /*001c*/ 	.byte	0x03, 0x1b
        /*001e*/ 	.short	0x0080


	//----- nvinfo : EIATTR_NUM_BARRIERS
	.align		4
        /*0020*/ 	.byte	0x02, 0x4c
        /*0022*/ 	.byte	0x10
	.zero		1


	//----- nvinfo : EIATTR_EXTERNS
	.align		4
        /*0024*/ 	.byte	0x04, 0x0f
        /*0026*/ 	.short	(.L_137 - .L_136)


	//   ....[0]....
	.align		4
.L_136:
        /*0028*/ 	.word	index@(__assertfail)


	//----- nvinfo : EIATTR_ANNOTATIONS
	.align		4
.L_137:
        /*002c*/ 	.byte	0x04, 0x55
        /*002e*/ 	.short	(.L_139 - .L_138)


	//   ....[0]....
.L_138:
        /* <DEDUP_REMOVED lines=123> */


	//----- nvinfo : EIATTR_MERCURY_ISA_VERSION
	.align		4
.L_139:
        /*07c8*/ 	.byte	0x03, 0x5f
        /*07ca*/ 	.short	0x0101


	//----- nvinfo : EIATTR_UNUSED_LOAD_BYTE_OFFSET
	.align		4
        /*07cc*/ 	.byte	0x04, 0x44
        /*07ce*/ 	.short	(.L_141 - .L_140)


	//   ....[0]....
.L_140:
        /*07d0*/ 	.word	0x00000a40
        /*07d4*/ 	.word	0x0000fff0


	//   ....[1]....
        /*07d8*/ 	.word	0x0000d930
        /*07dc*/ 	.word	0x0000fff0


	//----- nvinfo : EIATTR_INT_WARP_WIDE_INSTR_OFFSETS
	.align		4
.L_141:
        /*07e0*/ 	.byte	0x04, 0x31
        /*07e2*/ 	.short	(.L_143 - .L_142)


	//   ....[0]....
.L_142:
        /*07e4*/ 	.word	0x00000120


	//   ....[1]....
        /*07e8*/ 	.word	0x000001c0


	//   ....[2]....
        /*07ec*/ 	.word	0x00000230


	//   ....[3]....
        /*07f0*/ 	.word	0x000117a0


	//   ....[4]....
        /*07f4*/ 	.word	0x00011830


	//   ....[5]....
        /*07f8*/ 	.word	0x00015310


	//   ....[6]....
        /*07fc*/ 	.word	0x000153a0


	//----- nvinfo : EIATTR_COOP_GROUP_MASK_REGIDS
	.align		4
.L_143:
        /*0800*/ 	.byte	0x04, 0x29
        /*0802*/ 	.short	(.L_145 - .L_144)


	//   ....[0]....
.L_144:
        /*0804*/ 	.word	0xffffffff


	//   ....[1]....
        /*0808*/ 	.word	0xffffffff


	//   ....[2]....
        /*080c*/ 	.word	0xffffffff


	//   ....[3]....
        /*0810*/ 	.word	0xffffffff


	//   ....[4]....
        /*0814*/ 	.word	0xffffffff


	//   ....[5]....
        /*0818*/ 	.word	0xffffffff


	//   ....[6]....
        /*081c*/ 	.word	0xffffffff


	//   ....[7]....
        /*0820*/ 	.word	0xffffffff


	//   ....[8]....
        /*0824*/ 	.word	0xffffffff


	//   ....[9]....
        /*0828*/ 	.word	0xffffffff


	//   ....[10]....
        /*082c*/ 	.word	0xffffffff


	//   ....[11]....
        /*0830*/ 	.word	0xffffffff


	//   ....[12]....
        /*0834*/ 	.word	0xffffffff


	//   ....[13]....
        /*0838*/ 	.word	0xffffffff


	//   ....[14]....
        /*083c*/ 	.word	0xffffffff


	//   ....[15]....
        /*0840*/ 	.word	0xffffffff


	//   ....[16]....
        /*0844*/ 	.word	0xffffffff


	//   ....[17]....
        /*0848*/ 	.word	0xffffffff


	//   ....[18]....
        /*084c*/ 	.word	0xffffffff


	//   ....[19]....
        /*0850*/ 	.word	0xffffffff


	//   ....[20]....
        /*0854*/ 	.word	0xffffffff


	//   ....[21]....
        /*0858*/ 	.word	0xffffffff


	//   ....[22]....
        /*085c*/ 	.word	0xffffffff


	//   ....[23]....
        /*0860*/ 	.word	0xffffffff


	//   ....[24]....
        /*0864*/ 	.word	0xffffffff


	//   ....[25]....
        /*0868*/ 	.word	0xffffffff


	//   ....[26]....
        /*086c*/ 	.word	0xffffffff


	//   ....[27]....
        /*0870*/ 	.word	0xffffffff


	//   ....[28]....
        /*0874*/ 	.word	0xffffffff


	//   ....[29]....
        /*0878*/ 	.word	0xffffffff


	//   ....[30]....
        /*087c*/ 	.word	0xffffffff


	//   ....[31]....
        /*0880*/ 	.word	0xffffffff


	//   ....[32]....
        /*0884*/ 	.word	0xffffffff


	//   ....[33]....
        /*0888*/ 	.word	0xffffffff


	//   ....[34]....
        /*088c*/ 	.word	0xffffffff


	//   ....[35]....
        /*0890*/ 	.word	0xffffffff


	//   ....[36]....
        /*0894*/ 	.word	0xffffffff


	//   ....[37]....
        /*0898*/ 	.word	0xffffffff


	//   ....[38]....
        /*089c*/ 	.word	0xffffffff


	//   ....[39]....
        /*08a0*/ 	.word	0xffffffff


	//   ....[40]....
        /*08a4*/ 	.word	0xffffffff


	//   ....[41]....
        /*08a8*/ 	.word	0xffffffff


	//   ....[42]....
        /*08ac*/ 	.word	0xffffffff


	//   ....[43]....
        /*08b0*/ 	.word	0xffffffff


	//   ....[44]....
        /*08b4*/ 	.word	0xffffffff


	//   ....[45]....
        /*08b8*/ 	.word	0xffffffff


	//   ....[46]....
        /*08bc*/ 	.word	0xffffffff


	//   ....[47]....
        /*08c0*/ 	.word	0xffffffff


	//   ....[48]....
        /*08c4*/ 	.word	0xffffffff


	//   ....[49]....
        /*08c8*/ 	.word	0xffffffff


	//   ....[50]....
        /*08cc*/ 	.word	0xffffffff


	//   ....[51]....
        /*08d0*/ 	.word	0xffffffff


	//   ....[52]....
        /*08d4*/ 	.word	0xffffffff


	//   ....[53]....
        /*08d8*/ 	.word	0xffffffff


	//   ....[54]....
        /*08dc*/ 	.word	0xffffffff


	//   ....[55]....
        /*08e0*/ 	.word	0xffffffff


	//   ....[56]....
        /*08e4*/ 	.word	0xffffffff


	//   ....[57]....
        /*08e8*/ 	.word	0xffffffff


	//   ....[58]....
        /*08ec*/ 	.word	0xffffffff


	//   ....[59]....
        /*08f0*/ 	.word	0xffffffff


	//   ....[60]....
        /*08f4*/ 	.word	0xffffffff


	//   ....[61]....
        /*08f8*/ 	.word	0xffffffff


	//   ....[62]....
        /*08fc*/ 	.word	0xffffffff


	//   ....[63]....
        /*0900*/ 	.word	0xffffffff


	//   ....[64]....
        /*0904*/ 	.word	0xffffffff


	//   ....[65]....
        /*0908*/ 	.word	0xffffffff


	//   ....[66]....
        /*090c*/ 	.word	0xffffffff


	//   ....[67]....
        /*0910*/ 	.word	0xffffffff


	//   ....[68]....
        /*0914*/ 	.word	0xffffffff


	//   ....[69]....
        /*0918*/ 	.word	0xffffffff


	//   ....[70]....
        /*091c*/ 	.word	0xffffffff


	//   ....[71]....
        /*0920*/ 	.word	0xffffffff


	//   ....[72]....
        /*0924*/ 	.word	0xffffffff


	//   ....[73]....
        /*0928*/ 	.word	0xffffffff


	//   ....[74]....
        /*092c*/ 	.word	0xffffffff


	//   ....[75]....
        /*0930*/ 	.word	0xffffffff


	//   ....[76]....
        /*0934*/ 	.word	0xffffffff


	//   ....[77]....
        /*0938*/ 	.word	0xffffffff


	//   ....[78]....
        /*093c*/ 	.word	0xffffffff


	//   ....[79]....
        /*0940*/ 	.word	0xffffffff


	//   ....[80]....
        /*0944*/ 	.word	0xffffffff


	//   ....[81]....
        /*0948*/ 	.word	0xffffffff


	//   ....[82]....
        /*094c*/ 	.word	0xffffffff


	//   ....[83]....
        /*0950*/ 	.word	0xffffffff


	//   ....[84]....
        /*0954*/ 	.word	0xffffffff


	//   ....[85]....
        /*0958*/ 	.word	0xffffffff


	//   ....[86]....
        /*095c*/ 	.word	0xffffffff


	//   ....[87]....
        /*0960*/ 	.word	0xffffffff


	//   ....[88]....
        /*0964*/ 	.word	0xffffffff


	//   ....[89]....
        /*0968*/ 	.word	0xffffffff


	//   ....[90]....
        /*096c*/ 	.word	0xffffffff


	//   ....[91]....
        /*0970*/ 	.word	0xffffffff


	//   ....[92]....
        /*0974*/ 	.word	0xffffffff


	//   ....[93]....
        /*0978*/ 	.word	0xffffffff


	//   ....[94]....
        /*097c*/ 	.word	0xffffffff


	//   ....[95]....
        /*0980*/ 	.word	0xffffffff


	//   ....[96]....
        /*0984*/ 	.word	0xffffffff


	//   ....[97]....
        /*0988*/ 	.word	0xffffffff


	//   ....[98]....
        /*098c*/ 	.word	0xffffffff


	//   ....[99]....
        /*0990*/ 	.word	0xffffffff


	//   ....[100]....
        /*0994*/ 	.word	0xffffffff


	//   ....[101]....
        /*0998*/ 	.word	0xffffffff


	//   ....[102]....
        /*099c*/ 	.word	0xffffffff


	//   ....[103]....
        /*09a0*/ 	.word	0xffffffff


	//   ....[104]....
        /*09a4*/ 	.word	0xffffffff


	//   ....[105]....
        /*09a8*/ 	.word	0xffffffff


	//   ....[106]....
        /*09ac*/ 	.word	0xffffffff


	//   ....[107]....
        /*09b0*/ 	.word	0xffffffff


	//   ....[108]....
        /*09b4*/ 	.word	0xffffffff


	//   ....[109]....
        /*09b8*/ 	.word	0xffffffff


	//   ....[110]....
        /*09bc*/ 	.word	0xffffffff


	//   ....[111]....
        /*09c0*/ 	.word	0xffffffff


	//   ....[112]....
        /*09c4*/ 	.word	0xffffffff


	//   ....[113]....
        /*09c8*/ 	.word	0xffffffff


	//   ....[114]....
        /*09cc*/ 	.word	0xffffffff


	//   ....[115]....
        /*09d0*/ 	.word	0xffffffff


	//   ....[116]....
        /*09d4*/ 	.word	0xffffffff


	//   ....[117]....
        /*09d8*/ 	.word	0xffffffff


	//   ....[118]....
        /*09dc*/ 	.word	0xffffffff


	//   ....[119]....
        /*09e0*/ 	.word	0xffffffff


	//   ....[120]....
        /*09e4*/ 	.word	0xffffffff


	//   ....[121]....
        /*09e8*/ 	.word	0xffffffff


	//   ....[122]....
        /*09ec*/ 	.word	0xffffffff


	//   ....[123]....
        /*09f0*/ 	.word	0xffffffff


	//   ....[124]....
        /*09f4*/ 	.word	0xffffffff


	//   ....[125]....
        /*09f8*/ 	.word	0xffffffff


	//   ....[126]....
        /*09fc*/ 	.word	0xffffffff


	//   ....[127]....
        /*0a00*/ 	.word	0xffffffff


	//   ....[128]....
        /*0a04*/ 	.word	0xffffffff


	//   ....[129]....
        /*0a08*/ 	.word	0xffffffff


	//   ....[130]....
        /*0a0c*/ 	.word	0xffffffff


	//   ....[131]....
        /*0a10*/ 	.word	0xffffffff


	//   ....[132]....
        /*0a14*/ 	.word	0xffffffff


	//   ....[133]....
        /*0a18*/ 	.word	0xffffffff


	//   ....[134]....
        /*0a1c*/ 	.word	0xffffffff


	//   ....[135]....
        /*0a20*/ 	.word	0xffffffff


	//   ....[136]....
        /*0a24*/ 	.word	0xffffffff


	//   ....[137]....
        /*0a28*/ 	.word	0xffffffff


	//   ....[138]....
        /*0a2c*/ 	.word	0xffffffff


	//   ....[139]....
        /*0a30*/ 	.word	0xffffffff


	//   ....[140]....
        /*0a34*/ 	.word	0xffffffff


	//   ....[141]....
        /*0a38*/ 	.word	0xffffffff


	//   ....[142]....
        /*0a3c*/ 	.word	0xffffffff


	//   ....[143]....
        /*0a40*/ 	.word	0xffffffff


	//   ....[144]....
        /*0a44*/ 	.word	0xffffffff


	//   ....[145]....
        /*0a48*/ 	.word	0xffffffff


	//   ....[146]....
        /*0a4c*/ 	.word	0xffffffff


	//   ....[147]....
        /*0a50*/ 	.word	0xffffffff


	//   ....[148]....
        /*0a54*/ 	.word	0xffffffff


	//   ....[149]....
        /*0a58*/ 	.word	0xffffffff


	//   ....[150]....
        /*0a5c*/ 	.word	0xffffffff


	//   ....[151]....
        /*0a60*/ 	.word	0xffffffff


	//   ....[152]....
        /*0a64*/ 	.word	0xffffffff


	//   ....[153]....
        /*0a68*/ 	.word	0xffffffff


	//   ....[154]....
        /*0a6c*/ 	.word	0xffffffff


	//   ....[155]....
        /*0a70*/ 	.word	0xffffffff


	//   ....[156]....
        /*0a74*/ 	.word	0xffffffff


	//   ....[157]....
        /*0a78*/ 	.word	0xffffffff


	//   ....[158]....
        /*0a7c*/ 	.word	0xffffffff


	//   ....[159]....
        /*0a80*/ 	.word	0x0500000f


	//   ....[160]....
        /*0a84*/ 	.word	0x0500000f


	//   ....[161]....
        /*0a88*/ 	.word	0x0500000f


	//   ....[162]....
        /*0a8c*/ 	.word	0x0500000f


	//   ....[163]....
        /*0a90*/ 	.word	0x0500000f


	//   ....[164]....
        /*0a94*/ 	.word	0x0500000f


	//   ....[165]....
        /*0a98*/ 	.word	0x0500000f


	//   ....[166]....
        /*0a9c*/ 	.word	0x0500000f


	//   ....[167]....
        /*0aa0*/ 	.word	0x0500000f


	//   ....[168]....
        /*0aa4*/ 	.word	0x0500000f


	//   ....[169]....
        /*0aa8*/ 	.word	0x0500000f


	//   ....[170]....
        /*0aac*/ 	.word	0x0500000f


	//   ....[171]....
        /*0ab0*/ 	.word	0x0500000f


	//   ....[172]....
        /*0ab4*/ 	.word	0x0500000f


	//   ....[173]....
        /*0ab8*/ 	.word	0x0500000f


	//   ....[174]....
        /*0abc*/ 	.word	0x0500000f


	//   ....[175]....
        /*0ac0*/ 	.word	0x0500000f


	//   ....[176]....
        /*0ac4*/ 	.word	0x0500000f


	//   ....[177]....
        /*0ac8*/ 	.word	0x0500000f


	//   ....[178]....
        /*0acc*/ 	.word	0x0500000f


	//   ....[179]....
        /*0ad0*/ 	.word	0x0500000f


	//   ....[180]....
        /*0ad4*/ 	.word	0x0500000f


	//   ....[181]....
        /*0ad8*/ 	.word	0x0500000f


	//   ....[182]....
        /*0adc*/ 	.word	0x0500000f


	//   ....[183]....
        /*0ae0*/ 	.word	0x0500000f


	//   ....[184]....
        /*0ae4*/ 	.word	0x0500000f


	//   ....[185]....
        /*0ae8*/ 	.word	0x0500000f


	//   ....[186]....
        /*0aec*/ 	.word	0x0500000f


	//   ....[187]....
        /*0af0*/ 	.word	0x0500000f


	//   ....[188]....
        /*0af4*/ 	.word	0x0500000f


	//   ....[189]....
        /*0af8*/ 	.word	0x0500000f


	//   ....[190]....
        /*0afc*/ 	.word	0x0500000f


	//   ....[191]....
        /*0b00*/ 	.word	0x0500000f


	//   ....[192]....
        /*0b04*/ 	.word	0x0500000f


	//   ....[193]....
        /*0b08*/ 	.word	0x0500000f


	//   ....[194]....
        /*0b0c*/ 	.word	0x0500000f


	//   ....[195]....
        /*0b10*/ 	.word	0x0500000f


	//   ....[196]....
        /*0b14*/ 	.word	0x0500000f


	//   ....[197]....
        /*0b18*/ 	.word	0x0500000f


	//   ....[198]....
        /*0b1c*/ 	.word	0x0500000f


	//   ....[199]....
        /*0b20*/ 	.word	0x0500000f


	//   ....[200]....
        /*0b24*/ 	.word	0x0500000f


	//   ....[201]....
        /*0b28*/ 	.word	0x0500000f


	//   ....[202]....
        /*0b2c*/ 	.word	0x0500000f


	//   ....[203]....
        /*0b30*/ 	.word	0x0500000f


	//   ....[204]....
        /*0b34*/ 	.word	0x0500000f


	//   ....[205]....
        /*0b38*/ 	.word	0x0500000f


	//   ....[206]....
        /*0b3c*/ 	.word	0x0500000f


	//   ....[207]....
        /*0b40*/ 	.word	0x0500000f


	//   ....[208]....
        /*0b44*/ 	.word	0x0500000f


	//   ....[209]....
        /*0b48*/ 	.word	0x0500000f


	//   ....[210]....
        /*0b4c*/ 	.word	0x0500000f


	//   ....[211]....
        /*0b50*/ 	.word	0x0500000f


	//   ....[212]....
        /*0b54*/ 	.word	0x0500000f


	//   ....[213]....
        /*0b58*/ 	.word	0x0500000f


	//   ....[214]....
        /*0b5c*/ 	.word	0x0500000f


	//   ....[215]....
        /*0b60*/ 	.word	0x0500000f


	//   ....[216]....
        /*0b64*/ 	.word	0x0500000f


	//   ....[217]....
        /*0b68*/ 	.word	0x0500000f


	//   ....[218]....
        /*0b6c*/ 	.word	0x0500000f


	//   ....[219]....
        /*0b70*/ 	.word	0x0500000f


	//   ....[220]....
        /*0b74*/ 	.word	0x0500000f


	//   ....[221]....
        /*0b78*/ 	.word	0x0500000f


	//   ....[222]....
        /*0b7c*/ 	.word	0x0500000f


	//   ....[223]....
        /*0b80*/ 	.word	0x0500000f


	//   ....[224]....
        /*0b84*/ 	.word	0x0500000f


	//   ....[225]....
        /*0b88*/ 	.word	0x0500000f


	//   ....[226]....
        /*0b8c*/ 	.word	0x0500000f


	//   ....[227]....
        /*0b90*/ 	.word	0x0500000f


	//   ....[228]....
        /*0b94*/ 	.word	0x0500000f


	//   ....[229]....
        /*0b98*/ 	.word	0x0500000f


	//   ....[230]....
        /*0b9c*/ 	.word	0x0500000f


	//   ....[231]....
        /*0ba0*/ 	.word	0x0500000f


	//   ....[232]....
        /*0ba4*/ 	.word	0x0500000f


	//   ....[233]....
        /*0ba8*/ 	.word	0x0500000f


	//   ....[234]....
        /*0bac*/ 	.word	0x0500000f


	//   ....[235]....
        /*0bb0*/ 	.word	0x0500000f


	//   ....[236]....
        /*0bb4*/ 	.word	0x0500000f


	//   ....[237]....
        /*0bb8*/ 	.word	0x0500000f


	//   ....[238]....
        /*0bbc*/ 	.word	0x0500000f


	//   ....[239]....
        /*0bc0*/ 	.word	0x0500000f


	//   ....[240]....
        /*0bc4*/ 	.word	0x0500000f


	//   ....[241]....
        /*0bc8*/ 	.word	0x0500000f


	//   ....[242]....
        /*0bcc*/ 	.word	0x0500000f


	//   ....[243]....
        /*0bd0*/ 	.word	0x0500000f


	//   ....[244]....
        /*0bd4*/ 	.word	0x0500000f


	//----- nvinfo : EIATTR_COOP_GROUP_INSTR_OFFSETS
	.align		4
.L_145:
        /*0bd8*/ 	.byte	0x04, 0x28
        /*0bda*/ 	.short	(.L_147 - .L_146)


	//   ....[0]....
.L_146:
        /*0bdc*/ 	.word	0x00000060


	//   ....[1]....
        /*0be0*/ 	.word	0x00000130


	//   ....[2]....
        /*0be4*/ 	.word	0x000001e0


	//   ....[3]....
        /*0be8*/ 	.word	0x000003a0


	//   ....[4]....
        /*0bec*/ 	.word	0x00000500


	//   ....[5]....
        /*0bf0*/ 	.word	0x00000620


	//   ....[6]....
        /*0bf4*/ 	.word	0x00000780


	//   ....[7]....
        /*0bf8*/ 	.word	0x00002670


	//   ....[8]....
        /*0bfc*/ 	.word	0x00002680


	//   ....[9]....
        /*0c00*/ 	.word	0x000037d0


	//   ....[10]....
        /*0c04*/ 	.word	0x000037e0


	//   ....[11]....
        /*0c08*/ 	.word	0x00004960


	//   ....[12]....
        /*0c0c*/ 	.word	0x00004970


	//   ....[13]....
        /*0c10*/ 	.word	0x00004d20


	//   ....[14]....
        /*0c14*/ 	.word	0x00004d40


	//   ....[15]....
        /*0c18*/ 	.word	0x00005430


	//   ....[16]....
        /*0c1c*/ 	.word	0x000059c0


	//   ....[17]....
        /*0c20*/ 	.word	0x000059d0


	//   ....[18]....
        /*0c24*/ 	.word	0x000059e0


	//   ....[19]....
        /*0c28*/ 	.word	0x000059f0


	//   ....[20]....
        /*0c2c*/ 	.word	0x00006cd0


	//   ....[21]....
        /*0c30*/ 	.word	0x00006ce0


	//   ....[22]....
        /*0c34*/ 	.word	0x00006cf0


	//   ....[23]....
        /*0c38*/ 	.word	0x00006d00


	//   ....[24]....
        /*0c3c*/ 	.word	0x000090b0


	//   ....[25]....
        /*0c40*/ 	.word	0x00009110


	//   ....[26]....
        /*0c44*/ 	.word	0x000095b0


	//   ....[27]....
        /*0c48*/ 	.word	0x000095d0


	//   ....[28]....
        /*0c4c*/ 	.word	0x0000b730


	//   ....[29]....
        /*0c50*/ 	.word	0x0000b750


	//   ....[30]....
        /*0c54*/ 	.word	0x0000ba20


	//   ....[31]....
        /*0c58*/ 	.word	0x0000ba40


	//   ....[32]....
        /*0c5c*/ 	.word	0x0000d310


	//   ....[33]....
        /*0c60*/ 	.word	0x0000d320


	//   ....[34]....
        /*0c64*/ 	.word	0x0000d3c0


	//   ....[35]....
        /*0c68*/ 	.word	0x0000d3d0


	//   ....[36]....
        /*0c6c*/ 	.word	0x0000deb0


	//   ....[37]....
        /*0c70*/ 	.word	0x0000dec0


	//   ....[38]....
        /*0c74*/ 	.word	0x0000ded0


	//   ....[39]....
        /*0c78*/ 	.word	0x0000dee0


	//   ....[40]....
        /*0c7c*/ 	.word	0x0000def0


	//   ....[41]....
        /*0c80*/ 	.word	0x0000df00


	//   ....[42]....
        /*0c84*/ 	.word	0x0000df10


	//   ....[43]....
        /*0c88*/ 	.word	0x0000df20


	//   ....[44]....
        /*0c8c*/ 	.word	0x0000df30


	//   ....[45]....
        /*0c90*/ 	.word	0x0000df40


	//   ....[46]....
        /*0c94*/ 	.word	0x0000df50


	//   ....[47]....
        /*0c98*/ 	.word	0x0000df60


	//   ....[48]....
        /*0c9c*/ 	.word	0x0000df70


	//   ....[49]....
        /*0ca0*/ 	.word	0x0000df80


	//   ....[50]....
        /*0ca4*/ 	.word	0x0000df90


	//   ....[51]....
        /*0ca8*/ 	.word	0x0000dfa0


	//   ....[52]....
        /*0cac*/ 	.word	0x0000e500


	//   ....[53]....
        /*0cb0*/ 	.word	0x0000e520


	//   ....[54]....
        /*0cb4*/ 	.word	0x0000e540


	//   ....[55]....
        /*0cb8*/ 	.word	0x0000e560


	//   ....[56]....
        /*0cbc*/ 	.word	0x0000eaa0


	//   ....[57]....
        /*0cc0*/ 	.word	0x0000eab0


	//   ....[58]....
        /*0cc4*/ 	.word	0x0000eac0


	//   ....[59]....
        /*0cc8*/ 	.word	0x0000eae0


	//   ....[60]....
        /*0ccc*/ 	.word	0x0000eb00


	//   ....[61]....
        /*0cd0*/ 	.word	0x0000eb20


	//   ....[62]....
        /*0cd4*/ 	.word	0x0000ebe0


	//   ....[63]....
        /*0cd8*/ 	.word	0x0000ebf0


	//   ....[64]....
        /*0cdc*/ 	.word	0x0000f4c0


	//   ....[65]....
        /*0ce0*/ 	.word	0x0000f4f0


	//   ....[66]....
        /*0ce4*/ 	.word	0x0000f500


	//   ....[67]....
        /*0ce8*/ 	.word	0x0000f510


	//   ....[68]....
        /*0cec*/ 	.word	0x0000f520


	//   ....[69]....
        /*0cf0*/ 	.word	0x0000f530


	//   ....[70]....
        /*0cf4*/ 	.word	0x0000f540


	//   ....[71]....
        /*0cf8*/ 	.word	0x0000f550


	//   ....[72]....
        /*0cfc*/ 	.word	0x0000f710


	//   ....[73]....
        /*0d00*/ 	.word	0x0000f8e0


	//   ....[74]....
        /*0d04*/ 	.word	0x0000f910


	//   ....[75]....
        /*0d08*/ 	.word	0x0000f940


	//   ....[76]....
        /*0d0c*/ 	.word	0x0000f970


	//   ....[77]....
        /*0d10*/ 	.word	0x0000f9a0


	//   ....[78]....
        /*0d14*/ 	.word	0x0000f9d0


	//   ....[79]....
        /*0d18*/ 	.word	0x0000fb40


	//   ....[80]....
        /*0d1c*/ 	.word	0x0000fb70


	//   ....[81]....
        /*0d20*/ 	.word	0x0000fba0


	//   ....[82]....
        /*0d24*/ 	.word	0x0000fbd0


	//   ....[83]....
        /*0d28*/ 	.word	0x0000fc00


	//   ....[84]....
        /*0d2c*/ 	.word	0x0000fc30


	//   ....[85]....
        /*0d30*/ 	.word	0x0000fcc0


	//   ....[86]....
        /*0d34*/ 	.word	0x0000fcf0


	//   ....[87]....
        /*0d38*/ 	.word	0x0000fd70


	//   ....[88]....
        /*0d3c*/ 	.word	0x00010a40


	//   ....[89]....
        /*0d40*/ 	.word	0x00012770


	//   ....[90]....
        /*0d44*/ 	.word	0x00012780


	//   ....[91]....
        /*0d48*/ 	.word	0x000127d0


	//   ....[92]....
        /*0d4c*/ 	.word	0x000127f0


	//   ....[93]....
        /*0d50*/ 	.word	0x00012850


	//   ....[94]....
        /*0d54*/ 	.word	0x00012870


	//   ....[95]....
        /*0d58*/ 	.word	0x00012880


	//   ....[96]....
        /*0d5c*/ 	.word	0x00012890


	//   ....[97]....
        /*0d60*/ 	.word	0x00012920


	//   ....[98]....
        /*0d64*/ 	.word	0x00012940


	//   ....[99]....
        /*0d68*/ 	.word	0x00012df0


	//   ....[100]....
        /*0d6c*/ 	.word	0x00012e10


	//   ....[101]....
        /*0d70*/ 	.word	0x00012eb0


	//   ....[102]....
        /*0d74*/ 	.word	0x00012ec0


	//   ....[103]....
        /*0d78*/ 	.word	0x00012f30


	//   ....[104]....
        /*0d7c*/ 	.word	0x00012f40


	//   ....[105]....
        /*0d80*/ 	.word	0x00012f50


	//   ....[106]....
        /*0d84*/ 	.word	0x00012f60


	//   ....[107]....
        /*0d88*/ 	.word	0x00013010


	//   ....[108]....
        /*0d8c*/ 	.word	0x00013030


	//   ....[109]....
        /*0d90*/ 	.word	0x000138e0


	//   ....[110]....
        /*0d94*/ 	.word	0x00013910


	//   ....[111]....
        /*0d98*/ 	.word	0x00013980


	//   ....[112]....
        /*0d9c*/ 	.word	0x000139a0


	//   ....[113]....
        /*0da0*/ 	.word	0x00013a20


	//   ....[114]....
        /*0da4*/ 	.word	0x00013a40


	//   ....[115]....
        /*0da8*/ 	.word	0x00013a50


	//   ....[116]....
        /*0dac*/ 	.word	0x00013ac0


	//   ....[117]....
        /*0db0*/ 	.word	0x00013b10


	//   ....[118]....
        /*0db4*/ 	.word	0x00013b20


	//   ....[119]....
        /*0db8*/ 	.word	0x00013b50


	//   ....[120]....
        /*0dbc*/ 	.word	0x00013b70


	//   ....[121]....
        /*0dc0*/ 	.word	0x00014580


	//   ....[122]....
        /*0dc4*/ 	.word	0x00014590


	//   ....[123]....
        /*0dc8*/ 	.word	0x000145b0


	//   ....[124]....
        /*0dcc*/ 	.word	0x00014600


	//   ....[125]....
        /*0dd0*/ 	.word	0x00014610


	//   ....[126]....
        /*0dd4*/ 	.word	0x00014650


	//   ....[127]....
        /*0dd8*/ 	.word	0x00014660


	//   ....[128]....
        /*0ddc*/ 	.word	0x00014670


	//   ....[129]....
        /*0de0*/ 	.word	0x000146b0


	//   ....[130]....
        /*0de4*/ 	.word	0x000146f0


	//   ....[131]....
        /*0de8*/ 	.word	0x00014b20


	//   ....[132]....
        /*0dec*/ 	.word	0x00014b30


	//   ....[133]....
        /*0df0*/ 	.word	0x00014b40


	//   ....[134]....
        /*0df4*/ 	.word	0x00014b80


	//   ....[135]....
        /*0df8*/ 	.word	0x00014b90


	//   ....[136]....
        /*0dfc*/ 	.word	0x00014bd0


	//   ....[137]....
        /*0e00*/ 	.word	0x00014be0


	//   ....[138]....
        /*0e04*/ 	.word	0x00014bf0


	//   ....[139]....
        /*0e08*/ 	.word	0x00014c30


	//   ....[140]....
        /*0e0c*/ 	.word	0x00014c70


	//   ....[141]....
        /*0e10*/ 	.word	0x00015a80


	//   ....[142]....
        /*0e14*/ 	.word	0x00015ab0


	//   ....[143]....
        /*0e18*/ 	.word	0x00015af0


	//   ....[144]....
        /*0e1c*/ 	.word	0x00015b20


	//   ....[145]....
        /*0e20*/ 	.word	0x00015b50


	//   ....[146]....
        /*0e24*/ 	.word	0x00015b80


	//   ....[147]....
        /*0e28*/ 	.word	0x00015bb0


	//   ....[148]....
        /*0e2c*/ 	.word	0x00015be0


	//   ....[149]....
        /*0e30*/ 	.word	0x00015d60


	//   ....[150]....
        /*0e34*/ 	.word	0x00015d90


	//   ....[151]....
        /*0e38*/ 	.word	0x00015dc0


	//   ....[152]....
        /*0e3c*/ 	.word	0x00015df0


	//   ....[153]....
        /*0e40*/ 	.word	0x00015e20


	//   ....[154]....
        /*0e44*/ 	.word	0x00015e50


	//   ....[155]....
        /*0e48*/ 	.word	0x00015f10


	//   ....[156]....
        /*0e4c*/ 	.word	0x00015f30


	//   ....[157]....
        /*0e50*/ 	.word	0x00015fa0


	//   ....[158]....
        /*0e54*/ 	.word	0x00016430


	//   ....[159]....
        /*0e58*/ 	.word	0x000167e0


	//   ....[160]....
        /*0e5c*/ 	.word	0x00016870


	//   ....[161]....
        /*0e60*/ 	.word	0x00016940


	//   ....[162]....
        /*0e64*/ 	.word	0x000169d0


	//   ....[163]....
        /*0e68*/ 	.word	0x00016ab0


	//   ....[164]....
        /*0e6c*/ 	.word	0x00016b40


	//   ....[165]....
        /*0e70*/ 	.word	0x00016c20


	//   ....[166]....
        /*0e74*/ 	.word	0x00016cb0


	//   ....[167]....
        /*0e78*/ 	.word	0x00016d00


	//   ....[168]....
        /*0e7c*/ 	.word	0x00016d50


	//   ....[169]....
        /*0e80*/ 	.word	0x00016e30


	//   ....[170]....
        /*0e84*/ 	.word	0x00016ec0


	//   ....[171]....
        /*0e88*/ 	.word	0x00016f10


	//   ....[172]....
        /*0e8c*/ 	.word	0x00016f60


	//   ....[173]....
        /*0e90*/ 	.word	0x000171b0


	//   ....[174]....
        /*0e94*/ 	.word	0x00017490


	//   ....[175]....
        /*0e98*/ 	.word	0x00017590


	//   ....[176]....
        /*0e9c*/ 	.word	0x00017620


	//   ....[177]....
        /*0ea0*/ 	.word	0x00017680


	//   ....[178]....
        /*0ea4*/ 	.word	0x00017750


	//   ....[179]....
        /*0ea8*/ 	.word	0x000177b0


	//   ....[180]....
        /*0eac*/ 	.word	0x00017870


	//   ....[181]....
        /*0eb0*/ 	.word	0x00017980


	//   ....[182]....
        /*0eb4*/ 	.word	0x000179d0


	//   ....[183]....
        /*0eb8*/ 	.word	0x00017a30


	//   ....[184]....
        /*0ebc*/ 	.word	0x00017b00


	//   ....[185]....
        /*0ec0*/ 	.word	0x00017c30


	//   ....[186]....
        /*0ec4*/ 	.word	0x00017ce0


	//   ....[187]....
        /*0ec8*/ 	.word	0x00017d60


	//   ....[188]....
        /*0ecc*/ 	.word	0x00017e50


	//   ....[189]....
        /*0ed0*/ 	.word	0x00017eb0


	//   ....[190]....
        /*0ed4*/ 	.word	0x00017f90


	//   ....[191]....
        /*0ed8*/ 	.word	0x00017ff0


	//   ....[192]....
        /*0edc*/ 	.word	0x00018090


	//   ....[193]....
        /*0ee0*/ 	.word	0x00018130


	//   ....[194]....
        /*0ee4*/ 	.word	0x00018200


	//   ....[195]....
        /*0ee8*/ 	.word	0x000182b0


	//   ....[196]....
        /*0eec*/ 	.word	0x00018320


	//   ....[197]....
        /*0ef0*/ 	.word	0x00018380


	//   ....[198]....
        /*0ef4*/ 	.word	0x00018440


	//   ....[199]....
        /*0ef8*/ 	.word	0x000184a0


	//   ....[200]....
        /*0efc*/ 	.word	0x000185a0


	//   ....[201]....
        /*0f00*/ 	.word	0x00018600


	//   ....[202]....
        /*0f04*/ 	.word	0x00018700


	//   ....[203]....
        /*0f08*/ 	.word	0x00018760


	//   ....[204]....
        /*0f0c*/ 	.word	0x00018810


	//   ....[205]....
        /*0f10*/ 	.word	0x00018890


	//   ....[206]....
        /*0f14*/ 	.word	0x00018960


	//   ....[207]....
        /*0f18*/ 	.word	0x00018aa0


	//   ....[208]....
        /*0f1c*/ 	.word	0x00018b50


	//   ....[209]....
        /*0f20*/ 	.word	0x00018c00


	//   ....[210]....
        /*0f24*/ 	.word	0x00018ca0


	//   ....[211]....
        /*0f28*/ 	.word	0x00018d50


	//   ....[212]....
        /*0f2c*/ 	.word	0x00018df0


	//   ....[213]....
        /*0f30*/ 	.word	0x00018ea0


	//   ....[214]....
        /*0f34*/ 	.word	0x00018f40


	//   ....[215]....
        /*0f38*/ 	.word	0x00018fb0


	//   ....[216]....
        /*0f3c*/ 	.word	0x00019070


	//   ....[217]....
        /*0f40*/ 	.word	0x00019160


	//   ....[218]....
        /*0f44*/ 	.word	0x000191f0


	//   ....[219]....
        /*0f48*/ 	.word	0x00019250


	//   ....[220]....
        /*0f4c*/ 	.word	0x00019300


	//   ....[221]....
        /*0f50*/ 	.word	0x00019360


	//   ....[222]....
        /*0f54*/ 	.word	0x00019410


	//   ....[223]....
        /*0f58*/ 	.word	0x00019470


	//   ....[224]....
        /*0f5c*/ 	.word	0x00019520


	//   ....[225]....
        /*0f60*/ 	.word	0x00019580


	//   ....[226]....
        /*0f64*/ 	.word	0x00019630


	//   ....[227]....
        /*0f68*/ 	.word	0x00019810


	//   ....[228]....
        /*0f6c*/ 	.word	0x000198b0


	//   ....[229]....
        /*0f70*/ 	.word	0x000199d0


	//   ....[230]....
        /*0f74*/ 	.word	0x00019a40


	//   ....[231]....
        /*0f78*/ 	.word	0x00019ab0


	//   ....[232]....
        /*0f7c*/ 	.word	0x00019b20


	//   ....[233]....
        /*0f80*/ 	.word	0x00019b90


	//   ....[234]....
        /*0f84*/ 	.word	0x00019c10


	//   ....[235]....
        /*0f88*/ 	.word	0x00019ca0


	//   ....[236]....
        /*0f8c*/ 	.word	0x00019d40


	//   ....[237]....
        /*0f90*/ 	.word	0x00019db0


	//   ....[238]....
        /*0f94*/ 	.word	0x00019e20


	//   ....[239]....
        /*0f98*/ 	.word	0x00019e90


	//   ....[240]....
        /*0f9c*/ 	.word	0x00019f10


	//   ....[241]....
        /*0fa0*/ 	.word	0x00019f80


	//   ....[242]....
        /*0fa4*/ 	.word	0x0001a020


	//   ....[243]....
        /*0fa8*/ 	.word	0x0001a0b0


	//   ....[244]....
        /*0fac*/ 	.word	0x0001a1e0


	//----- nvinfo : EIATTR_REG_RECONFIG
	.align		4
.L_147:
        /*0fb0*/ 	.byte	0x01, 0x54
	.zero		2


	//----- nvinfo : EIATTR_SYSCALL_OFFSETS
	.align		4
        /*0fb4*/ 	.byte	0x04, 0x46
        /*0fb6*/ 	.short	(.L_149 - .L_148)


	//   ....[0]....
.L_148:
        /*0fb8*/ 	.word	0x000018f0


	//   ....[1]....
        /*0fbc*/ 	.word	0x00001a40


	//   ....[2]....
        /*0fc0*/ 	.word	0x000055a0


	//   ....[3]....
        /*0fc4*/ 	.word	0x000058e0


	//   ....[4]....
        /*0fc8*/ 	.word	0x00011990


	//   ....[5]....
        /*0fcc*/ 	.word	0x00011b20


	//   ....[6]....
        /*0fd0*/ 	.word	0x00011c70


	//   ....[7]....
        /*0fd4*/ 	.word	0x00011dc0


	//   ....[8]....
        /*0fd8*/ 	.word	0x00013440


	//----- nvinfo : EIATTR_MBARRIER_INSTR_OFFSETS
	.align		4
.L_149:
        /*0fdc*/ 	.byte	0x04, 0x39
        /*0fde*/ 	.short	(.L_151 - .L_150)


	//   ....[0]....
.L_150:
        /*0fe0*/ 	.word	0x00000250
        /*0fe4*/ 	.word	0x000000ff
        /*0fe8*/ 	.word	0x00013200
        /*0fec*/ 	.short	0x0100
        /*0fee*/ 	.byte	0x08
	.zero		1


	//   ....[1]....
        /*0ff0*/ 	.word	0x00000260
        /*0ff4*/ 	.word	0x000000ff
        /*0ff8*/ 	.word	0x00013220
        /*0ffc*/ 	.short	0x0100
        /*0ffe*/ 	.byte	0x08
	.zero		1


	//   ....[2]....
        /*1000*/ 	.word	0x00000350
        /*1004*/ 	.word	0x000000ff
        /*1008*/ 	.word	0x00013230
        /*100c*/ 	.short	0x0100
        /*100e*/ 	.byte	0x08
	.zero		1


	//   ....[3]....
        /*1010*/ 	.word	0x00000360
        /*1014*/ 	.word	0x000000ff
        /*1018*/ 	.word	0x00013240
        /*101c*/ 	.short	0x0100
        /*101e*/ 	.byte	0x08
	.zero		1


	//   ....[4]....
        /*1020*/ 	.word	0x00000370
        /*1024*/ 	.word	0x000000ff
        /*1028*/ 	.word	0x00013238
        /*102c*/ 	.short	0x0100
        /*102e*/ 	.byte	0x08
	.zero		1


	//   ....[5]....
        /*1030*/ 	.word	0x00000380
        /*1034*/ 	.word	0x000000ff
        /*1038*/ 	.word	0x00013248
        /*103c*/ 	.short	0x0100
        /*103e*/ 	.byte	0x08
	.zero		1


	//   ....[6]....
        /*1040*/ 	.word	0x000004b0
        /*1044*/ 	.word	0x000000ff
        /*1048*/ 	.word	0x00013250
        /*104c*/ 	.short	0x0100
        /*104e*/ 	.byte	0x08
	.zero		1


	//   ....[7]....
        /*1050*/ 	.word	0x000004c0
        /*1054*/ 	.word	0x000000ff
        /*1058*/ 	.word	0x00013260
        /*105c*/ 	.short	0x0100
        /*105e*/ 	.byte	0x08
	.zero		1


	//   ....[8]....
        /*1060*/ 	.word	0x000004d0
        /*1064*/ 	.word	0x000000ff
        /*1068*/ 	.word	0x00013258
        /*106c*/ 	.short	0x0100
        /*106e*/ 	.byte	0x08
	.zero		1


	//   ....[9]....
        /*1070*/ 	.word	0x000004e0
        /*1074*/ 	.word	0x000000ff
        /*1078*/ 	.word	0x00013268
        /*107c*/ 	.short	0x0100
        /*107e*/ 	.byte	0x08
	.zero		1


	//   ....[10]....
        /*1080*/ 	.word	0x000005d0
        /*1084*/ 	.word	0x000000ff
        /*1088*/ 	.word	0x00013270
        /*108c*/ 	.short	0x0100
        /*108e*/ 	.byte	0x06
	.zero		1


	//   ....[11]....
        /*1090*/ 	.word	0x000005e0
        /*1094*/ 	.word	0x000000ff
        /*1098*/ 	.word	0x00013280
        /*109c*/ 	.short	0x0100
        /*109e*/ 	.byte	0x06
	.zero		1


	//   ....[12]....
        /*10a0*/ 	.word	0x000005f0
        /*10a4*/ 	.word	0x000000ff
        /*10a8*/ 	.word	0x00013278
        /*10ac*/ 	.short	0x0100
        /*10ae*/ 	.byte	0x06
	.zero		1


	//   ....[13]....
        /*10b0*/ 	.word	0x00000600
        /*10b4*/ 	.word	0x000000ff
        /*10b8*/ 	.word	0x00013288
        /*10bc*/ 	.short	0x0100
        /*10be*/ 	.byte	0x06
	.zero		1


	//   ....[14]....
        /*10c0*/ 	.word	0x00000730
        /*10c4*/ 	.word	0x000000ff
        /*10c8*/ 	.word	0x00013290
        /*10cc*/ 	.short	0x0100
        /*10ce*/ 	.byte	0x08
	.zero		1


	//   ....[15]....
        /*10d0*/ 	.word	0x00000740
        /*10d4*/ 	.word	0x000000ff
        /*10d8*/ 	.word	0x000132a0
        /*10dc*/ 	.short	0x0100
        /*10de*/ 	.byte	0x08
	.zero		1


	//   ....[16]....
        /*10e0*/ 	.word	0x00000750
        /*10e4*/ 	.word	0x000000ff
        /*10e8*/ 	.word	0x00013298
        /*10ec*/ 	.short	0x0100
        /*10ee*/ 	.byte	0x08
	.zero		1


	//   ....[17]....
        /*10f0*/ 	.word	0x00000760
        /*10f4*/ 	.word	0x000000ff
        /*10f8*/ 	.word	0x000132a8
        /*10fc*/ 	.short	0x0100
        /*10fe*/ 	.byte	0x08
	.zero		1


	//   ....[18]....
        /*1100*/ 	.word	0x000008a0
        /*1104*/ 	.word	0x000000ff
        /*1108*/ 	.word	0x000132b0
        /*110c*/ 	.short	0x0100
        /*110e*/ 	.byte	0x08
	.zero		1


	//   ....[19]....
        /*1110*/ 	.word	0x000008b0
        /*1114*/ 	.word	0x000000ff
        /*1118*/ 	.word	0x000132c0
        /*111c*/ 	.short	0x0100
        /*111e*/ 	.byte	0x08
	.zero		1


	//   ....[20]....
        /*1120*/ 	.word	0x000008c0
        /*1124*/ 	.word	0x000000ff
        /*1128*/ 	.word	0x000132b8
        /*112c*/ 	.short	0x0100
        /*112e*/ 	.byte	0x08
	.zero		1


	//   ....[21]....
        /*1130*/ 	.word	0x000008d0
        /*1134*/ 	.word	0x000000ff
        /*1138*/ 	.word	0x000132c8
        /*113c*/ 	.short	0x0100
        /*113e*/ 	.byte	0x08
	.zero		1


	//   ....[22]....
        /*1140*/ 	.word	0x00002620
        /*1144*/ 	.word	0x00000042
        /*1148*/ 	.word	0x00013290
        /*114c*/ 	.short	0x010a
        /*114e*/ 	.byte	0x3f
	.zero		1


	//   ....[23]....
        /*1150*/ 	.word	0x00003780
        /*1154*/ 	.word	0x00000042
        /*1158*/ 	.word	0x00013290
        /*115c*/ 	.short	0x010a
        /*115e*/ 	.byte	0x3f
	.zero		1


	//   ....[24]....
        /*1160*/ 	.word	0x00004770
        /*1164*/ 	.word	0x00000042
        /*1168*/ 	.word	0x00013290
        /*116c*/ 	.short	0x010a
        /*116e*/ 	.byte	0x3f
	.zero		1


	//   ....[25]....
        /*1170*/ 	.word	0x00004b30
        /*1174*/ 	.word	0x00000004
        /*1178*/ 	.word	0x00000000
        /*117c*/ 	.short	0x0101
        /*117e*/ 	.byte	0x3f
	.zero		1


	//   ....[26]....
        /*1180*/ 	.word	0x00004b70
        /*1184*/ 	.word	0x00000042
        /*1188*/ 	.word	0x000132b0
        /*118c*/ 	.short	0x010a
        /*118e*/ 	.byte	0x3f
	.zero		1


	//   ....[27]....
        /*1190*/ 	.word	0x00004f10
        /*1194*/ 	.word	0x00000042
        /*1198*/ 	.word	0x00000000
        /*119c*/ 	.short	0x0101
        /*119e*/ 	.byte	0x3f
	.zero		1


	//   ....[28]....
        /*11a0*/ 	.word	0x00005640
        /*11a4*/ 	.word	0x00000012
        /*11a8*/ 	.word	0x00013200
        /*11ac*/ 	.short	0x010a
        /*11ae*/ 	.byte	0x3f
	.zero		1


	//   ....[29]....
        /*11b0*/ 	.word	0x00005690
        /*11b4*/ 	.word	0x00000012
        /*11b8*/ 	.word	0x00013200
        /*11bc*/ 	.short	0x010a
        /*11be*/ 	.byte	0x3f
	.zero		1


	//   ....[30]....
        /*11c0*/ 	.word	0x00005c30
        /*11c4*/ 	.word	0x00000012
        /*11c8*/ 	.word	0x00013200
        /*11cc*/ 	.short	0x010a
        /*11ce*/ 	.byte	0x3f
	.zero		1


	//   ....[31]....
        /*11d0*/ 	.word	0x00006ec0
        /*11d4*/ 	.word	0x00000012
        /*11d8*/ 	.word	0x00013200
        /*11dc*/ 	.short	0x010a
        /*11de*/ 	.byte	0x3f
	.zero		1


	//   ....[32]....
        /*11e0*/ 	.word	0x00008060
        /*11e4*/ 	.word	0x00000003
        /*11e8*/ 	.word	0x00013230
        /*11ec*/ 	.short	0x010a
        /*11ee*/ 	.byte	0x3f
	.zero		1


	//   ....[33]....
        /*11f0*/ 	.word	0x000080f0
        /*11f4*/ 	.word	0x00000003
        /*11f8*/ 	.word	0x00013230
        /*11fc*/ 	.short	0x010a
        /*11fe*/ 	.byte	0x3f
	.zero		1


	//   ....[34]....
        /*1200*/ 	.word	0x00009c10
        /*1204*/ 	.word	0x00000028
        /*1208*/ 	.word	0x00000000
        /*120c*/ 	.short	0x0101
        /*120e*/ 	.byte	0x3f
	.zero		1


	//   ....[35]....
        /*1210*/ 	.word	0x0000ab20
        /*1214*/ 	.word	0x00000000
        /*1218*/ 	.word	0x00013230
        /*121c*/ 	.short	0x010a
        /*121e*/ 	.byte	0x3f
	.zero		1


	//   ....[36]....
        /*1220*/ 	.word	0x0000aba0
        /*1224*/ 	.word	0x00000000
        /*1228*/ 	.word	0x00013230
        /*122c*/ 	.short	0x010a
        /*122e*/ 	.byte	0x3f
	.zero		1


	//   ....[37]....
        /*1230*/ 	.word	0x0000b160
        /*1234*/ 	.word	0x0000000e
        /*1238*/ 	.word	0x00013250
        /*123c*/ 	.short	0x010a
        /*123e*/ 	.byte	0x3f
	.zero		1


	//   ....[38]....
        /*1240*/ 	.word	0x0000b1b0
        /*1244*/ 	.word	0x0000000e
        /*1248*/ 	.word	0x00013250
        /*124c*/ 	.short	0x010a
        /*124e*/ 	.byte	0x3f
	.zero		1


	//   ....[39]....
        /*1250*/ 	.word	0x0000b4a0
        /*1254*/ 	.word	0x00000000
        /*1258*/ 	.word	0x00000000
        /*125c*/ 	.short	0x0101
        /*125e*/ 	.byte	0x3f
	.zero		1


	//   ....[40]....
        /*1260*/ 	.word	0x0000cbb0
        /*1264*/ 	.word	0x0000000e
        /*1268*/ 	.word	0x00000000
        /*126c*/ 	.short	0x0101
        /*126e*/ 	.byte	0x3f
	.zero		1


	//   ....[41]....
        /*1270*/ 	.word	0x0000cf70
        /*1274*/ 	.word	0x0000000a
        /*1278*/ 	.word	0x00013250
        /*127c*/ 	.short	0x010a
        /*127e*/ 	.byte	0x3f
	.zero		1


	//   ....[42]....
        /*1280*/ 	.word	0x0000cfc0
        /*1284*/ 	.word	0x0000000a
        /*1288*/ 	.word	0x00013250
        /*128c*/ 	.short	0x010a
        /*128e*/ 	.byte	0x3f
	.zero		1


	//   ....[43]....
        /*1290*/ 	.word	0x0000d800
        /*1294*/ 	.word	0x00000000
        /*1298*/ 	.word	0x00000000
        /*129c*/ 	.short	0x0101
        /*129e*/ 	.byte	0x3f
	.zero		1


	//   ....[44]....
        /*12a0*/ 	.word	0x0000ebb0
        /*12a4*/ 	.word	0x00000000
        /*12a8*/ 	.word	0x00000000
        /*12ac*/ 	.short	0x0101
        /*12ae*/ 	.byte	0x3f
	.zero		1


	//   ....[45]....
        /*12b0*/ 	.word	0x00010b20
        /*12b4*/ 	.word	0x00000016
        /*12b8*/ 	.word	0x00013220
        /*12bc*/ 	.short	0x010a
        /*12be*/ 	.byte	0x3f
	.zero		1


	//   ....[46]....
        /*12c0*/ 	.word	0x00010bf0
        /*12c4*/ 	.word	0x00000005
        /*12c8*/ 	.word	0x000132a0
        /*12cc*/ 	.short	0x010a
        /*12ce*/ 	.byte	0x3f
	.zero		1


	//   ....[47]....
        /*12d0*/ 	.word	0x00010e30
        /*12d4*/ 	.word	0x00000005
        /*12d8*/ 	.word	0x000132c0
        /*12dc*/ 	.short	0x010a
        /*12de*/ 	.byte	0x3f
	.zero		1


	//   ....[48]....
        /*12e0*/ 	.word	0x000111e0
        /*12e4*/ 	.word	0x00000005
        /*12e8*/ 	.word	0x000132a0
        /*12ec*/ 	.short	0x010a
        /*12ee*/ 	.byte	0x3f
	.zero		1


	//   ....[49]....
        /*12f0*/ 	.word	0x00011410
        /*12f4*/ 	.word	0x00000005
        /*12f8*/ 	.word	0x000132c0
        /*12fc*/ 	.short	0x010a
        /*12fe*/ 	.byte	0x3f
	.zero		1


	//   ....[50]....
        /*1300*/ 	.word	0x00012380
        /*1304*/ 	.word	0x00000006
        /*1308*/ 	.word	0x00013280
        /*130c*/ 	.short	0x010a
        /*130e*/ 	.byte	0x3f
	.zero		1


	//   ....[51]....
        /*1310*/ 	.word	0x00012a60
        /*1314*/ 	.word	0x00000006
        /*1318*/ 	.word	0x00013270
        /*131c*/ 	.short	0x0107
        /*131e*/ 	.byte	0x3f
	.zero		1


	//   ....[52]....
        /*1320*/ 	.word	0x00012b20
        /*1324*/ 	.word	0x00000006
        /*1328*/ 	.word	0x00013270
        /*132c*/ 	.short	0x0101
        /*132e*/ 	.byte	0x3f
	.zero		1


	//   ....[53]....
        /*1330*/ 	.word	0x00012b70
        /*1334*/ 	.word	0x00000006
        /*1338*/ 	.word	0x00013240
        /*133c*/ 	.short	0x010a
        /*133e*/ 	.byte	0x3f
	.zero		1


	//   ....[54]....
        /*1340*/ 	.word	0x00013140
        /*1344*/ 	.word	0x00000006
        /*1348*/ 	.word	0x00013230
        /*134c*/ 	.short	0x0107
        /*134e*/ 	.byte	0x3f
	.zero		1


	//   ....[55]....
        /*1350*/ 	.word	0x00013220
        /*1354*/ 	.word	0x00000006
        /*1358*/ 	.word	0x00013230
        /*135c*/ 	.short	0x0101
        /*135e*/ 	.byte	0x3f
	.zero		1


	//   ....[56]....
        /*1360*/ 	.word	0x00013c60
        /*1364*/ 	.word	0x00000016
        /*1368*/ 	.word	0x00013200
        /*136c*/ 	.short	0x0107
        /*136e*/ 	.byte	0x3f
	.zero		1


	//   ....[57]....
        /*1370*/ 	.word	0x00013d50
        /*1374*/ 	.word	0x00000016
        /*1378*/ 	.word	0x00013200
        /*137c*/ 	.short	0x0101
        /*137e*/ 	.byte	0x3f
	.zero		1


	//   ....[58]....
        /*1380*/ 	.word	0x00013d70
        /*1384*/ 	.word	0x00000016
        /*1388*/ 	.word	0x00013220
        /*138c*/ 	.short	0x010a
        /*138e*/ 	.byte	0x3f
	.zero		1


	//   ....[59]....
        /*1390*/ 	.word	0x000142b0
        /*1394*/ 	.word	0x00000006
        /*1398*/ 	.word	0x00013280
        /*139c*/ 	.short	0x010a
        /*139e*/ 	.byte	0x3f
	.zero		1


	//   ....[60]....
        /*13a0*/ 	.word	0x000147a0
        /*13a4*/ 	.word	0x00000006
        /*13a8*/ 	.word	0x00013270
        /*13ac*/ 	.short	0x0107
        /*13ae*/ 	.byte	0x3f
	.zero		1


	//   ....[61]....
        /*13b0*/ 	.word	0x00014860
        /*13b4*/ 	.word	0x00000006
        /*13b8*/ 	.word	0x00013270
        /*13bc*/ 	.short	0x0101
        /*13be*/ 	.byte	0x3f
	.zero		1


	//   ....[62]....
        /*13c0*/ 	.word	0x00014890
        /*13c4*/ 	.word	0x00000006
        /*13c8*/ 	.word	0x00013240
        /*13cc*/ 	.short	0x010a
        /*13ce*/ 	.byte	0x3f
	.zero		1


	//   ....[63]....
        /*13d0*/ 	.word	0x00014cf0
        /*13d4*/ 	.word	0x00000006
        /*13d8*/ 	.word	0x00013230
        /*13dc*/ 	.short	0x0107
        /*13de*/ 	.byte	0x3f
	.zero		1


	//   ....[64]....
        /*13e0*/ 	.word	0x00014dc0
        /*13e4*/ 	.word	0x00000006
        /*13e8*/ 	.word	0x00013230
        /*13ec*/ 	.short	0x0101
        /*13ee*/ 	.byte	0x3f
	.zero		1


	//   ....[65]....
        /*13f0*/ 	.word	0x00014e40
        /*13f4*/ 	.word	0x00000002
        /*13f8*/ 	.word	0x00013270
        /*13fc*/ 	.short	0x010a
        /*13fe*/ 	.byte	0x3f
	.zero		1


	//   ....[66]....
        /*1400*/ 	.word	0x00014ed0
        /*1404*/ 	.word	0x00000002
        /*1408*/ 	.word	0x00013260
        /*140c*/ 	.short	0x010a
        /*140e*/ 	.byte	0x3f
	.zero		1


	//   ....[67]....
        /*1410*/ 	.word	0x000151e0
        /*1414*/ 	.word	0x00000002
        /*1418*/ 	.word	0x00013250
        /*141c*/ 	.short	0x0101
        /*141e*/ 	.byte	0x3f
	.zero		1


	//   ....[68]....
        /*1420*/ 	.word	0x00015270
        /*1424*/ 	.word	0x00000002
        /*1428*/ 	.word	0x00000000
        /*142c*/ 	.short	0x0101
        /*142e*/ 	.byte	0x3f
	.zero		1


	//   ....[69]....
        /*1430*/ 	.word	0x00015440
        /*1434*/ 	.word	0x00000003
        /*1438*/ 	.word	0x00013270
        /*143c*/ 	.short	0x010a
        /*143e*/ 	.byte	0x3f
	.zero		1


	//   ....[70]....
        /*1440*/ 	.word	0x000154d0
        /*1444*/ 	.word	0x00000003
        /*1448*/ 	.word	0x00013260
        /*144c*/ 	.short	0x010a
        /*144e*/ 	.byte	0x3f
	.zero		1


	//   ....[71]....
        /*1450*/ 	.word	0x000157f0
        /*1454*/ 	.word	0x00000003
        /*1458*/ 	.word	0x00013250
        /*145c*/ 	.short	0x0101
        /*145e*/ 	.byte	0x3f
	.zero		1


	//   ....[72]....
        /*1460*/ 	.word	0x000158b0
        /*1464*/ 	.word	0x00000003
        /*1468*/ 	.word	0x00000000
        /*146c*/ 	.short	0x0101
        /*146e*/ 	.byte	0x3f
	.zero		1


	//   ....[73]....
        /*1470*/ 	.word	0x000163b0
        /*1474*/ 	.word	0x00000005
        /*1478*/ 	.word	0x00013220
        /*147c*/ 	.short	0x010a
        /*147e*/ 	.byte	0x3f
	.zero		1


	//   ....[74]....
        /*1480*/ 	.word	0x00016550
        /*1484*/ 	.word	0x00000003
        /*1488*/ 	.word	0x00013240
        /*148c*/ 	.short	0x010a
        /*148e*/ 	.byte	0x3f
	.zero		1


	//   ....[75]....
        /*1490*/ 	.word	0x000165e0
        /*1494*/ 	.word	0x0000001d
        /*1498*/ 	.word	0x00013240
        /*149c*/ 	.short	0x010a
        /*149e*/ 	.byte	0x3f
	.zero		1


	//   ....[76]....
        /*14a0*/ 	.word	0x00016620
        /*14a4*/ 	.word	0x00000003
        /*14a8*/ 	.word	0x00013260
        /*14ac*/ 	.short	0x010a
        /*14ae*/ 	.byte	0x3f
	.zero		1


	//   ....[77]....
        /*14b0*/ 	.word	0x00016660
        /*14b4*/ 	.word	0x0000001d
        /*14b8*/ 	.word	0x00013260
        /*14bc*/ 	.short	0x010a
        /*14be*/ 	.byte	0x3f
	.zero		1


	//   ....[78]....
        /*14c0*/ 	.word	0x000166a0
        /*14c4*/ 	.word	0x00000003
        /*14c8*/ 	.word	0x00013280
        /*14cc*/ 	.short	0x010a
        /*14ce*/ 	.byte	0x3f
	.zero		1


	//   ....[79]....
        /*14d0*/ 	.word	0x000166e0
        /*14d4*/ 	.word	0x0000001d
        /*14d8*/ 	.word	0x00013280
        /*14dc*/ 	.short	0x010a
        /*14de*/ 	.byte	0x3f
	.zero		1


	//   ....[80]....
        /*14e0*/ 	.word	0x00016740
        /*14e4*/ 	.word	0x00000042
        /*14e8*/ 	.word	0x00013290
        /*14ec*/ 	.short	0x010a
        /*14ee*/ 	.byte	0x3f
	.zero		1


	//   ....[81]....
        /*14f0*/ 	.word	0x000168a0
        /*14f4*/ 	.word	0x00000042
        /*14f8*/ 	.word	0x00013290
        /*14fc*/ 	.short	0x010a
        /*14fe*/ 	.byte	0x3f
	.zero		1


	//   ....[82]....
        /*1500*/ 	.word	0x00016a10
        /*1504*/ 	.word	0x00000042
        /*1508*/ 	.word	0x00013290
        /*150c*/ 	.short	0x010a
        /*150e*/ 	.byte	0x3f
	.zero		1


	//   ....[83]....
        /*1510*/ 	.word	0x00016b70
        /*1514*/ 	.word	0x00000042
        /*1518*/ 	.word	0x000132b0
        /*151c*/ 	.short	0x010a
        /*151e*/ 	.byte	0x3f
	.zero		1


	//   ....[84]....
        /*1520*/ 	.word	0x00016d80
        /*1524*/ 	.word	0x00000012
        /*1528*/ 	.word	0x00013200
        /*152c*/ 	.short	0x010a
        /*152e*/ 	.byte	0x3f
	.zero		1


	//   ....[85]....
        /*1530*/ 	.word	0x00016f90
        /*1534*/ 	.word	0x00000012
        /*1538*/ 	.word	0x00013200
        /*153c*/ 	.short	0x010a
        /*153e*/ 	.byte	0x3f
	.zero		1


	//   ....[86]....
        /*1540*/ 	.word	0x00016fe0
        /*1544*/ 	.word	0x00000003
        /*1548*/ 	.word	0x00013230
        /*154c*/ 	.short	0x010a
        /*154e*/ 	.byte	0x3f
	.zero		1


	//   ....[87]....
        /*1550*/ 	.word	0x00017030
        /*1554*/ 	.word	0x00000000
        /*1558*/ 	.word	0x00013230
        /*155c*/ 	.short	0x010a
        /*155e*/ 	.byte	0x3f
	.zero		1


	//   ....[88]....
        /*1560*/ 	.word	0x00017080
        /*1564*/ 	.word	0x0000000e
        /*1568*/ 	.word	0x00013250
        /*156c*/ 	.short	0x010a
        /*156e*/ 	.byte	0x3f
	.zero		1


	//   ....[89]....
        /*1570*/ 	.word	0x000170d0
        /*1574*/ 	.word	0x0000000a
        /*1578*/ 	.word	0x00013250
        /*157c*/ 	.short	0x010a
        /*157e*/ 	.byte	0x3f
	.zero		1


	//   ....[90]....
        /*1580*/ 	.word	0x00017270
        /*1584*/ 	.word	0x00000016
        /*1588*/ 	.word	0x00013220
        /*158c*/ 	.short	0x010a
        /*158e*/ 	.byte	0x3f
	.zero		1


	//   ....[91]....
        /*1590*/ 	.word	0x000172c0
        /*1594*/ 	.word	0x00000005
        /*1598*/ 	.word	0x000132a0
        /*159c*/ 	.short	0x010a
        /*159e*/ 	.byte	0x3f
	.zero		1


	//   ....[92]....
        /*15a0*/ 	.word	0x00017310
        /*15a4*/ 	.word	0x00000005
        /*15a8*/ 	.word	0x000132c0
        /*15ac*/ 	.short	0x010a
        /*15ae*/ 	.byte	0x3f
	.zero		1


	//   ....[93]....
        /*15b0*/ 	.word	0x00017360
        /*15b4*/ 	.word	0x00000005
        /*15b8*/ 	.word	0x000132a0
        /*15bc*/ 	.short	0x010a
        /*15be*/ 	.byte	0x3f
	.zero		1


	//   ....[94]....
        /*15c0*/ 	.word	0x000173b0
        /*15c4*/ 	.word	0x00000005
        /*15c8*/ 	.word	0x000132c0
        /*15cc*/ 	.short	0x010a
        /*15ce*/ 	.byte	0x3f
	.zero		1


	//   ....[95]....
        /*15d0*/ 	.word	0x000174e0
        /*15d4*/ 	.word	0x00000006
        /*15d8*/ 	.word	0x00013280
        /*15dc*/ 	.short	0x010a
        /*15de*/ 	.byte	0x3f
	.zero		1


	//   ....[96]....
        /*15e0*/ 	.word	0x00017b80
        /*15e4*/ 	.word	0x00000006
        /*15e8*/ 	.word	0x00013240
        /*15ec*/ 	.short	0x010a
        /*15ee*/ 	.byte	0x3f
	.zero		1


	//   ....[97]....
        /*15f0*/ 	.word	0x000189a0
        /*15f4*/ 	.word	0x00000016
        /*15f8*/ 	.word	0x00013220
        /*15fc*/ 	.short	0x010a
        /*15fe*/ 	.byte	0x3f
	.zero		1


	//   ....[98]....
        /*1600*/ 	.word	0x000189f0
        /*1604*/ 	.word	0x00000006
        /*1608*/ 	.word	0x00013280
        /*160c*/ 	.short	0x010a
        /*160e*/ 	.byte	0x3f
	.zero		1


	//   ....[99]....
        /*1610*/ 	.word	0x000190b0
        /*1614*/ 	.word	0x00000006
        /*1618*/ 	.word	0x00013240
        /*161c*/ 	.short	0x010a
        /*161e*/ 	.byte	0x3f
	.zero		1


	//   ....[100]....
        /*1620*/ 	.word	0x00019670
        /*1624*/ 	.word	0x00000002
        /*1628*/ 	.word	0x00013270
        /*162c*/ 	.short	0x010a
        /*162e*/ 	.byte	0x3f
	.zero		1


	//   ....[101]....
        /*1630*/ 	.word	0x000196c0
        /*1634*/ 	.word	0x00000002
        /*1638*/ 	.word	0x00013260
        /*163c*/ 	.short	0x010a
        /*163e*/ 	.byte	0x3f
	.zero		1


	//   ....[102]....
        /*1640*/ 	.word	0x00019710
        /*1644*/ 	.word	0x00000003
        /*1648*/ 	.word	0x00013270
        /*164c*/ 	.short	0x010a
        /*164e*/ 	.byte	0x3f
	.zero		1


	//   ....[103]....
        /*1650*/ 	.word	0x00019760
        /*1654*/ 	.word	0x00000003
        /*1658*/ 	.word	0x00013260
        /*165c*/ 	.short	0x010a
        /*165e*/ 	.byte	0x3f
	.zero		1


	//   ....[104]....
        /*1660*/ 	.word	0x0001a100
        /*1664*/ 	.word	0x00000005
        /*1668*/ 	.word	0x00013220
        /*166c*/ 	.short	0x010a
        /*166e*/ 	.byte	0x3f
	.zero		1


	//   ....[105]....
        /*1670*/ 	.word	0x0001a2a0
        /*1674*/ 	.word	0x00000003
        /*1678*/ 	.word	0x00013240
        /*167c*/ 	.short	0x010a
        /*167e*/ 	.byte	0x3f
	.zero		1


	//   ....[106]....
        /*1680*/ 	.word	0x0001a2f0
        /*1684*/ 	.word	0x0000001d
        /*1688*/ 	.word	0x00013240
        /*168c*/ 	.short	0x010a
        /*168e*/ 	.byte	0x3f
	.zero		1


	//   ....[107]....
        /*1690*/ 	.word	0x0001a340
        /*1694*/ 	.word	0x00000003
        /*1698*/ 	.word	0x00013260
        /*169c*/ 	.short	0x010a
        /*169e*/ 	.byte	0x3f
	.zero		1


	//   ....[108]....
        /*16a0*/ 	.word	0x0001a390
        /*16a4*/ 	.word	0x0000001d
        /*16a8*/ 	.word	0x00013260
        /*16ac*/ 	.short	0x010a
        /*16ae*/ 	.byte	0x3f
	.zero		1


	//   ....[109]....
        /*16b0*/ 	.word	0x0001a3e0
        /*16b4*/ 	.word	0x00000003
        /*16b8*/ 	.word	0x00013280
        /*16bc*/ 	.short	0x010a
        /*16be*/ 	.byte	0x3f
	.zero		1


	//----- nvinfo : EIATTR_NUM_MBARRIERS
	.align		4
.L_151:
        /*16c0*/ 	.byte	0x03, 0x38
        /*16c2*/ 	.short	0x0016


	//----- nvinfo : EIATTR_EXIT_INSTR_OFFSETS
	.align		4
        /*16c4*/ 	.byte	0x04, 0x1c
        /*16c6*/ 	.short	(.L_153 - .L_152)


	//   ....[0]....
.L_152:
        /*16c8*/ 	.word	0x00016730


	//----- nvinfo : EIATTR_MAX_THREADS
	.align		4
.L_153:
        /*16cc*/ 	.byte	0x04, 0x05
        /*16ce*/ 	.short	(.L_155 - .L_154)
.L_154:
        /*16d0*/ 	.word	0x00000200
        /*16d4*/ 	.word	0x00000001
        /*16d8*/ 	.word	0x00000001


	//----- nvinfo : EIATTR_CRS_STACK_SIZE
	.align		4
.L_155:
        /*16dc*/ 	.byte	0x04, 0x1e
        /*16de*/ 	.short	(.L_157 - .L_156)
.L_156:
        /*16e0*/ 	.word	0x00000000


	//----- nvinfo : EIATTR_CBANK_PARAM_SIZE
	.align		4
.L_157:
        /*16e4*/ 	.byte	0x03, 0x19
        /*16e6*/ 	.short	0x0af0


	//----- nvinfo : EIATTR_PARAM_CBANK
	.align		4
        /*16e8*/ 	.byte	0x04, 0x0a
        /*16ea*/ 	.short	(.L_159 - .L_158)
	.align		4
.L_158:
        /*16ec*/ 	.word	index@(.nv.constant0._ZN7cutlass13device_kernelIN5flash11enable_sm90INS1_16FlashAttnFwdSm90INS1_25CollectiveMainloopFwdSm90ILi2EN4cute5tupleIJNS5_1CILi1EEES8_S8_EEENS6_IJNS7_ILi192EEENS7_ILi160EEENS7_ILi64EEEEEELi64ENS_12float_e4m3_tEfNS_4arch4Sm90ELb0ELb0ELb0ELb1ELb1ELb1ELb0ELb1ELb1ELb1ELb0ELb0EEENS1_21CollectiveEpilogueFwdINS6_IJSA_SC_SB_EEES9_NS_10bfloat16_tESG_Li384ELb1ELb1ELb0ELb1EEENS1_36VarlenDynamicPersistentTileSchedulerILi192ELi160ELi384ELi128ELb0ELb1ELb1ELb0ELb1ELb1EEEEEEEEEvNT_6ParamsE)
        /*16f0*/ 	.short	0x0210
        /*16f2*/ 	.short	0x0af0


	//----- nvinfo : EIATTR_SW_WAR
	.align		4
.L_159:
        /*16f4*/ 	.byte	0x04, 0x36
        /*16f6*/ 	.short	(.L_161 - .L_160)
.L_160:
        /*16f8*/ 	.word	0x00000008
.L_161:


//--------------------- .nv.info._ZN7cutlass13device_kernelIN5flash11enable_sm90INS1_16FlashAttnFwdSm90INS1_25CollectiveMainloopFwdSm90ILi2EN4cute5tupleIJNS5_1CILi1EEES8_S8_EEENS6_IJNS7_ILi192EEENS7_ILi160EEENS7_ILi64EEEEEELi64ENS_12float_e4m3_tEfNS_4arch4Sm90ELb0ELb1ELb0ELb0ELb1ELb0ELb0ELb1ELb1ELb1ELb0ELb0EEENS1_21CollectiveEpilogueFwdINS6_IJSA_SC_SB_EEES9_NS_10bfloat16_tESG_Li384ELb0ELb1ELb0ELb1EEENS1_30DynamicPersistentTileSchedulerILi384ELi128ELb0ELb1ELb1EEEEEEEEEvNT_6ParamsE --------------------------
	.section	.nv.info._ZN7cutlass13device_kernelIN5flash11enable_sm90INS1_16FlashAttnFwdSm90INS1_25CollectiveMainloopFwdSm90ILi2EN4cute5tupleIJNS5_1CILi1EEES8_S8_EEENS6_IJNS7_ILi192EEENS7_ILi160EEENS7_ILi64EEEEEELi64ENS_12float_e4m3_tEfNS_4arch4Sm90ELb0ELb1ELb0ELb0ELb1ELb0ELb0ELb1ELb1ELb1ELb0ELb0EEENS1_21CollectiveEpilogueFwdINS6_IJSA_SC_SB_EEES9_NS_10bfloat16_tESG_Li384ELb0ELb1ELb0ELb1EEENS1_30DynamicPersistentTileSchedulerILi384ELi128ELb0ELb1ELb1EEEEEEEEEvNT_6ParamsE,"",@"SHT_CUDA_INFO"
	.sectionflags	@""
	.align	4


	//----- nvinfo : EIATTR_CUDA_API_VERSION
	.align		4
        /*0000*/ 	.byte	0x04, 0x37
        /*0002*/ 	.short	(.L_163 - .L_162)
.L_162:
        /*0004*/ 	.word	0x00000082


	//----- nvinfo : EIATTR_KPARAM_INFO
	.align		4
.L_163:
        /*0008*/ 	.byte	0x04, 0x17
        /*000a*/ 	.short	(.L_165 - .L_164)
.L_164:
        /*000c*/ 	.word	0x00000000
        /*0010*/ 	.short	0x0000
        /*0012*/ 	.short	0x0070
        /*0014*/ 	.byte	0x00, 0xf0, 0x01, 0x2a


	//----- nvinfo : EIATTR_SPARSE_MMA_MASK
	.align		4
.L_165:
        /*0018*/ 	.byte	0x03, 0x50
        /*001a*/ 	.short	0x0000


	//----- nvinfo : EIATTR_MAXREG_COUNT
	.align		4
        /*001c*/ 	.byte	0x03, 0x1b
        /*001e*/ 	.short	0x0080


	//----- nvinfo : EIATTR_NUM_BARRIERS
	.align		4
        /*0020*/ 	.byte	0x02, 0x4c
        /*0022*/ 	.byte	0x09
	.zero		1


	//----- nvinfo : EIATTR_EXTERNS
	.align		4
        /*0024*/ 	.byte	0x04, 0x0f
        /*0026*/ 	.short	(.L_167 - .L_166)


	//   ....[0]....
	.align		4
.L_166:
        /*0028*/ 	.word	index@(__assertfail)


	//----- nvinfo : EIATTR_ANNOTATIONS
	.align		4
.L_167:
        /*002c*/ 	.byte	0x04, 0x55
        /*002e*/ 	.short	(.L_169 - .L_168)


	//   ....[0]....
.L_168:
        /* <DEDUP_REMOVED lines=31> */


	//----- nvinfo : EIATTR_MERCURY_ISA_VERSION
	.align		4
.L_169:
        /*0208*/ 	.byte	0x03, 0x5f
        /*020a*/ 	.short	0x0101


	//----- nvinfo : EIATTR_INT_WARP_WIDE_INSTR_OFFSETS
	.align		4
        /*020c*/ 	.byte	0x04, 0x31
        /*020e*/ 	.short	(.L_171 - .L_170)


	//   ....[0]....
.L_170:
        /*0210*/ 	.word	0x000000c0


	//   ....[1]....
        /*0214*/ 	.word	0x000000d0


	//   ....[2]....
        /*0218*/ 	.word	0x00000170


	//   ....[3]....
        /*021c*/ 	.word	0x00012c70


	//   ....[4]....
        /*0220*/ 	.word	0x00012d00


	//   ....[5]....
        /*0224*/ 	.word	0x00016590


	//   ....[6]....
        /*0228*/ 	.word	0x00016620


	//----- nvinfo : EIATTR_COOP_GROUP_MASK_REGIDS
	.align		4
.L_171:
        /*022c*/ 	.byte	0x04, 0x29
        /*022e*/ 	.short	(.L_173 - .L_172)


	//   ....[0]....
.L_172:
        /*0230*/ 	.word	0xffffffff


	//   ....[1]....
        /*0234*/ 	.word	0xffffffff


	//   ....[2]....
        /*0238*/ 	.word	0xffffffff


	//   ....[3]....
        /*023c*/ 	.word	0xffffffff


	//   ....[4]....
        /*0240*/ 	.word	0xffffffff


	//   ....[5]....
        /*0244*/ 	.word	0xffffffff


	//   ....[6]....
        /*0248*/ 	.word	0xffffffff


	//   ....[7]....
        /*024c*/ 	.word	0xffffffff


	//   ....[8]....
        /*0250*/ 	.word	0xffffffff


	//   ....[9]....
        /*0254*/ 	.word	0xffffffff


	//   ....[10]....
        /*0258*/ 	.word	0xffffffff


	//   ....[11]....
        /*025c*/ 	.word	0xffffffff


	//   ....[12]....
        /*0260*/ 	.word	0xffffffff


	//   ....[13]....
        /*0264*/ 	.word	0xffffffff


	//   ....[14]....
        /*0268*/ 	.word	0xffffffff


	//   ....[15]....
        /*026c*/ 	.word	0xffffffff


	//   ....[16]....
        /*0270*/ 	.word	0xffffffff


	//   ....[17]....
        /*0274*/ 	.word	0xffffffff


	//   ....[18]....
        /*0278*/ 	.word	0xffffffff


	//   ....[19]....
        /*027c*/ 	.word	0xffffffff


	//   ....[20]....
        /*0280*/ 	.word	0xffffffff


	//   ....[21]....
        /*0284*/ 	.word	0xffffffff


	//   ....[22]....
        /*0288*/ 	.word	0xffffffff


	//   ....[23]....
        /*028c*/ 	.word	0xffffffff


	//   ....[24]....
        /*0290*/ 	.word	0xffffffff


	//   ....[25]....
        /*0294*/ 	.word	0xffffffff


	//   ....[26]....
        /*0298*/ 	.word	0xffffffff


	//   ....[27]....
        /*029c*/ 	.word	0xffffffff


	//   ....[28]....
        /*02a0*/ 	.word	0xffffffff


	//   ....[29]....
        /*02a4*/ 	.word	0xffffffff


	//   ....[30]....
        /*02a8*/ 	.word	0xffffffff


	//   ....[31]....
        /*02ac*/ 	.word	0xffffffff


	//   ....[32]....
        /*02b0*/ 	.word	0xffffffff


	//   ....[33]....
        /*02b4*/ 	.word	0xffffffff


	//   ....[34]....
        /*02b8*/ 	.word	0xffffffff


	//   ....[35]....
        /*02bc*/ 	.word	0xffffffff


	//   ....[36]....
        /*02c0*/ 	.word	0xffffffff


	//   ....[37]....
        /*02c4*/ 	.word	0xffffffff


	//   ....[38]....
        /*02c8*/ 	.word	0xffffffff


	//   ....[39]....
        /*02cc*/ 	.word	0xffffffff


	//   ....[40]....
        /*02d0*/ 	.word	0xffffffff


	//   ....[41]....
        /*02d4*/ 	.word	0xffffffff


	//   ....[42]....
        /*02d8*/ 	.word	0xffffffff


	//   ....[43]....
        /*02dc*/ 	.word	0xffffffff


	//   ....[44]....
        /*02e0*/ 	.word	0xffffffff


	//   ....[45]....
        /*02e4*/ 	.word	0xffffffff


	//   ....[46]....
        /*02e8*/ 	.word	0xffffffff


	//   ....[47]....
        /*02ec*/ 	.word	0xffffffff


	//   ....[48]....
        /*02f0*/ 	.word	0xffffffff


	//   ....[49]....
        /*02f4*/ 	.word	0xffffffff


	//   ....[50]....
        /*02f8*/ 	.word	0xffffffff


	//   ....[51]....
        /*02fc*/ 	.word	0xffffffff


	//   ....[52]....
        /*0300*/ 	.word	0xffffffff


	//   ....[53]....
        /*0304*/ 	.word	0xffffffff


	//   ....[54]....
        /*0308*/ 	.word	0xffffffff


	//   ....[55]....
        /*030c*/ 	.word	0xffffffff


	//   ....[56]....
        /*0310*/ 	.word	0xffffffff


	//   ....[57]....
        /*0314*/ 	.word	0xffffffff


	//   ....[58]....
        /*0318*/ 	.word	0xffffffff


	//   ....[59]....
        /*031c*/ 	.word	0xffffffff


	//   ....[60]....
        /*0320*/ 	.word	0xffffffff


	//   ....[61]....
        /*0324*/ 	.word	0xffffffff


	//   ....[62]....
        /*0328*/ 	.word	0xffffffff


	//   ....[63]....
        /*032c*/ 	.word	0xffffffff


	//   ....[64]....
        /*0330*/ 	.word	0xffffffff


	//   ....[65]....
        /*0334*/ 	.word	0xffffffff


	//   ....[66]....
        /*0338*/ 	.word	0xffffffff


	//   ....[67]....
        /*033c*/ 	.word	0xffffffff


	//   ....[68]....
        /*0340*/ 	.word	0xffffffff


	//   ....[69]....
        /*0344*/ 	.word	0xffffffff


	//   ....[70]....
        /*0348*/ 	.word	0xffffffff


	//   ....[71]....
        /*034c*/ 	.word	0xffffffff


	//   ....[72]....
        /*0350*/ 	.word	0xffffffff


	//   ....[73]....
        /*0354*/ 	.word	0xffffffff


	//   ....[74]....
        /*0358*/ 	.word	0xffffffff


	//   ....[75]....
        /*035c*/ 	.word	0xffffffff


	//   ....[76]....
        /*0360*/ 	.word	0xffffffff


	//   ....[77]....
        /*0364*/ 	.word	0xffffffff


	//   ....[78]....
        /*0368*/ 	.word	0xffffffff


	//   ....[79]....
        /*036c*/ 	.word	0xffffffff


	//   ....[80]....
        /*0370*/ 	.word	0xffffffff


	//   ....[81]....
        /*0374*/ 	.word	0xffffffff


	//   ....[82]....
        /*0378*/ 	.word	0xffffffff


	//   ....[83]....
        /*037c*/ 	.word	0xffffffff


	//   ....[84]....
        /*0380*/ 	.word	0xffffffff


	//   ....[85]....
        /*0384*/ 	.word	0xffffffff


	//   ....[86]....
        /*0388*/ 	.word	0xffffffff


	//   ....[87]....
        /*038c*/ 	.word	0xffffffff


	//   ....[88]....
        /*0390*/ 	.word	0xffffffff


	//   ....[89]....
        /*0394*/ 	.word	0xffffffff


	//   ....[90]....
        /*0398*/ 	.word	0xffffffff


	//   ....[91]....
        /*039c*/ 	.word	0xffffffff


	//   ....[92]....
        /*03a0*/ 	.word	0xffffffff


	//   ....[93]....
        /*03a4*/ 	.word	0xffffffff


	//   ....[94]....
        /*03a8*/ 	.word	0xffffffff


	//   ....[95]....
        /*03ac*/ 	.word	0xffffffff


	//   ....[96]....
        /*03b0*/ 	.word	0xffffffff


	//   ....[97]....
        /*03b4*/ 	.word	0xffffffff


	//   ....[98]....
        /*03b8*/ 	.word	0xffffffff


	//   ....[99]....
        /*03bc*/ 	.word	0xffffffff


	//   ....[100]....
        /*03c0*/ 	.word	0xffffffff


	//   ....[101]....
        /*03c4*/ 	.word	0xffffffff


	//   ....[102]....
        /*03c8*/ 	.word	0xffffffff


	//   ....[103]....
        /*03cc*/ 	.word	0xffffffff


	//   ....[104]....
        /*03d0*/ 	.word	0xffffffff


	//   ....[105]....
        /*03d4*/ 	.word	0xffffffff


	//   ....[106]....
        /*03d8*/ 	.word	0xffffffff


	//   ....[107]....
        /*03dc*/ 	.word	0xffffffff


	//   ....[108]....
        /*03e0*/ 	.word	0xffffffff


	//   ....[109]....
        /*03e4*/ 	.word	0xffffffff


	//   ....[110]....
        /*03e8*/ 	.word	0xffffffff


	//   ....[111]....
        /*03ec*/ 	.word	0xffffffff


	//   ....[112]....
        /*03f0*/ 	.word	0xffffffff


	//   ....[113]....
        /*03f4*/ 	.word	0xffffffff


	//   ....[114]....
        /*03f8*/ 	.word	0xffffffff


	//   ....[115]....
        /*03fc*/ 	.word	0xffffffff


	//   ....[116]....
        /*0400*/ 	.word	0xffffffff


	//   ....[117]....
        /*0404*/ 	.word	0xffffffff


	//   ....[118]....
        /*0408*/ 	.word	0xffffffff


	//   ....[119]....
        /*040c*/ 	.word	0xffffffff


	//   ....[120]....
        /*0410*/ 	.word	0xffffffff


	//   ....[121]....
        /*0414*/ 	.word	0xffffffff


	//   ....[122]....
        /*0418*/ 	.word	0xffffffff


	//   ....[123]....
        /*041c*/ 	.word	0xffffffff


	//   ....[124]....
        /*0420*/ 	.word	0x0500000f


	//   ....[125]....
        /*0424*/ 	.word	0x0500000f


	//   ....[126]....
        /*0428*/ 	.word	0x0500000f


	//   ....[127]....
        /*042c*/ 	.word	0x0500000f


	//   ....[128]....
        /*0430*/ 	.word	0x0500000f


	//   ....[129]....
        /*0434*/ 	.word	0x0500000f


	//   ....[130]....
        /*0438*/ 	.word	0x0500000f


	//   ....[131]....
        /*043c*/ 	.word	0x0500000f


	//   ....[132]....
        /*0440*/ 	.word	0x0500000f


	//   ....[133]....
        /*0444*/ 	.word	0x0500000f


	//   ....[134]....
        /*0448*/ 	.word	0x0500000f


	//   ....[135]....
        /*044c*/ 	.word	0x0500000f


	//   ....[136]....
        /*0450*/ 	.word	0x0500000f


	//   ....[137]....
        /*0454*/ 	.word	0x0500000f


	//   ....[138]....
        /*0458*/ 	.word	0x0500000f


	//   ....[139]....
        /*045c*/ 	.word	0x0500000f


	//   ....[140]....
        /*0460*/ 	.word	0x0500000f


	//   ....[141]....
        /*0464*/ 	.word	0x0500000f


	//   ....[142]....
        /*0468*/ 	.word	0x0500000f


	//   ....[143]....
        /*046c*/ 	.word	0x0500000f


	//   ....[144]....
        /*0470*/ 	.word	0x0500000f


	//   ....[145]....
        /*0474*/ 	.word	0x0500000f


	//   ....[146]....
        /*0478*/ 	.word	0x0500000f


	//   ....[147]....
        /*047c*/ 	.word	0x0500000f


	//   ....[148]....
        /*0480*/ 	.word	0x0500000f


	//   ....[149]....
        /*0484*/ 	.word	0x0500000f


	//   ....[150]....
        /*0488*/ 	.word	0x0500000f


	//   ....[151]....
        /*048c*/ 	.word	0x0500000f


	//   ....[152]....
        /*0490*/ 	.word	0x0500000f


	//   ....[153]....
        /*0494*/ 	.word	0x0500000f


	//   ....[154]....
        /*0498*/ 	.word	0x0500000f


	//   ....[155]....
        /*049c*/ 	.word	0x0500000f


	//   ....[156]....
        /*04a0*/ 	.word	0x0500000f


	//   ....[157]....
        /*04a4*/ 	.word	0x0500000f


	//   ....[158]....
        /*04a8*/ 	.word	0x0500000f


	//   ....[159]....
        /*04ac*/ 	.word	0x0500000f


	//   ....[160]....
        /*04b0*/ 	.word	0x0500000f


	//   ....[161]....
        /*04b4*/ 	.word	0x0500000f


	//   ....[162]....
        /*04b8*/ 	.word	0x0500000f


	//   ....[163]....
        /*04bc*/ 	.word	0x0500000f


	//   ....[164]....
        /*04c0*/ 	.word	0x0500000f


	//   ....[165]....
        /*04c4*/ 	.word	0x0500000f


	//   ....[166]....
        /*04c8*/ 	.word	0x0500000f


	//   ....[167]....
        /*04cc*/ 	.word	0x0500000f


	//   ....[168]....
        /*04d0*/ 	.word	0x0500000f


	//   ....[169]....
        /*04d4*/ 	.word	0x0500000f


	//   ....[170]....
        /*04d8*/ 	.word	0x0500000f


	//   ....[171]....
        /*04dc*/ 	.word	0x0500000f


	//   ....[172]....
        /*04e0*/ 	.word	0x0500000f


	//   ....[173]....
        /*04e4*/ 	.word	0x0500000f


	//   ....[174]....
        /*04e8*/ 	.word	0x0500000f


	//   ....[175]....
        /*04ec*/ 	.word	0x0500000f


	//   ....[176]....
        /*04f0*/ 	.word	0x0500000f


	//   ....[177]....
        /*04f4*/ 	.word	0x0500000f


	//----- nvinfo : EIATTR_COOP_GROUP_INSTR_OFFSETS
	.align		4
.L_173:
        /*04f8*/ 	.byte	0x04, 0x28
        /*04fa*/ 	.short	(.L_175 - .L_174)


	//   ....[0]....
.L_174:
        /*04fc*/ 	.word	0x00000070


	//   ....[1]....
        /*0500*/ 	.word	0x000000b0


	//   ....[2]....
        /*0504*/ 	.word	0x000002d0


	//   ....[3]....
        /*0508*/ 	.word	0x00000430


	//   ....[4]....
        /*050c*/ 	.word	0x00000550


	//   ....[5]....
        /*0510*/ 	.word	0x000006b0


	//   ....[6]....
        /*0514*/ 	.word	0x000019c0


	//   ....[7]....
        /*0518*/ 	.word	0x000022a0


	//   ....[8]....
        /*051c*/ 	.word	0x000024d0


	//   ....[9]....
        /*0520*/ 	.word	0x00003bf0


	//   ....[10]....
        /*0524*/ 	.word	0x00003d10


	//   ....[11]....
        /*0528*/ 	.word	0x000047c0


	//   ....[12]....
        /*052c*/ 	.word	0x00004850


	//   ....[13]....
        /*0530*/ 	.word	0x00006260


	//   ....[14]....
        /*0534*/ 	.word	0x00007280


	//   ....[15]....
        /*0538*/ 	.word	0x00007a80


	//   ....[16]....
        /*053c*/ 	.word	0x00007b90


	//   ....[17]....
        /*0540*/ 	.word	0x000086c0


	//   ....[18]....
        /*0544*/ 	.word	0x00008770


	//   ....[19]....
        /*0548*/ 	.word	0x0000a870


	//   ....[20]....
        /*054c*/ 	.word	0x0000a880


	//   ....[21]....
        /*0550*/ 	.word	0x0000a8b0


	//   ....[22]....
        /*0554*/ 	.word	0x0000a8c0


	//   ....[23]....
        /*0558*/ 	.word	0x0000c6e0


	//   ....[24]....
        /*055c*/ 	.word	0x0000d700


	//   ....[25]....
        /*0560*/ 	.word	0x0000df10


	//   ....[26]....
        /*0564*/ 	.word	0x0000e020


	//   ....[27]....
        /*0568*/ 	.word	0x0000eb60


	//   ....[28]....
        /*056c*/ 	.word	0x0000ebd0


	//   ....[29]....
        /*0570*/ 	.word	0x000100c0


	//   ....[30]....
        /*0574*/ 	.word	0x000100d0


	//   ....[31]....
        /*0578*/ 	.word	0x00010150


	//   ....[32]....
        /*057c*/ 	.word	0x00010160


	//   ....[33]....
        /*0580*/ 	.word	0x00010d20


	//   ....[34]....
        /*0584*/ 	.word	0x00010d60


	//   ....[35]....
        /*0588*/ 	.word	0x00010d90


	//   ....[36]....
        /*058c*/ 	.word	0x00010da0


	//   ....[37]....
        /*0590*/ 	.word	0x00010db0


	//   ....[38]....
        /*0594*/ 	.word	0x00010dc0


	//   ....[39]....
        /*0598*/ 	.word	0x00010dd0


	//   ....[40]....
        /*059c*/ 	.word	0x00010de0


	//   ....[41]....
        /*05a0*/ 	.word	0x00010df0


	//   ....[42]....
        /*05a4*/ 	.word	0x00010e00


	//   ....[43]....
        /*05a8*/ 	.word	0x00010e10


	//   ....[44]....
        /*05ac*/ 	.word	0x00010e30


	//   ....[45]....
        /*05b0*/ 	.word	0x00010e40


	//   ....[46]....
        /*05b4*/ 	.word	0x00010e50


	//   ....[47]....
        /*05b8*/ 	.word	0x00010e60


	//   ....[48]....
        /*05bc*/ 	.word	0x00010e70


	//   ....[49]....
        /*05c0*/ 	.word	0x00010fc0


	//   ....[50]....
        /*05c4*/ 	.word	0x00010ff0


	//   ....[51]....
        /*05c8*/ 	.word	0x000110c0


	//   ....[52]....
        /*05cc*/ 	.word	0x000110e0


	//   ....[53]....
        /*05d0*/ 	.word	0x000114a0


	//   ....[54]....
        /*05d4*/ 	.word	0x000114c0


	//   ....[55]....
        /*05d8*/ 	.word	0x000114d0


	//   ....[56]....
        /*05dc*/ 	.word	0x000114f0


	//   ....[57]....
        /*05e0*/ 	.word	0x00011510


	//   ....[58]....
        /*05e4*/ 	.word	0x00011530


	//   ....[59]....
        /*05e8*/ 	.word	0x00011630


	//   ....[60]....
        /*05ec*/ 	.word	0x00011640


	//   ....[61]....
        /*05f0*/ 	.word	0x00011c90


	//   ....[62]....
        /*05f4*/ 	.word	0x00011cd0


	//   ....[63]....
        /*05f8*/ 	.word	0x00011d00


	//   ....[64]....
        /*05fc*/ 	.word	0x00011d30


	//   ....[65]....
        /*0600*/ 	.word	0x00011d50


	//   ....[66]....
        /*0604*/ 	.word	0x00011d60


	//   ....[67]....
        /*0608*/ 	.word	0x00011d70


	//   ....[68]....
        /*060c*/ 	.word	0x00011d90


	//   ....[69]....
        /*0610*/ 	.word	0x00011f20


	//   ....[70]....
        /*0614*/ 	.word	0x00013bc0


	//   ....[71]....
        /*0618*/ 	.word	0x00013bf0


	//   ....[72]....
        /*061c*/ 	.word	0x00013c60


	//   ....[73]....
        /*0620*/ 	.word	0x00013c80


	//   ....[74]....
        /*0624*/ 	.word	0x00013cc0


	//   ....[75]....
        /*0628*/ 	.word	0x00013cd0


	//   ....[76]....
        /*062c*/ 	.word	0x00013cf0


	//   ....[77]....
        /*0630*/ 	.word	0x00013d00


	//   ....[78]....
        /*0634*/ 	.word	0x00013d40


	//   ....[79]....
        /*0638*/ 	.word	0x00013d90


	//   ....[80]....
        /*063c*/ 	.word	0x000141d0


	//   ....[81]....
        /*0640*/ 	.word	0x000141e0


	//   ....[82]....
        /*0644*/ 	.word	0x000141f0


	//   ....[83]....
        /*0648*/ 	.word	0x00014210


	//   ....[84]....
        /*064c*/ 	.word	0x00014290


	//   ....[85]....
        /*0650*/ 	.word	0x000142a0


	//   ....[86]....
        /*0654*/ 	.word	0x00014310


	//   ....[87]....
        /*0658*/ 	.word	0x00014320


	//   ....[88]....
        /*065c*/ 	.word	0x00014330


	//   ....[89]....
        /*0660*/ 	.word	0x00014340


	//   ....[90]....
        /*0664*/ 	.word	0x00014be0


	//   ....[91]....
        /*0668*/ 	.word	0x00014c00


	//   ....[92]....
        /*066c*/ 	.word	0x00014c20


	//   ....[93]....
        /*0670*/ 	.word	0x00014ca0


	//   ....[94]....
        /*0674*/ 	.word	0x00014cc0


	//   ....[95]....
        /*0678*/ 	.word	0x00014d40


	//   ....[96]....
        /*067c*/ 	.word	0x00014d60


	//   ....[97]....
        /*0680*/ 	.word	0x00014d70


	//   ....[98]....
        /*0684*/ 	.word	0x00014d80


	//   ....[99]....
        /*0688*/ 	.word	0x00014e20


	//   ....[100]....
        /*068c*/ 	.word	0x00014e40


	//   ....[101]....
        /*0690*/ 	.word	0x00014e60


	//   ....[102]....
        /*0694*/ 	.word	0x00015820


	//   ....[103]....
        /*0698*/ 	.word	0x00015830


	//   ....[104]....
        /*069c*/ 	.word	0x00015850


	//   ....[105]....
        /*06a0*/ 	.word	0x000158a0


	//   ....[106]....
        /*06a4*/ 	.word	0x000158b0


	//   ....[107]....
        /*06a8*/ 	.word	0x000158f0


	//   ....[108]....
        /*06ac*/ 	.word	0x00015900


	//   ....[109]....
        /*06b0*/ 	.word	0x00015910


	//   ....[110]....
        /*06b4*/ 	.word	0x00015950


	//   ....[111]....
        /*06b8*/ 	.word	0x00015990


	//   ....[112]....
        /*06bc*/ 	.word	0x00015db0


	//   ....[113]....
        /*06c0*/ 	.word	0x00015dc0


	//   ....[114]....
        /*06c4*/ 	.word	0x00015dd0


	//   ....[115]....
        /*06c8*/ 	.word	0x00015e10


	//   ....[116]....
        /*06cc*/ 	.word	0x00015e20


	//   ....[117]....
        /*06d0*/ 	.word	0x00015e60


	//   ....[118]....
        /*06d4*/ 	.word	0x00015e70


	//   ....[119]....
        /*06d8*/ 	.word	0x00015e80


	//   ....[120]....
        /*06dc*/ 	.word	0x00015ec0


	//   ....[121]....
        /*06e0*/ 	.word	0x00015f00


	//   ....[122]....
        /*06e4*/ 	.word	0x00016cd0


	//   ....[123]....
        /*06e8*/ 	.word	0x00016e70


	//   ....[124]....
        /*06ec*/ 	.word	0x00017560


	//   ....[125]....
        /*06f0*/ 	.word	0x00017640


	//   ....[126]....
        /*06f4*/ 	.word	0x00017720


	//   ....[127]....
        /*06f8*/ 	.word	0x000177d0


	//   ....[128]....
        /*06fc*/ 	.word	0x00017880


	//   ....[129]....
        /*0700*/ 	.word	0x00017930


	//   ....[130]....
        /*0704*/ 	.word	0x000179d0


	//   ....[131]....
        /*0708*/ 	.word	0x00017a70


	//   ....[132]....
        /*070c*/ 	.word	0x00017b20


	//   ....[133]....
        /*0710*/ 	.word	0x00017ba0


	//   ....[134]....
        /*0714*/ 	.word	0x00017c70


	//   ....[135]....
        /*0718*/ 	.word	0x00017d70


	//   ....[136]....
        /*071c*/ 	.word	0x00017e20


	//   ....[137]....
        /*0720*/ 	.word	0x00017ea0


	//   ....[138]....
        /*0724*/ 	.word	0x00017f80


	//   ....[139]....
        /*0728*/ 	.word	0x00017fe0


	//   ....[140]....
        /*072c*/ 	.word	0x000180c0


	//   ....[141]....
        /*0730*/ 	.word	0x00018120


	//   ....[142]....
        /*0734*/ 	.word	0x000181c0


	//   ....[143]....
        /*0738*/ 	.word	0x00018260


	//   ....[144]....
        /*073c*/ 	.word	0x00018310


	//   ....[145]....
        /*0740*/ 	.word	0x000183a0


	//   ....[146]....
        /*0744*/ 	.word	0x00018410


	//   ....[147]....
        /*0748*/ 	.word	0x00018470


	//   ....[148]....
        /*074c*/ 	.word	0x00018560


	//   ....[149]....
        /*0750*/ 	.word	0x000185c0


	//   ....[150]....
        /*0754*/ 	.word	0x000186c0


	//   ....[151]....
        /*0758*/ 	.word	0x00018720


	//   ....[152]....
        /*075c*/ 	.word	0x000187c0


	//   ....[153]....
        /*0760*/ 	.word	0x00018880


	//   ....[154]....
        /*0764*/ 	.word	0x00018950


	//   ....[155]....
        /*0768*/ 	.word	0x000189b0


	//   ....[156]....
        /*076c*/ 	.word	0x00018a60


	//   ....[157]....
        /*0770*/ 	.word	0x00018b90


	//   ....[158]....
        /*0774*/ 	.word	0x00018c40


	//   ....[159]....
        /*0778*/ 	.word	0x00018cf0


	//   ....[160]....
        /*077c*/ 	.word	0x00018d90


	//   ....[161]....
        /*0780*/ 	.word	0x00018e40


	//   ....[162]....
        /*0784*/ 	.word	0x00018ee0


	//   ....[163]....
        /*0788*/ 	.word	0x00018f90


	//   ....[164]....
        /*078c*/ 	.word	0x00019030


	//   ....[165]....
        /*0790*/ 	.word	0x000190a0


	//   ....[166]....
        /*0794*/ 	.word	0x00019160


	//   ....[167]....
        /*0798*/ 	.word	0x00019250


	//   ....[168]....
        /*079c*/ 	.word	0x000192e0


	//   ....[169]....
        /*07a0*/ 	.word	0x00019340


	//   ....[170]....
        /*07a4*/ 	.word	0x000193f0


	//   ....[171]....
        /*07a8*/ 	.word	0x00019450


	//   ....[172]....
        /*07ac*/ 	.word	0x00019500


	//   ....[173]....
        /*07b0*/ 	.word	0x00019560


	//   ....[174]....
        /*07b4*/ 	.word	0x00019610


	//   ....[175]....
        /*07b8*/ 	.word	0x00019670


	//   ....[176]....
        /*07bc*/ 	.word	0x00019720


	//   ....[177]....
        /*07c0*/ 	.word	0x00019980


	//----- nvinfo : EIATTR_REG_RECONFIG
	.align		4
.L_175:
        /*07c4*/ 	.byte	0x01, 0x54
	.zero		2


	//----- nvinfo : EIATTR_SYSCALL_OFFSETS
	.align		4
        /*07c8*/ 	.byte	0x04, 0x46
        /*07ca*/ 	.short	(.L_177 - .L_176)


	//   ....[0]....
.L_176:
        /*07cc*/ 	.word	0x00001b70


	//   ....[1]....
        /*07d0*/ 	.word	0x00012e70


	//   ....[2]....
        /*07d4*/ 	.word	0x00012fe0


	//   ....[3]....
        /*07d8*/ 	.word	0x00013130


	//   ....[4]....
        /*07dc*/ 	.word	0x00013270


	//   ....[5]....
        /*07e0*/ 	.word	0x000146f0


	//----- nvinfo : EIATTR_MBARRIER_INSTR_OFFSETS
	.align		4
.L_177:
        /*07e4*/ 	.byte	0x04, 0x39
        /*07e6*/ 	.short	(.L_179 - .L_178)


	//   ....[0]....
.L_178:
        /*07e8*/ 	.word	0x00000180
        /*07ec*/ 	.word	0x000000ff
        /*07f0*/ 	.word	0x00013200
        /*07f4*/ 	.short	0x0100
        /*07f6*/ 	.byte	0x08
	.zero		1


	//   ....[1]....
        /*07f8*/ 	.word	0x00000190
        /*07fc*/ 	.word	0x000000ff
        /*0800*/ 	.word	0x00013220
        /*0804*/ 	.short	0x0100
        /*0806*/ 	.byte	0x08
	.zero		1


	//   ....[2]....
        /*0808*/ 	.word	0x00000280
        /*080c*/ 	.word	0x000000ff
        /*0810*/ 	.word	0x00013230
        /*0814*/ 	.short	0x0100
        /*0816*/ 	.byte	0x08
	.zero		1


	//   ....[3]....
        /*0818*/ 	.word	0x00000290
        /*081c*/ 	.word	0x000000ff
        /*0820*/ 	.word	0x00013240
        /*0824*/ 	.short	0x0100
        /*0826*/ 	.byte	0x08
	.zero		1


	//   ....[4]....
        /*0828*/ 	.word	0x000002a0
        /*082c*/ 	.word	0x000000ff
        /*0830*/ 	.word	0x00013238
        /*0834*/ 	.short	0x0100
        /*0836*/ 	.byte	0x08
	.zero		1


	//   ....[5]....
        /*0838*/ 	.word	0x000002b0
        /*083c*/ 	.word	0x000000ff
        /*0840*/ 	.word	0x00013248
        /*0844*/ 	.short	0x0100
        /*0846*/ 	.byte	0x08
	.zero		1


	//   ....[6]....
        /*0848*/ 	.word	0x000003e0
        /*084c*/ 	.word	0x000000ff
        /*0850*/ 	.word	0x00013250
        /*0854*/ 	.short	0x0100
        /*0856*/ 	.byte	0x08
	.zero		1


	//   ....[7]....
        /*0858*/ 	.word	0x000003f0
        /*085c*/ 	.word	0x000000ff
        /*0860*/ 	.word	0x00013260
        /*0864*/ 	.short	0x0100
        /*0866*/ 	.byte	0x08
	.zero		1


	//   ....[8]....
        /*0868*/ 	.word	0x00000400
        /*086c*/ 	.word	0x000000ff
        /*0870*/ 	.word	0x00013258
        /*0874*/ 	.short	0x0100
        /*0876*/ 	.byte	0x08
	.zero		1


	//   ....[9]....
        /*0878*/ 	.word	0x00000410
        /*087c*/ 	.word	0x000000ff
        /*0880*/ 	.word	0x00013268
        /*0884*/ 	.short	0x0100
        /*0886*/ 	.byte	0x08
	.zero		1


	//   ....[10]....
        /*0888*/ 	.word	0x00000500
        /*088c*/ 	.word	0x000000ff
        /*0890*/ 	.word	0x00013270
        /*0894*/ 	.short	0x0100
        /*0896*/ 	.byte	0x06
	.zero		1


	//   ....[11]....
        /*0898*/ 	.word	0x00000510
        /*089c*/ 	.word	0x000000ff
        /*08a0*/ 	.word	0x00013280
        /*08a4*/ 	.short	0x0100
        /*08a6*/ 	.byte	0x06
	.zero		1


	//   ....[12]....
        /*08a8*/ 	.word	0x00000520
        /*08ac*/ 	.word	0x000000ff
        /*08b0*/ 	.word	0x00013278
        /*08b4*/ 	.short	0x0100
        /*08b6*/ 	.byte	0x06
	.zero		1


	//   ....[13]....
        /*08b8*/ 	.word	0x00000530
        /*08bc*/ 	.word	0x000000ff
        /*08c0*/ 	.word	0x00013288
        /*08c4*/ 	.short	0x0100
        /*08c6*/ 	.byte	0x06
	.zero		1


	//   ....[14]....
        /*08c8*/ 	.word	0x00000660
        /*08cc*/ 	.word	0x000000ff
        /*08d0*/ 	.word	0x00013290
        /*08d4*/ 	.short	0x0100
        /*08d6*/ 	.byte	0x08
	.zero		1


	//   ....[15]....
        /*08d8*/ 	.word	0x00000670
        /*08dc*/ 	.word	0x000000ff
        /*08e0*/ 	.word	0x000132a0
        /*08e4*/ 	.short	0x0100
        /*08e6*/ 	.byte	0x08
	.zero		1


	//   ....[16]....
        /*08e8*/ 	.word	0x00000680
        /*08ec*/ 	.word	0x000000ff
        /*08f0*/ 	.word	0x00013298
        /*08f4*/ 	.short	0x0100
        /*08f6*/ 	.byte	0x08
	.zero		1


	//   ....[17]....
        /*08f8*/ 	.word	0x00000690
        /*08fc*/ 	.word	0x000000ff
        /*0900*/ 	.word	0x000132a8
        /*0904*/ 	.short	0x0100
        /*0906*/ 	.byte	0x08
	.zero		1


	//   ....[18]....
        /*0908*/ 	.word	0x000007e0
        /*090c*/ 	.word	0x000000ff
        /*0910*/ 	.word	0x000132b0
        /*0914*/ 	.short	0x0100
        /*0916*/ 	.byte	0x08
	.zero		1


	//   ....[19]....
        /*0918*/ 	.word	0x000007f0
        /*091c*/ 	.word	0x000000ff
        /*0920*/ 	.word	0x000132c0
        /*0924*/ 	.short	0x0100
        /*0926*/ 	.byte	0x08
	.zero		1


	//   ....[20]....
        /*0928*/ 	.word	0x00000800
        /*092c*/ 	.word	0x000000ff
        /*0930*/ 	.word	0x000132b8
        /*0934*/ 	.short	0x0100
        /*0936*/ 	.byte	0x08
	.zero		1


	//   ....[21]....
        /*0938*/ 	.word	0x00000810
        /*093c*/ 	.word	0x000000ff
        /*0940*/ 	.word	0x000132c8
        /*0944*/ 	.short	0x0100
        /*0946*/ 	.byte	0x08
	.zero		1


	//   ....[22]....
        /*0948*/ 	.word	0x00001bf0
        /*094c*/ 	.word	0x000000ff
        /*0950*/ 	.word	0x00013200
        /*0954*/ 	.short	0x010a
        /*0956*/ 	.byte	0x2d
	.zero		1


	//   ....[23]....
        /*0958*/ 	.word	0x00001c70
        /*095c*/ 	.word	0x00000003
        /*0960*/ 	.word	0x00013230
        /*0964*/ 	.short	0x010a
        /*0966*/ 	.byte	0x3f
	.zero		1


	//   ....[24]....
        /*0968*/ 	.word	0x00001cb0
        /*096c*/ 	.word	0x00000003
        /*0970*/ 	.word	0x00013230
        /*0974*/ 	.short	0x010a
        /*0976*/ 	.byte	0x3f
	.zero		1


	//   ....[25]....
        /*0978*/ 	.word	0x00002220
        /*097c*/ 	.word	0x000000ff
        /*0980*/ 	.word	0x00000000
        /*0984*/ 	.short	0x0101
        /*0986*/ 	.byte	0x06
	.zero		1


	//   ....[26]....
        /*0988*/ 	.word	0x00005a80
        /*098c*/ 	.word	0x000000ff
        /*0990*/ 	.word	0x00013230
        /*0994*/ 	.short	0x010a
        /*0996*/ 	.byte	0x17
	.zero		1


	//   ....[27]....
        /*0998*/ 	.word	0x00005ac0
        /*099c*/ 	.word	0x000000ff
        /*09a0*/ 	.word	0x00013230
        /*09a4*/ 	.short	0x010a
        /*09a6*/ 	.byte	0x17
	.zero		1


	//   ....[28]....
        /*09a8*/ 	.word	0x00005f10
        /*09ac*/ 	.word	0x000000ff
        /*09b0*/ 	.word	0x00013250
        /*09b4*/ 	.short	0x010a
        /*09b6*/ 	.byte	0x0b
	.zero		1


	//   ....[29]....
        /*09b8*/ 	.word	0x00005f50
        /*09bc*/ 	.word	0x000000ff
        /*09c0*/ 	.word	0x00013250
        /*09c4*/ 	.short	0x010a
        /*09c6*/ 	.byte	0x0b
	.zero		1


	//   ....[30]....
        /*09c8*/ 	.word	0x000061e0
        /*09cc*/ 	.word	0x000000ff
        /*09d0*/ 	.word	0x00000000
        /*09d4*/ 	.short	0x0101
        /*09d6*/ 	.byte	0x17
	.zero		1


	//   ....[31]....
        /*09d8*/ 	.word	0x00009470
        /*09dc*/ 	.word	0x000000ff
        /*09e0*/ 	.word	0x00000000
        /*09e4*/ 	.short	0x0101
        /*09e6*/ 	.byte	0x06
	.zero		1


	//   ....[32]....
        /*09e8*/ 	.word	0x00009c40
        /*09ec*/ 	.word	0x000000ff
        /*09f0*/ 	.word	0x00013230
        /*09f4*/ 	.short	0x010a
        /*09f6*/ 	.byte	0x14
	.zero		1


	//   ....[33]....
        /*09f8*/ 	.word	0x00009c80
        /*09fc*/ 	.word	0x000000ff
        /*0a00*/ 	.word	0x00013230
        /*0a04*/ 	.short	0x010a
        /*0a06*/ 	.byte	0x14
	.zero		1


	//   ....[34]....
        /*0a08*/ 	.word	0x0000a0d0
        /*0a0c*/ 	.word	0x000000ff
        /*0a10*/ 	.word	0x00013250
        /*0a14*/ 	.short	0x010a
        /*0a16*/ 	.byte	0x0b
	.zero		1


	//   ....[35]....
        /*0a18*/ 	.word	0x0000a110
        /*0a1c*/ 	.word	0x000000ff
        /*0a20*/ 	.word	0x00013250
        /*0a24*/ 	.short	0x010a
        /*0a26*/ 	.byte	0x0b
	.zero		1


	//   ....[36]....
        /*0a28*/ 	.word	0x0000a3f0
        /*0a2c*/ 	.word	0x000000ff
        /*0a30*/ 	.word	0x00000000
        /*0a34*/ 	.short	0x0101
        /*0a36*/ 	.byte	0x14
	.zero		1


	//   ....[37]....
        /*0a38*/ 	.word	0x0000b980
        /*0a3c*/ 	.word	0x000000ff
        /*0a40*/ 	.word	0x00000000
        /*0a44*/ 	.short	0x0101
        /*0a46*/ 	.byte	0x06
	.zero		1


	//   ....[38]....
        /*0a48*/ 	.word	0x0000bf10
        /*0a4c*/ 	.word	0x000000ff
        /*0a50*/ 	.word	0x00013230
        /*0a54*/ 	.short	0x010a
        /*0a56*/ 	.byte	0x18
	.zero		1


	//   ....[39]....
        /*0a58*/ 	.word	0x0000bf50
        /*0a5c*/ 	.word	0x000000ff
        /*0a60*/ 	.word	0x00013230
        /*0a64*/ 	.short	0x010a
        /*0a66*/ 	.byte	0x18
	.zero		1


	//   ....[40]....
        /*0a68*/ 	.word	0x0000c3a0
        /*0a6c*/ 	.word	0x000000ff
        /*0a70*/ 	.word	0x00013250
        /*0a74*/ 	.short	0x010a
        /*0a76*/ 	.byte	0x0b
	.zero		1


	//   ....[41]....
        /*0a78*/ 	.word	0x0000c3e0
        /*0a7c*/ 	.word	0x000000ff
        /*0a80*/ 	.word	0x00013250
        /*0a84*/ 	.short	0x010a
        /*0a86*/ 	.byte	0x0b
	.zero		1


	//   ....[42]....
        /*0a88*/ 	.word	0x0000c670
        /*0a8c*/ 	.word	0x000000ff
        /*0a90*/ 	.word	0x00000000
        /*0a94*/ 	.short	0x0101
        /*0a96*/ 	.byte	0x18
	.zero		1


	//   ....[43]....
        /*0a98*/ 	.word	0x0000f8f0
        /*0a9c*/ 	.word	0x000000ff
        /*0aa0*/ 	.word	0x00000000
        /*0aa4*/ 	.short	0x0101
        /*0aa6*/ 	.byte	0x06
	.zero		1


	//   ....[44]....
        /*0aa8*/ 	.word	0x0000fd90
        /*0aac*/ 	.word	0x000000ff
        /*0ab0*/ 	.word	0x00013250
        /*0ab4*/ 	.short	0x010a
        /*0ab6*/ 	.byte	0x0e
	.zero		1


	//   ....[45]....
        /*0ab8*/ 	.word	0x0000fdd0
        /*0abc*/ 	.word	0x000000ff
        /*0ac0*/ 	.word	0x00013250
        /*0ac4*/ 	.short	0x010a
        /*0ac6*/ 	.byte	0x0e
	.zero		1


	//   ....[46]....
        /*0ac8*/ 	.word	0x00010440
        /*0acc*/ 	.word	0x000000ff
        /*0ad0*/ 	.word	0x00000000
        /*0ad4*/ 	.short	0x0101
        /*0ad6*/ 	.byte	0x04
	.zero		1


	//   ....[47]....
        /*0ad8*/ 	.word	0x000115f0
        /*0adc*/ 	.word	0x00000000
        /*0ae0*/ 	.word	0x00000000
        /*0ae4*/ 	.short	0x0101
        /*0ae6*/ 	.byte	0x3f
	.zero		1


	//   ....[48]....
        /*0ae8*/ 	.word	0x000138a0
        /*0aec*/ 	.word	0x00000004
        /*0af0*/ 	.word	0x00013280
        /*0af4*/ 	.short	0x010a
        /*0af6*/ 	.byte	0x3f
	.zero		1


	//   ....[49]....
        /*0af8*/ 	.word	0x00013e80
        /*0afc*/ 	.word	0x00000004
        /*0b00*/ 	.word	0x00013270
        /*0b04*/ 	.short	0x0107
        /*0b06*/ 	.byte	0x3f
	.zero		1


	//   ....[50]....
        /*0b08*/ 	.word	0x00013f40
        /*0b0c*/ 	.word	0x00000004
        /*0b10*/ 	.word	0x00013270
        /*0b14*/ 	.short	0x0101
        /*0b16*/ 	.byte	0x3f
	.zero		1


	//   ....[51]....
        /*0b18*/ 	.word	0x00013f70
        /*0b1c*/ 	.word	0x00000004
        /*0b20*/ 	.word	0x00013240
        /*0b24*/ 	.short	0x010a
        /*0b26*/ 	.byte	0x3f
	.zero		1


	//   ....[52]....
        /*0b28*/ 	.word	0x000144c0
        /*0b2c*/ 	.word	0x00000004
        /*0b30*/ 	.word	0x00013230
        /*0b34*/ 	.short	0x0107
        /*0b36*/ 	.byte	0x3f
	.zero		1


	//   ....[53]....
        /*0b38*/ 	.word	0x000145a0
        /*0b3c*/ 	.word	0x00000004
        /*0b40*/ 	.word	0x00013230
        /*0b44*/ 	.short	0x0101
        /*0b46*/ 	.byte	0x3f
	.zero		1


	//   ....[54]....
        /*0b48*/ 	.word	0x00014f50
        /*0b4c*/ 	.word	0x00000011
        /*0b50*/ 	.word	0x00013200
        /*0b54*/ 	.short	0x0107
        /*0b56*/ 	.byte	0x3f
	.zero		1


	//   ....[55]....
        /*0b58*/ 	.word	0x00015040
        /*0b5c*/ 	.word	0x00000011
        /*0b60*/ 	.word	0x00013200
        /*0b64*/ 	.short	0x0101
        /*0b66*/ 	.byte	0x3f
	.zero		1


	//   ....[56]....
        /*0b68*/ 	.word	0x00015060
        /*0b6c*/ 	.word	0x00000011
        /*0b70*/ 	.word	0x00013220
        /*0b74*/ 	.short	0x010a
        /*0b76*/ 	.byte	0x3f
	.zero		1


	//   ....[57]....
        /*0b78*/ 	.word	0x00015590
        /*0b7c*/ 	.word	0x00000000
        /*0b80*/ 	.word	0x00013280
        /*0b84*/ 	.short	0x010a
        /*0b86*/ 	.byte	0x3f
	.zero		1


	//   ....[58]....
        /*0b88*/ 	.word	0x00015a40
        /*0b8c*/ 	.word	0x00000000
        /*0b90*/ 	.word	0x00013270
        /*0b94*/ 	.short	0x0107
        /*0b96*/ 	.byte	0x3f
	.zero		1


	//   ....[59]....
        /*0b98*/ 	.word	0x00015b00
        /*0b9c*/ 	.word	0x00000000
        /*0ba0*/ 	.word	0x00013270
        /*0ba4*/ 	.short	0x0101
        /*0ba6*/ 	.byte	0x3f
	.zero		1


	//   ....[60]....
        /*0ba8*/ 	.word	0x00015b30
        /*0bac*/ 	.word	0x00000000
        /*0bb0*/ 	.word	0x00013240
        /*0bb4*/ 	.short	0x010a
        /*0bb6*/ 	.byte	0x3f
	.zero		1


	//   ....[61]....
        /*0bb8*/ 	.word	0x00015f80
        /*0bbc*/ 	.word	0x00000000
        /*0bc0*/ 	.word	0x00013230
        /*0bc4*/ 	.short	0x0107
        /*0bc6*/ 	.byte	0x3f
	.zero		1


	//   ....[62]....
        /*0bc8*/ 	.word	0x00016040
        /*0bcc*/ 	.word	0x00000000
        /*0bd0*/ 	.word	0x00013230
        /*0bd4*/ 	.short	0x0101
        /*0bd6*/ 	.byte	0x3f
	.zero		1


	//   ....[63]....
        /*0bd8*/ 	.word	0x000160d0
        /*0bdc*/ 	.word	0x00000002
        /*0be0*/ 	.word	0x00013270
        /*0be4*/ 	.short	0x010a
        /*0be6*/ 	.byte	0x3f
	.zero		1


	//   ....[64]....
        /*0be8*/ 	.word	0x00016160
        /*0bec*/ 	.word	0x00000002
        /*0bf0*/ 	.word	0x00013260
        /*0bf4*/ 	.short	0x010a
        /*0bf6*/ 	.byte	0x3f
	.zero		1


	//   ....[65]....
        /*0bf8*/ 	.word	0x00016470
        /*0bfc*/ 	.word	0x00000002
        /*0c00*/ 	.word	0x00013250
        /*0c04*/ 	.short	0x0101
        /*0c06*/ 	.byte	0x3f
	.zero		1


	//   ....[66]....
        /*0c08*/ 	.word	0x00016500
        /*0c0c*/ 	.word	0x00000002
        /*0c10*/ 	.word	0x00000000
        /*0c14*/ 	.short	0x0101
        /*0c16*/ 	.byte	0x3f
	.zero		1


	//   ....[67]....
        /*0c18*/ 	.word	0x000166e0
        /*0c1c*/ 	.word	0x00000003
        /*0c20*/ 	.word	0x00013270
        /*0c24*/ 	.short	0x010a
        /*0c26*/ 	.byte	0x3f
	.zero		1


	//   ....[68]....
        /*0c28*/ 	.word	0x00016770
        /*0c2c*/ 	.word	0x00000003
        /*0c30*/ 	.word	0x00013260
        /*0c34*/ 	.short	0x010a
        /*0c36*/ 	.byte	0x3f
	.zero		1


	//   ....[69]....
        /*0c38*/ 	.word	0x00016a90
        /*0c3c*/ 	.word	0x00000003
        /*0c40*/ 	.word	0x00013250
        /*0c44*/ 	.short	0x0101
        /*0c46*/ 	.byte	0x3f
	.zero		1


	//   ....[70]....
        /*0c48*/ 	.word	0x00016b50
        /*0c4c*/ 	.word	0x00000003
        /*0c50*/ 	.word	0x00000000
        /*0c54*/ 	.short	0x0101
        /*0c56*/ 	.byte	0x3f
	.zero		1


	//   ....[71]....
        /*0c58*/ 	.word	0x00016df0
        /*0c5c*/ 	.word	0x00000005
        /*0c60*/ 	.word	0x00013220
        /*0c64*/ 	.short	0x010a
        /*0c66*/ 	.byte	0x3f
	.zero		1


	//   ....[72]....
        /*0c68*/ 	.word	0x00016fa0
        /*0c6c*/ 	.word	0x00000003
        /*0c70*/ 	.word	0x00013240
        /*0c74*/ 	.short	0x010a
        /*0c76*/ 	.byte	0x3f
	.zero		1


	//   ....[73]....
        /*0c78*/ 	.word	0x00017030
        /*0c7c*/ 	.word	0x00000005
        /*0c80*/ 	.word	0x00013240
        /*0c84*/ 	.short	0x010a
        /*0c86*/ 	.byte	0x3f
	.zero		1


	//   ....[74]....
        /*0c88*/ 	.word	0x00017070
        /*0c8c*/ 	.word	0x00000003
        /*0c90*/ 	.word	0x00013260
        /*0c94*/ 	.short	0x010a
        /*0c96*/ 	.byte	0x3f
	.zero		1


	//   ....[75]....
        /*0c98*/ 	.word	0x000170b0
        /*0c9c*/ 	.word	0x00000005
        /*0ca0*/ 	.word	0x00013260
        /*0ca4*/ 	.short	0x010a
        /*0ca6*/ 	.byte	0x3f
	.zero		1


	//   ....[76]....
        /*0ca8*/ 	.word	0x000170f0
        /*0cac*/ 	.word	0x00000003
        /*0cb0*/ 	.word	0x00013280
        /*0cb4*/ 	.short	0x010a
        /*0cb6*/ 	.byte	0x3f
	.zero		1


	//   ....[77]....
        /*0cb8*/ 	.word	0x00017130
        /*0cbc*/ 	.word	0x00000005
        /*0cc0*/ 	.word	0x00013280
        /*0cc4*/ 	.short	0x010a
        /*0cc6*/ 	.byte	0x3f
	.zero		1


	//   ....[78]....
        /*0cc8*/ 	.word	0x000171a0
        /*0ccc*/ 	.word	0x00000003
        /*0cd0*/ 	.word	0x00013200
        /*0cd4*/ 	.short	0x010a
        /*0cd6*/ 	.byte	0x3f
	.zero		1


	//   ....[79]....
        /*0cd8*/ 	.word	0x000171f0
        /*0cdc*/ 	.word	0x00000003
        /*0ce0*/ 	.word	0x00013230
        /*0ce4*/ 	.short	0x010a
        /*0ce6*/ 	.byte	0x3f
	.zero		1


	//   ....[80]....
        /*0ce8*/ 	.word	0x00017250
        /*0cec*/ 	.word	0x00000006
        /*0cf0*/ 	.word	0x00013230
        /*0cf4*/ 	.short	0x010a
        /*0cf6*/ 	.byte	0x3f
	.zero		1


	//   ....[81]....
        /*0cf8*/ 	.word	0x000172b0
        /*0cfc*/ 	.word	0x00000006
        /*0d00*/ 	.word	0x00013250
        /*0d04*/ 	.short	0x010a
        /*0d06*/ 	.byte	0x3f
	.zero		1


	//   ....[82]....
        /*0d08*/ 	.word	0x00017310
        /*0d0c*/ 	.word	0x00000008
        /*0d10*/ 	.word	0x00013230
        /*0d14*/ 	.short	0x010a
        /*0d16*/ 	.byte	0x3f
	.zero		1


	//   ....[83]....
        /*0d18*/ 	.word	0x00017370
        /*0d1c*/ 	.word	0x00000008
        /*0d20*/ 	.word	0x00013250
        /*0d24*/ 	.short	0x010a
        /*0d26*/ 	.byte	0x3f
	.zero		1


	//   ....[84]....
        /*0d28*/ 	.word	0x000173d0
        /*0d2c*/ 	.word	0x00000008
        /*0d30*/ 	.word	0x00013230
        /*0d34*/ 	.short	0x010a
        /*0d36*/ 	.byte	0x3f
	.zero		1


	//   ....[85]....
        /*0d38*/ 	.word	0x00017430
        /*0d3c*/ 	.word	0x00000008
        /*0d40*/ 	.word	0x00013250
        /*0d44*/ 	.short	0x010a
        /*0d46*/ 	.byte	0x3f
	.zero		1


	//   ....[86]....
        /*0d48*/ 	.word	0x00017490
        /*0d4c*/ 	.word	0x00000007
        /*0d50*/ 	.word	0x00013250
        /*0d54*/ 	.short	0x010a
        /*0d56*/ 	.byte	0x3f
	.zero		1


	//   ....[87]....
        /*0d58*/ 	.word	0x00017590
        /*0d5c*/ 	.word	0x00000004
        /*0d60*/ 	.word	0x00013280
        /*0d64*/ 	.short	0x010a
        /*0d66*/ 	.byte	0x3f
	.zero		1


	//   ....[88]....
        /*0d68*/ 	.word	0x00017cc0
        /*0d6c*/ 	.word	0x00000004
        /*0d70*/ 	.word	0x00013240
        /*0d74*/ 	.short	0x010a
        /*0d76*/ 	.byte	0x3f
	.zero		1


	//   ....[89]....
        /*0d78*/ 	.word	0x00018a90
        /*0d7c*/ 	.word	0x00000011
        /*0d80*/ 	.word	0x00013220
        /*0d84*/ 	.short	0x010a
        /*0d86*/ 	.byte	0x3f
	.zero		1


	//   ....[90]....
        /*0d88*/ 	.word	0x00018ae0
        /*0d8c*/ 	.word	0x00000000
        /*0d90*/ 	.word	0x00013280
        /*0d94*/ 	.short	0x010a
        /*0d96*/ 	.byte	0x3f
	.zero		1


	//   ....[91]....
        /*0d98*/ 	.word	0x000191a0
        /*0d9c*/ 	.word	0x00000000
        /*0da0*/ 	.word	0x00013240
        /*0da4*/ 	.short	0x010a
        /*0da6*/ 	.byte	0x3f
	.zero		1


	//   ....[92]....
        /*0da8*/ 	.word	0x00019760
        /*0dac*/ 	.word	0x00000002
        /*0db0*/ 	.word	0x00013270
        /*0db4*/ 	.short	0x010a
        /*0db6*/ 	.byte	0x3f
	.zero		1


	//   ....[93]....
        /*0db8*/ 	.word	0x000197b0
        /*0dbc*/ 	.word	0x00000002
        /*0dc0*/ 	.word	0x00013260
        /*0dc4*/ 	.short	0x010a
        /*0dc6*/ 	.byte	0x3f
	.zero		1


	//   ....[94]....
        /*0dc8*/ 	.word	0x00019800
        /*0dcc*/ 	.word	0x00000003
        /*0dd0*/ 	.word	0x00013270
        /*0dd4*/ 	.short	0x010a
        /*0dd6*/ 	.byte	0x3f
	.zero		1


	//   ....[95]....
        /*0dd8*/ 	.word	0x00019850
        /*0ddc*/ 	.word	0x00000003
        /*0de0*/ 	.word	0x00013260
        /*0de4*/ 	.short	0x010a
        /*0de6*/ 	.byte	0x3f
	.zero		1


	//   ....[96]....
        /*0de8*/ 	.word	0x000198a0
        /*0dec*/ 	.word	0x00000005
        /*0df0*/ 	.word	0x00013220
        /*0df4*/ 	.short	0x010a
        /*0df6*/ 	.byte	0x3f
	.zero		1


	//   ....[97]....
        /*0df8*/ 	.word	0x00019a40
        /*0dfc*/ 	.word	0x00000003
        /*0e00*/ 	.word	0x00013240
        /*0e04*/ 	.short	0x010a
        /*0e06*/ 	.byte	0x3f
	.zero		1


	//   ....[98]....
        /*0e08*/ 	.word	0x00019a90
        /*0e0c*/ 	.word	0x00000005
        /*0e10*/ 	.word	0x00013240
        /*0e14*/ 	.short	0x010a
        /*0e16*/ 	.byte	0x3f
	.zero		1


	//   ....[99]....
        /*0e18*/ 	.word	0x00019ae0
        /*0e1c*/ 	.word	0x00000003
        /*0e20*/ 	.word	0x00013260
        /*0e24*/ 	.short	0x010a
        /*0e26*/ 	.byte	0x3f
	.zero		1


	//   ....[100]....
        /*0e28*/ 	.word	0x00019b30
        /*0e2c*/ 	.word	0x00000005
        /*0e30*/ 	.word	0x00013260
        /*0e34*/ 	.short	0x010a
        /*0e36*/ 	.byte	0x3f
	.zero		1


	//   ....[101]....
        /*0e38*/ 	.word	0x00019b80
        /*0e3c*/ 	.word	0x00000003
        /*0e40*/ 	.word	0x00013280
        /*0e44*/ 	.short	0x010a
        /*0e46*/ 	.byte	0x3f
	.zero		1


	//----- nvinfo : EIATTR_NUM_MBARRIERS
	.align		4
.L_179:
        /*0e48*/ 	.byte	0x03, 0x38
        /*0e4a*/ 	.short	0x0016


	//----- nvinfo : EIATTR_EXIT_INSTR_OFFSETS
	.align		4
        /*0e4c*/ 	.byte	0x04, 0x1c
        /*0e4e*/ 	.short	(.L_181 - .L_180)


	//   ....[0]....
.L_180:
        /*0e50*/ 	.word	0x00000960


	//   ....[1]....
        /*0e54*/ 	.word	0x00011ea0


	//   ....[2]....
        /*0e58*/ 	.word	0x00017180


	//----- nvinfo : EIATTR_MAX_THREADS
	.align		4
.L_181:
        /*0e5c*/ 	.byte	0x04, 0x05
        /*0e5e*/ 	.short	(.L_183 - .L_182)
.L_182:
        /*0e60*/ 	.word	0x00000200
        /*0e64*/ 	.word	0x00000001
        /*0e68*/ 	.word	0x00000001


	//----- nvinfo : EIATTR_CRS_STACK_SIZE
	.align		4
.L_183:
        /*0e6c*/ 	.byte	0x04, 0x1e
        /*0e6e*/ 	.short	(.L_185 - .L_184)
.L_184:
        /*0e70*/ 	.word	0x00000000


	//----- nvinfo : EIATTR_CBANK_PARAM_SIZE
	.align		4
.L_185:
        /*0e74*/ 	.byte	0x03, 0x19
        /*0e76*/ 	.short	0x0af0


	//----- nvinfo : EIATTR_PARAM_CBANK
	.align		4
        /*0e78*/ 	.byte	0x04, 0x0a
        /*0e7a*/ 	.short	(.L_187 - .L_186)
	.align		4
.L_186:
        /*0e7c*/ 	.word	index@(.nv.constant0._ZN7cutlass13device_kernelIN5flash11enable_sm90INS1_16FlashAttnFwdSm90INS1_25CollectiveMainloopFwdSm90ILi2EN4cute5tupleIJNS5_1CILi1EEES8_S8_EEENS6_IJNS7_ILi192EEENS7_ILi160EEENS7_ILi64EEEEEELi64ENS_12float_e4m3_tEfNS_4arch4Sm90ELb0ELb1ELb0ELb0ELb1ELb0ELb0ELb1ELb1ELb1ELb0ELb0EEENS1_21CollectiveEpilogueFwdINS6_IJSA_SC_SB_EEES9_NS_10bfloat16_tESG_Li384ELb0ELb1ELb0ELb1EEENS1_30DynamicPersistentTileSchedulerILi384ELi128ELb0ELb1ELb1EEEEEEEEEvNT_6ParamsE)
        /*0e80*/ 	.short	0x0210
        /*0e82*/ 	.short	0x0af0


	//----- nvinfo : EIATTR_SW_WAR
	.align		4
.L_187:
        /*0e84*/ 	.byte	0x04, 0x36
        /*0e86*/ 	.short	(.L_189 - .L_188)
.L_188:
        /*0e88*/ 	.word	0x00000008
.L_189:


//--------------------- .nv.info._ZN7cutlass13device_kernelIN5flash11enable_sm90INS1_16FlashAttnFwdSm90INS1_25CollectiveMainloopFwdSm90ILi2EN4cute5tupleIJNS5_1CILi1EEES8_S8_EEENS6_IJNS7_ILi192EEENS7_ILi160EEENS7_ILi64EEEEEELi64ENS_12float_e4m3_tEfNS_4arch4Sm90ELb0ELb1ELb0ELb1ELb1ELb0ELb0ELb1ELb1ELb1ELb0ELb0EEENS1_21CollectiveEpilogueFwdINS6_IJSA_SC_SB_EEES9_NS_10bfloat16_tESG_Li384ELb1ELb1ELb0ELb1EEENS1_36VarlenDynamicPersistentTileSchedulerILi192ELi160ELi384ELi128ELb0ELb1ELb1ELb1ELb0ELb1EEEEEEEEEvNT_6ParamsE --------------------------
	.section	.nv.info._ZN7cutlass13device_kernelIN5flash11enable_sm90INS1_16FlashAttnFwdSm90INS1_25CollectiveMainloopFwdSm90ILi2EN4cute5tupleIJNS5_1CILi1EEES8_S8_EEENS6_IJNS7_ILi192EEENS7_ILi160EEENS7_ILi64EEEEEELi64ENS_12float_e4m3_tEfNS_4arch4Sm90ELb0ELb1ELb0ELb1ELb1ELb0ELb0ELb1ELb1ELb1ELb0ELb0EEENS1_21CollectiveEpilogueFwdINS6_IJSA_SC_SB_EEES9_NS_10bfloat16_tESG_Li384ELb1ELb1ELb0ELb1EEENS1_36VarlenDynamicPersistentTileSchedulerILi192ELi160ELi384ELi128ELb0ELb1ELb1ELb1ELb0ELb1EEEEEEEEEvNT_6ParamsE,"",@"SHT_CUDA_INFO"
	.sectionflags	@""
	.align	4


	//----- nvinfo : EIATTR_CUDA_API_VERSION
	.align		4
        /*0000*/ 	.byte	0x04, 0x37
        /*0002*/ 	.short	(.L_191 - .L_190)
.L_190:
        /*0004*/ 	.word	0x00000082


	//----- nvinfo : EIATTR_KPARAM_INFO
	.align		4
.L_191:
        /*0008*/ 	.byte	0x04, 0x17
        /*000a*/ 	.short	(.L_193 - .L_192)
.L_192:
        /*000c*/ 	.word	0x00000000
        /*0010*/ 	.short	0x0000
        /*0012*/ 	.short	0x0070
        /*0014*/ 	.byte	0x00, 0xf0, 0x01, 0x2a


	//----- nvinfo : EIATTR_SPARSE_MMA_MASK
	.align		4
.L_193:
        /*0018*/ 	.byte	0x03, 0x50
        /*001a*/ 	.short	0x0000


	//----- nvinfo : EIATTR_MAXREG_COUNT
	.align		4
        /*001c*/ 	.byte	0x03, 0x1b
        /*001e*/ 	.short	0x0080


	//----- nvinfo : EIATTR_NUM_BARRIERS
	.align		4
        /*0020*/ 	.byte	0x02, 0x4c
        /*0022*/ 	.byte	0x09
	.zero		1


	//----- nvinfo : EIATTR_EXTERNS
	.align		4
        /*0024*/ 	.byte	0x04, 0x0f
        /*0026*/ 	.short	(.L_195 - .L_194)


	//   ....[0]....
	.align		4
.L_194:
        /*0028*/ 	.word	index@(__assertfail)


	//----- nvinfo : EIATTR_ANNOTATIONS
	.align		4
.L_195:
        /*002c*/ 	.byte	0x04, 0x55
        /*002e*/ 	.short	(.L_197 - .L_196)


	//   ....[0]....
.L_196:
        /* <DEDUP_REMOVED lines=36> */


	//----- nvinfo : EIATTR_MERCURY_ISA_VERSION
	.align		4
.L_197:
        /*0258*/ 	.byte	0x03, 0x5f
        /*025a*/ 	.short	0x0101


	//----- nvinfo : EIATTR_UNUSED_LOAD_BYTE_OFFSET
	.align		4
        /*025c*/ 	.byte	0x04, 0x44
        /*025e*/ 	.short	(.L_199 - .L_198)


	//   ....[0]....
.L_198:
        /*0260*/ 	.word	0x00000940
        /*0264*/ 	.word	0x0000fff0


	//   ....[1]....
        /*0268*/ 	.word	0x00010740
        /*026c*/ 	.word	0x0000fff0


	//----- nvinfo : EIATTR_INT_WARP_WIDE_INSTR_OFFSETS
	.align		4
.L_199:
        /*0270*/ 	.byte	0x04, 0x31
        /*0272*/ 	.short	(.L_201 - .L_200)


	//   ....[0]....
.L_200:
        /*0274*/ 	.word	0x000000c0


	//   ....[1]....
        /*0278*/ 	.word	0x000000d0


	//   ....[2]....
        /*027c*/ 	.word	0x00000170


	//   ....[3]....
        /*0280*/ 	.word	0x00013bd0


	//   ....[4]....
        /*0284*/ 	.word	0x00013c60


	//   ....[5]....
        /*0288*/ 	.word	0x000176d0


	//   ....[6]....
        /*028c*/ 	.word	0x00017760


	//----- nvinfo : EIATTR_COOP_GROUP_MASK_REGIDS
	.align		4
.L_201:
        /*0290*/ 	.byte	0x04, 0x29
        /*0292*/ 	.short	(.L_203 - .L_202)


	//   ....[0]....
.L_202:
        /*0294*/ 	.word	0xffffffff


	//   ....[1]....
        /*0298*/ 	.word	0xffffffff


	//   ....[2]....
        /*029c*/ 	.word	0xffffffff


	//   ....[3]....
        /*02a0*/ 	.word	0xffffffff


	//   ....[4]....
        /*02a4*/ 	.word	0xffffffff


	//   ....[5]....
        /*02a8*/ 	.word	0xffffffff


	//   ....[6]....
        /*02ac*/ 	.word	0xffffffff


	//   ....[7]....
        /*02b0*/ 	.word	0xffffffff


	//   ....[8]....
        /*02b4*/ 	.word	0xffffffff


	//   ....[9]....
        /*02b8*/ 	.word	0xffffffff


	//   ....[10]....
        /*02bc*/ 	.word	0xffffffff


	//   ....[11]....
        /*02c0*/ 	.word	0xffffffff


	//   ....[12]....
        /*02c4*/ 	.word	0xffffffff


	//   ....[13]....
        /*02c8*/ 	.word	0xffffffff


	//   ....[14]....
        /*02cc*/ 	.word	0xffffffff


	//   ....[15]....
        /*02d0*/ 	.word	0xffffffff


	//   ....[16]....
        /*02d4*/ 	.word	0xffffffff


	//   ....[17]....
        /*02d8*/ 	.word	0xffffffff


	//   ....[18]....
        /*02dc*/ 	.word	0xffffffff


	//   ....[19]....
        /*02e0*/ 	.word	0xffffffff


	//   ....[20]....
        /*02e4*/ 	.word	0xffffffff


	//   ....[21]....
        /*02e8*/ 	.word	0xffffffff


	//   ....[22]....
        /*02ec*/ 	.word	0xffffffff


	//   ....[23]....
        /*02f0*/ 	.word	0xffffffff


	//   ....[24]....
        /*02f4*/ 	.word	0xffffffff


	//   ....[25]....
        /*02f8*/ 	.word	0xffffffff


	//   ....[26]....
        /*02fc*/ 	.word	0xffffffff


	//   ....[27]....
        /*0300*/ 	.word	0xffffffff


	//   ....[28]....
        /*0304*/ 	.word	0xffffffff


	//   ....[29]....
        /*0308*/ 	.word	0xffffffff


	//   ....[30]....
        /*030c*/ 	.word	0xffffffff


	//   ....[31]....
        /*0310*/ 	.word	0xffffffff


	//   ....[32]....
        /*0314*/ 	.word	0xffffffff


	//   ....[33]....
        /*0318*/ 	.word	0xffffffff


	//   ....[34]....
        /*031c*/ 	.word	0xffffffff


	//   ....[35]....
        /*0320*/ 	.word	0xffffffff


	//   ....[36]....
        /*0324*/ 	.word	0xffffffff


	//   ....[37]....
        /*0328*/ 	.word	0xffffffff


	//   ....[38]....
        /*032c*/ 	.word	0xffffffff


	//   ....[39]....
        /*0330*/ 	.word	0xffffffff


	//   ....[40]....
        /*0334*/ 	.word	0xffffffff


	//   ....[41]....
        /*0338*/ 	.word	0xffffffff


	//   ....[42]....
        /*033c*/ 	.word	0xffffffff


	//   ....[43]....
        /*0340*/ 	.word	0xffffffff


	//   ....[44]....
        /*0344*/ 	.word	0xffffffff


	//   ....[45]....
        /*0348*/ 	.word	0xffffffff


	//   ....[46]....
        /*034c*/ 	.word	0xffffffff


	//   ....[47]....
        /*0350*/ 	.word	0xffffffff


	//   ....[48]....
        /*0354*/ 	.word	0xffffffff


	//   ....[49]....
        /*0358*/ 	.word	0xffffffff


	//   ....[50]....
        /*035c*/ 	.word	0xffffffff


	//   ....[51]....
        /*0360*/ 	.word	0xffffffff


	//   ....[52]....
        /*0364*/ 	.word	0xffffffff


	//   ....[53]....
        /*0368*/ 	.word	0xffffffff


	//   ....[54]....
        /*036c*/ 	.word	0xffffffff


	//   ....[55]....
        /*0370*/ 	.word	0xffffffff


	//   ....[56]....
        /*0374*/ 	.word	0xffffffff


	//   ....[57]....
        /*0378*/ 	.word	0xffffffff


	//   ....[58]....
        /*037c*/ 	.word	0xffffffff


	//   ....[59]....
        /*0380*/ 	.word	0xffffffff


	//   ....[60]....
        /*0384*/ 	.word	0xffffffff


	//   ....[61]....
        /*0388*/ 	.word	0xffffffff


	//   ....[62]....
        /*038c*/ 	.word	0xffffffff


	//   ....[63]....
        /*0390*/ 	.word	0xffffffff


	//   ....[64]....
        /*0394*/ 	.word	0xffffffff


	//   ....[65]....
        /*0398*/ 	.word	0xffffffff


	//   ....[66]....
        /*039c*/ 	.word	0xffffffff


	//   ....[67]....
        /*03a0*/ 	.word	0xffffffff


	//   ....[68]....
        /*03a4*/ 	.word	0xffffffff


	//   ....[69]....
        /*03a8*/ 	.word	0xffffffff


	//   ....[70]....
        /*03ac*/ 	.word	0xffffffff


	//   ....[71]....
        /*03b0*/ 	.word	0xffffffff


	//   ....[72]....
        /*03b4*/ 	.word	0xffffffff


	//   ....[73]....
        /*03b8*/ 	.word	0xffffffff


	//   ....[74]....
        /*03bc*/ 	.word	0xffffffff


	//   ....[75]....
        /*03c0*/ 	.word	0xffffffff


	//   ....[76]....
        /*03c4*/ 	.word	0xffffffff


	//   ....[77]....
        /*03c8*/ 	.word	0xffffffff


	//   ....[78]....
        /*03cc*/ 	.word	0xffffffff


	//   ....[79]....
        /*03d0*/ 	.word	0xffffffff


	//   ....[80]....
        /*03d4*/ 	.word	0xffffffff


	//   ....[81]....
        /*03d8*/ 	.word	0xffffffff


	//   ....[82]....
        /*03dc*/ 	.word	0xffffffff


	//   ....[83]....
        /*03e0*/ 	.word	0xffffffff


	//   ....[84]....
        /*03e4*/ 	.word	0xffffffff


	//   ....[85]....
        /*03e8*/ 	.word	0xffffffff


	//   ....[86]....
        /*03ec*/ 	.word	0xffffffff


	//   ....[87]....
        /*03f0*/ 	.word	0xffffffff


	//   ....[88]....
        /*03f4*/ 	.word	0xffffffff


	//   ....[89]....
        /*03f8*/ 	.word	0xffffffff


	//   ....[90]....
        /*03fc*/ 	.word	0xffffffff


	//   ....[91]....
        /*0400*/ 	.word	0xffffffff


	//   ....[92]....
        /*0404*/ 	.word	0xffffffff


	//   ....[93]....
        /*0408*/ 	.word	0xffffffff


	//   ....[94]....
        /*040c*/ 	.word	0xffffffff


	//   ....[95]....
        /*0410*/ 	.word	0xffffffff


	//   ....[96]....
        /*0414*/ 	.word	0xffffffff


	//   ....[97]....
        /*0418*/ 	.word	0xffffffff


	//   ....[98]....
        /*041c*/ 	.word	0xffffffff


	//   ....[99]....
        /*0420*/ 	.word	0xffffffff


	//   ....[100]....
        /*0424*/ 	.word	0xffffffff


	//   ....[101]....
        /*0428*/ 	.word	0xffffffff


	//   ....[102]....
        /*042c*/ 	.word	0xffffffff


	//   ....[103]....
        /*0430*/ 	.word	0xffffffff


	//   ....[104]....
        /*0434*/ 	.word	0xffffffff


	//   ....[105]....
        /*0438*/ 	.word	0xffffffff


	//   ....[106]....
        /*043c*/ 	.word	0xffffffff


	//   ....[107]....
        /*0440*/ 	.word	0xffffffff


	//   ....[108]....
        /*0444*/ 	.word	0xffffffff


	//   ....[109]....
        /*0448*/ 	.word	0xffffffff


	//   ....[110]....
        /*044c*/ 	.word	0xffffffff


	//   ....[111]....
        /*0450*/ 	.word	0xffffffff


	//   ....[112]....
        /*0454*/ 	.word	0xffffffff


	//   ....[113]....
        /*0458*/ 	.word	0xffffffff


	//   ....[114]....
        /*045c*/ 	.word	0xffffffff


	//   ....[115]....
        /*0460*/ 	.word	0xffffffff


	//   ....[116]....
        /*0464*/ 	.word	0xffffffff


	//   ....[117]....
        /*0468*/ 	.word	0xffffffff


	//   ....[118]....
        /*046c*/ 	.word	0xffffffff


	//   ....[119]....
        /*0470*/ 	.word	0xffffffff


	//   ....[120]....
        /*0474*/ 	.word	0xffffffff


	//   ....[121]....
        /*0478*/ 	.word	0xffffffff


	//   ....[122]....
        /*047c*/ 	.word	0xffffffff


	//   ....[123]....
        /*0480*/ 	.word	0xffffffff


	//   ....[124]....
        /*0484*/ 	.word	0xffffffff


	//   ....[125]....
        /*0488*/ 	.word	0xffffffff


	//   ....[126]....
        /*048c*/ 	.word	0xffffffff


	//   ....[127]....
        /*0490*/ 	.word	0xffffffff


	//   ....[128]....
        /*0494*/ 	.word	0xffffffff


	//   ....[129]....
        /*0498*/ 	.word	0xffffffff


	//   ....[130]....
        /*049c*/ 	.word	0xffffffff


	//   ....[131]....
        /*04a0*/ 	.word	0xffffffff


	//   ....[132]....
        /*04a4*/ 	.word	0xffffffff


	//   ....[133]....
        /*04a8*/ 	.word	0xffffffff


	//   ....[134]....
        /*04ac*/ 	.word	0xffffffff


	//   ....[135]....
        /*04b0*/ 	.word	0xffffffff


	//   ....[136]....
        /*04b4*/ 	.word	0xffffffff


	//   ....[137]....
        /*04b8*/ 	.word	0xffffffff


	//   ....[138]....
        /*04bc*/ 	.word	0xffffffff


	//   ....[139]....
        /*04c0*/ 	.word	0xffffffff


	//   ....[140]....
        /*04c4*/ 	.word	0xffffffff


	//   ....[141]....
        /*04c8*/ 	.word	0xffffffff


	//   ....[142]....
        /*04cc*/ 	.word	0xffffffff


	//   ....[143]....
        /*04d0*/ 	.word	0xffffffff


	//   ....[144]....
        /*04d4*/ 	.word	0xffffffff


	//   ....[145]....
        /*04d8*/ 	.word	0xffffffff


	//   ....[146]....
        /*04dc*/ 	.word	0xffffffff


	//   ....[147]....
        /*04e0*/ 	.word	0xffffffff


	//   ....[148]....
        /*04e4*/ 	.word	0xffffffff


	//   ....[149]....
        /*04e8*/ 	.word	0xffffffff


	//   ....[150]....
        /*04ec*/ 	.word	0xffffffff


	//   ....[151]....
        /*04f0*/ 	.word	0xffffffff


	//   ....[152]....
        /*04f4*/ 	.word	0xffffffff


	//   ....[153]....
        /*04f8*/ 	.word	0xffffffff


	//   ....[154]....
        /*04fc*/ 	.word	0xffffffff


	//   ....[155]....
        /*0500*/ 	.word	0x0500000f


	//   ....[156]....
        /*0504*/ 	.word	0x0500000f


	//   ....[157]....
        /*0508*/ 	.word	0x0500000f


	//   ....[158]....
        /*050c*/ 	.word	0x0500000f


	//   ....[159]....
        /*0510*/ 	.word	0x0500000f


	//   ....[160]....
        /*0514*/ 	.word	0x0500000f


	//   ....[161]....
        /*0518*/ 	.word	0x0500000f


	//   ....[162]....
        /*051c*/ 	.word	0x0500000f


	//   ....[163]....
        /*0520*/ 	.word	0x0500000f


	//   ....[164]....
        /*0524*/ 	.word	0x0500000f


	//   ....[165]....
        /*0528*/ 	.word	0x0500000f


	//   ....[166]....
        /*052c*/ 	.word	0x0500000f


	//   ....[167]....
        /*0530*/ 	.word	0x0500000f


	//   ....[168]....
        /*0534*/ 	.word	0x0500000f


	//   ....[169]....
        /*0538*/ 	.word	0x0500000f


	//   ....[170]....
        /*053c*/ 	.word	0x0500000f


	//   ....[171]....
        /*0540*/ 	.word	0x0500000f


	//   ....[172]....
        /*0544*/ 	.word	0x0500000f


	//   ....[173]....
        /*0548*/ 	.word	0x0500000f


	//   ....[174]....
        /*054c*/ 	.word	0x0500000f


	//   ....[175]....
        /*0550*/ 	.word	0x0500000f


	//   ....[176]....
        /*0554*/ 	.word	0x0500000f


	//   ....[177]....
        /*0558*/ 	.word	0x0500000f


	//   ....[178]....
        /*055c*/ 	.word	0x0500000f


	//   ....[179]....
        /*0560*/ 	.word	0x0500000f


	//   ....[180]....
        /*0564*/ 	.word	0x0500000f


	//   ....[181]....
        /*0568*/ 	.word	0x0500000f


	//   ....[182]....
        /*056c*/ 	.word	0x0500000f


	//   ....[183]....
        /*0570*/ 	.word	0x0500000f


	//   ....[184]....
        /*0574*/ 	.word	0x0500000f


	//   ....[185]....
        /*0578*/ 	.word	0x0500000f


	//   ....[186]....
        /*057c*/ 	.word	0x0500000f


	//   ....[187]....
        /*0580*/ 	.word	0x0500000f


	//   ....[188]....
        /*0584*/ 	.word	0x0500000f


	//   ....[189]....
        /*0588*/ 	.word	0x0500000f


	//   ....[190]....
        /*058c*/ 	.word	0x0500000f


	//   ....[191]....
        /*0590*/ 	.word	0x0500000f


	//   ....[192]....
        /*0594*/ 	.word	0x0500000f


	//   ....[193]....
        /*0598*/ 	.word	0x0500000f


	//   ....[194]....
        /*059c*/ 	.word	0x0500000f


	//   ....[195]....
        /*05a0*/ 	.word	0x0500000f


	//   ....[196]....
        /*05a4*/ 	.word	0x0500000f


	//   ....[197]....
        /*05a8*/ 	.word	0x0500000f


	//   ....[198]....
        /*05ac*/ 	.word	0x0500000f


	//   ....[199]....
        /*05b0*/ 	.word	0x0500000f


	//   ....[200]....
        /*05b4*/ 	.word	0x0500000f


	//   ....[201]....
        /*05b8*/ 	.word	0x0500000f


	//   ....[202]....
        /*05bc*/ 	.word	0x0500000f


	//   ....[203]....
        /*05c0*/ 	.word	0x0500000f


	//   ....[204]....
        /*05c4*/ 	.word	0x0500000f


	//   ....[205]....
        /*05c8*/ 	.word	0x0500000f


	//   ....[206]....
        /*05cc*/ 	.word	0x0500000f


	//   ....[207]....
        /*05d0*/ 	.word	0x0500000f


	//   ....[208]....
        /*05d4*/ 	.word	0x0500000f


	//----- nvinfo : EIATTR_COOP_GROUP_INSTR_OFFSETS
	.align		4
.L_203:
        /*05d8*/ 	.byte	0x04, 0x28
        /*05da*/ 	.short	(.L_205 - .L_204)


	//   ....[0]....
.L_204:
        /*05dc*/ 	.word	0x00000070


	//   ....[1]....
        /*05e0*/ 	.word	0x000000b0


	//   ....[2]....
        /*05e4*/ 	.word	0x000002d0


	//   ....[3]....
        /*05e8*/ 	.word	0x00000430


	//   ....[4]....
        /*05ec*/ 	.word	0x00000550


	//   ....[5]....
        /*05f0*/ 	.word	0x000006b0


	//   ....[6]....
        /*05f4*/ 	.word	0x00001aa0


	//   ....[7]....
        /*05f8*/ 	.word	0x000023a0


	//   ....[8]....
        /*05fc*/ 	.word	0x000025a0


	//   ....[9]....
        /*0600*/ 	.word	0x00003cc0


	//   ....[10]....
        /*0604*/ 	.word	0x00003de0


	//   ....[11]....
        /*0608*/ 	.word	0x00004870


	//   ....[12]....
        /*060c*/ 	.word	0x00004900


	//   ....[13]....
        /*0610*/ 	.word	0x00006320


	//   ....[14]....
        /*0614*/ 	.word	0x00007340


	//   ....[15]....
        /*0618*/ 	.word	0x00007b40


	//   ....[16]....
        /*061c*/ 	.word	0x00007c50


	//   ....[17]....
        /*0620*/ 	.word	0x000087a0


	//   ....[18]....
        /*0624*/ 	.word	0x00008820


	//   ....[19]....
        /*0628*/ 	.word	0x0000a930


	//   ....[20]....
        /*062c*/ 	.word	0x0000a940


	//   ....[21]....
        /*0630*/ 	.word	0x0000a970


	//   ....[22]....
        /*0634*/ 	.word	0x0000a980


	//   ....[23]....
        /*0638*/ 	.word	0x0000c790


	//   ....[24]....
        /*063c*/ 	.word	0x0000d7b0


	//   ....[25]....
        /*0640*/ 	.word	0x0000dfb0


	//   ....[26]....
        /*0644*/ 	.word	0x0000e0c0


	//   ....[27]....
        /*0648*/ 	.word	0x0000ec10


	//   ....[28]....
        /*064c*/ 	.word	0x0000ec90


	//   ....[29]....
        /*0650*/ 	.word	0x00010180


	//   ....[30]....
        /*0654*/ 	.word	0x00010190


	//   ....[31]....
        /*0658*/ 	.word	0x00010210


	//   ....[32]....
        /*065c*/ 	.word	0x00010220


	//   ....[33]....
        /*0660*/ 	.word	0x00010ce0


	//   ....[34]....
        /*0664*/ 	.word	0x00010cf0


	//   ....[35]....
        /*0668*/ 	.word	0x00010d00


	//   ....[36]....
        /*066c*/ 	.word	0x00010d10


	//   ....[37]....
        /*0670*/ 	.word	0x00010d20


	//   ....[38]....
        /*0674*/ 	.word	0x00010d30


	//   ....[39]....
        /*0678*/ 	.word	0x00010d40


	//   ....[40]....
        /*067c*/ 	.word	0x00010d50


	//   ....[41]....
        /*0680*/ 	.word	0x00010d80


	//   ....[42]....
        /*0684*/ 	.word	0x00010d90


	//   ....[43]....
        /*0688*/ 	.word	0x00010dc0


	//   ....[44]....
        /*068c*/ 	.word	0x00010de0


	//   ....[45]....
        /*0690*/ 	.word	0x00010e10


	//   ....[46]....
        /*0694*/ 	.word	0x00010e20


	//   ....[47]....
        /*0698*/ 	.word	0x00010e50


	//   ....[48]....
        /*069c*/ 	.word	0x00010e60


	//   ....[49]....
        /*06a0*/ 	.word	0x000112b0


	//   ....[50]....
        /*06a4*/ 	.word	0x000112e0


	//   ....[51]....
        /*06a8*/ 	.word	0x00011310


	//   ....[52]....
        /*06ac*/ 	.word	0x00011340


	//   ....[53]....
        /*06b0*/ 	.word	0x000117f0


	//   ....[54]....
        /*06b4*/ 	.word	0x00011830


	//   ....[55]....
        /*06b8*/ 	.word	0x00011860


	//   ....[56]....
        /*06bc*/ 	.word	0x000118a0


	//   ....[57]....
        /*06c0*/ 	.word	0x000118b0


	//   ....[58]....
        /*06c4*/ 	.word	0x000118c0


	//   ....[59]....
        /*06c8*/ 	.word	0x000118e0


	//   ....[60]....
        /*06cc*/ 	.word	0x00011900


	//   ....[61]....
        /*06d0*/ 	.word	0x000121d0


	//   ....[62]....
        /*06d4*/ 	.word	0x00012200


	//   ....[63]....
        /*06d8*/ 	.word	0x00012240


	//   ....[64]....
        /*06dc*/ 	.word	0x00012270


	//   ....[65]....
        /*06e0*/ 	.word	0x00012290


	//   ....[66]....
        /*06e4*/ 	.word	0x000122a0


	//   ....[67]....
        /*06e8*/ 	.word	0x000122b0


	//   ....[68]....
        /*06ec*/ 	.word	0x000122d0


	//   ....[69]....
        /*06f0*/ 	.word	0x00012430


	//   ....[70]....
        /*06f4*/ 	.word	0x000125d0


	//   ....[71]....
        /*06f8*/ 	.word	0x00012600


	//   ....[72]....
        /*06fc*/ 	.word	0x00012630


	//   ....[73]....
        /*0700*/ 	.word	0x00012670


	//   ....[74]....
        /*0704*/ 	.word	0x000126a0


	//   ....[75]....
        /*0708*/ 	.word	0x000126e0


	//   ....[76]....
        /*070c*/ 	.word	0x00012820


	//   ....[77]....
        /*0710*/ 	.word	0x00012850


	//   ....[78]....
        /*0714*/ 	.word	0x00012880


	//   ....[79]....
        /*0718*/ 	.word	0x000128b0


	//   ....[80]....
        /*071c*/ 	.word	0x000128e0


	//   ....[81]....
        /*0720*/ 	.word	0x00012920


	//   ....[82]....
        /*0724*/ 	.word	0x000129b0


	//   ....[83]....
        /*0728*/ 	.word	0x00012a10


	//   ....[84]....
        /*072c*/ 	.word	0x00012ab0


	//   ....[85]....
        /*0730*/ 	.word	0x00014b40


	//   ....[86]....
        /*0734*/ 	.word	0x00014b70


	//   ....[87]....
        /*0738*/ 	.word	0x00014ba0


	//   ....[88]....
        /*073c*/ 	.word	0x00014c20


	//   ....[89]....
        /*0740*/ 	.word	0x00014c50


	//   ....[90]....
        /*0744*/ 	.word	0x00014c60


	//   ....[91]....
        /*0748*/ 	.word	0x00014c80


	//   ....[92]....
        /*074c*/ 	.word	0x00014c90


	//   ....[93]....
        /*0750*/ 	.word	0x00014d30


	//   ....[94]....
        /*0754*/ 	.word	0x00014d40


	//   ....[95]....
        /*0758*/ 	.word	0x00015170


	//   ....[96]....
        /*075c*/ 	.word	0x00015180


	//   ....[97]....
        /*0760*/ 	.word	0x000151a0


	//   ....[98]....
        /*0764*/ 	.word	0x00015230


	//   ....[99]....
        /*0768*/ 	.word	0x00015240


	//   ....[100]....
        /*076c*/ 	.word	0x000152b0


	//   ....[101]....
        /*0770*/ 	.word	0x000152c0


	//   ....[102]....
        /*0774*/ 	.word	0x000152d0


	//   ....[103]....
        /*0778*/ 	.word	0x000152e0


	//   ....[104]....
        /*077c*/ 	.word	0x00015380


	//   ....[105]....
        /*0780*/ 	.word	0x00015c20


	//   ....[106]....
        /*0784*/ 	.word	0x00015c50


	//   ....[107]....
        /*0788*/ 	.word	0x00015cf0


	//   ....[108]....
        /*078c*/ 	.word	0x00015d10


	//   ....[109]....
        /*0790*/ 	.word	0x00015d90


	//   ....[110]....
        /*0794*/ 	.word	0x00015db0


	//   ....[111]....
        /*0798*/ 	.word	0x00015dc0


	//   ....[112]....
        /*079c*/ 	.word	0x00015dd0


	//   ....[113]....
        /*07a0*/ 	.word	0x00015ed0


	//   ....[114]....
        /*07a4*/ 	.word	0x00015ee0


	//   ....[115]....
        /*07a8*/ 	.word	0x00015ef0


	//   ....[116]....
        /*07ac*/ 	.word	0x00015f40


	//   ....[117]....
        /*07b0*/ 	.word	0x00016940


	//   ....[118]....
        /*07b4*/ 	.word	0x00016950


	//   ....[119]....
        /*07b8*/ 	.word	0x00016970


	//   ....[120]....
        /*07bc*/ 	.word	0x000169c0


	//   ....[121]....
        /*07c0*/ 	.word	0x000169d0


	//   ....[122]....
        /*07c4*/ 	.word	0x00016a10


	//   ....[123]....
        /*07c8*/ 	.word	0x00016a20


	//   ....[124]....
        /*07cc*/ 	.word	0x00016a30


	//   ....[125]....
        /*07d0*/ 	.word	0x00016a70


	//   ....[126]....
        /*07d4*/ 	.word	0x00016ab0


	//   ....[127]....
        /*07d8*/ 	.word	0x00016ee0


	//   ....[128]....
        /*07dc*/ 	.word	0x00016ef0


	//   ....[129]....
        /*07e0*/ 	.word	0x00016f00


	//   ....[130]....
        /*07e4*/ 	.word	0x00016f40


	//   ....[131]....
        /*07e8*/ 	.word	0x00016f50


	//   ....[132]....
        /*07ec*/ 	.word	0x00016f90


	//   ....[133]....
        /*07f0*/ 	.word	0x00016fa0


	//   ....[134]....
        /*07f4*/ 	.word	0x00016fb0


	//   ....[135]....
        /*07f8*/ 	.word	0x00016ff0


	//   ....[136]....
        /*07fc*/ 	.word	0x00017030


	//   ....[137]....
        /*0800*/ 	.word	0x00017ea0


	//   ....[138]....
        /*0804*/ 	.word	0x00017eb0


	//   ....[139]....
        /*0808*/ 	.word	0x00017ee0


	//   ....[140]....
        /*080c*/ 	.word	0x00017f10


	//   ....[141]....
        /*0810*/ 	.word	0x00017f40


	//   ....[142]....
        /*0814*/ 	.word	0x00017f50


	//   ....[143]....
        /*0818*/ 	.word	0x00017f80


	//   ....[144]....
        /*081c*/ 	.word	0x00017fc0


	//   ....[145]....
        /*0820*/ 	.word	0x000180f0


	//   ....[146]....
        /*0824*/ 	.word	0x00018120


	//   ....[147]....
        /*0828*/ 	.word	0x00018150


	//   ....[148]....
        /*082c*/ 	.word	0x00018180


	//   ....[149]....
        /*0830*/ 	.word	0x000181b0


	//   ....[150]....
        /*0834*/ 	.word	0x000181f0


	//   ....[151]....
        /*0838*/ 	.word	0x00018290


	//   ....[152]....
        /*083c*/ 	.word	0x00018300


	//   ....[153]....
        /*0840*/ 	.word	0x00018340


	//   ....[154]....
        /*0844*/ 	.word	0x00018a10


	//   ....[155]....
        /*0848*/ 	.word	0x00019110


	//   ....[156]....
        /*084c*/ 	.word	0x00019200


	//   ....[157]....
        /*0850*/ 	.word	0x000192d0


	//   ....[158]....
        /*0854*/ 	.word	0x00019340


	//   ....[159]....
        /*0858*/ 	.word	0x00019420


	//   ....[160]....
        /*085c*/ 	.word	0x000194c0


	//   ....[161]....
        /*0860*/ 	.word	0x00019560


	//   ....[162]....
        /*0864*/ 	.word	0x000195e0


	//   ....[163]....
        /*0868*/ 	.word	0x00019680


	//   ....[164]....
        /*086c*/ 	.word	0x000196e0


	//   ....[165]....
        /*0870*/ 	.word	0x000197b0


	//   ....[166]....
        /*0874*/ 	.word	0x000198b0


	//   ....[167]....
        /*0878*/ 	.word	0x00019960


	//   ....[168]....
        /*087c*/ 	.word	0x000199e0


	//   ....[169]....
        /*0880*/ 	.word	0x00019ad0


	//   ....[170]....
        /*0884*/ 	.word	0x00019b30


	//   ....[171]....
        /*0888*/ 	.word	0x00019c10


	//   ....[172]....
        /*088c*/ 	.word	0x00019c70


	//   ....[173]....
        /*0890*/ 	.word	0x00019d10


	//   ....[174]....
        /*0894*/ 	.word	0x00019db0


	//   ....[175]....
        /*0898*/ 	.word	0x00019e60


	//   ....[176]....
        /*089c*/ 	.word	0x00019f10


	//   ....[177]....
        /*08a0*/ 	.word	0x00019f80


	//   ....[178]....
        /*08a4*/ 	.word	0x00019fe0


	//   ....[179]....
        /*08a8*/ 	.word	0x0001a0d0


	//   ....[180]....
        /*08ac*/ 	.word	0x0001a130


	//   ....[181]....
        /*08b0*/ 	.word	0x0001a230


	//   ....[182]....
        /*08b4*/ 	.word	0x0001a290


	//   ....[183]....
        /*08b8*/ 	.word	0x0001a330


	//   ....[184]....
        /*08bc*/ 	.word	0x0001a3f0


	//   ....[185]....
        /*08c0*/ 	.word	0x0001a4c0


	//   ....[186]....
        /*08c4*/ 	.word	0x0001a540


	//   ....[187]....
        /*08c8*/ 	.word	0x0001a600


	//   ....[188]....
        /*08cc*/ 	.word	0x0001a740


	//   ....[189]....
        /*08d0*/ 	.word	0x0001a7f0


	//   ....[190]....
        /*08d4*/ 	.word	0x0001a8a0


	//   ....[191]....
        /*08d8*/ 	.word	0x0001a940


	//   ....[192]....
        /*08dc*/ 	.word	0x0001a9f0


	//   ....[193]....
        /*08e0*/ 	.word	0x0001aa90


	//   ....[194]....
        /*08e4*/ 	.word	0x0001ab40


	//   ....[195]....
        /*08e8*/ 	.word	0x0001abe0


	//   ....[196]....
        /*08ec*/ 	.word	0x0001ac50


	//   ....[197]....
        /*08f0*/ 	.word	0x0001ad10


	//   ....[198]....
        /*08f4*/ 	.word	0x0001ae00


	//   ....[199]....
        /*08f8*/ 	.word	0x0001ae90


	//   ....[200]....
        /*08fc*/ 	.word	0x0001aef0


	//   ....[201]....
        /*0900*/ 	.word	0x0001afa0


	//   ....[202]....
        /*0904*/ 	.word	0x0001b000


	//   ....[203]....
        /*0908*/ 	.word	0x0001b0b0


	//   ....[204]....
        /*090c*/ 	.word	0x0001b110


	//   ....[205]....
        /*0910*/ 	.word	0x0001b1c0


	//   ....[206]....
        /*0914*/ 	.word	0x0001b220


	//   ....[207]....
        /*0918*/ 	.word	0x0001b2d0


	//   ....[208]....
        /*091c*/ 	.word	0x0001b530


	//----- nvinfo : EIATTR_REG_RECONFIG
	.align		4
.L_205:
        /*0920*/ 	.byte	0x01, 0x54
	.zero		2


	//----- nvinfo : EIATTR_SYSCALL_OFFSETS
	.align		4
        /*0924*/ 	.byte	0x04, 0x46
        /*0926*/ 	.short	(.L_207 - .L_206)


	//   ....[0]....
.L_206:
        /*0928*/ 	.word	0x00001c50


	//   ....[1]....
        /*092c*/ 	.word	0x00013dc0


	//   ....[2]....
        /*0930*/ 	.word	0x00013f30


	//   ....[3]....
        /*0934*/ 	.word	0x00014080


	//   ....[4]....
        /*0938*/ 	.word	0x000141c0


	//   ....[5]....
        /*093c*/ 	.word	0x00015710


	//----- nvinfo : EIATTR_MBARRIER_INSTR_OFFSETS
	.align		4
.L_207:
        /*0940*/ 	.byte	0x04, 0x39
        /*0942*/ 	.short	(.L_209 - .L_208)


	//   ....[0]....
.L_208:
        /*0944*/ 	.word	0x00000180
        /*0948*/ 	.word	0x000000ff
        /*094c*/ 	.word	0x00013200
        /*0950*/ 	.short	0x0100
        /*0952*/ 	.byte	0x08
	.zero		1


	//   ....[1]....
        /*0954*/ 	.word	0x00000190
        /*0958*/ 	.word	0x000000ff
        /*095c*/ 	.word	0x00013220
        /*0960*/ 	.short	0x0100
        /*0962*/ 	.byte	0x08
	.zero		1


	//   ....[2]....
        /*0964*/ 	.word	0x00000280
        /*0968*/ 	.word	0x000000ff
        /*096c*/ 	.word	0x00013230
        /*0970*/ 	.short	0x0100
        /*0972*/ 	.byte	0x08
	.zero		1


	//   ....[3]....
        /*0974*/ 	.word	0x00000290
        /*0978*/ 	.word	0x000000ff
        /*097c*/ 	.word	0x00013240
        /*0980*/ 	.short	0x0100
        /*0982*/ 	.byte	0x08
	.zero		1


	//   ....[4]....
        /*0984*/ 	.word	0x000002a0
        /*0988*/ 	.word	0x000000ff
        /*098c*/ 	.word	0x00013238
        /*0990*/ 	.short	0x0100
        /*0992*/ 	.byte	0x08
	.zero		1


	//   ....[5]....
        /*0994*/ 	.word	0x000002b0
        /*0998*/ 	.word	0x000000ff
        /*099c*/ 	.word	0x00013248
        /*09a0*/ 	.short	0x0100
        /*09a2*/ 	.byte	0x08
	.zero		1


	//   ....[6]....
        /*09a4*/ 	.word	0x000003e0
        /*09a8*/ 	.word	0x000000ff
        /*09ac*/ 	.word	0x00013250
        /*09b0*/ 	.short	0x0100
        /*09b2*/ 	.byte	0x08
	.zero		1


	//   ....[7]....
        /*09b4*/ 	.word	0x000003f0
        /*09b8*/ 	.word	0x000000ff
        /*09bc*/ 	.word	0x00013260
        /*09c0*/ 	.short	0x0100
        /*09c2*/ 	.byte	0x08
	.zero		1


	//   ....[8]....
        /*09c4*/ 	.word	0x00000400
        /*09c8*/ 	.word	0x000000ff
        /*09cc*/ 	.word	0x00013258
        /*09d0*/ 	.short	0x0100
        /*09d2*/ 	.byte	0x08
	.zero		1


	//   ....[9]....
        /*09d4*/ 	.word	0x00000410
        /*09d8*/ 	.word	0x000000ff
        /*09dc*/ 	.word	0x00013268
        /*09e0*/ 	.short	0x0100
        /*09e2*/ 	.byte	0x08
	.zero		1


	//   ....[10]....
        /*09e4*/ 	.word	0x00000500
        /*09e8*/ 	.word	0x000000ff
        /*09ec*/ 	.word	0x00013270
        /*09f0*/ 	.short	0x0100
        /*09f2*/ 	.byte	0x06
	.zero		1


	//   ....[11]....
        /*09f4*/ 	.word	0x00000510
        /*09f8*/ 	.word	0x000000ff
        /*09fc*/ 	.word	0x00013280
        /*0a00*/ 	.short	0x0100
        /*0a02*/ 	.byte	0x06
	.zero		1


	//   ....[12]....
        /*0a04*/ 	.word	0x00000520
        /*0a08*/ 	.word	0x000000ff
        /*0a0c*/ 	.word	0x00013278
        /*0a10*/ 	.short	0x0100
        /*0a12*/ 	.byte	0x06
	.zero		1


	//   ....[13]....
        /*0a14*/ 	.word	0x00000530
        /*0a18*/ 	.word	0x000000ff
        /*0a1c*/ 	.word	0x00013288
        /*0a20*/ 	.short	0x0100
        /*0a22*/ 	.byte	0x06
	.zero		1


	//   ....[14]....
        /*0a24*/ 	.word	0x00000660
        /*0a28*/ 	.word	0x000000ff
        /*0a2c*/ 	.word	0x00013290
        /*0a30*/ 	.short	0x0100
        /*0a32*/ 	.byte	0x08
	.zero		1


	//   ....[15]....
        /*0a34*/ 	.word	0x00000670
        /*0a38*/ 	.word	0x000000ff
        /*0a3c*/ 	.word	0x000132a0
        /*0a40*/ 	.short	0x0100
        /*0a42*/ 	.byte	0x08
	.zero		1


	//   ....[16]....
        /*0a44*/ 	.word	0x00000680
        /*0a48*/ 	.word	0x000000ff
        /*0a4c*/ 	.word	0x00013298
        /*0a50*/ 	.short	0x0100
        /*0a52*/ 	.byte	0x08
	.zero		1


	//   ....[17]....
        /*0a54*/ 	.word	0x00000690
        /*0a58*/ 	.word	0x000000ff
        /*0a5c*/ 	.word	0x000132a8
        /*0a60*/ 	.short	0x0100
        /*0a62*/ 	.byte	0x08
	.zero		1


	//   ....[18]....
        /*0a64*/ 	.word	0x000007e0
        /*0a68*/ 	.word	0x000000ff
        /*0a6c*/ 	.word	0x000132b0
        /*0a70*/ 	.short	0x0100
        /*0a72*/ 	.byte	0x08
	.zero		1


	//   ....[19]....
        /*0a74*/ 	.word	0x000007f0
        /*0a78*/ 	.word	0x000000ff
        /*0a7c*/ 	.word	0x000132c0
        /*0a80*/ 	.short	0x0100
        /*0a82*/ 	.byte	0x08
	.zero		1


	//   ....[20]....
        /*0a84*/ 	.word	0x00000800
        /*0a88*/ 	.word	0x000000ff
        /*0a8c*/ 	.word	0x000132b8
        /*0a90*/ 	.short	0x0100
        /*0a92*/ 	.byte	0x08
	.zero		1


	//   ....[21]....
        /*0a94*/ 	.word	0x00000810
        /*0a98*/ 	.word	0x000000ff
        /*0a9c*/ 	.word	0x000132c8
        /*0aa0*/ 	.short	0x0100
        /*0aa2*/ 	.byte	0x08
	.zero		1


	//   ....[22]....
        /*0aa4*/ 	.word	0x00001cd0
        /*0aa8*/ 	.word	0x000000ff
        /*0aac*/ 	.word	0x00013200
        /*0ab0*/ 	.short	0x010a
        /*0ab2*/ 	.byte	0x2d
	.zero		1


	//   ....[23]....
        /*0ab4*/ 	.word	0x00001d50
        /*0ab8*/ 	.word	0x00000003
        /*0abc*/ 	.word	0x00013230
        /*0ac0*/ 	.short	0x010a
        /*0ac2*/ 	.byte	0x3f
	.zero		1


	//   ....[24]....
        /*0ac4*/ 	.word	0x00001d90
        /*0ac8*/ 	.word	0x00000003
        /*0acc*/ 	.word	0x00013230
        /*0ad0*/ 	.short	0x010a
        /*0ad2*/ 	.byte	0x3f
	.zero		1


	//   ....[25]....
        /*0ad4*/ 	.word	0x00002300
        /*0ad8*/ 	.word	0x000000ff
        /*0adc*/ 	.word	0x00000000
        /*0ae0*/ 	.short	0x0101
        /*0ae2*/ 	.byte	0x06
	.zero		1


	//   ....[26]....
        /*0ae4*/ 	.word	0x00005b50
        /*0ae8*/ 	.word	0x000000ff
        /*0aec*/ 	.word	0x00013230
        /*0af0*/ 	.short	0x010a
        /*0af2*/ 	.byte	0x17
	.zero		1


	//   ....[27]....
        /*0af4*/ 	.word	0x00005b90
        /*0af8*/ 	.word	0x000000ff
        /*0afc*/ 	.word	0x00013230
        /*0b00*/ 	.short	0x010a
        /*0b02*/ 	.byte	0x17
	.zero		1


	//   ....[28]....
        /*0b04*/ 	.word	0x00005fe0
        /*0b08*/ 	.word	0x000000ff
        /*0b0c*/ 	.word	0x00013250
        /*0b10*/ 	.short	0x010a
        /*0b12*/ 	.byte	0x0b
	.zero		1


	//   ....[29]....
        /*0b14*/ 	.word	0x00006020
        /*0b18*/ 	.word	0x000000ff
        /*0b1c*/ 	.word	0x00013250
        /*0b20*/ 	.short	0x010a
        /*0b22*/ 	.byte	0x0b
	.zero		1


	//   ....[30]....
        /*0b24*/ 	.word	0x000062b0
        /*0b28*/ 	.word	0x000000ff
        /*0b2c*/ 	.word	0x00000000
        /*0b30*/ 	.short	0x0101
        /*0b32*/ 	.byte	0x17
	.zero		1


	//   ....[31]....
        /*0b34*/ 	.word	0x00009530
        /*0b38*/ 	.word	0x000000ff
        /*0b3c*/ 	.word	0x00000000
        /*0b40*/ 	.short	0x0101
        /*0b42*/ 	.byte	0x06
	.zero		1


	//   ....[32]....
        /*0b44*/ 	.word	0x00009cf0
        /*0b48*/ 	.word	0x000000ff
        /*0b4c*/ 	.word	0x00013230
        /*0b50*/ 	.short	0x010a
        /*0b52*/ 	.byte	0x06
	.zero		1


	//   ....[33]....
        /*0b54*/ 	.word	0x00009d30
        /*0b58*/ 	.word	0x000000ff
        /*0b5c*/ 	.word	0x00013230
        /*0b60*/ 	.short	0x010a
        /*0b62*/ 	.byte	0x06
	.zero		1


	//   ....[34]....
        /*0b64*/ 	.word	0x0000a180
        /*0b68*/ 	.word	0x000000ff
        /*0b6c*/ 	.word	0x00013250
        /*0b70*/ 	.short	0x010a
        /*0b72*/ 	.byte	0x0b
	.zero		1


	//   ....[35]....
        /*0b74*/ 	.word	0x0000a1c0
        /*0b78*/ 	.word	0x000000ff
        /*0b7c*/ 	.word	0x00013250
        /*0b80*/ 	.short	0x010a
        /*0b82*/ 	.byte	0x0b
	.zero		1


	//   ....[36]....
        /*0b84*/ 	.word	0x0000a4d0
        /*0b88*/ 	.word	0x000000ff
        /*0b8c*/ 	.word	0x00000000
        /*0b90*/ 	.short	0x0101
        /*0b92*/ 	.byte	0x06
	.zero		1


	//   ....[37]....
        /*0b94*/ 	.word	0x0000ba40
        /*0b98*/ 	.word	0x000000ff
        /*0b9c*/ 	.word	0x00000000
        /*0ba0*/ 	.short	0x0101
        /*0ba2*/ 	.byte	0x06
	.zero		1


	//   ....[38]....
        /*0ba4*/ 	.word	0x0000bfb0
        /*0ba8*/ 	.word	0x000000ff
        /*0bac*/ 	.word	0x00013230
        /*0bb0*/ 	.short	0x010a
        /*0bb2*/ 	.byte	0x06
	.zero		1


	//   ....[39]....
        /*0bb4*/ 	.word	0x0000bff0
        /*0bb8*/ 	.word	0x000000ff
        /*0bbc*/ 	.word	0x00013230
        /*0bc0*/ 	.short	0x010a
        /*0bc2*/ 	.byte	0x06
	.zero		1


	//   ....[40]....
        /*0bc4*/ 	.word	0x0000c440
        /*0bc8*/ 	.word	0x000000ff
        /*0bcc*/ 	.word	0x00013250
        /*0bd0*/ 	.short	0x010a
        /*0bd2*/ 	.byte	0x0b
	.zero		1


	//   ....[41]....
        /*0bd4*/ 	.word	0x0000c480
        /*0bd8*/ 	.word	0x000000ff
        /*0bdc*/ 	.word	0x00013250
        /*0be0*/ 	.short	0x010a
        /*0be2*/ 	.byte	0x0b
	.zero		1


	//   ....[42]....
        /*0be4*/ 	.word	0x0000c710
        /*0be8*/ 	.word	0x000000ff
        /*0bec*/ 	.word	0x00000000
        /*0bf0*/ 	.short	0x0101
        /*0bf2*/ 	.byte	0x06
	.zero		1


	//   ....[43]....
        /*0bf4*/ 	.word	0x0000f9a0
        /*0bf8*/ 	.word	0x000000ff
        /*0bfc*/ 	.word	0x00000000
        /*0c00*/ 	.short	0x0101
        /*0c02*/ 	.byte	0x06
	.zero		1


	//   ....[44]....
        /*0c04*/ 	.word	0x0000fe40
        /*0c08*/ 	.word	0x000000ff
        /*0c0c*/ 	.word	0x00013250
        /*0c10*/ 	.short	0x010a
        /*0c12*/ 	.byte	0x0e
	.zero		1


	//   ....[45]....
        /*0c14*/ 	.word	0x0000fe80
        /*0c18*/ 	.word	0x000000ff
        /*0c1c*/ 	.word	0x00013250
        /*0c20*/ 	.short	0x010a
        /*0c22*/ 	.byte	0x0e
	.zero		1


	//   ....[46]....
        /*0c24*/ 	.word	0x00010500
        /*0c28*/ 	.word	0x000000ff
        /*0c2c*/ 	.word	0x00000000
        /*0c30*/ 	.short	0x0101
        /*0c32*/ 	.byte	0x04
	.zero		1


	//   ....[47]....
        /*0c34*/ 	.word	0x00011880
        /*0c38*/ 	.word	0x00000007
        /*0c3c*/ 	.word	0x00000000
        /*0c40*/ 	.short	0x0101
        /*0c42*/ 	.byte	0x3f
	.zero		1


	//   ....[48]....
        /*0c44*/ 	.word	0x00014790
        /*0c48*/ 	.word	0x00000000
        /*0c4c*/ 	.word	0x00013280
        /*0c50*/ 	.short	0x010a
        /*0c52*/ 	.byte	0x3f
	.zero		1


	//   ....[49]....
        /*0c54*/ 	.word	0x00014e00
        /*0c58*/ 	.word	0x00000000
        /*0c5c*/ 	.word	0x00013270
        /*0c60*/ 	.short	0x0107
        /*0c62*/ 	.byte	0x3f
	.zero		1


	//   ....[50]....
        /*0c64*/ 	.word	0x00014ec0
        /*0c68*/ 	.word	0x00000000
        /*0c6c*/ 	.word	0x00013270
        /*0c70*/ 	.short	0x0101
        /*0c72*/ 	.byte	0x3f
	.zero		1


	//   ....[51]....
        /*0c74*/ 	.word	0x00014f10
        /*0c78*/ 	.word	0x00000000
        /*0c7c*/ 	.word	0x00013240
        /*0c80*/ 	.short	0x010a
        /*0c82*/ 	.byte	0x3f
	.zero		1


	//   ....[52]....
        /*0c84*/ 	.word	0x00015480
        /*0c88*/ 	.word	0x00000000
        /*0c8c*/ 	.word	0x00013230
        /*0c90*/ 	.short	0x0107
        /*0c92*/ 	.byte	0x3f
	.zero		1


	//   ....[53]....
        /*0c94*/ 	.word	0x00015550
        /*0c98*/ 	.word	0x00000000
        /*0c9c*/ 	.word	0x00013230
        /*0ca0*/ 	.short	0x0101
        /*0ca2*/ 	.byte	0x3f
	.zero		1


	//   ....[54]....
        /*0ca4*/ 	.word	0x00015fe0
        /*0ca8*/ 	.word	0x00000011
        /*0cac*/ 	.word	0x00013200
        /*0cb0*/ 	.short	0x0107
        /*0cb2*/ 	.byte	0x3f
	.zero		1


	//   ....[55]....
        /*0cb4*/ 	.word	0x000160d0
        /*0cb8*/ 	.word	0x00000011
        /*0cbc*/ 	.word	0x00013200
        /*0cc0*/ 	.short	0x0101
        /*0cc2*/ 	.byte	0x3f
	.zero		1


	//   ....[56]....
        /*0cc4*/ 	.word	0x000160f0
        /*0cc8*/ 	.word	0x00000011
        /*0ccc*/ 	.word	0x00013220
        /*0cd0*/ 	.short	0x010a
        /*0cd2*/ 	.byte	0x3f
	.zero		1


	//   ....[57]....
        /*0cd4*/ 	.word	0x00016660
        /*0cd8*/ 	.word	0x00000000
        /*0cdc*/ 	.word	0x00013280
        /*0ce0*/ 	.short	0x010a
        /*0ce2*/ 	.byte	0x3f
	.zero		1


	//   ....[58]....
        /*0ce4*/ 	.word	0x00016b60
        /*0ce8*/ 	.word	0x00000000
        /*0cec*/ 	.word	0x00013270
        /*0cf0*/ 	.short	0x0107
        /*0cf2*/ 	.byte	0x3f
	.zero		1


	//   ....[59]....
        /*0cf4*/ 	.word	0x00016c20
        /*0cf8*/ 	.word	0x00000000
        /*0cfc*/ 	.word	0x00013270
        /*0d00*/ 	.short	0x0101
        /*0d02*/ 	.byte	0x3f
	.zero		1


	//   ....[60]....
        /*0d04*/ 	.word	0x00016c50
        /*0d08*/ 	.word	0x00000000
        /*0d0c*/ 	.word	0x00013240
        /*0d10*/ 	.short	0x010a
        /*0d12*/ 	.byte	0x3f
	.zero		1


	//   ....[61]....
        /*0d14*/ 	.word	0x000170b0
        /*0d18*/ 	.word	0x00000000
        /*0d1c*/ 	.word	0x00013230
        /*0d20*/ 	.short	0x0107
        /*0d22*/ 	.byte	0x3f
	.zero		1


	//   ....[62]....
        /*0d24*/ 	.word	0x00017170
        /*0d28*/ 	.word	0x00000000
        /*0d2c*/ 	.word	0x00013230
        /*0d30*/ 	.short	0x0101
        /*0d32*/ 	.byte	0x3f
	.zero		1


	//   ....[63]....
        /*0d34*/ 	.word	0x00017200
        /*0d38*/ 	.word	0x00000002
        /*0d3c*/ 	.word	0x00013270
        /*0d40*/ 	.short	0x010a
        /*0d42*/ 	.byte	0x3f
	.zero		1


	//   ....[64]....
        /*0d44*/ 	.word	0x00017290
        /*0d48*/ 	.word	0x00000002
        /*0d4c*/ 	.word	0x00013260
        /*0d50*/ 	.short	0x010a
        /*0d52*/ 	.byte	0x3f
	.zero		1


	//   ....[65]....
        /*0d54*/ 	.word	0x000175a0
        /*0d58*/ 	.word	0x00000002
        /*0d5c*/ 	.word	0x00013250
        /*0d60*/ 	.short	0x0101
        /*0d62*/ 	.byte	0x3f
	.zero		1


	//   ....[66]....
        /*0d64*/ 	.word	0x00017630
        /*0d68*/ 	.word	0x00000002
        /*0d6c*/ 	.word	0x00000000
        /*0d70*/ 	.short	0x0101
        /*0d72*/ 	.byte	0x3f
	.zero		1


	//   ....[67]....
        /*0d74*/ 	.word	0x00017810
        /*0d78*/ 	.word	0x00000003
        /*0d7c*/ 	.word	0x00013270
        /*0d80*/ 	.short	0x010a
        /*0d82*/ 	.byte	0x3f
	.zero		1


	//   ....[68]....
        /*0d84*/ 	.word	0x000178a0
        /*0d88*/ 	.word	0x00000003
        /*0d8c*/ 	.word	0x00013260
        /*0d90*/ 	.short	0x010a
        /*0d92*/ 	.byte	0x3f
	.zero		1


	//   ....[69]....
        /*0d94*/ 	.word	0x00017bd0
        /*0d98*/ 	.word	0x00000003
        /*0d9c*/ 	.word	0x00013250
        /*0da0*/ 	.short	0x0101
        /*0da2*/ 	.byte	0x3f
	.zero		1


	//   ....[70]....
        /*0da4*/ 	.word	0x00017c60
        /*0da8*/ 	.word	0x00000003
        /*0dac*/ 	.word	0x00000000
        /*0db0*/ 	.short	0x0101
        /*0db2*/ 	.byte	0x3f
	.zero		1


	//   ....[71]....
        /*0db4*/ 	.word	0x00018990
        /*0db8*/ 	.word	0x00000005
        /*0dbc*/ 	.word	0x00013220
        /*0dc0*/ 	.short	0x010a
        /*0dc2*/ 	.byte	0x3f
	.zero		1


	//   ....[72]....
        /*0dc4*/ 	.word	0x00018b30
        /*0dc8*/ 	.word	0x00000004
        /*0dcc*/ 	.word	0x00013240
        /*0dd0*/ 	.short	0x010a
        /*0dd2*/ 	.byte	0x3f
	.zero		1


	//   ....[73]....
        /*0dd4*/ 	.word	0x00018be0
        /*0dd8*/ 	.word	0x00000005
        /*0ddc*/ 	.word	0x00013240
        /*0de0*/ 	.short	0x010a
        /*0de2*/ 	.byte	0x3f
	.zero		1


	//   ....[74]....
        /*0de4*/ 	.word	0x00018c20
        /*0de8*/ 	.word	0x00000004
        /*0dec*/ 	.word	0x00013260
        /*0df0*/ 	.short	0x010a
        /*0df2*/ 	.byte	0x3f
	.zero		1


	//   ....[75]....
        /*0df4*/ 	.word	0x00018c60
        /*0df8*/ 	.word	0x00000005
        /*0dfc*/ 	.word	0x00013260
        /*0e00*/ 	.short	0x010a
        /*0e02*/ 	.byte	0x3f
	.zero		1


	//   ....[76]....
        /*0e04*/ 	.word	0x00018ca0
        /*0e08*/ 	.word	0x00000004
        /*0e0c*/ 	.word	0x00013280
        /*0e10*/ 	.short	0x010a
        /*0e12*/ 	.byte	0x3f
	.zero		1


	//   ....[77]....
        /*0e14*/ 	.word	0x00018ce0
        /*0e18*/ 	.word	0x00000005
        /*0e1c*/ 	.word	0x00013280
        /*0e20*/ 	.short	0x010a
        /*0e22*/ 	.byte	0x3f
	.zero		1


	//   ....[78]....
        /*0e24*/ 	.word	0x00018d50
        /*0e28*/ 	.word	0x00000003
        /*0e2c*/ 	.word	0x00013200
        /*0e30*/ 	.short	0x010a
        /*0e32*/ 	.byte	0x3f
	.zero		1


	//   ....[79]....
        /*0e34*/ 	.word	0x00018da0
        /*0e38*/ 	.word	0x00000003
        /*0e3c*/ 	.word	0x00013230
        /*0e40*/ 	.short	0x010a
        /*0e42*/ 	.byte	0x3f
	.zero		1


	//   ....[80]....
        /*0e44*/ 	.word	0x00018e00
        /*0e48*/ 	.word	0x00000006
        /*0e4c*/ 	.word	0x00013230
        /*0e50*/ 	.short	0x010a
        /*0e52*/ 	.byte	0x3f
	.zero		1


	//   ....[81]....
        /*0e54*/ 	.word	0x00018e60
        /*0e58*/ 	.word	0x00000006
        /*0e5c*/ 	.word	0x00013250
        /*0e60*/ 	.short	0x010a
        /*0e62*/ 	.byte	0x3f
	.zero		1


	//   ....[82]....
        /*0e64*/ 	.word	0x00018ec0
        /*0e68*/ 	.word	0x00000006
        /*0e6c*/ 	.word	0x00013230
        /*0e70*/ 	.short	0x010a
        /*0e72*/ 	.byte	0x3f
	.zero		1


	//   ....[83]....
        /*0e74*/ 	.word	0x00018f20
        /*0e78*/ 	.word	0x00000006
        /*0e7c*/ 	.word	0x00013250
        /*0e80*/ 	.short	0x010a
        /*0e82*/ 	.byte	0x3f
	.zero		1


	//   ....[84]....
        /*0e84*/ 	.word	0x00018f80
        /*0e88*/ 	.word	0x00000006
        /*0e8c*/ 	.word	0x00013230
        /*0e90*/ 	.short	0x010a
        /*0e92*/ 	.byte	0x3f
	.zero		1


	//   ....[85]....
        /*0e94*/ 	.word	0x00018fe0
        /*0e98*/ 	.word	0x00000006
        /*0e9c*/ 	.word	0x00013250
        /*0ea0*/ 	.short	0x010a
        /*0ea2*/ 	.byte	0x3f
	.zero		1


	//   ....[86]....
        /*0ea4*/ 	.word	0x00019040
        /*0ea8*/ 	.word	0x00000007
        /*0eac*/ 	.word	0x00013250
        /*0eb0*/ 	.short	0x010a
        /*0eb2*/ 	.byte	0x3f
	.zero		1


	//   ....[87]....
        /*0eb4*/ 	.word	0x00019150
        /*0eb8*/ 	.word	0x00000000
        /*0ebc*/ 	.word	0x00013280
        /*0ec0*/ 	.short	0x010a
        /*0ec2*/ 	.byte	0x3f
	.zero		1


	//   ....[88]....
        /*0ec4*/ 	.word	0x00019800
        /*0ec8*/ 	.word	0x00000000
        /*0ecc*/ 	.word	0x00013240
        /*0ed0*/ 	.short	0x010a
        /*0ed2*/ 	.byte	0x3f
	.zero		1


	//   ....[89]....
        /*0ed4*/ 	.word	0x0001a640
        /*0ed8*/ 	.word	0x00000011
        /*0edc*/ 	.word	0x00013220
        /*0ee0*/ 	.short	0x010a
        /*0ee2*/ 	.byte	0x3f
	.zero		1


	//   ....[90]....
        /*0ee4*/ 	.word	0x0001a690
        /*0ee8*/ 	.word	0x00000000
        /*0eec*/ 	.word	0x00013280
        /*0ef0*/ 	.short	0x010a
        /*0ef2*/ 	.byte	0x3f
	.zero		1


	//   ....[91]....
        /*0ef4*/ 	.word	0x0001ad50
        /*0ef8*/ 	.word	0x00000000
        /*0efc*/ 	.word	0x00013240
        /*0f00*/ 	.short	0x010a
        /*0f02*/ 	.byte	0x3f
	.zero		1


	//   ....[92]....
        /*0f04*/ 	.word	0x0001b310
        /*0f08*/ 	.word	0x00000002
        /*0f0c*/ 	.word	0x00013270
        /*0f10*/ 	.short	0x010a
        /*0f12*/ 	.byte	0x3f
	.zero		1


	//   ....[93]....
        /*0f14*/ 	.word	0x0001b360
        /*0f18*/ 	.word	0x00000002
        /*0f1c*/ 	.word	0x00013260
        /*0f20*/ 	.short	0x010a
        /*0f22*/ 	.byte	0x3f
	.zero		1


	//   ....[94]....
        /*0f24*/ 	.word	0x0001b3b0
        /*0f28*/ 	.word	0x00000003
        /*0f2c*/ 	.word	0x00013270
        /*0f30*/ 	.short	0x010a
        /*0f32*/ 	.byte	0x3f
	.zero		1


	//   ....[95]....
        /*0f34*/ 	.word	0x0001b400
        /*0f38*/ 	.word	0x00000003
        /*0f3c*/ 	.word	0x00013260
        /*0f40*/ 	.short	0x010a
        /*0f42*/ 	.byte	0x3f
	.zero		1


	//   ....[96]....
        /*0f44*/ 	.word	0x0001b450
        /*0f48*/ 	.word	0x00000005
        /*0f4c*/ 	.word	0x00013220
        /*0f50*/ 	.short	0x010a
        /*0f52*/ 	.byte	0x3f
	.zero		1


	//   ....[97]....
        /*0f54*/ 	.word	0x0001b5f0
        /*0f58*/ 	.word	0x00000004
        /*0f5c*/ 	.word	0x00013240
        /*0f60*/ 	.short	0x010a
        /*0f62*/ 	.byte	0x3f
	.zero		1


	//   ....[98]....
        /*0f64*/ 	.word	0x0001b640
        /*0f68*/ 	.word	0x00000005
        /*0f6c*/ 	.word	0x00013240
        /*0f70*/ 	.short	0x010a
        /*0f72*/ 	.byte	0x3f
	.zero		1


	//   ....[99]....
        /*0f74*/ 	.word	0x0001b690
        /*0f78*/ 	.word	0x00000004
        /*0f7c*/ 	.word	0x00013260
        /*0f80*/ 	.short	0x010a
        /*0f82*/ 	.byte	0x3f
	.zero		1


	//   ....[100]....
        /*0f84*/ 	.word	0x0001b6e0
        /*0f88*/ 	.word	0x00000005
        /*0f8c*/ 	.word	0x00013260
        /*0f90*/ 	.short	0x010a
        /*0f92*/ 	.byte	0x3f
	.zero		1


	//   ....[101]....
        /*0f94*/ 	.word	0x0001b730
        /*0f98*/ 	.word	0x00000004
        /*0f9c*/ 	.word	0x00013280
        /*0fa0*/ 	.short	0x010a
        /*0fa2*/ 	.byte	0x3f
	.zero		1


	//----- nvinfo : EIATTR_NUM_MBARRIERS
	.align		4
.L_209:
        /*0fa4*/ 	.byte	0x03, 0x38
        /*0fa6*/ 	.short	0x0016


	//----- nvinfo : EIATTR_EXIT_INSTR_OFFSETS
	.align		4
        /*0fa8*/ 	.byte	0x04, 0x1c
        /*0faa*/ 	.short	(.L_211 - .L_210)


	//   ....[0]....
.L_210:
        /*0fac*/ 	.word	0x00000980


	//   ....[1]....
        /*0fb0*/ 	.word	0x000123e0


	//   ....[2]....
        /*0fb4*/ 	.word	0x00018d30


	//----- nvinfo : EIATTR_MAX_THREADS
	.align		4
.L_211:
        /*0fb8*/ 	.byte	0x04, 0x05
        /*0fba*/ 	.short	(.L_213 - .L_212)
.L_212:
        /*0fbc*/ 	.word	0x00000200
        /*0fc0*/ 	.word	0x00000001
        /*0fc4*/ 	.word	0x00000001


	//----- nvinfo : EIATTR_CRS_STACK_SIZE
	.align		4
.L_213:
        /*0fc8*/ 	.byte	0x04, 0x1e
        /*0fca*/ 	.short	(.L_215 - .L_214)
.L_214:
        /*0fcc*/ 	.word	0x00000000


	//----- nvinfo : EIATTR_CBANK_PARAM_SIZE
	.align		4
.L_215:
        /*0fd0*/ 	.byte	0x03, 0x19
        /*0fd2*/ 	.short	0x0af0


	//----- nvinfo : EIATTR_PARAM_CBANK
	.align		4
        /*0fd4*/ 	.byte	0x04, 0x0a
        /*0fd6*/ 	.short	(.L_217 - .L_216)
	.align		4
.L_216:
        /*0fd8*/ 	.word	index@(.nv.constant0._ZN7cutlass13device_kernelIN5flash11enable_sm90INS1_16FlashAttnFwdSm90INS1_25CollectiveMainloopFwdSm90ILi2EN4cute5tupleIJNS5_1CILi1EEES8_S8_EEENS6_IJNS7_ILi192EEENS7_ILi160EEENS7_ILi64EEEEEELi64ENS_12float_e4m3_tEfNS_4arch4Sm90ELb0ELb1ELb0ELb1ELb1ELb0ELb0ELb1ELb1ELb1ELb0ELb0EEENS1_21CollectiveEpilogueFwdINS6_IJSA_SC_SB_EEES9_NS_10bfloat16_tESG_Li384ELb1ELb1ELb0ELb1EEENS1_36VarlenDynamicPersistentTileSchedulerILi192ELi160ELi384ELi128ELb0ELb1ELb1ELb1ELb0ELb1EEEEEEEEEvNT_6ParamsE)
        /*0fdc*/ 	.short	0x0210
        /*0fde*/ 	.short	0x0af0


	//----- nvinfo : EIATTR_SW_WAR
	.align		4
.L_217:
        /*0fe0*/ 	.byte	0x04, 0x36
        /*0fe2*/ 	.short	(.L_219 - .L_218)
.L_218:
        /*0fe4*/ 	.word	0x00000008
.L_219:


//--------------------- .nv.info._ZN7cutlass13device_kernelIN5flash11enable_sm90INS1_16FlashAttnFwdSm90INS1_25CollectiveMainloopFwdSm90ILi2EN4cute5tupleIJNS5_1CILi1EEES8_S8_EEENS6_IJNS7_ILi192EEENS7_ILi160EEENS7_ILi64EEEEEELi64ENS_12float_e4m3_tEfNS_4arch4Sm90ELb0ELb1ELb0ELb1ELb1ELb1ELb0ELb1ELb1ELb1ELb0ELb0EEENS1_21CollectiveEpilogueFwdINS6_IJSA_SC_SB_EEES9_NS_10bfloat16_tESG_Li384ELb1ELb1ELb0ELb1EEENS1_36VarlenDynamicPersistentTileSchedulerILi192ELi160ELi384ELi128ELb0ELb1ELb1ELb1ELb0ELb1EEEEEEEEEvNT_6ParamsE --------------------------
	.section	.nv.info._ZN7cutlass13device_kernelIN5flash11enable_sm90INS1_16FlashAttnFwdSm90INS1_25CollectiveMainloopFwdSm90ILi2EN4cute5tupleIJNS5_1CILi1EEES8_S8_EEENS6_IJNS7_ILi192EEENS7_ILi160EEENS7_ILi64EEEEEELi64ENS_12float_e4m3_tEfNS_4arch4Sm90ELb0ELb1ELb0ELb1ELb1ELb1ELb0ELb1ELb1ELb1ELb0ELb0EEENS1_21CollectiveEpilogueFwdINS6_IJSA_SC_SB_EEES9_NS_10bfloat16_tESG_Li384ELb1ELb1ELb0ELb1EEENS1_36VarlenDynamicPersistentTileSchedulerILi192ELi160ELi384ELi128ELb0ELb1ELb1ELb1ELb0ELb1EEEEEEEEEvNT_6ParamsE,"",@"SHT_CUDA_INFO"
	.sectionflags	@""
	.align	4


	//----- nvinfo : EIATTR_CUDA_API_VERSION
	.align		4
        /*0000*/ 	.byte	0x04, 0x37
        /*0002*/ 	.short	(.L_221 - .L_220)
.L_220:
        /*0004*/ 	.word	0x00000082


	//----- nvinfo : EIATTR_KPARAM_INFO
	.align		4
.L_221:
        /*0008*/ 	.byte	0x04, 0x17
        /*000a*/ 	.short	(.L_223 - .L_222)
.L_222:
        /*000c*/ 	.word	0x00000000
        /*0010*/ 	.short	0x0000
        /*0012*/ 	.short	0x0070
        /*0014*/ 	.byte	0x00, 0xf0, 0x01, 0x2a


	//----- nvinfo : EIATTR_SPARSE_MMA_MASK
	.align		4
.L_223:
        /*0018*/ 	.byte	0x03, 0x50
        /*001a*/ 	.short	0x0000


	//----- nvinfo : EIATTR_MAXREG_COUNT
	.align		4
        /*001c*/ 	.byte	0x03, 0x1b
        /*001e*/ 	.short	0x0080


	//----- nvinfo : EIATTR_NUM_BARRIERS
	.align		4
        /*0020*/ 	.byte	0x02, 0x4c
        /*0022*/ 	.byte	0x10
	.zero		1


	//----- nvinfo : EIATTR_EXTERNS
	.align		4
        /*0024*/ 	.byte	0x04, 0x0f
        /*0026*/ 	.short	(.L_225 - .L_224)


	//   ....[0]....
	.align		4
.L_224:
        /*0028*/ 	.word	index@(__assertfail)


	//----- nvinfo : EIATTR_ANNOTATIONS
	.align		4
.L_225:
        /*002c*/ 	.byte	0x04, 0x55
        /*002e*/ 	.short	(.L_227 - .L_226)


	//   ....[0]....
.L_226:
        /* <DEDUP_REMOVED lines=120> */


	//----- nvinfo : EIATTR_MERCURY_ISA_VERSION
	.align		4
.L_227:
        /*07a0*/ 	.byte	0x03, 0x5f
        /*07a2*/ 	.short	0x0101


	//----- nvinfo : EIATTR_UNUSED_LOAD_BYTE_OFFSET
	.align		4
        /*07a4*/ 	.byte	0x04, 0x44
        /*07a6*/ 	.short	(.L_229 - .L_228)


	//   ....[0]....
.L_228:
        /*07a8*/ 	.word	0x00000a40
        /*07ac*/ 	.word	0x0000fff0


	//   ....[1]....
        /*07b0*/ 	.word	0x00018360
        /*07b4*/ 	.word	0x0000fff0


	//----- nvinfo : EIATTR_INT_WARP_WIDE_INSTR_OFFSETS
	.align		4
.L_229:
        /*07b8*/ 	.byte	0x04, 0x31
        /*07ba*/ 	.short	(.L_231 - .L_230)


	//   ....[0]....
.L_230:
        /*07bc*/ 	.word	0x00000120


	//   ....[1]....
        /*07c0*/ 	.word	0x00000160


	//   ....[2]....
        /*07c4*/ 	.word	0x00000220


	//   ....[3]....
        /*07c8*/ 	.word	0x0001cb60


	//   ....[4]....
        /*07cc*/ 	.word	0x0001cbf0


	//   ....[5]....
        /*07d0*/ 	.word	0x00020670


	//   ....[6]....
        /*07d4*/ 	.word	0x00020700


	//----- nvinfo : EIATTR_COOP_GROUP_MASK_REGIDS
	.align		4
.L_231:
        /*07d8*/ 	.byte	0x04, 0x29
        /*07da*/ 	.short	(.L_233 - .L_232)


	//   ....[0]....
.L_232:
        /*07dc*/ 	.word	0xffffffff


	//   ....[1]....
        /*07e0*/ 	.word	0xffffffff


	//   ....[2]....
        /*07e4*/ 	.word	0xffffffff


	//   ....[3]....
        /*07e8*/ 	.word	0xffffffff


	//   ....[4]....
        /*07ec*/ 	.word	0xffffffff


	//   ....[5]....
        /*07f0*/ 	.word	0xffffffff


	//   ....[6]....
        /*07f4*/ 	.word	0xffffffff


	//   ....[7]....
        /*07f8*/ 	.word	0xffffffff


	//   ....[8]....
        /*07fc*/ 	.word	0xffffffff


	//   ....[9]....
        /*0800*/ 	.word	0xffffffff


	//   ....[10]....
        /*0804*/ 	.word	0xffffffff


	//   ....[11]....
        /*0808*/ 	.word	0xffffffff


	//   ....[12]....
        /*080c*/ 	.word	0xffffffff


	//   ....[13]....
        /*0810*/ 	.word	0xffffffff


	//   ....[14]....
        /*0814*/ 	.word	0xffffffff


	//   ....[15]....
        /*0818*/ 	.word	0xffffffff


	//   ....[16]....
        /*081c*/ 	.word	0xffffffff


	//   ....[17]....
        /*0820*/ 	.word	0xffffffff


	//   ....[18]....
        /*0824*/ 	.word	0xffffffff


	//   ....[19]....
        /*0828*/ 	.word	0xffffffff


	//   ....[20]....
        /*082c*/ 	.word	0xffffffff


	//   ....[21]....
        /*0830*/ 	.word	0xffffffff


	//   ....[22]....
        /*0834*/ 	.word	0xffffffff


	//   ....[23]....
        /*0838*/ 	.word	0xffffffff


	//   ....[24]....
        /*083c*/ 	.word	0xffffffff


	//   ....[25]....
        /*0840*/ 	.word	0xffffffff


	//   ....[26]....
        /*0844*/ 	.word	0xffffffff


	//   ....[27]....
        /*0848*/ 	.word	0xffffffff


	//   ....[28]....
        /*084c*/ 	.word	0xffffffff


	//   ....[29]....
        /*0850*/ 	.word	0xffffffff


	//   ....[30]....
        /*0854*/ 	.word	0xffffffff


	//   ....[31]....
        /*0858*/ 	.word	0xffffffff


	//   ....[32]....
        /*085c*/ 	.word	0xffffffff


	//   ....[33]....
        /*0860*/ 	.word	0xffffffff


	//   ....[34]....
        /*0864*/ 	.word	0xffffffff


	//   ....[35]....
        /*0868*/ 	.word	0xffffffff


	//   ....[36]....
        /*086c*/ 	.word	0xffffffff


	//   ....[37]....
        /*0870*/ 	.word	0xffffffff


	//   ....[38]....
        /*0874*/ 	.word	0xffffffff


	//   ....[39]....
        /*0878*/ 	.word	0xffffffff


	//   ....[40]....
        /*087c*/ 	.word	0xffffffff


	//   ....[41]....
        /*0880*/ 	.word	0xffffffff


	//   ....[42]....
        /*0884*/ 	.word	0xffffffff


	//   ....[43]....
        /*0888*/ 	.word	0xffffffff


	//   ....[44]....
        /*088c*/ 	.word	0xffffffff


	//   ....[45]....
        /*0890*/ 	.word	0xffffffff


	//   ....[46]....
        /*0894*/ 	.word	0xffffffff


	//   ....[47]....
        /*0898*/ 	.word	0xffffffff


	//   ....[48]....
        /*089c*/ 	.word	0xffffffff


	//   ....[49]....
        /*08a0*/ 	.word	0xffffffff


	//   ....[50]....
        /*08a4*/ 	.word	0xffffffff


	//   ....[51]....
        /*08a8*/ 	.word	0xffffffff


	//   ....[52]....
        /*08ac*/ 	.word	0xffffffff


	//   ....[53]....
        /*08b0*/ 	.word	0xffffffff


	//   ....[54]....
        /*08b4*/ 	.word	0xffffffff


	//   ....[55]....
        /*08b8*/ 	.word	0xffffffff


	//   ....[56]....
        /*08bc*/ 	.word	0xffffffff


	//   ....[57]....
        /*08c0*/ 	.word	0xffffffff


	//   ....[58]....
        /*08c4*/ 	.word	0xffffffff


	//   ....[59]....
        /*08c8*/ 	.word	0xffffffff


	//   ....[60]....
        /*08cc*/ 	.word	0xffffffff


	//   ....[61]....
        /*08d0*/ 	.word	0xffffffff


	//   ....[62]....
        /*08d4*/ 	.word	0xffffffff


	//   ....[63]....
        /*08d8*/ 	.word	0xffffffff


	//   ....[64]....
        /*08dc*/ 	.word	0xffffffff


	//   ....[65]....
        /*08e0*/ 	.word	0xffffffff


	//   ....[66]....
        /*08e4*/ 	.word	0xffffffff


	//   ....[67]....
        /*08e8*/ 	.word	0xffffffff


	//   ....[68]....
        /*08ec*/ 	.word	0xffffffff


	//   ....[69]....
        /*08f0*/ 	.word	0xffffffff


	//   ....[70]....
        /*08f4*/ 	.word	0xffffffff


	//   ....[71]....
        /*08f8*/ 	.word	0xffffffff


	//   ....[72]....
        /*08fc*/ 	.word	0xffffffff


	//   ....[73]....
        /*0900*/ 	.word	0xffffffff


	//   ....[74]....
        /*0904*/ 	.word	0xffffffff


	//   ....[75]....
        /*0908*/ 	.word	0xffffffff


	//   ....[76]....
        /*090c*/ 	.word	0xffffffff


	//   ....[77]....
        /*0910*/ 	.word	0xffffffff


	//   ....[78]....
        /*0914*/ 	.word	0xffffffff


	//   ....[79]....
        /*0918*/ 	.word	0xffffffff


	//   ....[80]....
        /*091c*/ 	.word	0xffffffff


	//   ....[81]....
        /*0920*/ 	.word	0xffffffff


	//   ....[82]....
        /*0924*/ 	.word	0xffffffff


	//   ....[83]....
        /*0928*/ 	.word	0xffffffff


	//   ....[84]....
        /*092c*/ 	.word	0xffffffff


	//   ....[85]....
        /*0930*/ 	.word	0xffffffff


	//   ....[86]....
        /*0934*/ 	.word	0xffffffff


	//   ....[87]....
        /*0938*/ 	.word	0xffffffff


	//   ....[88]....
        /*093c*/ 	.word	0xffffffff


	//   ....[89]....
        /*0940*/ 	.word	0xffffffff


	//   ....[90]....
        /*0944*/ 	.word	0xffffffff


	//   ....[91]....
        /*0948*/ 	.word	0xffffffff


	//   ....[92]....
        /*094c*/ 	.word	0xffffffff


	//   ....[93]....
        /*0950*/ 	.word	0xffffffff


	//   ....[94]....
        /*0954*/ 	.word	0xffffffff


	//   ....[95]....
        /*0958*/ 	.word	0xffffffff


	//   ....[96]....
        /*095c*/ 	.word	0xffffffff


	//   ....[97]....
        /*0960*/ 	.word	0xffffffff


	//   ....[98]....
        /*0964*/ 	.word	0xffffffff


	//   ....[99]....
        /*0968*/ 	.word	0xffffffff


	//   ....[100]....
        /*096c*/ 	.word	0xffffffff


	//   ....[101]....
        /*0970*/ 	.word	0xffffffff


	//   ....[102]....
        /*0974*/ 	.word	0xffffffff


	//   ....[103]....
        /*0978*/ 	.word	0xffffffff


	//   ....[104]....
        /*097c*/ 	.word	0xffffffff


	//   ....[105]....
        /*0980*/ 	.word	0xffffffff


	//   ....[106]....
        /*0984*/ 	.word	0xffffffff


	//   ....[107]....
        /*0988*/ 	.word	0xffffffff


	//   ....[108]....
        /*098c*/ 	.word	0xffffffff


	//   ....[109]....
        /*0990*/ 	.word	0xffffffff


	//   ....[110]....
        /*0994*/ 	.word	0xffffffff


	//   ....[111]....
        /*0998*/ 	.word	0xffffffff


	//   ....[112]....
        /*099c*/ 	.word	0xffffffff


	//   ....[113]....
        /*09a0*/ 	.word	0xffffffff


	//   ....[114]....
        /*09a4*/ 	.word	0xffffffff


	//   ....[115]....
        /*09a8*/ 	.word	0xffffffff


	//   ....[116]....
        /*09ac*/ 	.word	0xffffffff


	//   ....[117]....
        /*09b0*/ 	.word	0xffffffff


	//   ....[118]....
        /*09b4*/ 	.word	0xffffffff


	//   ....[119]....
        /*09b8*/ 	.word	0xffffffff


	//   ....[120]....
        /*09bc*/ 	.word	0xffffffff


	//   ....[121]....
        /*09c0*/ 	.word	0xffffffff


	//   ....[122]....
        /*09c4*/ 	.word	0xffffffff


	//   ....[123]....
        /*09c8*/ 	.word	0xffffffff


	//   ....[124]....
        /*09cc*/ 	.word	0xffffffff


	//   ....[125]....
        /*09d0*/ 	.word	0xffffffff


	//   ....[126]....
        /*09d4*/ 	.word	0xffffffff


	//   ....[127]....
        /*09d8*/ 	.word	0xffffffff


	//   ....[128]....
        /*09dc*/ 	.word	0xffffffff


	//   ....[129]....
        /*09e0*/ 	.word	0xffffffff


	//   ....[130]....
        /*09e4*/ 	.word	0xffffffff


	//   ....[131]....
        /*09e8*/ 	.word	0xffffffff


	//   ....[132]....
        /*09ec*/ 	.word	0xffffffff


	//   ....[133]....
        /*09f0*/ 	.word	0xffffffff


	//   ....[134]....
        /*09f4*/ 	.word	0xffffffff


	//   ....[135]....
        /*09f8*/ 	.word	0xffffffff


	//   ....[136]....
        /*09fc*/ 	.word	0xffffffff


	//   ....[137]....
        /*0a00*/ 	.word	0xffffffff


	//   ....[138]....
        /*0a04*/ 	.word	0xffffffff


	//   ....[139]....
        /*0a08*/ 	.word	0xffffffff


	//   ....[140]....
        /*0a0c*/ 	.word	0xffffffff


	//   ....[141]....
        /*0a10*/ 	.word	0xffffffff


	//   ....[142]....
        /*0a14*/ 	.word	0xffffffff


	//   ....[143]....
        /*0a18*/ 	.word	0xffffffff


	//   ....[144]....
        /*0a1c*/ 	.word	0xffffffff


	//   ....[145]....
        /*0a20*/ 	.word	0xffffffff


	//   ....[146]....
        /*0a24*/ 	.word	0xffffffff


	//   ....[147]....
        /*0a28*/ 	.word	0xffffffff


	//   ....[148]....
        /*0a2c*/ 	.word	0xffffffff


	//   ....[149]....
        /*0a30*/ 	.word	0xffffffff


	//   ....[150]....
        /*0a34*/ 	.word	0xffffffff


	//   ....[151]....
        /*0a38*/ 	.word	0xffffffff


	//   ....[152]....
        /*0a3c*/ 	.word	0xffffffff


	//   ....[153]....
        /*0a40*/ 	.word	0xffffffff


	//   ....[154]....
        /*0a44*/ 	.word	0xffffffff


	//   ....[155]....
        /*0a48*/ 	.word	0xffffffff


	//   ....[156]....
        /*0a4c*/ 	.word	0xffffffff


	//   ....[157]....
        /*0a50*/ 	.word	0xffffffff


	//   ....[158]....
        /*0a54*/ 	.word	0xffffffff


	//   ....[159]....
        /*0a58*/ 	.word	0xffffffff


	//   ....[160]....
        /*0a5c*/ 	.word	0xffffffff


	//   ....[161]....
        /*0a60*/ 	.word	0xffffffff


	//   ....[162]....
        /*0a64*/ 	.word	0xffffffff


	//   ....[163]....
        /*0a68*/ 	.word	0xffffffff


	//   ....[164]....
        /*0a6c*/ 	.word	0xffffffff


	//   ....[165]....
        /*0a70*/ 	.word	0xffffffff


	//   ....[166]....
        /*0a74*/ 	.word	0xffffffff


	//   ....[167]....
        /*0a78*/ 	.word	0xffffffff


	//   ....[168]....
        /*0a7c*/ 	.word	0xffffffff


	//   ....[169]....
        /*0a80*/ 	.word	0xffffffff


	//   ....[170]....
        /*0a84*/ 	.word	0xffffffff


	//   ....[171]....
        /*0a88*/ 	.word	0xffffffff


	//   ....[172]....
        /*0a8c*/ 	.word	0xffffffff


	//   ....[173]....
        /*0a90*/ 	.word	0x0500000f


	//   ....[174]....
        /*0a94*/ 	.word	0x0500000f


	//   ....[175]....
        /*0a98*/ 	.word	0x0500000f


	//   ....[176]....
        /*0a9c*/ 	.word	0x0500000f


	//   ....[177]....
        /*0aa0*/ 	.word	0x0500000f


	//   ....[178]....
        /*0aa4*/ 	.word	0x0500000f


	//   ....[179]....
        /*0aa8*/ 	.word	0x0500000f


	//   ....[180]....
        /*0aac*/ 	.word	0x0500000f


	//   ....[181]....
        /*0ab0*/ 	.word	0x0500000f


	//   ....[182]....
        /*0ab4*/ 	.word	0x0500000f


	//   ....[183]....
        /*0ab8*/ 	.word	0x0500000f


	//   ....[184]....
        /*0abc*/ 	.word	0x0500000f


	//   ....[185]....
        /*0ac0*/ 	.word	0x0500000f


	//   ....[186]....
        /*0ac4*/ 	.word	0x0500000f


	//   ....[187]....
        /*0ac8*/ 	.word	0x0500000f


	//   ....[188]....
        /*0acc*/ 	.word	0x0500000f


	//   ....[189]....
        /*0ad0*/ 	.word	0x0500000f


	//   ....[190]....
        /*0ad4*/ 	.word	0x0500000f


	//   ....[191]....
        /*0ad8*/ 	.word	0x0500000f


	//   ....[192]....
        /*0adc*/ 	.word	0x0500000f


	//   ....[193]....
        /*0ae0*/ 	.word	0x0500000f


	//   ....[194]....
        /*0ae4*/ 	.word	0x0500000f


	//   ....[195]....
        /*0ae8*/ 	.word	0x0500000f


	//   ....[196]....
        /*0aec*/ 	.word	0x0500000f


	//   ....[197]....
        /*0af0*/ 	.word	0x0500000f


	//   ....[198]....
        /*0af4*/ 	.word	0x0500000f


	//   ....[199]....
        /*0af8*/ 	.word	0x0500000f


	//   ....[200]....
        /*0afc*/ 	.word	0x0500000f


	//   ....[201]....
        /*0b00*/ 	.word	0x0500000f


	//   ....[202]....
        /*0b04*/ 	.word	0x0500000f


	//   ....[203]....
        /*0b08*/ 	.word	0x0500000f


	//   ....[204]....
        /*0b0c*/ 	.word	0x0500000f


	//   ....[205]....
        /*0b10*/ 	.word	0x0500000f


	//   ....[206]....
        /*0b14*/ 	.word	0x0500000f


	//   ....[207]....
        /*0b18*/ 	.word	0x0500000f


	//   ....[208]....
        /*0b1c*/ 	.word	0x0500000f


	//   ....[209]....
        /*0b20*/ 	.word	0x0500000f


	//   ....[210]....
        /*0b24*/ 	.word	0x0500000f


	//   ....[211]....
        /*0b28*/ 	.word	0x0500000f


	//   ....[212]....
        /*0b2c*/ 	.word	0x0500000f


	//   ....[213]....
        /*0b30*/ 	.word	0x0500000f


	//   ....[214]....
        /*0b34*/ 	.word	0x0500000f


	//   ....[215]....
        /*0b38*/ 	.word	0x0500000f


	//   ....[216]....
        /*0b3c*/ 	.word	0x0500000f


	//   ....[217]....
        /*0b40*/ 	.word	0x0500000f


	//   ....[218]....
        /*0b44*/ 	.word	0x0500000f


	//   ....[219]....
        /*0b48*/ 	.word	0x0500000f


	//   ....[220]....
        /*0b4c*/ 	.word	0x0500000f


	//   ....[221]....
        /*0b50*/ 	.word	0x0500000f


	//   ....[222]....
        /*0b54*/ 	.word	0x0500000f


	//   ....[223]....
        /*0b58*/ 	.word	0x0500000f


	//   ....[224]....
        /*0b5c*/ 	.word	0x0500000f


	//   ....[225]....
        /*0b60*/ 	.word	0x0500000f


	//   ....[226]....
        /*0b64*/ 	.word	0x0500000f


	//   ....[227]....
        /*0b68*/ 	.word	0x0500000f


	//   ....[228]....
        /*0b6c*/ 	.word	0x0500000f


	//   ....[229]....
        /*0b70*/ 	.word	0x0500000f


	//   ....[230]....
        /*0b74*/ 	.word	0x0500000f


	//   ....[231]....
        /*0b78*/ 	.word	0x0500000f


	//   ....[232]....
        /*0b7c*/ 	.word	0x0500000f


	//   ....[233]....
        /*0b80*/ 	.word	0x0500000f


	//   ....[234]....
        /*0b84*/ 	.word	0x0500000f


	//   ....[235]....
        /*0b88*/ 	.word	0x0500000f


	//   ....[236]....
        /*0b8c*/ 	.word	0x0500000f


	//   ....[237]....
        /*0b90*/ 	.word	0x0500000f


	//   ....[238]....
        /*0b94*/ 	.word	0x0500000f


	//   ....[239]....
        /*0b98*/ 	.word	0x0500000f


	//   ....[240]....
        /*0b9c*/ 	.word	0x0500000f


	//   ....[241]....
        /*0ba0*/ 	.word	0x0500000f


	//   ....[242]....
        /*0ba4*/ 	.word	0x0500000f


	//   ....[243]....
        /*0ba8*/ 	.word	0x0500000f


	//   ....[244]....
        /*0bac*/ 	.word	0x0500000f


	//   ....[245]....
        /*0bb0*/ 	.word	0x0500000f


	//   ....[246]....
        /*0bb4*/ 	.word	0x0500000f


	//   ....[247]....
        /*0bb8*/ 	.word	0x0500000f


	//   ....[248]....
        /*0bbc*/ 	.word	0x0500000f


	//   ....[249]....
        /*0bc0*/ 	.word	0x0500000f


	//   ....[250]....
        /*0bc4*/ 	.word	0x0500000f


	//   ....[251]....
        /*0bc8*/ 	.word	0x0500000f


	//   ....[252]....
        /*0bcc*/ 	.word	0x0500000f


	//   ....[253]....
        /*0bd0*/ 	.word	0x0500000f


	//   ....[254]....
        /*0bd4*/ 	.word	0x0500000f


	//   ....[255]....
        /*0bd8*/ 	.word	0x0500000f


	//   ....[0]....
        /*0bdc*/ 	.word	0x0500000f


	//   ....[1]....
        /*0be0*/ 	.word	0x0500000f


	//   ....[2]....
        /*0be4*/ 	.word	0x0500000f


	//----- nvinfo : EIATTR_COOP_GROUP_INSTR_OFFSETS
	.align		4
.L_233:
        /*0be8*/ 	.byte	0x04, 0x28
        /*0bea*/ 	.short	(.L_235 - .L_234)


	//   ....[0]....
.L_234:
        /*0bec*/ 	.word	0x00000060


	//   ....[1]....
        /*0bf0*/ 	.word	0x00000130


	//   ....[2]....
        /*0bf4*/ 	.word	0x00000230


	//   ....[3]....
        /*0bf8*/ 	.word	0x000003a0


	//   ....[4]....
        /*0bfc*/ 	.word	0x00000500


	//   ....[5]....
        /*0c00*/ 	.word	0x00000620


	//   ....[6]....
        /*0c04*/ 	.word	0x00000780


	//   ....[7]....
        /*0c08*/ 	.word	0x00002950


	//   ....[8]....
        /*0c0c*/ 	.word	0x00002960


	//   ....[9]....
        /*0c10*/ 	.word	0x00003aa0


	//   ....[10]....
        /*0c14*/ 	.word	0x00003ab0


	//   ....[11]....
        /*0c18*/ 	.word	0x00004c40


	//   ....[12]....
        /*0c1c*/ 	.word	0x00004c50


	//   ....[13]....
        /*0c20*/ 	.word	0x00005000


	//   ....[14]....
        /*0c24*/ 	.word	0x00005020


	//   ....[15]....
        /*0c28*/ 	.word	0x00005bb0


	//   ....[16]....
        /*0c2c*/ 	.word	0x00006320


	//   ....[17]....
        /*0c30*/ 	.word	0x00006330


	//   ....[18]....
        /*0c34*/ 	.word	0x00006340


	//   ....[19]....
        /*0c38*/ 	.word	0x00006350


	//   ....[20]....
        /*0c3c*/ 	.word	0x00007830


	//   ....[21]....
        /*0c40*/ 	.word	0x00007840


	//   ....[22]....
        /*0c44*/ 	.word	0x00007850


	//   ....[23]....
        /*0c48*/ 	.word	0x00007860


	//   ....[24]....
        /*0c4c*/ 	.word	0x000093a0


	//   ....[25]....
        /*0c50*/ 	.word	0x0000a450


	//   ....[26]....
        /*0c54*/ 	.word	0x0000adb0


	//   ....[27]....
        /*0c58*/ 	.word	0x0000aeb0


	//   ....[28]....
        /*0c5c*/ 	.word	0x0000b8b0


	//   ....[29]....
        /*0c60*/ 	.word	0x0000b940


	//   ....[30]....
        /*0c64*/ 	.word	0x0000d5b0


	//   ....[31]....
        /*0c68*/ 	.word	0x0000d7e0


	//   ....[32]....
        /*0c6c*/ 	.word	0x0000f250


	//   ....[33]....
        /*0c70*/ 	.word	0x0000f420


	//   ....[34]....
        /*0c74*/ 	.word	0x0000fa70


	//   ....[35]....
        /*0c78*/ 	.word	0x0000fbb0


	//   ....[36]....
        /*0c7c*/ 	.word	0x00011df0


	//   ....[37]....
        /*0c80*/ 	.word	0x00011e10


	//   ....[38]....
        /*0c84*/ 	.word	0x00012470


	//   ....[39]....
        /*0c88*/ 	.word	0x000124d0


	//   ....[40]....
        /*0c8c*/ 	.word	0x000141a0


	//   ....[41]....
        /*0c90*/ 	.word	0x000151d0


	//   ....[42]....
        /*0c94*/ 	.word	0x00015d20


	//   ....[43]....
        /*0c98*/ 	.word	0x00015e30


	//   ....[44]....
        /*0c9c*/ 	.word	0x000166f0


	//   ....[45]....
        /*0ca0*/ 	.word	0x00016860


	//   ....[46]....
        /*0ca4*/ 	.word	0x00017cc0


	//   ....[47]....
        /*0ca8*/ 	.word	0x00017cf0


	//   ....[48]....
        /*0cac*/ 	.word	0x00017df0


	//   ....[49]....
        /*0cb0*/ 	.word	0x00017eb0


	//   ....[50]....
        /*0cb4*/ 	.word	0x000189a0


	//   ....[51]....
        /*0cb8*/ 	.word	0x000189b0


	//   ....[52]....
        /*0cbc*/ 	.word	0x000189c0


	//   ....[53]....
        /*0cc0*/ 	.word	0x000189d0


	//   ....[54]....
        /*0cc4*/ 	.word	0x000189e0


	//   ....[55]....
        /*0cc8*/ 	.word	0x000189f0


	//   ....[56]....
        /*0ccc*/ 	.word	0x00018a00


	//   ....[57]....
        /*0cd0*/ 	.word	0x00018a20


	//   ....[58]....
        /*0cd4*/ 	.word	0x00018a50


	//   ....[59]....
        /*0cd8*/ 	.word	0x00018a70


	//   ....[60]....
        /*0cdc*/ 	.word	0x00018aa0


	//   ....[61]....
        /*0ce0*/ 	.word	0x00018ac0


	//   ....[62]....
        /*0ce4*/ 	.word	0x00018af0


	//   ....[63]....
        /*0ce8*/ 	.word	0x00018b00


	//   ....[64]....
        /*0cec*/ 	.word	0x00018b30


	//   ....[65]....
        /*0cf0*/ 	.word	0x00018b40


	//   ....[66]....
        /*0cf4*/ 	.word	0x00019060


	//   ....[67]....
        /*0cf8*/ 	.word	0x000190a0


	//   ....[68]....
        /*0cfc*/ 	.word	0x000190e0


	//   ....[69]....
        /*0d00*/ 	.word	0x00019120


	//   ....[70]....
        /*0d04*/ 	.word	0x000195a0


	//   ....[71]....
        /*0d08*/ 	.word	0x000195e0


	//   ....[72]....
        /*0d0c*/ 	.word	0x00019600


	//   ....[73]....
        /*0d10*/ 	.word	0x00019640


	//   ....[74]....
        /*0d14*/ 	.word	0x00019660


	//   ....[75]....
        /*0d18*/ 	.word	0x00019680


	//   ....[76]....
        /*0d1c*/ 	.word	0x000196a0


	//   ....[77]....
        /*0d20*/ 	.word	0x000196d0


	//   ....[78]....
        /*0d24*/ 	.word	0x00019ed0


	//   ....[79]....
        /*0d28*/ 	.word	0x00019f00


	//   ....[80]....
        /*0d2c*/ 	.word	0x00019f40


	//   ....[81]....
        /*0d30*/ 	.word	0x00019f70


	//   ....[82]....
        /*0d34*/ 	.word	0x00019f90


	//   ....[83]....
        /*0d38*/ 	.word	0x00019fa0


	//   ....[84]....
        /*0d3c*/ 	.word	0x00019fb0


	//   ....[85]....
        /*0d40*/ 	.word	0x00019fd0


	//   ....[86]....
        /*0d44*/ 	.word	0x0001a130


	//   ....[87]....
        /*0d48*/ 	.word	0x0001a2e0


	//   ....[88]....
        /*0d4c*/ 	.word	0x0001a310


	//   ....[89]....
        /*0d50*/ 	.word	0x0001a340


	//   ....[90]....
        /*0d54*/ 	.word	0x0001a370


	//   ....[91]....
        /*0d58*/ 	.word	0x0001a3a0


	//   ....[92]....
        /*0d5c*/ 	.word	0x0001a3d0


	//   ....[93]....
        /*0d60*/ 	.word	0x0001a540


	//   ....[94]....
        /*0d64*/ 	.word	0x0001a570


	//   ....[95]....
        /*0d68*/ 	.word	0x0001a5a0


	//   ....[96]....
        /*0d6c*/ 	.word	0x0001a5d0


	//   ....[97]....
        /*0d70*/ 	.word	0x0001a600


	//   ....[98]....
        /*0d74*/ 	.word	0x0001a630


	//   ....[99]....
        /*0d78*/ 	.word	0x0001a6e0


	//   ....[100]....
        /*0d7c*/ 	.word	0x0001a740


	//   ....[101]....
        /*0d80*/ 	.word	0x0001a7e0


	//   ....[102]....
        /*0d84*/ 	.word	0x0001b9d0


	//   ....[103]....
        /*0d88*/ 	.word	0x0001dae0


	//   ....[104]....
        /*0d8c*/ 	.word	0x0001db10


	//   ....[105]....
        /*0d90*/ 	.word	0x0001db70


	//   ....[106]....
        /*0d94*/ 	.word	0x0001dba0


	//   ....[107]....
        /*0d98*/ 	.word	0x0001dbf0


	//   ....[108]....
        /*0d9c*/ 	.word	0x0001dc00


	//   ....[109]....
        /*0da0*/ 	.word	0x0001dc20


	//   ....[110]....
        /*0da4*/ 	.word	0x0001dc30


	//   ....[111]....
        /*0da8*/ 	.word	0x0001dc90


	//   ....[112]....
        /*0dac*/ 	.word	0x0001dce0


	//   ....[113]....
        /*0db0*/ 	.word	0x0001e120


	//   ....[114]....
        /*0db4*/ 	.word	0x0001e140


	//   ....[115]....
        /*0db8*/ 	.word	0x0001e1e0


	//   ....[116]....
        /*0dbc*/ 	.word	0x0001e1f0


	//   ....[117]....
        /*0dc0*/ 	.word	0x0001e260


	//   ....[118]....
        /*0dc4*/ 	.word	0x0001e270


	//   ....[119]....
        /*0dc8*/ 	.word	0x0001e280


	//   ....[120]....
        /*0dcc*/ 	.word	0x0001e290


	//   ....[121]....
        /*0dd0*/ 	.word	0x0001e340


	//   ....[122]....
        /*0dd4*/ 	.word	0x0001e360


	//   ....[123]....
        /*0dd8*/ 	.word	0x0001ebf0


	//   ....[124]....
        /*0ddc*/ 	.word	0x0001ec20


	//   ....[125]....
        /*0de0*/ 	.word	0x0001ec90


	//   ....[126]....
        /*0de4*/ 	.word	0x0001ecb0


	//   ....[127]....
        /*0de8*/ 	.word	0x0001ed30


	//   ....[128]....
        /*0dec*/ 	.word	0x0001ed50


	//   ....[129]....
        /*0df0*/ 	.word	0x0001ed60


	//   ....[130]....
        /*0df4*/ 	.word	0x0001edd0


	//   ....[131]....
        /*0df8*/ 	.word	0x0001ee20


	//   ....[132]....
        /*0dfc*/ 	.word	0x0001ee30


	//   ....[133]....
        /*0e00*/ 	.word	0x0001ee60


	//   ....[134]....
        /*0e04*/ 	.word	0x0001ee80


	//   ....[135]....
        /*0e08*/ 	.word	0x0001f8e0


	//   ....[136]....
        /*0e0c*/ 	.word	0x0001f8f0


	//   ....[137]....
        /*0e10*/ 	.word	0x0001f910


	//   ....[138]....
        /*0e14*/ 	.word	0x0001f960


	//   ....[139]....
        /*0e18*/ 	.word	0x0001f970


	//   ....[140]....
        /*0e1c*/ 	.word	0x0001f9b0


	//   ....[141]....
        /*0e20*/ 	.word	0x0001f9c0


	//   ....[142]....
        /*0e24*/ 	.word	0x0001f9d0


	//   ....[143]....
        /*0e28*/ 	.word	0x0001fa10


	//   ....[144]....
        /*0e2c*/ 	.word	0x0001fa50


	//   ....[145]....
        /*0e30*/ 	.word	0x0001fe80


	//   ....[146]....
        /*0e34*/ 	.word	0x0001fe90


	//   ....[147]....
        /*0e38*/ 	.word	0x0001fea0


	//   ....[148]....
        /*0e3c*/ 	.word	0x0001fee0


	//   ....[149]....
        /*0e40*/ 	.word	0x0001fef0


	//   ....[150]....
        /*0e44*/ 	.word	0x0001ff30


	//   ....[151]....
        /*0e48*/ 	.word	0x0001ff40


	//   ....[152]....
        /*0e4c*/ 	.word	0x0001ff50


	//   ....[153]....
        /*0e50*/ 	.word	0x0001ff90


	//   ....[154]....
        /*0e54*/ 	.word	0x0001ffd0


	//   ....[155]....
        /*0e58*/ 	.word	0x00020e00


	//   ....[156]....
        /*0e5c*/ 	.word	0x00020e60


	//   ....[157]....
        /*0e60*/ 	.word	0x00020e90


	//   ....[158]....
        /*0e64*/ 	.word	0x00020ea0


	//   ....[159]....
        /*0e68*/ 	.word	0x00020ed0


	//   ....[160]....
        /*0e6c*/ 	.word	0x00020f00


	//   ....[161]....
        /*0e70*/ 	.word	0x00020f30


	//   ....[162]....
        /*0e74*/ 	.word	0x00020f60


	//   ....[163]....
        /*0e78*/ 	.word	0x000210e0


	//   ....[164]....
        /*0e7c*/ 	.word	0x00021110


	//   ....[165]....
        /*0e80*/ 	.word	0x00021140


	//   ....[166]....
        /*0e84*/ 	.word	0x00021170


	//   ....[167]....
        /*0e88*/ 	.word	0x000211a0


	//   ....[168]....
        /*0e8c*/ 	.word	0x000211d0


	//   ....[169]....
        /*0e90*/ 	.word	0x00021290


	//   ....[170]....
        /*0e94*/ 	.word	0x000212b0


	//   ....[171]....
        /*0e98*/ 	.word	0x00021320


	//   ....[172]....
        /*0e9c*/ 	.word	0x000219e0


	//   ....[173]....
        /*0ea0*/ 	.word	0x00021da0


	//   ....[174]....
        /*0ea4*/ 	.word	0x00021e30


	//   ....[175]....
        /*0ea8*/ 	.word	0x00021f00


	//   ....[176]....
        /*0eac*/ 	.word	0x00021f90


	//   ....[177]....
        /*0eb0*/ 	.word	0x00022060


	//   ....[178]....
        /*0eb4*/ 	.word	0x000220f0


	//   ....[179]....
        /*0eb8*/ 	.word	0x000221c0


	//   ....[180]....
        /*0ebc*/ 	.word	0x00022250


	//   ....[181]....
        /*0ec0*/ 	.word	0x000222a0


	//   ....[182]....
        /*0ec4*/ 	.word	0x000222f0


	//   ....[183]....
        /*0ec8*/ 	.word	0x000223c0


	//   ....[184]....
        /*0ecc*/ 	.word	0x00022450


	//   ....[185]....
        /*0ed0*/ 	.word	0x000224a0


	//   ....[186]....
        /*0ed4*/ 	.word	0x000224f0


	//   ....[187]....
        /*0ed8*/ 	.word	0x00022880


	//   ....[188]....
        /*0edc*/ 	.word	0x00022b50


	//   ....[189]....
        /*0ee0*/ 	.word	0x00022c50


	//   ....[190]....
        /*0ee4*/ 	.word	0x00022d20


	//   ....[191]....
        /*0ee8*/ 	.word	0x00022d90


	//   ....[192]....
        /*0eec*/ 	.word	0x00022e60


	//   ....[193]....
        /*0ef0*/ 	.word	0x00022ec0


	//   ....[194]....
        /*0ef4*/ 	.word	0x00022f80


	//   ....[195]....
        /*0ef8*/ 	.word	0x00022fe0


	//   ....[196]....
        /*0efc*/ 	.word	0x000230a0


	//   ....[197]....
        /*0f00*/ 	.word	0x00023100


	//   ....[198]....
        /*0f04*/ 	.word	0x000231d0


	//   ....[199]....
        /*0f08*/ 	.word	0x000232d0


	//   ....[200]....
        /*0f0c*/ 	.word	0x00023380


	//   ....[201]....
        /*0f10*/ 	.word	0x00023400


	//   ....[202]....
        /*0f14*/ 	.word	0x000234f0


	//   ....[203]....
        /*0f18*/ 	.word	0x00023550


	//   ....[204]....
        /*0f1c*/ 	.word	0x00023630


	//   ....[205]....
        /*0f20*/ 	.word	0x00023690


	//   ....[206]....
        /*0f24*/ 	.word	0x00023730


	//   ....[207]....
        /*0f28*/ 	.word	0x000237d0


	//   ....[208]....
        /*0f2c*/ 	.word	0x000238a0


	//   ....[209]....
        /*0f30*/ 	.word	0x00023950


	//   ....[210]....
        /*0f34*/ 	.word	0x000239c0


	//   ....[211]....
        /*0f38*/ 	.word	0x00023a20


	//   ....[212]....
        /*0f3c*/ 	.word	0x00023ae0


	//   ....[213]....
        /*0f40*/ 	.word	0x00023b40


	//   ....[214]....
        /*0f44*/ 	.word	0x00023c40


	//   ....[215]....
        /*0f48*/ 	.word	0x00023ca0


	//   ....[216]....
        /*0f4c*/ 	.word	0x00023d50


	//   ....[217]....
        /*0f50*/ 	.word	0x00023e00


	//   ....[218]....
        /*0f54*/ 	.word	0x00023eb0


	//   ....[219]....
        /*0f58*/ 	.word	0x00023f30


	//   ....[220]....
        /*0f5c*/ 	.word	0x00024000


	//   ....[221]....
        /*0f60*/ 	.word	0x00024140


	//   ....[222]....
        /*0f64*/ 	.word	0x000241f0


	//   ....[223]....
        /*0f68*/ 	.word	0x000242a0


	//   ....[224]....
        /*0f6c*/ 	.word	0x00024340


	//   ....[225]....
        /*0f70*/ 	.word	0x000243f0


	//   ....[226]....
        /*0f74*/ 	.word	0x00024490


	//   ....[227]....
        /*0f78*/ 	.word	0x00024540


	//   ....[228]....
        /*0f7c*/ 	.word	0x000245e0


	//   ....[229]....
        /*0f80*/ 	.word	0x00024650


	//   ....[230]....
        /*0f84*/ 	.word	0x00024710


	//   ....[231]....
        /*0f88*/ 	.word	0x00024800


	//   ....[232]....
        /*0f8c*/ 	.word	0x00024890


	//   ....[233]....
        /*0f90*/ 	.word	0x000248f0


	//   ....[234]....
        /*0f94*/ 	.word	0x000249a0


	//   ....[235]....
        /*0f98*/ 	.word	0x00024a00


	//   ....[236]....
        /*0f9c*/ 	.word	0x00024ab0


	//   ....[237]....
        /*0fa0*/ 	.word	0x00024b10


	//   ....[238]....
        /*0fa4*/ 	.word	0x00024bc0


	//   ....[239]....
        /*0fa8*/ 	.word	0x00024c20


	//   ....[240]....
        /*0fac*/ 	.word	0x00024cd0


	//   ....[241]....
        /*0fb0*/ 	.word	0x00024eb0


	//   ....[242]....
        /*0fb4*/ 	.word	0x00024f50


	//   ....[243]....
        /*0fb8*/ 	.word	0x00025070


	//   ....[244]....
        /*0fbc*/ 	.word	0x000250e0


	//   ....[245]....
        /*0fc0*/ 	.word	0x00025150


	//   ....[246]....
        /*0fc4*/ 	.word	0x000251c0


	//   ....[247]....
        /*0fc8*/ 	.word	0x00025230


	//   ....[248]....
        /*0fcc*/ 	.word	0x000252b0


	//   ....[249]....
        /*0fd0*/ 	.word	0x00025340


	//   ....[250]....
        /*0fd4*/ 	.word	0x000253e0


	//   ....[251]....
        /*0fd8*/ 	.word	0x00025450


	//   ....[252]....
        /*0fdc*/ 	.word	0x000254c0


	//   ....[253]....
        /*0fe0*/ 	.word	0x00025530


	//   ....[254]....
        /*0fe4*/ 	.word	0x000255b0


	//   ....[255]....
        /*0fe8*/ 	.word	0x00025620


	//   ....[0]....
        /*0fec*/ 	.word	0x000256c0


	//   ....[1]....
        /*0ff0*/ 	.word	0x00025750


	//   ....[2]....
        /*0ff4*/ 	.word	0x00025880


	//----- nvinfo : EIATTR_REG_RECONFIG
	.align		4
.L_235:
        /*0ff8*/ 	.byte	0x01, 0x54
	.zero		2


	//----- nvinfo : EIATTR_SYSCALL_OFFSETS
	.align		4
        /*0ffc*/ 	.byte	0x04, 0x46
        /*0ffe*/ 	.short	(.L_237 - .L_236)


	//   ....[0]....
.L_236:
        /*1000*/ 	.word	0x00001b00


	//   ....[1]....
        /*1004*/ 	.word	0x00001c50


	//   ....[2]....
        /*1008*/ 	.word	0x00005d20


	//   ....[3]....
        /*100c*/ 	.word	0x00006040


	//   ....[4]....
        /*1010*/ 	.word	0x0001cd50


	//   ....[5]....
        /*1014*/ 	.word	0x0001cec0


	//   ....[6]....
        /*1018*/ 	.word	0x0001d010


	//   ....[7]....
        /*101c*/ 	.word	0x0001d150


	//   ....[8]....
        /*1020*/ 	.word	0x0001e760


	//----- nvinfo : EIATTR_MBARRIER_INSTR_OFFSETS
	.align		4
.L_237:
        /*1024*/ 	.byte	0x04, 0x39
        /*1026*/ 	.short	(.L_239 - .L_238)


	//   ....[0]....
.L_238:
        /*1028*/ 	.word	0x00000250
        /*102c*/ 	.word	0x000000ff
        /*1030*/ 	.word	0x00013200
        /*1034*/ 	.short	0x0100
        /*1036*/ 	.byte	0x08
	.zero		1


	//   ....[1]....
        /*1038*/ 	.word	0x00000260
        /*103c*/ 	.word	0x000000ff
        /*1040*/ 	.word	0x00013220
        /*1044*/ 	.short	0x0100
        /*1046*/ 	.byte	0x08
	.zero		1


	//   ....[2]....
        /*1048*/ 	.word	0x00000350
        /*104c*/ 	.word	0x000000ff
        /*1050*/ 	.word	0x00013230
        /*1054*/ 	.short	0x0100
        /*1056*/ 	.byte	0x08
	.zero		1


	//   ....[3]....
        /*1058*/ 	.word	0x00000360
        /*105c*/ 	.word	0x000000ff
        /*1060*/ 	.word	0x00013240
        /*1064*/ 	.short	0x0100
        /*1066*/ 	.byte	0x08
	.zero		1


	//   ....[4]....
        /*1068*/ 	.word	0x00000370
        /*106c*/ 	.word	0x000000ff
        /*1070*/ 	.word	0x00013238
        /*1074*/ 	.short	0x0100
        /*1076*/ 	.byte	0x08
	.zero		1


	//   ....[5]....
        /*1078*/ 	.word	0x00000380
        /*107c*/ 	.word	0x000000ff
        /*1080*/ 	.word	0x00013248
        /*1084*/ 	.short	0x0100
        /*1086*/ 	.byte	0x08
	.zero		1


	//   ....[6]....
        /*1088*/ 	.word	0x000004b0
        /*108c*/ 	.word	0x000000ff
        /*1090*/ 	.word	0x00013250
        /*1094*/ 	.short	0x0100
        /*1096*/ 	.byte	0x08
	.zero		1


	//   ....[7]....
        /*1098*/ 	.word	0x000004c0
        /*109c*/ 	.word	0x000000ff
        /*10a0*/ 	.word	0x00013260
        /*10a4*/ 	.short	0x0100
        /*10a6*/ 	.byte	0x08
	.zero		1


	//   ....[8]....
        /*10a8*/ 	.word	0x000004d0
        /*10ac*/ 	.word	0x000000ff
        /*10b0*/ 	.word	0x00013258
        /*10b4*/ 	.short	0x0100
        /*10b6*/ 	.byte	0x08
	.zero		1


	//   ....[9]....
        /*10b8*/ 	.word	0x000004e0
        /*10bc*/ 	.word	0x000000ff
        /*10c0*/ 	.word	0x00013268
        /*10c4*/ 	.short	0x0100
        /*10c6*/ 	.byte	0x08
	.zero		1


	//   ....[10]....
        /*10c8*/ 	.word	0x000005d0
        /*10cc*/ 	.word	0x000000ff
        /*10d0*/ 	.word	0x00013270
        /*10d4*/ 	.short	0x0100
        /*10d6*/ 	.byte	0x06
	.zero		1


	//   ....[11]....
        /*10d8*/ 	.word	0x000005e0
        /*10dc*/ 	.word	0x000000ff
        /*10e0*/ 	.word	0x00013280
        /*10e4*/ 	.short	0x0100
        /*10e6*/ 	.byte	0x06
	.zero		1


	//   ....[12]....
        /*10e8*/ 	.word	0x000005f0
        /*10ec*/ 	.word	0x000000ff
        /*10f0*/ 	.word	0x00013278
        /*10f4*/ 	.short	0x0100
        /*10f6*/ 	.byte	0x06
	.zero		1


	//   ....[13]....
        /*10f8*/ 	.word	0x00000600
        /*10fc*/ 	.word	0x000000ff
        /*1100*/ 	.word	0x00013288
        /*1104*/ 	.short	0x0100
        /*1106*/ 	.byte	0x06
	.zero		1


	//   ....[14]....
        /*1108*/ 	.word	0x00000730
        /*110c*/ 	.word	0x000000ff
        /*1110*/ 	.word	0x00013290
        /*1114*/ 	.short	0x0100
        /*1116*/ 	.byte	0x08
	.zero		1


	//   ....[15]....
        /*1118*/ 	.word	0x00000740
        /*111c*/ 	.word	0x000000ff
        /*1120*/ 	.word	0x000132a0
        /*1124*/ 	.short	0x0100
        /*1126*/ 	.byte	0x08
	.zero		1


	//   ....[16]....
        /*1128*/ 	.word	0x00000750
        /*112c*/ 	.word	0x000000ff
        /*1130*/ 	.word	0x00013298
        /*1134*/ 	.short	0x0100
        /*1136*/ 	.byte	0x08
	.zero		1


	//   ....[17]....
        /*1138*/ 	.word	0x00000760
        /*113c*/ 	.word	0x000000ff
        /*1140*/ 	.word	0x000132a8
        /*1144*/ 	.short	0x0100
        /*1146*/ 	.byte	0x08
	.zero		1


	//   ....[18]....
        /*1148*/ 	.word	0x000008a0
        /*114c*/ 	.word	0x000000ff
        /*1150*/ 	.word	0x000132b0
        /*1154*/ 	.short	0x0100
        /*1156*/ 	.byte	0x08
	.zero		1


	//   ....[19]....
        /*1158*/ 	.word	0x000008b0
        /*115c*/ 	.word	0x000000ff
        /*1160*/ 	.word	0x000132c0
        /*1164*/ 	.short	0x0100
        /*1166*/ 	.byte	0x08
	.zero		1


	//   ....[20]....
        /*1168*/ 	.word	0x000008c0
        /*116c*/ 	.word	0x000000ff
        /*1170*/ 	.word	0x000132b8
        /*1174*/ 	.short	0x0100
        /*1176*/ 	.byte	0x08
	.zero		1


	//   ....[21]....
        /*1178*/ 	.word	0x000008d0
        /*117c*/ 	.word	0x000000ff
        /*1180*/ 	.word	0x000132c8
        /*1184*/ 	.short	0x0100
        /*1186*/ 	.byte	0x08
	.zero		1


	//   ....[22]....
        /*1188*/ 	.word	0x00002900
        /*118c*/ 	.word	0x00000040
        /*1190*/ 	.word	0x00013290
        /*1194*/ 	.short	0x010a
        /*1196*/ 	.byte	0x3f
	.zero		1


	//   ....[23]....
        /*1198*/ 	.word	0x00003a50
        /*119c*/ 	.word	0x00000040
        /*11a0*/ 	.word	0x00013290
        /*11a4*/ 	.short	0x010a
        /*11a6*/ 	.byte	0x3f
	.zero		1


	//   ....[24]....
        /*11a8*/ 	.word	0x00004a40
        /*11ac*/ 	.word	0x00000040
        /*11b0*/ 	.word	0x00013290
        /*11b4*/ 	.short	0x010a
        /*11b6*/ 	.byte	0x3f
	.zero		1


	//   ....[25]....
        /*11b8*/ 	.word	0x00004e20
        /*11bc*/ 	.word	0x00000000
        /*11c0*/ 	.word	0x00000000
        /*11c4*/ 	.short	0x0101
        /*11c6*/ 	.byte	0x3f
	.zero		1


	//   ....[26]....
        /*11c8*/ 	.word	0x00004e60
        /*11cc*/ 	.word	0x00000040
        /*11d0*/ 	.word	0x000132b0
        /*11d4*/ 	.short	0x010a
        /*11d6*/ 	.byte	0x3f
	.zero		1


	//   ....[27]....
        /*11d8*/ 	.word	0x00005220
        /*11dc*/ 	.word	0x00000040
        /*11e0*/ 	.word	0x00000000
        /*11e4*/ 	.short	0x0101
        /*11e6*/ 	.byte	0x3f
	.zero		1


	//   ....[28]....
        /*11e8*/ 	.word	0x00005dc0
        /*11ec*/ 	.word	0x00000016
        /*11f0*/ 	.word	0x00013200
        /*11f4*/ 	.short	0x010a
        /*11f6*/ 	.byte	0x3f
	.zero		1


	//   ....[29]....
        /*11f8*/ 	.word	0x00005e10
        /*11fc*/ 	.word	0x00000016
        /*1200*/ 	.word	0x00013200
        /*1204*/ 	.short	0x010a
        /*1206*/ 	.byte	0x3f
	.zero		1


	//   ....[30]....
        /*1208*/ 	.word	0x000065b0
        /*120c*/ 	.word	0x00000016
        /*1210*/ 	.word	0x00013200
        /*1214*/ 	.short	0x010a
        /*1216*/ 	.byte	0x3f
	.zero		1


	//   ....[31]....
        /*1218*/ 	.word	0x00007a20
        /*121c*/ 	.word	0x00000016
        /*1220*/ 	.word	0x00013200
        /*1224*/ 	.short	0x010a
        /*1226*/ 	.byte	0x3f
	.zero		1


	//   ....[32]....
        /*1228*/ 	.word	0x00008bb0
        /*122c*/ 	.word	0x0000000c
        /*1230*/ 	.word	0x00013230
        /*1234*/ 	.short	0x010a
        /*1236*/ 	.byte	0x3f
	.zero		1


	//   ....[33]....
        /*1238*/ 	.word	0x00008c50
        /*123c*/ 	.word	0x0000000c
        /*1240*/ 	.word	0x00013230
        /*1244*/ 	.short	0x010a
        /*1246*/ 	.byte	0x3f
	.zero		1


	//   ....[34]....
        /*1248*/ 	.word	0x000093f0
        /*124c*/ 	.word	0x00000000
        /*1250*/ 	.word	0x00000000
        /*1254*/ 	.short	0x0101
        /*1256*/ 	.byte	0x3f
	.zero		1


	//   ....[35]....
        /*1258*/ 	.word	0x0000cb40
        /*125c*/ 	.word	0x0000000e
        /*1260*/ 	.word	0x00013230
        /*1264*/ 	.short	0x010a
        /*1266*/ 	.byte	0x3f
	.zero		1


	//   ....[36]....
        /*1268*/ 	.word	0x0000cbd0
        /*126c*/ 	.word	0x0000000e
        /*1270*/ 	.word	0x00013230
        /*1274*/ 	.short	0x010a
        /*1276*/ 	.byte	0x3f
	.zero		1


	//   ....[37]....
        /*1278*/ 	.word	0x0000d190
        /*127c*/ 	.word	0x0000000f
        /*1280*/ 	.word	0x00013250
        /*1284*/ 	.short	0x010a
        /*1286*/ 	.byte	0x3f
	.zero		1


	//   ....[38]....
        /*1288*/ 	.word	0x0000d1e0
        /*128c*/ 	.word	0x0000000f
        /*1290*/ 	.word	0x00013250
        /*1294*/ 	.short	0x010a
        /*1296*/ 	.byte	0x3f
	.zero		1


	//   ....[39]....
        /*1298*/ 	.word	0x0000d5a0
        /*129c*/ 	.word	0x0000000e
        /*12a0*/ 	.word	0x00000000
        /*12a4*/ 	.short	0x0101
        /*12a6*/ 	.byte	0x3f
	.zero		1


	//   ....[40]....
        /*12a8*/ 	.word	0x000108a0
        /*12ac*/ 	.word	0x0000000f
        /*12b0*/ 	.word	0x00000000
        /*12b4*/ 	.short	0x0101
        /*12b6*/ 	.byte	0x3f
	.zero		1


	//   ....[41]....
        /*12b8*/ 	.word	0x000111b0
        /*12bc*/ 	.word	0x00000003
        /*12c0*/ 	.word	0x00013230
        /*12c4*/ 	.short	0x010a
        /*12c6*/ 	.byte	0x3f
	.zero		1


	//   ....[42]....
        /*12c8*/ 	.word	0x00011240
        /*12cc*/ 	.word	0x00000003
        /*12d0*/ 	.word	0x00013230
        /*12d4*/ 	.short	0x010a
        /*12d6*/ 	.byte	0x3f
	.zero		1


	//   ....[43]....
        /*12d8*/ 	.word	0x00011800
        /*12dc*/ 	.word	0x0000000e
        /*12e0*/ 	.word	0x00013250
        /*12e4*/ 	.short	0x010a
        /*12e6*/ 	.byte	0x3f
	.zero		1


	//   ....[44]....
        /*12e8*/ 	.word	0x00011850
        /*12ec*/ 	.word	0x0000000e
        /*12f0*/ 	.word	0x00013250
        /*12f4*/ 	.short	0x010a
        /*12f6*/ 	.byte	0x3f
	.zero		1


	//   ....[45]....
        /*12f8*/ 	.word	0x00011b60
        /*12fc*/ 	.word	0x00000000
        /*1300*/ 	.word	0x00000000
        /*1304*/ 	.short	0x0101
        /*1306*/ 	.byte	0x3f
	.zero		1


	//   ....[46]....
        /*1308*/ 	.word	0x00013150
        /*130c*/ 	.word	0x0000000e
        /*1310*/ 	.word	0x00000000
        /*1314*/ 	.short	0x0101
        /*1316*/ 	.byte	0x3f
	.zero		1


	//   ....[47]....
        /*1318*/ 	.word	0x00013710
        /*131c*/ 	.word	0x00000003
        /*1320*/ 	.word	0x00013230
        /*1324*/ 	.short	0x010a
        /*1326*/ 	.byte	0x3f
	.zero		1


	//   ....[48]....
        /*1328*/ 	.word	0x000137a0
        /*132c*/ 	.word	0x00000003
        /*1330*/ 	.word	0x00013230
        /*1334*/ 	.short	0x010a
        /*1336*/ 	.byte	0x3f
	.zero		1


	//   ....[49]....
        /*1338*/ 	.word	0x00013d60
        /*133c*/ 	.word	0x00000009
        /*1340*/ 	.word	0x00013250
        /*1344*/ 	.short	0x010a
        /*1346*/ 	.byte	0x3f
	.zero		1


	//   ....[50]....
        /*1348*/ 	.word	0x00013db0
        /*134c*/ 	.word	0x00000009
        /*1350*/ 	.word	0x00013250
        /*1354*/ 	.short	0x010a
        /*1356*/ 	.byte	0x3f
	.zero		1


	//   ....[51]....
        /*1358*/ 	.word	0x00014190
        /*135c*/ 	.word	0x00000000
        /*1360*/ 	.word	0x00000000
        /*1364*/ 	.short	0x0101
        /*1366*/ 	.byte	0x3f
	.zero		1


	//   ....[52]....
        /*1368*/ 	.word	0x000174a0
        /*136c*/ 	.word	0x00000009
        /*1370*/ 	.word	0x00000000
        /*1374*/ 	.short	0x0101
        /*1376*/ 	.byte	0x3f
	.zero		1


	//   ....[53]....
        /*1378*/ 	.word	0x000179c0
        /*137c*/ 	.word	0x0000000d
        /*1380*/ 	.word	0x00013250
        /*1384*/ 	.short	0x010a
        /*1386*/ 	.byte	0x3f
	.zero		1


	//   ....[54]....
        /*1388*/ 	.word	0x00017a10
        /*138c*/ 	.word	0x0000000d
        /*1390*/ 	.word	0x00013250
        /*1394*/ 	.short	0x010a
        /*1396*/ 	.byte	0x3f
	.zero		1


	//   ....[55]....
        /*1398*/ 	.word	0x000182a0
        /*139c*/ 	.word	0x00000000
        /*13a0*/ 	.word	0x00000000
        /*13a4*/ 	.short	0x0101
        /*13a6*/ 	.byte	0x3f
	.zero		1


	//   ....[56]....
        /*13a8*/ 	.word	0x00019670
        /*13ac*/ 	.word	0x00000002
        /*13b0*/ 	.word	0x00000000
        /*13b4*/ 	.short	0x0101
        /*13b6*/ 	.byte	0x3f
	.zero		1


	//   ....[57]....
        /*13b8*/ 	.word	0x0001bab0
        /*13bc*/ 	.word	0x00000011
        /*13c0*/ 	.word	0x00013220
        /*13c4*/ 	.short	0x010a
        /*13c6*/ 	.byte	0x3f
	.zero		1


	//   ....[58]....
        /*13c8*/ 	.word	0x0001bb80
        /*13cc*/ 	.word	0x00000005
        /*13d0*/ 	.word	0x000132a0
        /*13d4*/ 	.short	0x010a
        /*13d6*/ 	.byte	0x3f
	.zero		1


	//   ....[59]....
        /*13d8*/ 	.word	0x0001bdc0
        /*13dc*/ 	.word	0x00000005
        /*13e0*/ 	.word	0x000132c0
        /*13e4*/ 	.short	0x010a
        /*13e6*/ 	.byte	0x3f
	.zero		1


	//   ....[60]....
        /*13e8*/ 	.word	0x0001c170
        /*13ec*/ 	.word	0x00000005
        /*13f0*/ 	.word	0x000132a0
        /*13f4*/ 	.short	0x010a
        /*13f6*/ 	.byte	0x3f
	.zero		1


	//   ....[61]....
        /*13f8*/ 	.word	0x0001c3a0
        /*13fc*/ 	.word	0x00000005
        /*1400*/ 	.word	0x000132c0
        /*1404*/ 	.short	0x010a
        /*1406*/ 	.byte	0x3f
	.zero		1


	//   ....[62]....
        /*1408*/ 	.word	0x0001d700
        /*140c*/ 	.word	0x00000006
        /*1410*/ 	.word	0x00013280
        /*1414*/ 	.short	0x010a
        /*1416*/ 	.byte	0x3f
	.zero		1


	//   ....[63]....
        /*1418*/ 	.word	0x0001dda0
        /*141c*/ 	.word	0x00000006
        /*1420*/ 	.word	0x00013270
        /*1424*/ 	.short	0x0107
        /*1426*/ 	.byte	0x3f
	.zero		1


	//   ....[64]....
        /*1428*/ 	.word	0x0001de60
        /*142c*/ 	.word	0x00000006
        /*1430*/ 	.word	0x00013270
        /*1434*/ 	.short	0x0101
        /*1436*/ 	.byte	0x3f
	.zero		1


	//   ....[65]....
        /*1438*/ 	.word	0x0001deb0
        /*143c*/ 	.word	0x00000006
        /*1440*/ 	.word	0x00013240
        /*1444*/ 	.short	0x010a
        /*1446*/ 	.byte	0x3f
	.zero		1


	//   ....[66]....
        /*1448*/ 	.word	0x0001e460
        /*144c*/ 	.word	0x00000006
        /*1450*/ 	.word	0x00013230
        /*1454*/ 	.short	0x0107
        /*1456*/ 	.byte	0x3f
	.zero		1


	//   ....[67]....
        /*1458*/ 	.word	0x0001e550
        /*145c*/ 	.word	0x00000006
        /*1460*/ 	.word	0x00013230
        /*1464*/ 	.short	0x0101
        /*1466*/ 	.byte	0x3f
	.zero		1


	//   ....[68]....
        /*1468*/ 	.word	0x0001ef70
        /*146c*/ 	.word	0x00000011
        /*1470*/ 	.word	0x00013200
        /*1474*/ 	.short	0x0107
        /*1476*/ 	.byte	0x3f
	.zero		1


	//   ....[69]....
        /*1478*/ 	.word	0x0001f060
        /*147c*/ 	.word	0x00000011
        /*1480*/ 	.word	0x00013200
        /*1484*/ 	.short	0x0101
        /*1486*/ 	.byte	0x3f
	.zero		1


	//   ....[70]....
        /*1488*/ 	.word	0x0001f080
        /*148c*/ 	.word	0x00000011
        /*1490*/ 	.word	0x00013220
        /*1494*/ 	.short	0x010a
        /*1496*/ 	.byte	0x3f
	.zero		1


	//   ....[71]....
        /*1498*/ 	.word	0x0001f600
        /*149c*/ 	.word	0x00000006
        /*14a0*/ 	.word	0x00013280
        /*14a4*/ 	.short	0x010a
        /*14a6*/ 	.byte	0x3f
	.zero		1


	//   ....[72]....
        /*14a8*/ 	.word	0x0001fb00
        /*14ac*/ 	.word	0x00000006
        /*14b0*/ 	.word	0x00013270
        /*14b4*/ 	.short	0x0107
        /*14b6*/ 	.byte	0x3f
	.zero		1


	//   ....[73]....
        /*14b8*/ 	.word	0x0001fbc0
        /*14bc*/ 	.word	0x00000006
        /*14c0*/ 	.word	0x00013270
        /*14c4*/ 	.short	0x0101
        /*14c6*/ 	.byte	0x3f
	.zero		1


	//   ....[74]....
        /*14c8*/ 	.word	0x0001fbf0
        /*14cc*/ 	.word	0x00000006
        /*14d0*/ 	.word	0x00013240
        /*14d4*/ 	.short	0x010a
        /*14d6*/ 	.byte	0x3f
	.zero		1


	//   ....[75]....
        /*14d8*/ 	.word	0x00020050
        /*14dc*/ 	.word	0x00000006
        /*14e0*/ 	.word	0x00013230
        /*14e4*/ 	.short	0x0107
        /*14e6*/ 	.byte	0x3f
	.zero		1


	//   ....[76]....
        /*14e8*/ 	.word	0x00020120
        /*14ec*/ 	.word	0x00000006
        /*14f0*/ 	.word	0x00013230
        /*14f4*/ 	.short	0x0101
        /*14f6*/ 	.byte	0x3f
	.zero		1


	//   ....[77]....
        /*14f8*/ 	.word	0x000201a0
        /*14fc*/ 	.word	0x00000002
        /*1500*/ 	.word	0x00013270
        /*1504*/ 	.short	0x010a
        /*1506*/ 	.byte	0x3f
	.zero		1


	//   ....[78]....
        /*1508*/ 	.word	0x00020230
        /*150c*/ 	.word	0x00000002
        /*1510*/ 	.word	0x00013260
        /*1514*/ 	.short	0x010a
        /*1516*/ 	.byte	0x3f
	.zero		1


	//   ....[79]....
        /*1518*/ 	.word	0x00020540
        /*151c*/ 	.word	0x00000002
        /*1520*/ 	.word	0x00013250
        /*1524*/ 	.short	0x0101
        /*1526*/ 	.byte	0x3f
	.zero		1


	//   ....[80]....
        /*1528*/ 	.word	0x000205d0
        /*152c*/ 	.word	0x00000002
        /*1530*/ 	.word	0x00000000
        /*1534*/ 	.short	0x0101
        /*1536*/ 	.byte	0x3f
	.zero		1


	//   ....[81]....
        /*1538*/ 	.word	0x000207b0
        /*153c*/ 	.word	0x00000003
        /*1540*/ 	.word	0x00013270
        /*1544*/ 	.short	0x010a
        /*1546*/ 	.byte	0x3f
	.zero		1


	//   ....[82]....
        /*1548*/ 	.word	0x00020840
        /*154c*/ 	.word	0x00000003
        /*1550*/ 	.word	0x00013260
        /*1554*/ 	.short	0x010a
        /*1556*/ 	.byte	0x3f
	.zero		1


	//   ....[83]....
        /*1558*/ 	.word	0x00020b70
        /*155c*/ 	.word	0x00000003
        /*1560*/ 	.word	0x00013250
        /*1564*/ 	.short	0x0101
        /*1566*/ 	.byte	0x3f
	.zero		1


	//   ....[84]....
        /*1568*/ 	.word	0x00020c00
        /*156c*/ 	.word	0x00000003
        /*1570*/ 	.word	0x00000000
        /*1574*/ 	.short	0x0101
        /*1576*/ 	.byte	0x3f
	.zero		1


	//   ....[85]....
        /*1578*/ 	.word	0x00021960
        /*157c*/ 	.word	0x00000005
        /*1580*/ 	.word	0x00013220
        /*1584*/ 	.short	0x010a
        /*1586*/ 	.byte	0x3f
	.zero		1


	//   ....[86]....
        /*1588*/ 	.word	0x00021af0
        /*158c*/ 	.word	0x00000004
        /*1590*/ 	.word	0x00013240
        /*1594*/ 	.short	0x010a
        /*1596*/ 	.byte	0x3f
	.zero		1


	//   ....[87]....
        /*1598*/ 	.word	0x00021ba0
        /*159c*/ 	.word	0x00000005
        /*15a0*/ 	.word	0x00013240
        /*15a4*/ 	.short	0x010a
        /*15a6*/ 	.byte	0x3f
	.zero		1


	//   ....[88]....
        /*15a8*/ 	.word	0x00021be0
        /*15ac*/ 	.word	0x00000004
        /*15b0*/ 	.word	0x00013260
        /*15b4*/ 	.short	0x010a
        /*15b6*/ 	.byte	0x3f
	.zero		1


	//   ....[89]....
        /*15b8*/ 	.word	0x00021c20
        /*15bc*/ 	.word	0x00000005
        /*15c0*/ 	.word	0x00013260
        /*15c4*/ 	.short	0x010a
        /*15c6*/ 	.byte	0x3f
	.zero		1


	//   ....[90]....
        /*15c8*/ 	.word	0x00021c60
        /*15cc*/ 	.word	0x00000004
        /*15d0*/ 	.word	0x00013280
        /*15d4*/ 	.short	0x010a
        /*15d6*/ 	.byte	0x3f
	.zero		1


	//   ....[91]....
        /*15d8*/ 	.word	0x00021ca0
        /*15dc*/ 	.word	0x00000005
        /*15e0*/ 	.word	0x00013280
        /*15e4*/ 	.short	0x010a
        /*15e6*/ 	.byte	0x3f
	.zero		1


	//   ....[92]....
        /*15e8*/ 	.word	0x00021d00
        /*15ec*/ 	.word	0x00000040
        /*15f0*/ 	.word	0x00013290
        /*15f4*/ 	.short	0x010a
        /*15f6*/ 	.byte	0x3f
	.zero		1


	//   ....[93]....
        /*15f8*/ 	.word	0x00021e60
        /*15fc*/ 	.word	0x00000040
        /*1600*/ 	.word	0x00013290
        /*1604*/ 	.short	0x010a
        /*1606*/ 	.byte	0x3f
	.zero		1


	//   ....[94]....
        /*1608*/ 	.word	0x00021fc0
        /*160c*/ 	.word	0x00000040
        /*1610*/ 	.word	0x00013290
        /*1614*/ 	.short	0x010a
        /*1616*/ 	.byte	0x3f
	.zero		1


	//   ....[95]....
        /*1618*/ 	.word	0x00022120
        /*161c*/ 	.word	0x00000040
        /*1620*/ 	.word	0x000132b0
        /*1624*/ 	.short	0x010a
        /*1626*/ 	.byte	0x3f
	.zero		1


	//   ....[96]....
        /*1628*/ 	.word	0x00022320
        /*162c*/ 	.word	0x00000016
        /*1630*/ 	.word	0x00013200
        /*1634*/ 	.short	0x010a
        /*1636*/ 	.byte	0x3f
	.zero		1


	//   ....[97]....
        /*1638*/ 	.word	0x00022520
        /*163c*/ 	.word	0x00000016
        /*1640*/ 	.word	0x00013200
        /*1644*/ 	.short	0x010a
        /*1646*/ 	.byte	0x3f
	.zero		1


	//   ....[98]....
        /*1648*/ 	.word	0x00022570
        /*164c*/ 	.word	0x0000000c
        /*1650*/ 	.word	0x00013230
        /*1654*/ 	.short	0x010a
        /*1656*/ 	.byte	0x3f
	.zero		1


	//   ....[99]....
        /*1658*/ 	.word	0x000225c0
        /*165c*/ 	.word	0x0000000e
        /*1660*/ 	.word	0x00013230
        /*1664*/ 	.short	0x010a
        /*1666*/ 	.byte	0x3f
	.zero		1


	//   ....[100]....
        /*1668*/ 	.word	0x00022610
        /*166c*/ 	.word	0x0000000f
        /*1670*/ 	.word	0x00013250
        /*1674*/ 	.short	0x010a
        /*1676*/ 	.byte	0x3f
	.zero		1


	//   ....[101]....
        /*1678*/ 	.word	0x00022660
        /*167c*/ 	.word	0x00000003
        /*1680*/ 	.word	0x00013230
        /*1684*/ 	.short	0x010a
        /*1686*/ 	.byte	0x3f
	.zero		1


	//   ....[102]....
        /*1688*/ 	.word	0x000226b0
        /*168c*/ 	.word	0x0000000e
        /*1690*/ 	.word	0x00013250
        /*1694*/ 	.short	0x010a
        /*1696*/ 	.byte	0x3f
	.zero		1


	//   ....[103]....
        /*1698*/ 	.word	0x00022700
        /*169c*/ 	.word	0x00000003
        /*16a0*/ 	.word	0x00013230
        /*16a4*/ 	.short	0x010a
        /*16a6*/ 	.byte	0x3f
	.zero		1


	//   ....[104]....
        /*16a8*/ 	.word	0x00022750
        /*16ac*/ 	.word	0x00000009
        /*16b0*/ 	.word	0x00013250
        /*16b4*/ 	.short	0x010a
        /*16b6*/ 	.byte	0x3f
	.zero		1


	//   ....[105]....
        /*16b8*/ 	.word	0x000227a0
        /*16bc*/ 	.word	0x0000000d
        /*16c0*/ 	.word	0x00013250
        /*16c4*/ 	.short	0x010a
        /*16c6*/ 	.byte	0x3f
	.zero		1


	//   ....[106]....
        /*16c8*/ 	.word	0x00022940
        /*16cc*/ 	.word	0x00000011
        /*16d0*/ 	.word	0x00013220
        /*16d4*/ 	.short	0x010a
        /*16d6*/ 	.byte	0x3f
	.zero		1


	//   ....[107]....
        /*16d8*/ 	.word	0x00022990
        /*16dc*/ 	.word	0x00000005
        /*16e0*/ 	.word	0x000132a0
        /*16e4*/ 	.short	0x010a
        /*16e6*/ 	.byte	0x3f
	.zero		1


	//   ....[108]....
        /*16e8*/ 	.word	0x000229e0
        /*16ec*/ 	.word	0x00000005
        /*16f0*/ 	.word	0x000132c0
        /*16f4*/ 	.short	0x010a
        /*16f6*/ 	.byte	0x3f
	.zero		1


	//   ....[109]....
        /*16f8*/ 	.word	0x00022a30
        /*16fc*/ 	.word	0x00000005
        /*1700*/ 	.word	0x000132a0
        /*1704*/ 	.short	0x010a
        /*1706*/ 	.byte	0x3f
	.zero		1


	//   ....[110]....
        /*1708*/ 	.word	0x00022a80
        /*170c*/ 	.word	0x00000005
        /*1710*/ 	.word	0x000132c0
        /*1714*/ 	.short	0x010a
        /*1716*/ 	.byte	0x3f
	.zero		1


	//   ....[111]....
        /*1718*/ 	.word	0x00022ba0
        /*171c*/ 	.word	0x00000006
        /*1720*/ 	.word	0x00013280
        /*1724*/ 	.short	0x010a
        /*1726*/ 	.byte	0x3f
	.zero		1


	//   ....[112]....
        /*1728*/ 	.word	0x00023220
        /*172c*/ 	.word	0x00000006
        /*1730*/ 	.word	0x00013240
        /*1734*/ 	.short	0x010a
        /*1736*/ 	.byte	0x3f
	.zero		1


	//   ....[113]....
        /*1738*/ 	.word	0x00024040
        /*173c*/ 	.word	0x00000011
        /*1740*/ 	.word	0x00013220
        /*1744*/ 	.short	0x010a
        /*1746*/ 	.byte	0x3f
	.zero		1


	//   ....[114]....
        /*1748*/ 	.word	0x00024090
        /*174c*/ 	.word	0x00000006
        /*1750*/ 	.word	0x00013280
        /*1754*/ 	.short	0x010a
        /*1756*/ 	.byte	0x3f
	.zero		1


	//   ....[115]....
        /*1758*/ 	.word	0x00024750
        /*175c*/ 	.word	0x00000006
        /*1760*/ 	.word	0x00013240
        /*1764*/ 	.short	0x010a
        /*1766*/ 	.byte	0x3f
	.zero		1


	//   ....[116]....
        /*1768*/ 	.word	0x00024d10
        /*176c*/ 	.word	0x00000002
        /*1770*/ 	.word	0x00013270
        /*1774*/ 	.short	0x010a
        /*1776*/ 	.byte	0x3f
	.zero		1


	//   ....[117]....
        /*1778*/ 	.word	0x00024d60
        /*177c*/ 	.word	0x00000002
        /*1780*/ 	.word	0x00013260
        /*1784*/ 	.short	0x010a
        /*1786*/ 	.byte	0x3f
	.zero		1


	//   ....[118]....
        /*1788*/ 	.word	0x00024db0
        /*178c*/ 	.word	0x00000003
        /*1790*/ 	.word	0x00013270
        /*1794*/ 	.short	0x010a
        /*1796*/ 	.byte	0x3f
	.zero		1


	//   ....[119]....
        /*1798*/ 	.word	0x00024e00
        /*179c*/ 	.word	0x00000003
        /*17a0*/ 	.word	0x00013260
        /*17a4*/ 	.short	0x010a
        /*17a6*/ 	.byte	0x3f
	.zero		1


	//   ....[120]....
        /*17a8*/ 	.word	0x000257a0
        /*17ac*/ 	.word	0x00000005
        /*17b0*/ 	.word	0x00013220
        /*17b4*/ 	.short	0x010a
        /*17b6*/ 	.byte	0x3f
	.zero		1


	//   ....[121]....
        /*17b8*/ 	.word	0x00025940
        /*17bc*/ 	.word	0x00000004
        /*17c0*/ 	.word	0x00013240
        /*17c4*/ 	.short	0x010a
        /*17c6*/ 	.byte	0x3f
	.zero		1


	//   ....[122]....
        /*17c8*/ 	.word	0x00025990
        /*17cc*/ 	.word	0x00000005
        /*17d0*/ 	.word	0x00013240
        /*17d4*/ 	.short	0x010a
        /*17d6*/ 	.byte	0x3f
	.zero		1


	//   ....[123]....
        /*17d8*/ 	.word	0x000259e0
        /*17dc*/ 	.word	0x00000004
        /*17e0*/ 	.word	0x00013260
        /*17e4*/ 	.short	0x010a
        /*17e6*/ 	.byte	0x3f
	.zero		1


	//   ....[124]....
        /*17e8*/ 	.word	0x00025a30
        /*17ec*/ 	.word	0x00000005
        /*17f0*/ 	.word	0x00013260
        /*17f4*/ 	.short	0x010a
        /*17f6*/ 	.byte	0x3f
	.zero		1


	//   ....[125]....
        /*17f8*/ 	.word	0x00025a80
        /*17fc*/ 	.word	0x00000004
        /*1800*/ 	.word	0x00013280
        /*1804*/ 	.short	0x010a
        /*1806*/ 	.byte	0x3f
	.zero		1


	//----- nvinfo : EIATTR_NUM_MBARRIERS
	.align		4
.L_239:
        /*1808*/ 	.byte	0x03, 0x38
        /*180a*/ 	.short	0x0016


	//----- nvinfo : EIATTR_EXIT_INSTR_OFFSETS
	.align		4
        /*180c*/ 	.byte	0x04, 0x1c
        /*180e*/ 	.short	(.L_241 - .L_240)


	//   ....[0]....
.L_240:
        /*1810*/ 	.word	0x00021cf0


	//----- nvinfo : EIATTR_MAX_THREADS
	.align		4
.L_241:
        /*1814*/ 	.byte	0x04, 0x05
        /*1816*/ 	.short	(.L_243 - .L_242)
.L_242:
        /*1818*/ 	.word	0x00000200
        /*181c*/ 	.word	0x00000001
        /*1820*/ 	.word	0x00000001


	//----- nvinfo : EIATTR_CRS_STACK_SIZE
	.align		4
.L_243:
        /*1824*/ 	.byte	0x04, 0x1e
        /*1826*/ 	.short	(.L_245 - .L_244)
.L_244:
        /*1828*/ 	.word	0x00000000


	//----- nvinfo : EIATTR_CBANK_PARAM_SIZE
	.align		4
.L_245:
        /*182c*/ 	.byte	0x03, 0x19
        /*182e*/ 	.short	0x0af0


	//----- nvinfo : EIATTR_PARAM_CBANK
	.align		4
        /*1830*/ 	.byte	0x04, 0x0a
        /*1832*/ 	.short	(.L_247 - .L_246)
	.align		4
.L_246:
        /*1834*/ 	.word	index@(.nv.constant0._ZN7cutlass13device_kernelIN5flash11enable_sm90INS1_16FlashAttnFwdSm90INS1_25CollectiveMainloopFwdSm90ILi2EN4cute5tupleIJNS5_1CILi1EEES8_S8_EEENS6_IJNS7_ILi192EEENS7_ILi160EEENS7_ILi64EEEEEELi64ENS_12float_e4m3_tEfNS_4arch4Sm90ELb0ELb1ELb0ELb1ELb1ELb1ELb0ELb1ELb1ELb1ELb0ELb0EEENS1_21CollectiveEpilogueFwdINS6_IJSA_SC_SB_EEES9_NS_10bfloat16_tESG_Li384ELb1ELb1ELb0ELb1EEENS1_36VarlenDynamicPersistentTileSchedulerILi192ELi160ELi384ELi128ELb0ELb1ELb1ELb1ELb0ELb1EEEEEEEEEvNT_6ParamsE)
        /*1838*/ 	.short	0x0210
        /*183a*/ 	.short	0x0af0


	//----- nvinfo : EIATTR_SW_WAR
	.align		4
.L_247:
        /*183c*/ 	.byte	0x04, 0x36
        /*183e*/ 	.short	(.L_249 - .L_248)
.L_248:
        /*1840*/ 	.word	0x00000008
.L_249:


//--------------------- .nv.info._ZN7cutlass13device_kernelIN5flash11enable_sm90INS1_16FlashAttnFwdSm90INS1_25CollectiveMainloopFwdSm90ILi2EN4cute5tupleIJNS5_1CILi1EEES8_S8_EEENS6_IJNS7_ILi192EEENS7_ILi160EEENS7_ILi64EEEEEELi64ENS_12float_e4m3_tEfNS_4arch4Sm90ELb1ELb0ELb0ELb0ELb1ELb0ELb0ELb1ELb1ELb1ELb0ELb0EEENS1_21CollectiveEpilogueFwdINS6_IJSA_SC_SB_EEES9_NS_10bfloat16_tESG_Li384ELb0ELb1ELb0ELb1EEENS1_30DynamicPersistentTileSchedulerILi384ELi128ELb0ELb1ELb1EEEEEEEEEvNT_6ParamsE --------------------------
	.section	.nv.info._ZN7cutlass13device_kernelIN5flash11enable_sm90INS1_16FlashAttnFwdSm90INS1_25CollectiveMainloopFwdSm90ILi2EN4cute5tupleIJNS5_1CILi1EEES8_S8_EEENS6_IJNS7_ILi192EEENS7_ILi160EEENS7_ILi64EEEEEELi64ENS_12float_e4m3_tEfNS_4arch4Sm90ELb1ELb0ELb0ELb0ELb1ELb0ELb0ELb1ELb1ELb1ELb0ELb0EEENS1_21CollectiveEpilogueFwdINS6_IJSA_SC_SB_EEES9_NS_10bfloat16_tESG_Li384ELb0ELb1ELb0ELb1EEENS1_30DynamicPersistentTileSchedulerILi384ELi128ELb0ELb1ELb1EEEEEEEEEvNT_6ParamsE,"",@"SHT_CUDA_INFO"
	.sectionflags	@""
	.align	4


	//----- nvinfo : EIATTR_CUDA_API_VERSION
	.align		4
        /*0000*/ 	.byte	0x04, 0x37
        /*0002*/ 	.short	(.L_251 - .L_250)
.L_250:
        /*0004*/ 	.word	0x00000082


	//----- nvinfo : EIATTR_KPARAM_INFO
	.align		4
.L_251:
        /*0008*/ 	.byte	0x04, 0x17
        /*000a*/ 	.short	(.L_253 - .L_252)
.L_252:
        /*000c*/ 	.word	0x00000000
        /*0010*/ 	.short	0x0000
        /*0012*/ 	.short	0x0070
        /*0014*/ 	.byte	0x00, 0xf0, 0x01, 0x2a


	//----- nvinfo : EIATTR_SPARSE_MMA_MASK
	.align		4
.L_253:
        /*0018*/ 	.byte	0x03, 0x50
        /*001a*/ 	.short	0x0000


	//----- nvinfo : EIATTR_MAXREG_COUNT
	.align		4
        /*001c*/ 	.byte	0x03, 0x1b
        /*001e*/ 	.short	0x0080


	//----- nvinfo : EIATTR_NUM_BARRIERS
	.align		4
        /*0020*/ 	.byte	0x02, 0x4c
        /*0022*/ 	.byte	0x09
	.zero		1


	//----- nvinfo : EIATTR_EXTERNS
	.align		4
        /*0024*/ 	.byte	0x04, 0x0f
        /*0026*/ 	.short	(.L_255 - .L_254)


	//   ....[0]....
	.align		4
.L_254:
        /*0028*/ 	.word	index@(__assertfail)


	//----- nvinfo : EIATTR_ANNOTATIONS
	.align		4
.L_255:
        /*002c*/ 	.byte	0x04, 0x55
        /*002e*/ 	.short	(.L_257 - .L_256)


	//   ....[0]....
.L_256:
        /* <DEDUP_REMOVED lines=30> */


	//----- nvinfo : EIATTR_MERCURY_ISA_VERSION
	.align		4
.L_257:
        /*01f8*/ 	.byte	0x03, 0x5f
        /*01fa*/ 	.short	0x0101


	//----- nvinfo : EIATTR_INT_WARP_WIDE_INSTR_OFFSETS
	.align		4
        /*01fc*/ 	.byte	0x04, 0x31
        /*01fe*/ 	.short	(.L_259 - .L_258)


	//   ....[0]....
.L_258:
        /*0200*/ 	.word	0x000000c0


	//   ....[1]....
        /*0204*/ 	.word	0x000000d0


	//   ....[2]....
        /*0208*/ 	.word	0x00000170


	//   ....[3]....
        /*020c*/ 	.word	0x0000bed0


	//   ....[4]....
        /*0210*/ 	.word	0x0000bf60


	//   ....[5]....
        /*0214*/ 	.word	0x0000f810


	//   ....[6]....
        /*0218*/ 	.word	0x0000f8a0


	//----- nvinfo : EIATTR_COOP_GROUP_MASK_REGIDS
	.align		4
.L_259:
        /*021c*/ 	.byte	0x04, 0x29
        /*021e*/ 	.short	(.L_261 - .L_260)


	//   ....[0]....
.L_260:
        /*0220*/ 	.word	0xffffffff


	//   ....[1]....
        /*0224*/ 	.word	0xffffffff


	//   ....[2]....
        /*0228*/ 	.word	0xffffffff


	//   ....[3]....
        /*022c*/ 	.word	0xffffffff


	//   ....[4]....
        /*0230*/ 	.word	0xffffffff


	//   ....[5]....
        /*0234*/ 	.word	0xffffffff


	//   ....[6]....
        /*0238*/ 	.word	0xffffffff


	//   ....[7]....
        /*023c*/ 	.word	0xffffffff


	//   ....[8]....
        /*0240*/ 	.word	0xffffffff


	//   ....[9]....
        /*0244*/ 	.word	0xffffffff


	//   ....[10]....
        /*0248*/ 	.word	0xffffffff


	//   ....[11]....
        /*024c*/ 	.word	0xffffffff


	//   ....[12]....
        /*0250*/ 	.word	0xffffffff


	//   ....[13]....
        /*0254*/ 	.word	0xffffffff


	//   ....[14]....
        /*0258*/ 	.word	0xffffffff


	//   ....[15]....
        /*025c*/ 	.word	0xffffffff


	//   ....[16]....
        /*0260*/ 	.word	0xffffffff


	//   ....[17]....
        /*0264*/ 	.word	0xffffffff


	//   ....[18]....
        /*0268*/ 	.word	0xffffffff


	//   ....[19]....
        /*026c*/ 	.word	0xffffffff


	//   ....[20]....
        /*0270*/ 	.word	0xffffffff


	//   ....[21]....
        /*0274*/ 	.word	0xffffffff


	//   ....[22]....
        /*0278*/ 	.word	0xffffffff


	//   ....[23]....
        /*027c*/ 	.word	0xffffffff


	//   ....[24]....
        /*0280*/ 	.word	0xffffffff


	//   ....[25]....
        /*0284*/ 	.word	0xffffffff


	//   ....[26]....
        /*0288*/ 	.word	0xffffffff


	//   ....[27]....
        /*028c*/ 	.word	0xffffffff


	//   ....[28]....
        /*0290*/ 	.word	0xffffffff


	//   ....[29]....
        /*0294*/ 	.word	0xffffffff


	//   ....[30]....
        /*0298*/ 	.word	0xffffffff


	//   ....[31]....
        /*029c*/ 	.word	0xffffffff


	//   ....[32]....
        /*02a0*/ 	.word	0xffffffff


	//   ....[33]....
        /*02a4*/ 	.word	0xffffffff


	//   ....[34]....
        /*02a8*/ 	.word	0xffffffff


	//   ....[35]....
        /*02ac*/ 	.word	0xffffffff


	//   ....[36]....
        /*02b0*/ 	.word	0xffffffff


	//   ....[37]....
        /*02b4*/ 	.word	0xffffffff


	//   ....[38]....
        /*02b8*/ 	.word	0xffffffff


	//   ....[39]....
        /*02bc*/ 	.word	0xffffffff


	//   ....[40]....
        /*02c0*/ 	.word	0xffffffff


	//   ....[41]....
        /*02c4*/ 	.word	0xffffffff


	//   ....[42]....
        /*02c8*/ 	.word	0xffffffff


	//   ....[43]....
        /*02cc*/ 	.word	0xffffffff


	//   ....[44]....
        /*02d0*/ 	.word	0xffffffff


	//   ....[45]....
        /*02d4*/ 	.word	0xffffffff


	//   ....[46]....
        /*02d8*/ 	.word	0xffffffff


	//   ....[47]....
        /*02dc*/ 	.word	0xffffffff


	//   ....[48]....
        /*02e0*/ 	.word	0xffffffff


	//   ....[49]....
        /*02e4*/ 	.word	0xffffffff


	//   ....[50]....
        /*02e8*/ 	.word	0xffffffff


	//   ....[51]....
        /*02ec*/ 	.word	0xffffffff


	//   ....[52]....
        /*02f0*/ 	.word	0xffffffff


	//   ....[53]....
        /*02f4*/ 	.word	0xffffffff


	//   ....[54]....
        /*02f8*/ 	.word	0xffffffff


	//   ....[55]....
        /*02fc*/ 	.word	0xffffffff


	//   ....[56]....
        /*0300*/ 	.word	0xffffffff


	//   ....[57]....
        /*0304*/ 	.word	0xffffffff


	//   ....[58]....
        /*0308*/ 	.word	0xffffffff


	//   ....[59]....
        /*030c*/ 	.word	0xffffffff


	//   ....[60]....
        /*0310*/ 	.word	0xffffffff


	//   ....[61]....
        /*0314*/ 	.word	0xffffffff


	//   ....[62]....
        /*0318*/ 	.word	0xffffffff


	//   ....[63]....
        /*031c*/ 	.word	0xffffffff


	//   ....[64]....
        /*0320*/ 	.word	0xffffffff


	//   ....[65]....
        /*0324*/ 	.word	0xffffffff


	//   ....[66]....
        /*0328*/ 	.word	0xffffffff


	//   ....[67]....
        /*032c*/ 	.word	0xffffffff


	//   ....[68]....
        /*0330*/ 	.word	0xffffffff


	//   ....[69]....
        /*0334*/ 	.word	0xffffffff


	//   ....[70]....
        /*0338*/ 	.word	0xffffffff


	//   ....[71]....
        /*033c*/ 	.word	0xffffffff


	//   ....[72]....
        /*0340*/ 	.word	0xffffffff


	//   ....[73]....
        /*0344*/ 	.word	0xffffffff


	//   ....[74]....
        /*0348*/ 	.word	0xffffffff


	//   ....[75]....
        /*034c*/ 	.word	0xffffffff


	//   ....[76]....
        /*0350*/ 	.word	0xffffffff


	//   ....[77]....
        /*0354*/ 	.word	0xffffffff


	//   ....[78]....
        /*0358*/ 	.word	0xffffffff


	//   ....[79]....
        /*035c*/ 	.word	0xffffffff


	//   ....[80]....
        /*0360*/ 	.word	0xffffffff


	//   ....[81]....
        /*0364*/ 	.word	0xffffffff


	//   ....[82]....
        /*0368*/ 	.word	0xffffffff


	//   ....[83]....
        /*036c*/ 	.word	0xffffffff


	//   ....[84]....
        /*0370*/ 	.word	0xffffffff


	//   ....[85]....
        /*0374*/ 	.word	0xffffffff


	//   ....[86]....
        /*0378*/ 	.word	0xffffffff


	//   ....[87]....
        /*037c*/ 	.word	0xffffffff


	//   ....[88]....
        /*0380*/ 	.word	0xffffffff


	//   ....[89]....
        /*0384*/ 	.word	0xffffffff


	//   ....[90]....
        /*0388*/ 	.word	0xffffffff


	//   ....[91]....
        /*038c*/ 	.word	0xffffffff


	//   ....[92]....
        /*0390*/ 	.word	0xffffffff


	//   ....[93]....
        /*0394*/ 	.word	0xffffffff


	//   ....[94]....
        /*0398*/ 	.word	0xffffffff


	//   ....[95]....
        /*039c*/ 	.word	0xffffffff


	//   ....[96]....
        /*03a0*/ 	.word	0xffffffff


	//   ....[97]....
        /*03a4*/ 	.word	0xffffffff


	//   ....[98]....
        /*03a8*/ 	.word	0xffffffff


	//   ....[99]....
        /*03ac*/ 	.word	0xffffffff


	//   ....[100]....
        /*03b0*/ 	.word	0xffffffff


	//   ....[101]....
        /*03b4*/ 	.word	0xffffffff


	//   ....[102]....
        /*03b8*/ 	.word	0xffffffff


	//   ....[103]....
        /*03bc*/ 	.word	0xffffffff


	//   ....[104]....
        /*03c0*/ 	.word	0xffffffff


	//   ....[105]....
        /*03c4*/ 	.word	0xffffffff


	//   ....[106]....
        /*03c8*/ 	.word	0xffffffff


	//   ....[107]....
        /*03cc*/ 	.word	0xffffffff


	//   ....[108]....
        /*03d0*/ 	.word	0xffffffff


	//   ....[109]....
        /*03d4*/ 	.word	0xffffffff


	//   ....[110]....
        /*03d8*/ 	.word	0xffffffff


	//   ....[111]....
        /*03dc*/ 	.word	0xffffffff


	//   ....[112]....
        /*03e0*/ 	.word	0xffffffff


	//   ....[113]....
        /*03e4*/ 	.word	0xffffffff


	//   ....[114]....
        /*03e8*/ 	.word	0xffffffff


	//   ....[115]....
        /*03ec*/ 	.word	0xffffffff


	//   ....[116]....
        /*03f0*/ 	.word	0xffffffff


	//   ....[117]....
        /*03f4*/ 	.word	0xffffffff


	//   ....[118]....
        /*03f8*/ 	.word	0x0500000f


	//   ....[119]....
        /*03fc*/ 	.word	0x0500000f


	//   ....[120]....
        /*0400*/ 	.word	0x0500000f


	//   ....[121]....
        /*0404*/ 	.word	0x0500000f


	//   ....[122]....
        /*0408*/ 	.word	0x0500000f


	//   ....[123]....
        /*040c*/ 	.word	0x0500000f


	//   ....[124]....
        /*0410*/ 	.word	0x0500000f


	//   ....[125]....
        /*0414*/ 	.word	0x0500000f


	//   ....[126]....
        /*0418*/ 	.word	0x0500000f


	//   ....[127]....
        /*041c*/ 	.word	0x0500000f


	//   ....[128]....
        /*0420*/ 	.word	0x0500000f


	//   ....[129]....
        /*0424*/ 	.word	0x0500000f


	//   ....[130]....
        /*0428*/ 	.word	0x0500000f


	//   ....[131]....
        /*042c*/ 	.word	0x0500000f


	//   ....[132]....
        /*0430*/ 	.word	0x0500000f


	//   ....[133]....
        /*0434*/ 	.word	0x0500000f


	//   ....[134]....
        /*0438*/ 	.word	0x0500000f


	//   ....[135]....
        /*043c*/ 	.word	0x0500000f


	//   ....[136]....
        /*0440*/ 	.word	0x0500000f


	//   ....[137]....
        /*0444*/ 	.word	0x0500000f


	//   ....[138]....
        /*0448*/ 	.word	0x0500000f


	//   ....[139]....
        /*044c*/ 	.word	0x0500000f


	//   ....[140]....
        /*0450*/ 	.word	0x0500000f


	//   ....[141]....
        /*0454*/ 	.word	0x0500000f


	//   ....[142]....
        /*0458*/ 	.word	0x0500000f


	//   ....[143]....
        /*045c*/ 	.word	0x0500000f


	//   ....[144]....
        /*0460*/ 	.word	0x0500000f


	//   ....[145]....
        /*0464*/ 	.word	0x0500000f


	//   ....[146]....
        /*0468*/ 	.word	0x0500000f


	//   ....[147]....
        /*046c*/ 	.word	0x0500000f


	//   ....[148]....
        /*0470*/ 	.word	0x0500000f


	//   ....[149]....
        /*0474*/ 	.word	0x0500000f


	//   ....[150]....
        /*0478*/ 	.word	0x0500000f


	//   ....[151]....
        /*047c*/ 	.word	0x0500000f


	//   ....[152]....
        /*0480*/ 	.word	0x0500000f


	//   ....[153]....
        /*0484*/ 	.word	0x0500000f


	//   ....[154]....
        /*0488*/ 	.word	0x0500000f


	//   ....[155]....
        /*048c*/ 	.word	0x0500000f


	//   ....[156]....
        /*0490*/ 	.word	0x0500000f


	//   ....[157]....
        /*0494*/ 	.word	0x0500000f


	//   ....[158]....
        /*0498*/ 	.word	0x0500000f


	//   ....[159]....
        /*049c*/ 	.word	0x0500000f


	//   ....[160]....
        /*04a0*/ 	.word	0x0500000f


	//   ....[161]....
        /*04a4*/ 	.word	0x0500000f


	//   ....[162]....
        /*04a8*/ 	.word	0x0500000f


	//   ....[163]....
        /*04ac*/ 	.word	0x0500000f


	//   ....[164]....
        /*04b0*/ 	.word	0x0500000f


	//   ....[165]....
        /*04b4*/ 	.word	0x0500000f


	//   ....[166]....
        /*04b8*/ 	.word	0x0500000f


	//   ....[167]....
        /*04bc*/ 	.word	0x0500000f


	//   ....[168]....
        /*04c0*/ 	.word	0x0500000f


	//   ....[169]....
        /*04c4*/ 	.word	0x0500000f


	//   ....[170]....
        /*04c8*/ 	.word	0x0500000f


	//   ....[171]....
        /*04cc*/ 	.word	0x0500000f


	//----- nvinfo : EIATTR_COOP_GROUP_INSTR_OFFSETS
	.align		4
.L_261:
        /*04d0*/ 	.byte	0x04, 0x28
        /*04d2*/ 	.short	(.L_263 - .L_262)


	//   ....[0]....
.L_262:
        /*04d4*/ 	.word	0x00000070


	//   ....[1]....
        /*04d8*/ 	.word	0x000000b0


	//   ....[2]....
        /*04dc*/ 	.word	0x000002d0


	//   ....[3]....
        /*04e0*/ 	.word	0x00000430


	//   ....[4]....
        /*04e4*/ 	.word	0x00000550


	//   ....[5]....
        /*04e8*/ 	.word	0x000006b0


	//   ....[6]....
        /*04ec*/ 	.word	0x00001580


	//   ....[7]....
        /*04f0*/ 	.word	0x00001e60


	//   ....[8]....
        /*04f4*/ 	.word	0x00001e90


	//   ....[9]....
        /*04f8*/ 	.word	0x00002770


	//   ....[10]....
        /*04fc*/ 	.word	0x00002790


	//   ....[11]....
        /*0500*/ 	.word	0x000033d0


	//   ....[12]....
        /*0504*/ 	.word	0x00003490


	//   ....[13]....
        /*0508*/ 	.word	0x00004b70


	//   ....[14]....
        /*050c*/ 	.word	0x00005330


	//   ....[15]....
        /*0510*/ 	.word	0x00005350


	//   ....[16]....
        /*0514*/ 	.word	0x00005390


	//   ....[17]....
        /*0518*/ 	.word	0x00005f80


	//   ....[18]....
        /*051c*/ 	.word	0x00005fe0


	//   ....[19]....
        /*0520*/ 	.word	0x00007dd0


	//   ....[20]....
        /*0524*/ 	.word	0x00007de0


	//   ....[21]....
        /*0528*/ 	.word	0x00007e10


	//   ....[22]....
        /*052c*/ 	.word	0x00007e20


	//   ....[23]....
        /*0530*/ 	.word	0x000096c0


	//   ....[24]....
        /*0534*/ 	.word	0x000096d0


	//   ....[25]....
        /*0538*/ 	.word	0x00009750


	//   ....[26]....
        /*053c*/ 	.word	0x00009760


	//   ....[27]....
        /*0540*/ 	.word	0x0000a2a0


	//   ....[28]....
        /*0544*/ 	.word	0x0000a2f0


	//   ....[29]....
        /*0548*/ 	.word	0x0000a350


	//   ....[30]....
        /*054c*/ 	.word	0x0000a390


	//   ....[31]....
        /*0550*/ 	.word	0x0000a3d0


	//   ....[32]....
        /*0554*/ 	.word	0x0000a410


	//   ....[33]....
        /*0558*/ 	.word	0x0000a430


	//   ....[34]....
        /*055c*/ 	.word	0x0000a460


	//   ....[35]....
        /*0560*/ 	.word	0x0000a4a0


	//   ....[36]....
        /*0564*/ 	.word	0x0000a4c0


	//   ....[37]....
        /*0568*/ 	.word	0x0000a4e0


	//   ....[38]....
        /*056c*/ 	.word	0x0000a500


	//   ....[39]....
        /*0570*/ 	.word	0x0000a520


	//   ....[40]....
        /*0574*/ 	.word	0x0000a550


	//   ....[41]....
        /*0578*/ 	.word	0x0000a590


	//   ....[42]....
        /*057c*/ 	.word	0x0000a5a0


	//   ....[43]....
        /*0580*/ 	.word	0x0000a5c0


	//   ....[44]....
        /*0584*/ 	.word	0x0000a600


	//   ....[45]....
        /*0588*/ 	.word	0x0000a630


	//   ....[46]....
        /*058c*/ 	.word	0x0000a660


	//   ....[47]....
        /*0590*/ 	.word	0x0000aad0


	//   ....[48]....
        /*0594*/ 	.word	0x0000ab10


	//   ....[49]....
        /*0598*/ 	.word	0x0000ab40


	//   ....[50]....
        /*059c*/ 	.word	0x0000ab80


	//   ....[51]....
        /*05a0*/ 	.word	0x0000ab90


	//   ....[52]....
        /*05a4*/ 	.word	0x0000abb0


	//   ....[53]....
        /*05a8*/ 	.word	0x0000abd0


	//   ....[54]....
        /*05ac*/ 	.word	0x0000ac20


	//   ....[55]....
        /*05b0*/ 	.word	0x0000b290


	//   ....[56]....
        /*05b4*/ 	.word	0x0000b2d0


	//   ....[57]....
        /*05b8*/ 	.word	0x0000b300


	//   ....[58]....
        /*05bc*/ 	.word	0x0000b330


	//   ....[59]....
        /*05c0*/ 	.word	0x0000b350


	//   ....[60]....
        /*05c4*/ 	.word	0x0000b360


	//   ....[61]....
        /*05c8*/ 	.word	0x0000b370


	//   ....[62]....
        /*05cc*/ 	.word	0x0000b390


	//   ....[63]....
        /*05d0*/ 	.word	0x0000b520


	//   ....[64]....
        /*05d4*/ 	.word	0x0000ce20


	//   ....[65]....
        /*05d8*/ 	.word	0x0000ce50


	//   ....[66]....
        /*05dc*/ 	.word	0x0000cec0


	//   ....[67]....
        /*05e0*/ 	.word	0x0000cee0


	//   ....[68]....
        /*05e4*/ 	.word	0x0000cf20


	//   ....[69]....
        /*05e8*/ 	.word	0x0000cf30


	//   ....[70]....
        /*05ec*/ 	.word	0x0000cf50


	//   ....[71]....
        /*05f0*/ 	.word	0x0000cf60


	//   ....[72]....
        /*05f4*/ 	.word	0x0000cfa0


	//   ....[73]....
        /*05f8*/ 	.word	0x0000cff0


	//   ....[74]....
        /*05fc*/ 	.word	0x0000d430


	//   ....[75]....
        /*0600*/ 	.word	0x0000d440


	//   ....[76]....
        /*0604*/ 	.word	0x0000d450


	//   ....[77]....
        /*0608*/ 	.word	0x0000d470


	//   ....[78]....
        /*060c*/ 	.word	0x0000d4f0


	//   ....[79]....
        /*0610*/ 	.word	0x0000d500


	//   ....[80]....
        /*0614*/ 	.word	0x0000d570


	//   ....[81]....
        /*0618*/ 	.word	0x0000d580


	//   ....[82]....
        /*061c*/ 	.word	0x0000d590


	//   ....[83]....
        /*0620*/ 	.word	0x0000d5a0


	//   ....[84]....
        /*0624*/ 	.word	0x0000de50


	//   ....[85]....
        /*0628*/ 	.word	0x0000de70


	//   ....[86]....
        /*062c*/ 	.word	0x0000de90


	//   ....[87]....
        /*0630*/ 	.word	0x0000df20


	//   ....[88]....
        /*0634*/ 	.word	0x0000df40


	//   ....[89]....
        /*0638*/ 	.word	0x0000dfc0


	//   ....[90]....
        /*063c*/ 	.word	0x0000dfe0


	//   ....[91]....
        /*0640*/ 	.word	0x0000dff0


	//   ....[92]....
        /*0644*/ 	.word	0x0000e000


	//   ....[93]....
        /*0648*/ 	.word	0x0000e0a0


	//   ....[94]....
        /*064c*/ 	.word	0x0000e0c0


	//   ....[95]....
        /*0650*/ 	.word	0x0000e0e0


	//   ....[96]....
        /*0654*/ 	.word	0x0000eaa0


	//   ....[97]....
        /*0658*/ 	.word	0x0000eab0


	//   ....[98]....
        /*065c*/ 	.word	0x0000ead0


	//   ....[99]....
        /*0660*/ 	.word	0x0000eb20


	//   ....[100]....
        /*0664*/ 	.word	0x0000eb30


	//   ....[101]....
        /*0668*/ 	.word	0x0000eb70


	//   ....[102]....
        /*066c*/ 	.word	0x0000eb80


	//   ....[103]....
        /*0670*/ 	.word	0x0000eb90


	//   ....[104]....
        /*0674*/ 	.word	0x0000ebd0


	//   ....[105]....
        /*0678*/ 	.word	0x0000ec10


	//   ....[106]....
        /*067c*/ 	.word	0x0000f030


	//   ....[107]....
        /*0680*/ 	.word	0x0000f040


	//   ....[108]....
        /*0684*/ 	.word	0x0000f050


	//   ....[109]....
        /*0688*/ 	.word	0x0000f090


	//   ....[110]....
        /*068c*/ 	.word	0x0000f0a0


	//   ....[111]....
        /*0690*/ 	.word	0x0000f0e0


	//   ....[112]....
        /*0694*/ 	.word	0x0000f0f0


	//   ....[113]....
        /*0698*/ 	.word	0x0000f100


	//   ....[114]....
        /*069c*/ 	.word	0x0000f140


	//   ....[115]....
        /*06a0*/ 	.word	0x0000f180


	//   ....[116]....
        /*06a4*/ 	.word	0x0000ff50


	//   ....[117]....
        /*06a8*/ 	.word	0x000100f0


	//   ....[118]....
        /*06ac*/ 	.word	0x00010720


	//   ....[119]....
        /*06b0*/ 	.word	0x00010800


	//   ....[120]....
        /*06b4*/ 	.word	0x000108e0


	//   ....[121]....
        /*06b8*/ 	.word	0x00010990


	//   ....[122]....
        /*06bc*/ 	.word	0x00010a40


	//   ....[123]....
        /*06c0*/ 	.word	0x00010af0


	//   ....[124]....
        /*06c4*/ 	.word	0x00010b90


	//   ....[125]....
        /*06c8*/ 	.word	0x00010c30


	//   ....[126]....
        /*06cc*/ 	.word	0x00010ce0


	//   ....[127]....
        /*06d0*/ 	.word	0x00010d60


	//   ....[128]....
        /*06d4*/ 	.word	0x00010e30


	//   ....[129]....
        /*06d8*/ 	.word	0x00010f30


	//   ....[130]....
        /*06dc*/ 	.word	0x00010fe0


	//   ....[131]....
        /*06e0*/ 	.word	0x00011060


	//   ....[132]....
        /*06e4*/ 	.word	0x00011140


	//   ....[133]....
        /*06e8*/ 	.word	0x000111a0


	//   ....[134]....
        /*06ec*/ 	.word	0x00011280


	//   ....[135]....
        /*06f0*/ 	.word	0x000112e0


	//   ....[136]....
        /*06f4*/ 	.word	0x00011380


	//   ....[137]....
        /*06f8*/ 	.word	0x00011420


	//   ....[138]....
        /*06fc*/ 	.word	0x000114d0


	//   ....[139]....
        /*0700*/ 	.word	0x00011560


	//   ....[140]....
        /*0704*/ 	.word	0x000115d0


	//   ....[141]....
        /*0708*/ 	.word	0x00011630


	//   ....[142]....
        /*070c*/ 	.word	0x00011730


	//   ....[143]....
        /*0710*/ 	.word	0x00011790


	//   ....[144]....
        /*0714*/ 	.word	0x00011890


	//   ....[145]....
        /*0718*/ 	.word	0x000118f0


	//   ....[146]....
        /*071c*/ 	.word	0x00011990


	//   ....[147]....
        /*0720*/ 	.word	0x00011a50


	//   ....[148]....
        /*0724*/ 	.word	0x00011b20


	//   ....[149]....
        /*0728*/ 	.word	0x00011b80


	//   ....[150]....
        /*072c*/ 	.word	0x00011c30


	//   ....[151]....
        /*0730*/ 	.word	0x00011d60


	//   ....[152]....
        /*0734*/ 	.word	0x00011e10


	//   ....[153]....
        /*0738*/ 	.word	0x00011ec0


	//   ....[154]....
        /*073c*/ 	.word	0x00011f60


	//   ....[155]....
        /*0740*/ 	.word	0x00012010


	//   ....[156]....
        /*0744*/ 	.word	0x000120b0


	//   ....[157]....
        /*0748*/ 	.word	0x00012160


	//   ....[158]....
        /*074c*/ 	.word	0x00012200


	//   ....[159]....
        /*0750*/ 	.word	0x00012270


	//   ....[160]....
        /*0754*/ 	.word	0x00012330


	//   ....[161]....
        /*0758*/ 	.word	0x00012420


	//   ....[162]....
        /*075c*/ 	.word	0x000124b0


	//   ....[163]....
        /*0760*/ 	.word	0x00012510


	//   ....[164]....
        /*0764*/ 	.word	0x000125c0


	//   ....[165]....
        /*0768*/ 	.word	0x00012620


	//   ....[166]....
        /*076c*/ 	.word	0x000126d0


	//   ....[167]....
        /*0770*/ 	.word	0x00012730


	//   ....[168]....
        /*0774*/ 	.word	0x000127e0


	//   ....[169]....
        /*0778*/ 	.word	0x00012840


	//   ....[170]....
        /*077c*/ 	.word	0x000128f0


	//   ....[171]....
        /*0780*/ 	.word	0x00012b50


	//----- nvinfo : EIATTR_REG_RECONFIG
	.align		4
.L_263:
        /*0784*/ 	.byte	0x01, 0x54
	.zero		2


	//----- nvinfo : EIATTR_SYSCALL_OFFSETS
	.align		4
        /*0788*/ 	.byte	0x04, 0x46
        /*078a*/ 	.short	(.L_265 - .L_264)


	//   ....[0]....
.L_264:
        /*078c*/ 	.word	0x00001760


	//   ....[1]....
        /*0790*/ 	.word	0x0000c0d0


	//   ....[2]....
        /*0794*/ 	.word	0x0000c240


	//   ....[3]....
        /*0798*/ 	.word	0x0000c390


	//   ....[4]....
        /*079c*/ 	.word	0x0000c4d0


	//   ....[5]....
        /*07a0*/ 	.word	0x0000d950


	//----- nvinfo : EIATTR_MBARRIER_INSTR_OFFSETS
	.align		4
.L_265:
        /*07a4*/ 	.byte	0x04, 0x39
        /*07a6*/ 	.short	(.L_267 - .L_266)


	//   ....[0]....
.L_266:
        /*07a8*/ 	.word	0x00000180
        /*07ac*/ 	.word	0x000000ff
        /*07b0*/ 	.word	0x00013200
        /*07b4*/ 	.short	0x0100
        /*07b6*/ 	.byte	0x08
	.zero		1


	//   ....[1]....
        /*07b8*/ 	.word	0x00000190
        /*07bc*/ 	.word	0x000000ff
        /*07c0*/ 	.word	0x00013220
        /*07c4*/ 	.short	0x0100
        /*07c6*/ 	.byte	0x08
	.zero		1


	//   ....[2]....
        /*07c8*/ 	.word	0x00000280
        /*07cc*/ 	.word	0x000000ff
        /*07d0*/ 	.word	0x00013230
        /*07d4*/ 	.short	0x0100
        /*07d6*/ 	.byte	0x08
	.zero		1


	//   ....[3]....
        /*07d8*/ 	.word	0x00000290
        /*07dc*/ 	.word	0x000000ff
        /*07e0*/ 	.word	0x00013240
        /*07e4*/ 	.short	0x0100
        /*07e6*/ 	.byte	0x08
	.zero		1


	//   ....[4]....
        /*07e8*/ 	.word	0x000002a0
        /*07ec*/ 	.word	0x000000ff
        /*07f0*/ 	.word	0x00013238
        /*07f4*/ 	.short	0x0100
        /*07f6*/ 	.byte	0x08
	.zero		1


	//   ....[5]....
        /*07f8*/ 	.word	0x000002b0
        /*07fc*/ 	.word	0x000000ff
        /*0800*/ 	.word	0x00013248
        /*0804*/ 	.short	0x0100
        /*0806*/ 	.byte	0x08
	.zero		1


	//   ....[6]....
        /*0808*/ 	.word	0x000003e0
        /*080c*/ 	.word	0x000000ff
        /*0810*/ 	.word	0x00013250
        /*0814*/ 	.short	0x0100
        /*0816*/ 	.byte	0x08
	.zero		1


	//   ....[7]....
        /*0818*/ 	.word	0x000003f0
        /*081c*/ 	.word	0x000000ff
        /*0820*/ 	.word	0x00013260
        /*0824*/ 	.short	0x0100
        /*0826*/ 	.byte	0x08
	.zero		1


	//   ....[8]....
        /*0828*/ 	.word	0x00000400
        /*082c*/ 	.word	0x000000ff
        /*0830*/ 	.word	0x00013258
        /*0834*/ 	.short	0x0100
        /*0836*/ 	.byte	0x08
	.zero		1


	//   ....[9]....
        /*0838*/ 	.word	0x00000410
        /*083c*/ 	.word	0x000000ff
        /*0840*/ 	.word	0x00013268
        /*0844*/ 	.short	0x0100
        /*0846*/ 	.byte	0x08
	.zero		1


	//   ....[10]....
        /*0848*/ 	.word	0x00000500
        /*084c*/ 	.word	0x000000ff
        /*0850*/ 	.word	0x00013270
        /*0854*/ 	.short	0x0100
        /*0856*/ 	.byte	0x06
	.zero		1


	//   ....[11]....
        /*0858*/ 	.word	0x00000510
        /*085c*/ 	.word	0x000000ff
        /*0860*/ 	.word	0x00013280
        /*0864*/ 	.short	0x0100
        /*0866*/ 	.byte	0x06
	.zero		1


	//   ....[12]....
        /*0868*/ 	.word	0x00000520
        /*086c*/ 	.word	0x000000ff
        /*0870*/ 	.word	0x00013278
        /*0874*/ 	.short	0x0100
        /*0876*/ 	.byte	0x06
	.zero		1


	//   ....[13]....
        /*0878*/ 	.word	0x00000530
        /*087c*/ 	.word	0x000000ff
        /*0880*/ 	.word	0x00013288
        /*0884*/ 	.short	0x0100
        /*0886*/ 	.byte	0x06
	.zero		1


	//   ....[14]....
        /*0888*/ 	.word	0x00000660
        /*088c*/ 	.word	0x000000ff
        /*0890*/ 	.word	0x00013290
        /*0894*/ 	.short	0x0100
        /*0896*/ 	.byte	0x08
	.zero		1


	//   ....[15]....
        /*0898*/ 	.word	0x00000670
        /*089c*/ 	.word	0x000000ff
        /*08a0*/ 	.word	0x000132a0
        /*08a4*/ 	.short	0x0100
        /*08a6*/ 	.byte	0x08
	.zero		1


	//   ....[16]....
        /*08a8*/ 	.word	0x00000680
        /*08ac*/ 	.word	0x000000ff
        /*08b0*/ 	.word	0x00013298
        /*08b4*/ 	.short	0x0100
        /*08b6*/ 	.byte	0x08
	.zero		1


	//   ....[17]....
        /*08b8*/ 	.word	0x00000690
        /*08bc*/ 	.word	0x000000ff
        /*08c0*/ 	.word	0x000132a8
        /*08c4*/ 	.short	0x0100
        /*08c6*/ 	.byte	0x08
	.zero		1


	//   ....[18]....
        /*08c8*/ 	.word	0x000007e0
        /*08cc*/ 	.word	0x000000ff
        /*08d0*/ 	.word	0x000132b0
        /*08d4*/ 	.short	0x0100
        /*08d6*/ 	.byte	0x08
	.zero		1


	//   ....[19]....
        /*08d8*/ 	.word	0x000007f0
        /*08dc*/ 	.word	0x000000ff
        /*08e0*/ 	.word	0x000132c0
        /*08e4*/ 	.short	0x0100
        /*08e6*/ 	.byte	0x08
	.zero		1


	//   ....[20]....
        /*08e8*/ 	.word	0x00000800
        /*08ec*/ 	.word	0x000000ff
        /*08f0*/ 	.word	0x000132b8
        /*08f4*/ 	.short	0x0100
        /*08f6*/ 	.byte	0x08
	.zero		1


	//   ....[21]....
        /*08f8*/ 	.word	0x00000810
        /*08fc*/ 	.word	0x000000ff
        /*0900*/ 	.word	0x000132c8
        /*0904*/ 	.short	0x0100
        /*0906*/ 	.byte	0x08
	.zero		1


	//   ....[22]....
        /*0908*/ 	.word	0x000017e0
        /*090c*/ 	.word	0x000000ff
        /*0910*/ 	.word	0x00013200
        /*0914*/ 	.short	0x010a
        /*0916*/ 	.byte	0x2d
	.zero		1


	//   ....[23]....
        /*0918*/ 	.word	0x00001860
        /*091c*/ 	.word	0x00000003
        /*0920*/ 	.word	0x00013230
        /*0924*/ 	.short	0x010a
        /*0926*/ 	.byte	0x3f
	.zero		1


	//   ....[24]....
        /*0928*/ 	.word	0x000018a0
        /*092c*/ 	.word	0x00000003
        /*0930*/ 	.word	0x00013230
        /*0934*/ 	.short	0x010a
        /*0936*/ 	.byte	0x3f
	.zero		1


	//   ....[25]....
        /*0938*/ 	.word	0x000020a0
        /*093c*/ 	.word	0x000000ff
        /*0940*/ 	.word	0x00000000
        /*0944*/ 	.short	0x0101
        /*0946*/ 	.byte	0x06
	.zero		1


	//   ....[26]....
        /*0948*/ 	.word	0x00004380
        /*094c*/ 	.word	0x000000ff
        /*0950*/ 	.word	0x00013230
        /*0954*/ 	.short	0x010a
        /*0956*/ 	.byte	0x15
	.zero		1


	//   ....[27]....
        /*0958*/ 	.word	0x000043c0
        /*095c*/ 	.word	0x000000ff
        /*0960*/ 	.word	0x00013230
        /*0964*/ 	.short	0x010a
        /*0966*/ 	.byte	0x15
	.zero		1


	//   ....[28]....
        /*0968*/ 	.word	0x00004810
        /*096c*/ 	.word	0x000000ff
        /*0970*/ 	.word	0x00013250
        /*0974*/ 	.short	0x010a
        /*0976*/ 	.byte	0x0b
	.zero		1


	//   ....[29]....
        /*0978*/ 	.word	0x00004850
        /*097c*/ 	.word	0x000000ff
        /*0980*/ 	.word	0x00013250
        /*0984*/ 	.short	0x010a
        /*0986*/ 	.byte	0x0b
	.zero		1


	//   ....[30]....
        /*0988*/ 	.word	0x00004b10
        /*098c*/ 	.word	0x000000ff
        /*0990*/ 	.word	0x00000000
        /*0994*/ 	.short	0x0101
        /*0996*/ 	.byte	0x15
	.zero		1


	//   ....[31]....
        /*0998*/ 	.word	0x00006c60
        /*099c*/ 	.word	0x000000ff
        /*09a0*/ 	.word	0x00000000
        /*09a4*/ 	.short	0x0101
        /*09a6*/ 	.byte	0x06
	.zero		1


	//   ....[32]....
        /*09a8*/ 	.word	0x00007190
        /*09ac*/ 	.word	0x000000ff
        /*09b0*/ 	.word	0x00013230
        /*09b4*/ 	.short	0x010a
        /*09b6*/ 	.byte	0x06
	.zero		1


	//   ....[33]....
        /*09b8*/ 	.word	0x000071d0
        /*09bc*/ 	.word	0x000000ff
        /*09c0*/ 	.word	0x00013230
        /*09c4*/ 	.short	0x010a
        /*09c6*/ 	.byte	0x06
	.zero		1


	//   ....[34]....
        /*09c8*/ 	.word	0x00007620
        /*09cc*/ 	.word	0x000000ff
        /*09d0*/ 	.word	0x00013250
        /*09d4*/ 	.short	0x010a
        /*09d6*/ 	.byte	0x0b
	.zero		1


	//   ....[35]....
        /*09d8*/ 	.word	0x00007660
        /*09dc*/ 	.word	0x000000ff
        /*09e0*/ 	.word	0x00013250
        /*09e4*/ 	.short	0x010a
        /*09e6*/ 	.byte	0x0b
	.zero		1


	//   ....[36]....
        /*09e8*/ 	.word	0x00007970
        /*09ec*/ 	.word	0x000000ff
        /*09f0*/ 	.word	0x00000000
        /*09f4*/ 	.short	0x0101
        /*09f6*/ 	.byte	0x06
	.zero		1


	//   ....[37]....
        /*09f8*/ 	.word	0x00008ee0
        /*09fc*/ 	.word	0x000000ff
        /*0a00*/ 	.word	0x00000000
        /*0a04*/ 	.short	0x0101
        /*0a06*/ 	.byte	0x06
	.zero		1


	//   ....[38]....
        /*0a08*/ 	.word	0x00009390
        /*0a0c*/ 	.word	0x000000ff
        /*0a10*/ 	.word	0x00013250
        /*0a14*/ 	.short	0x010a
        /*0a16*/ 	.byte	0x0e
	.zero		1


	//   ....[39]....
        /*0a18*/ 	.word	0x000093d0
        /*0a1c*/ 	.word	0x000000ff
        /*0a20*/ 	.word	0x00013250
        /*0a24*/ 	.short	0x010a
        /*0a26*/ 	.byte	0x0e
	.zero		1


	//   ....[40]....
        /*0a28*/ 	.word	0x00009a40
        /*0a2c*/ 	.word	0x000000ff
        /*0a30*/ 	.word	0x00000000
        /*0a34*/ 	.short	0x0101
        /*0a36*/ 	.byte	0x04
	.zero		1


	//   ....[41]....
        /*0a38*/ 	.word	0x0000ab60
        /*0a3c*/ 	.word	0x00000000
        /*0a40*/ 	.word	0x00000000
        /*0a44*/ 	.short	0x0101
        /*0a46*/ 	.byte	0x3f
	.zero		1


	//   ....[42]....
        /*0a48*/ 	.word	0x0000cb00
        /*0a4c*/ 	.word	0x00000004
        /*0a50*/ 	.word	0x00013280
        /*0a54*/ 	.short	0x010a
        /*0a56*/ 	.byte	0x3f
	.zero		1


	//   ....[43]....
        /*0a58*/ 	.word	0x0000d0e0
        /*0a5c*/ 	.word	0x00000004
        /*0a60*/ 	.word	0x00013270
        /*0a64*/ 	.short	0x0107
        /*0a66*/ 	.byte	0x3f
	.zero		1


	//   ....[44]....
        /*0a68*/ 	.word	0x0000d1a0
        /*0a6c*/ 	.word	0x00000004
        /*0a70*/ 	.word	0x00013270
        /*0a74*/ 	.short	0x0101
        /*0a76*/ 	.byte	0x3f
	.zero		1


	//   ....[45]....
        /*0a78*/ 	.word	0x0000d1d0
        /*0a7c*/ 	.word	0x00000004
        /*0a80*/ 	.word	0x00013240
        /*0a84*/ 	.short	0x010a
        /*0a86*/ 	.byte	0x3f
	.zero		1


	//   ....[46]....
        /*0a88*/ 	.word	0x0000d720
        /*0a8c*/ 	.word	0x00000004
        /*0a90*/ 	.word	0x00013230
        /*0a94*/ 	.short	0x0107
        /*0a96*/ 	.byte	0x3f
	.zero		1


	//   ....[47]....
        /*0a98*/ 	.word	0x0000d800
        /*0a9c*/ 	.word	0x00000004
        /*0aa0*/ 	.word	0x00013230
        /*0aa4*/ 	.short	0x0101
        /*0aa6*/ 	.byte	0x3f
	.zero		1


	//   ....[48]....
        /*0aa8*/ 	.word	0x0000e1d0
        /*0aac*/ 	.word	0x00000010
        /*0ab0*/ 	.word	0x00013200
        /*0ab4*/ 	.short	0x0107
        /*0ab6*/ 	.byte	0x3f
	.zero		1


	//   ....[49]....
        /*0ab8*/ 	.word	0x0000e2c0
        /*0abc*/ 	.word	0x00000010
        /*0ac0*/ 	.word	0x00013200
        /*0ac4*/ 	.short	0x0101
        /*0ac6*/ 	.byte	0x3f
	.zero		1


	//   ....[50]....
        /*0ac8*/ 	.word	0x0000e2e0
        /*0acc*/ 	.word	0x00000010
        /*0ad0*/ 	.word	0x00013220
        /*0ad4*/ 	.short	0x010a
        /*0ad6*/ 	.byte	0x3f
	.zero		1


	//   ....[51]....
        /*0ad8*/ 	.word	0x0000e810
        /*0adc*/ 	.word	0x00000000
        /*0ae0*/ 	.word	0x00013280
        /*0ae4*/ 	.short	0x010a
        /*0ae6*/ 	.byte	0x3f
	.zero		1


	//   ....[52]....
        /*0ae8*/ 	.word	0x0000ecc0
        /*0aec*/ 	.word	0x00000000
        /*0af0*/ 	.word	0x00013270
        /*0af4*/ 	.short	0x0107
        /*0af6*/ 	.byte	0x3f
	.zero		1


	//   ....[53]....
        /*0af8*/ 	.word	0x0000ed80
        /*0afc*/ 	.word	0x00000000
        /*0b00*/ 	.word	0x00013270
        /*0b04*/ 	.short	0x0101
        /*0b06*/ 	.byte	0x3f
	.zero		1


	//   ....[54]....
        /*0b08*/ 	.word	0x0000edb0
        /*0b0c*/ 	.word	0x00000000
        /*0b10*/ 	.word	0x00013240
        /*0b14*/ 	.short	0x010a
        /*0b16*/ 	.byte	0x3f
	.zero		1


	//   ....[55]....
        /*0b18*/ 	.word	0x0000f200
        /*0b1c*/ 	.word	0x00000000
        /*0b20*/ 	.word	0x00013230
        /*0b24*/ 	.short	0x0107
        /*0b26*/ 	.byte	0x3f
	.zero		1


	//   ....[56]....
        /*0b28*/ 	.word	0x0000f2c0
        /*0b2c*/ 	.word	0x00000000
        /*0b30*/ 	.word	0x00013230
        /*0b34*/ 	.short	0x0101
        /*0b36*/ 	.byte	0x3f
	.zero		1


	//   ....[57]....
        /*0b38*/ 	.word	0x0000f350
        /*0b3c*/ 	.word	0x00000002
        /*0b40*/ 	.word	0x00013270
        /*0b44*/ 	.short	0x010a
        /*0b46*/ 	.byte	0x3f
	.zero		1


	//   ....[58]....
        /*0b48*/ 	.word	0x0000f3e0
        /*0b4c*/ 	.word	0x00000002
        /*0b50*/ 	.word	0x00013260
        /*0b54*/ 	.short	0x010a
        /*0b56*/ 	.byte	0x3f
	.zero		1


	//   ....[59]....
        /*0b58*/ 	.word	0x0000f6f0
        /*0b5c*/ 	.word	0x00000002
        /*0b60*/ 	.word	0x00013250
        /*0b64*/ 	.short	0x0101
        /*0b66*/ 	.byte	0x3f
	.zero		1


	//   ....[60]....
        /*0b68*/ 	.word	0x0000f780
        /*0b6c*/ 	.word	0x00000002
        /*0b70*/ 	.word	0x00000000
        /*0b74*/ 	.short	0x0101
        /*0b76*/ 	.byte	0x3f
	.zero		1


	//   ....[61]....
        /*0b78*/ 	.word	0x0000f960
        /*0b7c*/ 	.word	0x00000003
        /*0b80*/ 	.word	0x00013270
        /*0b84*/ 	.short	0x010a
        /*0b86*/ 	.byte	0x3f
	.zero		1


	//   ....[62]....
        /*0b88*/ 	.word	0x0000f9f0
        /*0b8c*/ 	.word	0x00000003
        /*0b90*/ 	.word	0x00013260
        /*0b94*/ 	.short	0x010a
        /*0b96*/ 	.byte	0x3f
	.zero		1


	//   ....[63]....
        /*0b98*/ 	.word	0x0000fd10
        /*0b9c*/ 	.word	0x00000003
        /*0ba0*/ 	.word	0x00013250
        /*0ba4*/ 	.short	0x0101
        /*0ba6*/ 	.byte	0x3f
	.zero		1


	//   ....[64]....
        /*0ba8*/ 	.word	0x0000fdd0
        /*0bac*/ 	.word	0x00000003
        /*0bb0*/ 	.word	0x00000000
        /*0bb4*/ 	.short	0x0101
        /*0bb6*/ 	.byte	0x3f
	.zero		1


	//   ....[65]....
        /*0bb8*/ 	.word	0x00010070
        /*0bbc*/ 	.word	0x00000005
        /*0bc0*/ 	.word	0x00013220
        /*0bc4*/ 	.short	0x010a
        /*0bc6*/ 	.byte	0x3f
	.zero		1


	//   ....[66]....
        /*0bc8*/ 	.word	0x00010220
        /*0bcc*/ 	.word	0x00000003
        /*0bd0*/ 	.word	0x00013240
        /*0bd4*/ 	.short	0x010a
        /*0bd6*/ 	.byte	0x3f
	.zero		1


	//   ....[67]....
        /*0bd8*/ 	.word	0x000102b0
        /*0bdc*/ 	.word	0x0000001b
        /*0be0*/ 	.word	0x00013240
        /*0be4*/ 	.short	0x010a
        /*0be6*/ 	.byte	0x3f
	.zero		1


	//   ....[68]....
        /*0be8*/ 	.word	0x000102f0
        /*0bec*/ 	.word	0x00000003
        /*0bf0*/ 	.word	0x00013260
        /*0bf4*/ 	.short	0x010a
        /*0bf6*/ 	.byte	0x3f
	.zero		1


	//   ....[69]....
        /*0bf8*/ 	.word	0x00010330
        /*0bfc*/ 	.word	0x0000001b
        /*0c00*/ 	.word	0x00013260
        /*0c04*/ 	.short	0x010a
        /*0c06*/ 	.byte	0x3f
	.zero		1


	//   ....[70]....
        /*0c08*/ 	.word	0x00010370
        /*0c0c*/ 	.word	0x00000003
        /*0c10*/ 	.word	0x00013280
        /*0c14*/ 	.short	0x010a
        /*0c16*/ 	.byte	0x3f
	.zero		1


	//   ....[71]....
        /*0c18*/ 	.word	0x000103b0
        /*0c1c*/ 	.word	0x0000001b
        /*0c20*/ 	.word	0x00013280
        /*0c24*/ 	.short	0x010a
        /*0c26*/ 	.byte	0x3f
	.zero		1


	//   ....[72]....
        /*0c28*/ 	.word	0x00010420
        /*0c2c*/ 	.word	0x00000003
        /*0c30*/ 	.word	0x00013200
        /*0c34*/ 	.short	0x010a
        /*0c36*/ 	.byte	0x3f
	.zero		1


	//   ....[73]....
        /*0c38*/ 	.word	0x00010470
        /*0c3c*/ 	.word	0x00000003
        /*0c40*/ 	.word	0x00013230
        /*0c44*/ 	.short	0x010a
        /*0c46*/ 	.byte	0x3f
	.zero		1


	//   ....[74]....
        /*0c48*/ 	.word	0x000104d0
        /*0c4c*/ 	.word	0x00000009
        /*0c50*/ 	.word	0x00013230
        /*0c54*/ 	.short	0x010a
        /*0c56*/ 	.byte	0x3f
	.zero		1


	//   ....[75]....
        /*0c58*/ 	.word	0x00010530
        /*0c5c*/ 	.word	0x00000009
        /*0c60*/ 	.word	0x00013250
        /*0c64*/ 	.short	0x010a
        /*0c66*/ 	.byte	0x3f
	.zero		1


	//   ....[76]....
        /*0c68*/ 	.word	0x00010590
        /*0c6c*/ 	.word	0x0000000b
        /*0c70*/ 	.word	0x00013230
        /*0c74*/ 	.short	0x010a
        /*0c76*/ 	.byte	0x3f
	.zero		1


	//   ....[77]....
        /*0c78*/ 	.word	0x000105f0
        /*0c7c*/ 	.word	0x0000000b
        /*0c80*/ 	.word	0x00013250
        /*0c84*/ 	.short	0x010a
        /*0c86*/ 	.byte	0x3f
	.zero		1


	//   ....[78]....
        /*0c88*/ 	.word	0x00010650
        /*0c8c*/ 	.word	0x00000006
        /*0c90*/ 	.word	0x00013250
        /*0c94*/ 	.short	0x010a
        /*0c96*/ 	.byte	0x3f
	.zero		1


	//   ....[79]....
        /*0c98*/ 	.word	0x00010750
        /*0c9c*/ 	.word	0x00000004
        /*0ca0*/ 	.word	0x00013280
        /*0ca4*/ 	.short	0x010a
        /*0ca6*/ 	.byte	0x3f
	.zero		1


	//   ....[80]....
        /*0ca8*/ 	.word	0x00010e80
        /*0cac*/ 	.word	0x00000004
        /*0cb0*/ 	.word	0x00013240
        /*0cb4*/ 	.short	0x010a
        /*0cb6*/ 	.byte	0x3f
	.zero		1


	//   ....[81]....
        /*0cb8*/ 	.word	0x00011c60
        /*0cbc*/ 	.word	0x00000010
        /*0cc0*/ 	.word	0x00013220
        /*0cc4*/ 	.short	0x010a
        /*0cc6*/ 	.byte	0x3f
	.zero		1


	//   ....[82]....
        /*0cc8*/ 	.word	0x00011cb0
        /*0ccc*/ 	.word	0x00000000
        /*0cd0*/ 	.word	0x00013280
        /*0cd4*/ 	.short	0x010a
        /*0cd6*/ 	.byte	0x3f
	.zero		1


	//   ....[83]....
        /*0cd8*/ 	.word	0x00012370
        /*0cdc*/ 	.word	0x00000000
        /*0ce0*/ 	.word	0x00013240
        /*0ce4*/ 	.short	0x010a
        /*0ce6*/ 	.byte	0x3f
	.zero		1


	//   ....[84]....
        /*0ce8*/ 	.word	0x00012930
        /*0cec*/ 	.word	0x00000002
        /*0cf0*/ 	.word	0x00013270
        /*0cf4*/ 	.short	0x010a
        /*0cf6*/ 	.byte	0x3f
	.zero		1


	//   ....[85]....
        /*0cf8*/ 	.word	0x00012980
        /*0cfc*/ 	.word	0x00000002
        /*0d00*/ 	.word	0x00013260
        /*0d04*/ 	.short	0x010a
        /*0d06*/ 	.byte	0x3f
	.zero		1


	//   ....[86]....
        /*0d08*/ 	.word	0x000129d0
        /*0d0c*/ 	.word	0x00000003
        /*0d10*/ 	.word	0x00013270
        /*0d14*/ 	.short	0x010a
        /*0d16*/ 	.byte	0x3f
	.zero		1


	//   ....[87]....
        /*0d18*/ 	.word	0x00012a20
        /*0d1c*/ 	.word	0x00000003
        /*0d20*/ 	.word	0x00013260
        /*0d24*/ 	.short	0x010a
        /*0d26*/ 	.byte	0x3f
	.zero		1


	//   ....[88]....
        /*0d28*/ 	.word	0x00012a70
        /*0d2c*/ 	.word	0x00000005
        /*0d30*/ 	.word	0x00013220
        /*0d34*/ 	.short	0x010a
        /*0d36*/ 	.byte	0x3f
	.zero		1


	//   ....[89]....
        /*0d38*/ 	.word	0x00012c10
        /*0d3c*/ 	.word	0x00000003
        /*0d40*/ 	.word	0x00013240
        /*0d44*/ 	.short	0x010a
        /*0d46*/ 	.byte	0x3f
	.zero		1


	//   ....[90]....
        /*0d48*/ 	.word	0x00012c60
        /*0d4c*/ 	.word	0x0000001b
        /*0d50*/ 	.word	0x00013240
        /*0d54*/ 	.short	0x010a
        /*0d56*/ 	.byte	0x3f
	.zero		1


	//   ....[91]....
        /*0d58*/ 	.word	0x00012cb0
        /*0d5c*/ 	.word	0x00000003
        /*0d60*/ 	.word	0x00013260
        /*0d64*/ 	.short	0x010a
        /*0d66*/ 	.byte	0x3f
	.zero		1


	//   ....[92]....
        /*0d68*/ 	.word	0x00012d00
        /*0d6c*/ 	.word	0x0000001b
        /*0d70*/ 	.word	0x00013260
        /*0d74*/ 	.short	0x010a
        /*0d76*/ 	.byte	0x3f
	.zero		1


	//   ....[93]....
        /*0d78*/ 	.word	0x00012d50
        /*0d7c*/ 	.word	0x00000003
        /*0d80*/ 	.word	0x00013280
        /*0d84*/ 	.short	0x010a
        /*0d86*/ 	.byte	0x3f
	.zero		1


	//----- nvinfo : EIATTR_NUM_MBARRIERS
	.align		4
.L_267:
        /*0d88*/ 	.byte	0x03, 0x38
        /*0d8a*/ 	.short	0x0016


	//----- nvinfo : EIATTR_EXIT_INSTR_OFFSETS
	.align		4
        /*0d8c*/ 	.byte	0x04, 0x1c
        /*0d8e*/ 	.short	(.L_269 - .L_268)


	//   ....[0]....
.L_268:
        /*0d90*/ 	.word	0x00000960


	//   ....[1]....
        /*0d94*/ 	.word	0x0000b4a0


	//   ....[2]....
        /*0d98*/ 	.word	0x00010400


	//----- nvinfo : EIATTR_MAX_THREADS
	.align		4
.L_269:
        /*0d9c*/ 	.byte	0x04, 0x05
        /*0d9e*/ 	.short	(.L_271 - .L_270)
.L_270:
        /*0da0*/ 	.word	0x00000200
        /*0da4*/ 	.word	0x00000001
        /*0da8*/ 	.word	0x00000001


	//----- nvinfo : EIATTR_CRS_STACK_SIZE
	.align		4
.L_271:
        /*0dac*/ 	.byte	0x04, 0x1e
        /*0dae*/ 	.short	(.L_273 - .L_272)
.L_272:
        /*0db0*/ 	.word	0x00000000


	//----- nvinfo : EIATTR_CBANK_PARAM_SIZE
	.align		4
.L_273:
        /*0db4*/ 	.byte	0x03, 0x19
        /*0db6*/ 	.short	0x0af0


	//----- nvinfo : EIATTR_PARAM_CBANK
	.align		4
        /*0db8*/ 	.byte	0x04, 0x0a
        /*0dba*/ 	.short	(.L_275 - .L_274)
	.align		4
.L_274:
        /*0dbc*/ 	.word	index@(.nv.constant0._ZN7cutlass13device_kernelIN5flash11enable_sm90INS1_16FlashAttnFwdSm90INS1_25CollectiveMainloopFwdSm90ILi2EN4cute5tupleIJNS5_1CILi1EEES8_S8_EEENS6_IJNS7_ILi192EEENS7_ILi160EEENS7_ILi64EEEEEELi64ENS_12float_e4m3_tEfNS_4arch4Sm90ELb1ELb0ELb0ELb0ELb1ELb0ELb0ELb1ELb1ELb1ELb0ELb0EEENS1_21CollectiveEpilogueFwdINS6_IJSA_SC_SB_EEES9_NS_10bfloat16_tESG_Li384ELb0ELb1ELb0ELb1EEENS1_30DynamicPersistentTileSchedulerILi384ELi128ELb0ELb1ELb1EEEEEEEEEvNT_6ParamsE)
        /*0dc0*/ 	.short	0x0210
        /*0dc2*/ 	.short	0x0af0


	//----- nvinfo : EIATTR_SW_WAR
	.align		4
.L_275:
        /*0dc4*/ 	.byte	0x04, 0x36
        /*0dc6*/ 	.short	(.L_277 - .L_276)
.L_276:
        /*0dc8*/ 	.word	0x00000008
.L_277:


//--------------------- .nv.info._ZN7cutlass13device_kernelIN5flash11enable_sm90INS1_16FlashAttnFwdSm90INS1_25CollectiveMainloopFwdSm90ILi2EN4cute5tupleIJNS5_1CILi1EEES8_S8_EEENS6_IJNS7_ILi192EEENS7_ILi160EEENS7_ILi64EEEEEELi64ENS_12float_e4m3_tEfNS_4arch4Sm90ELb1ELb0ELb0ELb1ELb1ELb0ELb0ELb1ELb1ELb1ELb0ELb0EEENS1_21CollectiveEpilogueFwdINS6_IJSA_SC_SB_EEES9_NS_10bfloat16_tESG_Li384ELb1ELb1ELb0ELb1EEENS1_36VarlenDynamicPersistentTileSchedulerILi192ELi160ELi384ELi128ELb0ELb1ELb1ELb1ELb1ELb1EEEEEEEEEvNT_6ParamsE --------------------------
	.section	.nv.info._ZN7cutlass13device_kernelIN5flash11enable_sm90INS1_16FlashAttnFwdSm90INS1_25CollectiveMainloopFwdSm90ILi2EN4cute5tupleIJNS5_1CILi1EEES8_S8_EEENS6_IJNS7_ILi192EEENS7_ILi160EEENS7_ILi64EEEEEELi64ENS_12float_e4m3_tEfNS_4arch4Sm90ELb1ELb0ELb0ELb1ELb1ELb0ELb0ELb1ELb1ELb1ELb0ELb0EEENS1_21CollectiveEpilogueFwdINS6_IJSA_SC_SB_EEES9_NS_10bfloat16_tESG_Li384ELb1ELb1ELb0ELb1EEENS1_36VarlenDynamicPersistentTileSchedulerILi192ELi160ELi384ELi128ELb0ELb1ELb1ELb1ELb1ELb1EEEEEEEEEvNT_6ParamsE,"",@"SHT_CUDA_INFO"
	.sectionflags	@""
	.align	4


	//----- nvinfo : EIATTR_CUDA_API_VERSION
	.align		4
        /*0000*/ 	.byte	0x04, 0x37
        /*0002*/ 	.short	(.L_279 - .L_278)
.L_278:
        /*0004*/ 	.word	0x00000082


	//----- nvinfo : EIATTR_KPARAM_INFO
	.align		4
.L_279:
        /*0008*/ 	.byte	0x04, 0x17
        /*000a*/ 	.short	(.L_281 - .L_280)
.L_280:
        /*000c*/ 	.word	0x00000000
        /*0010*/ 	.short	0x0000
        /*0012*/ 	.short	0x0070
        /*0014*/ 	.byte	0x00, 0xf0, 0x01, 0x2a


	//----- nvinfo : EIATTR_SPARSE_MMA_MASK
	.align		4
.L_281:
        /*0018*/ 	.byte	0x03, 0x50
        /*001a*/ 	.short	0x0000


	//----- nvinfo : EIATTR_MAXREG_COUNT
	.align		4
        /*001c*/ 	.byte	0x03, 0x1b
        /*001e*/ 	.short	0x0080


	//----- nvinfo : EIATTR_NUM_BARRIERS
	.align		4
        /*0020*/ 	.byte	0x02, 0x4c
        /*0022*/ 	.byte	0x09
	.zero		1


	//----- nvinfo : EIATTR_EXTERNS
	.align		4
        /*0024*/ 	.byte	0x04, 0x0f
        /*0026*/ 	.short	(.L_283 - .L_282)


	//   ....[0]....
	.align		4
.L_282:
        /*0028*/ 	.word	index@(__assertfail)


	//----- nvinfo : EIATTR_ANNOTATIONS
	.align		4
.L_283:
        /*002c*/ 	.byte	0x04, 0x55
        /*002e*/ 	.short	(.L_285 - .L_284)


	//   ....[0]....
.L_284:
        /* <DEDUP_REMOVED lines=35> */


	//----- nvinfo : EIATTR_MERCURY_ISA_VERSION
	.align		4
.L_285:
        /*0250*/ 	.byte	0x03, 0x5f
        /*0252*/ 	.short	0x0101


	//----- nvinfo : EIATTR_UNUSED_LOAD_BYTE_OFFSET
	.align		4
        /*0254*/ 	.byte	0x04, 0x44
        /*0256*/ 	.short	(.L_287 - .L_286)


	//   ....[0]....
.L_286:
        /*0258*/ 	.word	0x00000940
        /*025c*/ 	.word	0x0000fff0


	//   ....[1]....
        /*0260*/ 	.word	0x00009da0
        /*0264*/ 	.word	0x0000fff0


	//----- nvinfo : EIATTR_INT_WARP_WIDE_INSTR_OFFSETS
	.align		4
.L_287:
        /*0268*/ 	.byte	0x04, 0x31
        /*026a*/ 	.short	(.L_289 - .L_288)


	//   ....[0]....
.L_288:
        /*026c*/ 	.word	0x000000c0


	//   ....[1]....
        /*0270*/ 	.word	0x000000d0


	//   ....[2]....
        /*0274*/ 	.word	0x00000170


	//   ....[3]....
        /*0278*/ 	.word	0x0000cff0


	//   ....[4]....
        /*027c*/ 	.word	0x0000d080


	//   ....[5]....
        /*0280*/ 	.word	0x00010b90


	//   ....[6]....
        /*0284*/ 	.word	0x00010c20


	//----- nvinfo : EIATTR_COOP_GROUP_MASK_REGIDS
	.align		4
.L_289:
        /*0288*/ 	.byte	0x04, 0x29
        /*028a*/ 	.short	(.L_291 - .L_290)


	//   ....[0]....
.L_290:
        /*028c*/ 	.word	0xffffffff


	//   ....[1]....
        /*0290*/ 	.word	0xffffffff


	//   ....[2]....
        /*0294*/ 	.word	0xffffffff


	//   ....[3]....
        /*0298*/ 	.word	0xffffffff


	//   ....[4]....
        /*029c*/ 	.word	0xffffffff


	//   ....[5]....
        /*02a0*/ 	.word	0xffffffff


	//   ....[6]....
        /*02a4*/ 	.word	0xffffffff


	//   ....[7]....
        /*02a8*/ 	.word	0xffffffff


	//   ....[8]....
        /*02ac*/ 	.word	0xffffffff


	//   ....[9]....
        /*02b0*/ 	.word	0xffffffff


	//   ....[10]....
        /*02b4*/ 	.word	0xffffffff


	//   ....[11]....
        /*02b8*/ 	.word	0xffffffff


	//   ....[12]....
        /*02bc*/ 	.word	0xffffffff


	//   ....[13]....
        /*02c0*/ 	.word	0xffffffff


	//   ....[14]....
        /*02c4*/ 	.word	0xffffffff


	//   ....[15]....
        /*02c8*/ 	.word	0xffffffff


	//   ....[16]....
        /*02cc*/ 	.word	0xffffffff


	//   ....[17]....
        /*02d0*/ 	.word	0xffffffff


	//   ....[18]....
        /*02d4*/ 	.word	0xffffffff


	//   ....[19]....
        /*02d8*/ 	.word	0xffffffff


	//   ....[20]....
        /*02dc*/ 	.word	0xffffffff


	//   ....[21]....
        /*02e0*/ 	.word	0xffffffff


	//   ....[22]....
        /*02e4*/ 	.word	0xffffffff


	//   ....[23]....
        /*02e8*/ 	.word	0xffffffff


	//   ....[24]....
        /*02ec*/ 	.word	0xffffffff


	//   ....[25]....
        /*02f0*/ 	.word	0xffffffff


	//   ....[26]....
        /*02f4*/ 	.word	0xffffffff


	//   ....[27]....
        /*02f8*/ 	.word	0xffffffff


	//   ....[28]....
        /*02fc*/ 	.word	0xffffffff


	//   ....[29]....
        /*0300*/ 	.word	0xffffffff


	//   ....[30]....
        /*0304*/ 	.word	0xffffffff


	//   ....[31]....
        /*0308*/ 	.word	0xffffffff


	//   ....[32]....
        /*030c*/ 	.word	0xffffffff


	//   ....[33]....
        /*0310*/ 	.word	0xffffffff


	//   ....[34]....
        /*0314*/ 	.word	0xffffffff


	//   ....[35]....
        /*0318*/ 	.word	0xffffffff


	//   ....[36]....
        /*031c*/ 	.word	0xffffffff


	//   ....[37]....
        /*0320*/ 	.word	0xffffffff


	//   ....[38]....
        /*0324*/ 	.word	0xffffffff


	//   ....[39]....
        /*0328*/ 	.word	0xffffffff


	//   ....[40]....
        /*032c*/ 	.word	0xffffffff


	//   ....[41]....
        /*0330*/ 	.word	0xffffffff


	//   ....[42]....
        /*0334*/ 	.word	0xffffffff


	//   ....[43]....
        /*0338*/ 	.word	0xffffffff


	//   ....[44]....
        /*033c*/ 	.word	0xffffffff


	//   ....[45]....
        /*0340*/ 	.word	0xffffffff


	//   ....[46]....
        /*0344*/ 	.word	0xffffffff


	//   ....[47]....
        /*0348*/ 	.word	0xffffffff


	//   ....[48]....
        /*034c*/ 	.word	0xffffffff


	//   ....[49]....
        /*0350*/ 	.word	0xffffffff


	//   ....[50]....
        /*0354*/ 	.word	0xffffffff


	//   ....[51]....
        /*0358*/ 	.word	0xffffffff


	//   ....[52]....
        /*035c*/ 	.word	0xffffffff


	//   ....[53]....
        /*0360*/ 	.word	0xffffffff


	//   ....[54]....
        /*0364*/ 	.word	0xffffffff


	//   ....[55]....
        /*0368*/ 	.word	0xffffffff


	//   ....[56]....
        /*036c*/ 	.word	0xffffffff


	//   ....[57]....
        /*0370*/ 	.word	0xffffffff


	//   ....[58]....
        /*0374*/ 	.word	0xffffffff


	//   ....[59]....
        /*0378*/ 	.word	0xffffffff


	//   ....[60]....
        /*037c*/ 	.word	0xffffffff


	//   ....[61]....
        /*0380*/ 	.word	0xffffffff


	//   ....[62]....
        /*0384*/ 	.word	0xffffffff


	//   ....[63]....
        /*0388*/ 	.word	0xffffffff


	//   ....[64]....
        /*038c*/ 	.word	0xffffffff


	//   ....[65]....
        /*0390*/ 	.word	0xffffffff


	//   ....[66]....
        /*0394*/ 	.word	0xffffffff


	//   ....[67]....
        /*0398*/ 	.word	0xffffffff


	//   ....[68]....
        /*039c*/ 	.word	0xffffffff


	//   ....[69]....
        /*03a0*/ 	.word	0xffffffff


	//   ....[70]....
        /*03a4*/ 	.word	0xffffffff


	//   ....[71]....
        /*03a8*/ 	.word	0xffffffff


	//   ....[72]....
        /*03ac*/ 	.word	0xffffffff


	//   ....[73]....
        /*03b0*/ 	.word	0xffffffff


	//   ....[74]....
        /*03b4*/ 	.word	0xffffffff


	//   ....[75]....
        /*03b8*/ 	.word	0xffffffff


	//   ....[76]....
        /*03bc*/ 	.word	0xffffffff


	//   ....[77]....
        /*03c0*/ 	.word	0xffffffff


	//   ....[78]....
        /*03c4*/ 	.word	0xffffffff


	//   ....[79]....
        /*03c8*/ 	.word	0xffffffff


	//   ....[80]....
        /*03cc*/ 	.word	0xffffffff


	//   ....[81]....
        /*03d0*/ 	.word	0xffffffff


	//   ....[82]....
        /*03d4*/ 	.word	0xffffffff


	//   ....[83]....
        /*03d8*/ 	.word	0xffffffff


	//   ....[84]....
        /*03dc*/ 	.word	0xffffffff


	//   ....[85]....
        /*03e0*/ 	.word	0xffffffff


	//   ....[86]....
        /*03e4*/ 	.word	0xffffffff


	//   ....[87]....
        /*03e8*/ 	.word	0xffffffff


	//   ....[88]....
        /*03ec*/ 	.word	0xffffffff


	//   ....[89]....
        /*03f0*/ 	.word	0xffffffff


	//   ....[90]....
        /*03f4*/ 	.word	0xffffffff


	//   ....[91]....
        /*03f8*/ 	.word	0xffffffff


	//   ....[92]....
        /*03fc*/ 	.word	0xffffffff


	//   ....[93]....
        /*0400*/ 	.word	0xffffffff


	//   ....[94]....
        /*0404*/ 	.word	0xffffffff


	//   ....[95]....
        /*0408*/ 	.word	0xffffffff


	//   ....[96]....
        /*040c*/ 	.word	0xffffffff


	//   ....[97]....
        /*0410*/ 	.word	0xffffffff


	//   ....[98]....
        /*0414*/ 	.word	0xffffffff


	//   ....[99]....
        /*0418*/ 	.word	0xffffffff


	//   ....[100]....
        /*041c*/ 	.word	0xffffffff


	//   ....[101]....
        /*0420*/ 	.word	0xffffffff


	//   ....[102]....
        /*0424*/ 	.word	0xffffffff


	//   ....[103]....
        /*0428*/ 	.word	0xffffffff


	//   ....[104]....
        /*042c*/ 	.word	0xffffffff


	//   ....[105]....
        /*0430*/ 	.word	0xffffffff


	//   ....[106]....
        /*0434*/ 	.word	0xffffffff


	//   ....[107]....
        /*0438*/ 	.word	0xffffffff


	//   ....[108]....
        /*043c*/ 	.word	0xffffffff


	//   ....[109]....
        /*0440*/ 	.word	0xffffffff


	//   ....[110]....
        /*0444*/ 	.word	0xffffffff


	//   ....[111]....
        /*0448*/ 	.word	0xffffffff


	//   ....[112]....
        /*044c*/ 	.word	0xffffffff


	//   ....[113]....
        /*0450*/ 	.word	0xffffffff


	//   ....[114]....
        /*0454*/ 	.word	0xffffffff


	//   ....[115]....
        /*0458*/ 	.word	0xffffffff


	//   ....[116]....
        /*045c*/ 	.word	0xffffffff


	//   ....[117]....
        /*0460*/ 	.word	0xffffffff


	//   ....[118]....
        /*0464*/ 	.word	0xffffffff


	//   ....[119]....
        /*0468*/ 	.word	0xffffffff


	//   ....[120]....
        /*046c*/ 	.word	0xffffffff


	//   ....[121]....
        /*0470*/ 	.word	0xffffffff


	//   ....[122]....
        /*0474*/ 	.word	0xffffffff


	//   ....[123]....
        /*0478*/ 	.word	0xffffffff


	//   ....[124]....
        /*047c*/ 	.word	0xffffffff


	//   ....[125]....
        /*0480*/ 	.word	0xffffffff


	//   ....[126]....
        /*0484*/ 	.word	0xffffffff


	//   ....[127]....
        /*0488*/ 	.word	0xffffffff


	//   ....[128]....
        /*048c*/ 	.word	0xffffffff


	//   ....[129]....
        /*0490*/ 	.word	0xffffffff


	//   ....[130]....
        /*0494*/ 	.word	0xffffffff


	//   ....[131]....
        /*0498*/ 	.word	0xffffffff


	//   ....[132]....
        /*049c*/ 	.word	0xffffffff


	//   ....[133]....
        /*04a0*/ 	.word	0xffffffff


	//   ....[134]....
        /*04a4*/ 	.word	0xffffffff


	//   ....[135]....
        /*04a8*/ 	.word	0xffffffff


	//   ....[136]....
        /*04ac*/ 	.word	0xffffffff


	//   ....[137]....
        /*04b0*/ 	.word	0xffffffff


	//   ....[138]....
        /*04b4*/ 	.word	0xffffffff


	//   ....[139]....
        /*04b8*/ 	.word	0xffffffff


	//   ....[140]....
        /*04bc*/ 	.word	0xffffffff


	//   ....[141]....
        /*04c0*/ 	.word	0xffffffff


	//   ....[142]....
        /*04c4*/ 	.word	0xffffffff


	//   ....[143]....
        /*04c8*/ 	.word	0xffffffff


	//   ....[144]....
        /*04cc*/ 	.word	0xffffffff


	//   ....[145]....
        /*04d0*/ 	.word	0xffffffff


	//   ....[146]....
        /*04d4*/ 	.word	0xffffffff


	//   ....[147]....
        /*04d8*/ 	.word	0xffffffff


	//   ....[148]....
        /*04dc*/ 	.word	0xffffffff


	//   ....[149]....
        /*04e0*/ 	.word	0x0500000f


	//   ....[150]....
        /*04e4*/ 	.word	0x0500000f


	//   ....[151]....
        /*04e8*/ 	.word	0x0500000f


	//   ....[152]....
        /*04ec*/ 	.word	0x0500000f


	//   ....[153]....
        /*04f0*/ 	.word	0x0500000f


	//   ....[154]....
        /*04f4*/ 	.word	0x0500000f


	//   ....[155]....
        /*04f8*/ 	.word	0x0500000f


	//   ....[156]....
        /*04fc*/ 	.word	0x0500000f


	//   ....[157]....
        /*0500*/ 	.word	0x0500000f


	//   ....[158]....
        /*0504*/ 	.word	0x0500000f


	//   ....[159]....
        /*0508*/ 	.word	0x0500000f


	//   ....[160]....
        /*050c*/ 	.word	0x0500000f


	//   ....[161]....
        /*0510*/ 	.word	0x0500000f


	//   ....[162]....
        /*0514*/ 	.word	0x0500000f


	//   ....[163]....
        /*0518*/ 	.word	0x0500000f


	//   ....[164]....
        /*051c*/ 	.word	0x0500000f


	//   ....[165]....
        /*0520*/ 	.word	0x0500000f


	//   ....[166]....
        /*0524*/ 	.word	0x0500000f


	//   ....[167]....
        /*0528*/ 	.word	0x0500000f


	//   ....[168]....
        /*052c*/ 	.word	0x0500000f


	//   ....[169]....
        /*0530*/ 	.word	0x0500000f


	//   ....[170]....
        /*0534*/ 	.word	0x0500000f


	//   ....[171]....
        /*0538*/ 	.word	0x0500000f


	//   ....[172]....
        /*053c*/ 	.word	0x0500000f


	//   ....[173]....
        /*0540*/ 	.word	0x0500000f


	//   ....[174]....
        /*0544*/ 	.word	0x0500000f


	//   ....[175]....
        /*0548*/ 	.word	0x0500000f


	//   ....[176]....
        /*054c*/ 	.word	0x0500000f


	//   ....[177]....
        /*0550*/ 	.word	0x0500000f


	//   ....[178]....
        /*0554*/ 	.word	0x0500000f


	//   ....[179]....
        /*0558*/ 	.word	0x0500000f


	//   ....[180]....
        /*055c*/ 	.word	0x0500000f


	//   ....[181]....
        /*0560*/ 	.word	0x0500000f


	//   ....[182]....
        /*0564*/ 	.word	0x0500000f


	//   ....[183]....
        /*0568*/ 	.word	0x0500000f


	//   ....[184]....
        /*056c*/ 	.word	0x0500000f


	//   ....[185]....
        /*0570*/ 	.word	0x0500000f


	//   ....[186]....
        /*0574*/ 	.word	0x0500000f


	//   ....[187]....
        /*0578*/ 	.word	0x0500000f


	//   ....[188]....
        /*057c*/ 	.word	0x0500000f


	//   ....[189]....
        /*0580*/ 	.word	0x0500000f


	//   ....[190]....
        /*0584*/ 	.word	0x0500000f


	//   ....[191]....
        /*0588*/ 	.word	0x0500000f


	//   ....[192]....
        /*058c*/ 	.word	0x0500000f


	//   ....[193]....
        /*0590*/ 	.word	0x0500000f


	//   ....[194]....
        /*0594*/ 	.word	0x0500000f


	//   ....[195]....
        /*0598*/ 	.word	0x0500000f


	//   ....[196]....
        /*059c*/ 	.word	0x0500000f


	//   ....[197]....
        /*05a0*/ 	.word	0x0500000f


	//   ....[198]....
        /*05a4*/ 	.word	0x0500000f


	//   ....[199]....
        /*05a8*/ 	.word	0x0500000f


	//   ....[200]....
        /*05ac*/ 	.word	0x0500000f


	//   ....[201]....
        /*05b0*/ 	.word	0x0500000f


	//   ....[202]....
        /*05b4*/ 	.word	0x0500000f


	//----- nvinfo : EIATTR_COOP_GROUP_INSTR_OFFSETS
	.align		4
.L_291:
        /*05b8*/ 	.byte	0x04, 0x28
        /*05ba*/ 	.short	(.L_293 - .L_292)


	//   ....[0]....
.L_292:
        /*05bc*/ 	.word	0x00000070


	//   ....[1]....
        /*05c0*/ 	.word	0x000000b0


	//   ....[2]....
        /*05c4*/ 	.word	0x000002d0


	//   ....[3]....
        /*05c8*/ 	.word	0x00000430


	//   ....[4]....
        /*05cc*/ 	.word	0x00000550


	//   ....[5]....
        /*05d0*/ 	.word	0x000006b0


	//   ....[6]....
        /*05d4*/ 	.word	0x00001720


	//   ....[7]....
        /*05d8*/ 	.word	0x00002030


	//   ....[8]....
        /*05dc*/ 	.word	0x00002050


	//   ....[9]....
        /*05e0*/ 	.word	0x00002900


	//   ....[10]....
        /*05e4*/ 	.word	0x000029d0


	//   ....[11]....
        /*05e8*/ 	.word	0x00003490


	//   ....[12]....
        /*05ec*/ 	.word	0x00003550


	//   ....[13]....
        /*05f0*/ 	.word	0x00004ca0


	//   ....[14]....
        /*05f4*/ 	.word	0x00005470


	//   ....[15]....
        /*05f8*/ 	.word	0x00005490


	//   ....[16]....
        /*05fc*/ 	.word	0x000054d0


	//   ....[17]....
        /*0600*/ 	.word	0x000060e0


	//   ....[18]....
        /*0604*/ 	.word	0x00006130


	//   ....[19]....
        /*0608*/ 	.word	0x00007f10


	//   ....[20]....
        /*060c*/ 	.word	0x00007f20


	//   ....[21]....
        /*0610*/ 	.word	0x00007f50


	//   ....[22]....
        /*0614*/ 	.word	0x00007f60


	//   ....[23]....
        /*0618*/ 	.word	0x00009800


	//   ....[24]....
        /*061c*/ 	.word	0x00009810


	//   ....[25]....
        /*0620*/ 	.word	0x00009890


	//   ....[26]....
        /*0624*/ 	.word	0x000098a0


	//   ....[27]....
        /*0628*/ 	.word	0x0000a2f0


	//   ....[28]....
        /*062c*/ 	.word	0x0000a300


	//   ....[29]....
        /*0630*/ 	.word	0x0000a310


	//   ....[30]....
        /*0634*/ 	.word	0x0000a320


	//   ....[31]....
        /*0638*/ 	.word	0x0000a330


	//   ....[32]....
        /*063c*/ 	.word	0x0000a340


	//   ....[33]....
        /*0640*/ 	.word	0x0000a360


	//   ....[34]....
        /*0644*/ 	.word	0x0000a370


	//   ....[35]....
        /*0648*/ 	.word	0x0000a390


	//   ....[36]....
        /*064c*/ 	.word	0x0000a3a0


	//   ....[37]....
        /*0650*/ 	.word	0x0000a3d0


	//   ....[38]....
        /*0654*/ 	.word	0x0000a3e0


	//   ....[39]....
        /*0658*/ 	.word	0x0000a400


	//   ....[40]....
        /*065c*/ 	.word	0x0000a410


	//   ....[41]....
        /*0660*/ 	.word	0x0000a440


	//   ....[42]....
        /*0664*/ 	.word	0x0000a450


	//   ....[43]....
        /*0668*/ 	.word	0x0000a8b0


	//   ....[44]....
        /*066c*/ 	.word	0x0000a8f0


	//   ....[45]....
        /*0670*/ 	.word	0x0000a930


	//   ....[46]....
        /*0674*/ 	.word	0x0000a960


	//   ....[47]....
        /*0678*/ 	.word	0x0000ae30


	//   ....[48]....
        /*067c*/ 	.word	0x0000ae70


	//   ....[49]....
        /*0680*/ 	.word	0x0000aeb0


	//   ....[50]....
        /*0684*/ 	.word	0x0000aee0


	//   ....[51]....
        /*0688*/ 	.word	0x0000af00


	//   ....[52]....
        /*068c*/ 	.word	0x0000af20


	//   ....[53]....
        /*0690*/ 	.word	0x0000af40


	//   ....[54]....
        /*0694*/ 	.word	0x0000af60


	//   ....[55]....
        /*0698*/ 	.word	0x0000b820


	//   ....[56]....
        /*069c*/ 	.word	0x0000b850


	//   ....[57]....
        /*06a0*/ 	.word	0x0000b890


	//   ....[58]....
        /*06a4*/ 	.word	0x0000b8c0


	//   ....[59]....
        /*06a8*/ 	.word	0x0000b8d0


	//   ....[60]....
        /*06ac*/ 	.word	0x0000b8e0


	//   ....[61]....
        /*06b0*/ 	.word	0x0000b8f0


	//   ....[62]....
        /*06b4*/ 	.word	0x0000b910


	//   ....[63]....
        /*06b8*/ 	.word	0x0000ba60


	//   ....[64]....
        /*06bc*/ 	.word	0x0000bc30


	//   ....[65]....
        /*06c0*/ 	.word	0x0000bc60


	//   ....[66]....
        /*06c4*/ 	.word	0x0000bc90


	//   ....[67]....
        /*06c8*/ 	.word	0x0000bcc0


	//   ....[68]....
        /*06cc*/ 	.word	0x0000bcf0


	//   ....[69]....
        /*06d0*/ 	.word	0x0000bd30


	//   ....[70]....
        /*06d4*/ 	.word	0x0000be80


	//   ....[71]....
        /*06d8*/ 	.word	0x0000beb0


	//   ....[72]....
        /*06dc*/ 	.word	0x0000bee0


	//   ....[73]....
        /*06e0*/ 	.word	0x0000bf10


	//   ....[74]....
        /*06e4*/ 	.word	0x0000bf40


	//   ....[75]....
        /*06e8*/ 	.word	0x0000bf80


	//   ....[76]....
        /*06ec*/ 	.word	0x0000c000


	//   ....[77]....
        /*06f0*/ 	.word	0x0000c0a0


	//   ....[78]....
        /*06f4*/ 	.word	0x0000c140


	//   ....[79]....
        /*06f8*/ 	.word	0x0000dff0


	//   ....[80]....
        /*06fc*/ 	.word	0x0000e000


	//   ....[81]....
        /*0700*/ 	.word	0x0000e070


	//   ....[82]....
        /*0704*/ 	.word	0x0000e090


	//   ....[83]....
        /*0708*/ 	.word	0x0000e0d0


	//   ....[84]....
        /*070c*/ 	.word	0x0000e0f0


	//   ....[85]....
        /*0710*/ 	.word	0x0000e100


	//   ....[86]....
        /*0714*/ 	.word	0x0000e110


	//   ....[87]....
        /*0718*/ 	.word	0x0000e1a0


	//   ....[88]....
        /*071c*/ 	.word	0x0000e1c0


	//   ....[89]....
        /*0720*/ 	.word	0x0000e630


	//   ....[90]....
        /*0724*/ 	.word	0x0000e640


	//   ....[91]....
        /*0728*/ 	.word	0x0000e660


	//   ....[92]....
        /*072c*/ 	.word	0x0000e6f0


	//   ....[93]....
        /*0730*/ 	.word	0x0000e700


	//   ....[94]....
        /*0734*/ 	.word	0x0000e770


	//   ....[95]....
        /*0738*/ 	.word	0x0000e780


	//   ....[96]....
        /*073c*/ 	.word	0x0000e790


	//   ....[97]....
        /*0740*/ 	.word	0x0000e7a0


	//   ....[98]....
        /*0744*/ 	.word	0x0000e840


	//   ....[99]....
        /*0748*/ 	.word	0x0000f150


	//   ....[100]....
        /*074c*/ 	.word	0x0000f180


	//   ....[101]....
        /*0750*/ 	.word	0x0000f1a0


	//   ....[102]....
        /*0754*/ 	.word	0x0000f220


	//   ....[103]....
        /*0758*/ 	.word	0x0000f240


	//   ....[104]....
        /*075c*/ 	.word	0x0000f2c0


	//   ....[105]....
        /*0760*/ 	.word	0x0000f2e0


	//   ....[106]....
        /*0764*/ 	.word	0x0000f2f0


	//   ....[107]....
        /*0768*/ 	.word	0x0000f300


	//   ....[108]....
        /*076c*/ 	.word	0x0000f400


	//   ....[109]....
        /*0770*/ 	.word	0x0000f410


	//   ....[110]....
        /*0774*/ 	.word	0x0000f420


	//   ....[111]....
        /*0778*/ 	.word	0x0000fe00


	//   ....[112]....
        /*077c*/ 	.word	0x0000fe10


	//   ....[113]....
        /*0780*/ 	.word	0x0000fe30


	//   ....[114]....
        /*0784*/ 	.word	0x0000fe80


	//   ....[115]....
        /*0788*/ 	.word	0x0000fe90


	//   ....[116]....
        /*078c*/ 	.word	0x0000fed0


	//   ....[117]....
        /*0790*/ 	.word	0x0000fee0


	//   ....[118]....
        /*0794*/ 	.word	0x0000fef0


	//   ....[119]....
        /*0798*/ 	.word	0x0000ff30


	//   ....[120]....
        /*079c*/ 	.word	0x0000ff70


	//   ....[121]....
        /*07a0*/ 	.word	0x000103a0


	//   ....[122]....
        /*07a4*/ 	.word	0x000103b0


	//   ....[123]....
        /*07a8*/ 	.word	0x000103c0


	//   ....[124]....
        /*07ac*/ 	.word	0x00010400


	//   ....[125]....
        /*07b0*/ 	.word	0x00010410


	//   ....[126]....
        /*07b4*/ 	.word	0x00010450


	//   ....[127]....
        /*07b8*/ 	.word	0x00010460


	//   ....[128]....
        /*07bc*/ 	.word	0x00010470


	//   ....[129]....
        /*07c0*/ 	.word	0x000104b0


	//   ....[130]....
        /*07c4*/ 	.word	0x000104f0


	//   ....[131]....
        /*07c8*/ 	.word	0x00011340


	//   ....[132]....
        /*07cc*/ 	.word	0x00011370


	//   ....[133]....
        /*07d0*/ 	.word	0x000113a0


	//   ....[134]....
        /*07d4*/ 	.word	0x000113d0


	//   ....[135]....
        /*07d8*/ 	.word	0x000113e0


	//   ....[136]....
        /*07dc*/ 	.word	0x00011400


	//   ....[137]....
        /*07e0*/ 	.word	0x00011420


	//   ....[138]....
        /*07e4*/ 	.word	0x00011460


	//   ....[139]....
        /*07e8*/ 	.word	0x000115a0


	//   ....[140]....
        /*07ec*/ 	.word	0x000115d0


	//   ....[141]....
        /*07f0*/ 	.word	0x00011610


	//   ....[142]....
        /*07f4*/ 	.word	0x00011640


	//   ....[143]....
        /*07f8*/ 	.word	0x00011670


	//   ....[144]....
        /*07fc*/ 	.word	0x000116a0


	//   ....[145]....
        /*0800*/ 	.word	0x00011740


	//   ....[146]....
        /*0804*/ 	.word	0x000117e0


	//   ....[147]....
        /*0808*/ 	.word	0x00011880


	//   ....[148]....
        /*080c*/ 	.word	0x00011e70


	//   ....[149]....
        /*0810*/ 	.word	0x000124a0


	//   ....[150]....
        /*0814*/ 	.word	0x00012590


	//   ....[151]....
        /*0818*/ 	.word	0x00012620


	//   ....[152]....
        /*081c*/ 	.word	0x000126f0


	//   ....[153]....
        /*0820*/ 	.word	0x000127a0


	//   ....[154]....
        /*0824*/ 	.word	0x00012850


	//   ....[155]....
        /*0828*/ 	.word	0x000128f0


	//   ....[156]....
        /*082c*/ 	.word	0x00012990


	//   ....[157]....
        /*0830*/ 	.word	0x00012a40


	//   ....[158]....
        /*0834*/ 	.word	0x00012ac0


	//   ....[159]....
        /*0838*/ 	.word	0x00012b90


	//   ....[160]....
        /*083c*/ 	.word	0x00012cc0


	//   ....[161]....
        /*0840*/ 	.word	0x00012d70


	//   ....[162]....
        /*0844*/ 	.word	0x00012df0


	//   ....[163]....
        /*0848*/ 	.word	0x00012ee0


	//   ....[164]....
        /*084c*/ 	.word	0x00012f40


	//   ....[165]....
        /*0850*/ 	.word	0x00013020


	//   ....[166]....
        /*0854*/ 	.word	0x00013080


	//   ....[167]....
        /*0858*/ 	.word	0x00013120


	//   ....[168]....
        /*085c*/ 	.word	0x000131c0


	//   ....[169]....
        /*0860*/ 	.word	0x00013270


	//   ....[170]....
        /*0864*/ 	.word	0x00013320


	//   ....[171]....
        /*0868*/ 	.word	0x00013390


	//   ....[172]....
        /*086c*/ 	.word	0x000133f0


	//   ....[173]....
        /*0870*/ 	.word	0x000134e0


	//   ....[174]....
        /*0874*/ 	.word	0x00013540


	//   ....[175]....
        /*0878*/ 	.word	0x00013640


	//   ....[176]....
        /*087c*/ 	.word	0x000136a0


	//   ....[177]....
        /*0880*/ 	.word	0x00013740


	//   ....[178]....
        /*0884*/ 	.word	0x00013800


	//   ....[179]....
        /*0888*/ 	.word	0x000138d0


	//   ....[180]....
        /*088c*/ 	.word	0x00013950


	//   ....[181]....
        /*0890*/ 	.word	0x00013a10


	//   ....[182]....
        /*0894*/ 	.word	0x00013b40


	//   ....[183]....
        /*0898*/ 	.word	0x00013bf0


	//   ....[184]....
        /*089c*/ 	.word	0x00013ca0


	//   ....[185]....
        /*08a0*/ 	.word	0x00013d40


	//   ....[186]....
        /*08a4*/ 	.word	0x00013df0


	//   ....[187]....
        /*08a8*/ 	.word	0x00013e90


	//   ....[188]....
        /*08ac*/ 	.word	0x00013f40


	//   ....[189]....
        /*08b0*/ 	.word	0x00013fe0


	//   ....[190]....
        /*08b4*/ 	.word	0x00014050


	//   ....[191]....
        /*08b8*/ 	.word	0x00014110


	//   ....[192]....
        /*08bc*/ 	.word	0x00014200


	//   ....[193]....
        /*08c0*/ 	.word	0x00014290


	//   ....[194]....
        /*08c4*/ 	.word	0x000142f0


	//   ....[195]....
        /*08c8*/ 	.word	0x000143a0


	//   ....[196]....
        /*08cc*/ 	.word	0x00014400


	//   ....[197]....
        /*08d0*/ 	.word	0x000144b0


	//   ....[198]....
        /*08d4*/ 	.word	0x00014510


	//   ....[199]....
        /*08d8*/ 	.word	0x000145c0


	//   ....[200]....
        /*08dc*/ 	.word	0x00014620


	//   ....[201]....
        /*08e0*/ 	.word	0x000146d0


	//   ....[202]....
        /*08e4*/ 	.word	0x00014930


	//----- nvinfo : EIATTR_REG_RECONFIG
	.align		4
.L_293:
        /*08e8*/ 	.byte	0x01, 0x54
	.zero		2


	//----- nvinfo : EIATTR_SYSCALL_OFFSETS
	.align		4
        /*08ec*/ 	.byte	0x04, 0x46
        /*08ee*/ 	.short	(.L_295 - .L_294)


	//   ....[0]....
.L_294:
        /*08f0*/ 	.word	0x00001900


	//   ....[1]....
        /*08f4*/ 	.word	0x0000d1e0


	//   ....[2]....
        /*08f8*/ 	.word	0x0000d370


	//   ....[3]....
        /*08fc*/ 	.word	0x0000d4c0


	//   ....[4]....
        /*0900*/ 	.word	0x0000d610


	//   ....[5]....
        /*0904*/ 	.word	0x0000ec40


	//----- nvinfo : EIATTR_MBARRIER_INSTR_OFFSETS
	.align		4
.L_295:
        /*0908*/ 	.byte	0x04, 0x39
        /*090a*/ 	.short	(.L_297 - .L_296)


	//   ....[0]....
.L_296:
        /*090c*/ 	.word	0x00000180
        /*0910*/ 	.word	0x000000ff
        /*0914*/ 	.word	0x00013200
        /*0918*/ 	.short	0x0100
        /*091a*/ 	.byte	0x08
	.zero		1


	//   ....[1]....
        /*091c*/ 	.word	0x00000190
        /*0920*/ 	.word	0x000000ff
        /*0924*/ 	.word	0x00013220
        /*0928*/ 	.short	0x0100
        /*092a*/ 	.byte	0x08
	.zero		1


	//   ....[2]....
        /*092c*/ 	.word	0x00000280
        /*0930*/ 	.word	0x000000ff
        /*0934*/ 	.word	0x00013230
        /*0938*/ 	.short	0x0100
        /*093a*/ 	.byte	0x08
	.zero		1


	//   ....[3]....
        /*093c*/ 	.word	0x00000290
        /*0940*/ 	.word	0x000000ff
        /*0944*/ 	.word	0x00013240
        /*0948*/ 	.short	0x0100
        /*094a*/ 	.byte	0x08
	.zero		1


	//   ....[4]....
        /*094c*/ 	.word	0x000002a0
        /*0950*/ 	.word	0x000000ff
        /*0954*/ 	.word	0x00013238
        /*0958*/ 	.short	0x0100
        /*095a*/ 	.byte	0x08
	.zero		1


	//   ....[5]....
        /*095c*/ 	.word	0x000002b0
        /*0960*/ 	.word	0x000000ff
        /*0964*/ 	.word	0x00013248
        /*0968*/ 	.short	0x0100
        /*096a*/ 	.byte	0x08
	.zero		1


	//   ....[6]....
        /*096c*/ 	.word	0x000003e0
        /*0970*/ 	.word	0x000000ff
        /*0974*/ 	.word	0x00013250
        /*0978*/ 	.short	0x0100
        /*097a*/ 	.byte	0x08
	.zero		1


	//   ....[7]....
        /*097c*/ 	.word	0x000003f0
        /*0980*/ 	.word	0x000000ff
        /*0984*/ 	.word	0x00013260
        /*0988*/ 	.short	0x0100
        /*098a*/ 	.byte	0x08
	.zero		1


	//   ....[8]....
        /*098c*/ 	.word	0x00000400
        /*0990*/ 	.word	0x000000ff
        /*0994*/ 	.word	0x00013258
        /*0998*/ 	.short	0x0100
        /*099a*/ 	.byte	0x08
	.zero		1


	//   ....[9]....
        /*099c*/ 	.word	0x00000410
        /*09a0*/ 	.word	0x000000ff
        /*09a4*/ 	.word	0x00013268
        /*09a8*/ 	.short	0x0100
        /*09aa*/ 	.byte	0x08
	.zero		1


	//   ....[10]....
        /*09ac*/ 	.word	0x00000500
        /*09b0*/ 	.word	0x000000ff
        /*09b4*/ 	.word	0x00013270
        /*09b8*/ 	.short	0x0100
        /*09ba*/ 	.byte	0x06
	.zero		1


	//   ....[11]....
        /*09bc*/ 	.word	0x00000510
        /*09c0*/ 	.word	0x000000ff
        /*09c4*/ 	.word	0x00013280
        /*09c8*/ 	.short	0x0100
        /*09ca*/ 	.byte	0x06
	.zero		1


	//   ....[12]....
        /*09cc*/ 	.word	0x00000520
        /*09d0*/ 	.word	0x000000ff
        /*09d4*/ 	.word	0x00013278
        /*09d8*/ 	.short	0x0100
        /*09da*/ 	.byte	0x06
	.zero		1


	//   ....[13]....
        /*09dc*/ 	.word	0x00000530
        /*09e0*/ 	.word	0x000000ff
        /*09e4*/ 	.word	0x00013288
        /*09e8*/ 	.short	0x0100
        /*09ea*/ 	.byte	0x06
	.zero		1


	//   ....[14]....
        /*09ec*/ 	.word	0x00000660
        /*09f0*/ 	.word	0x000000ff
        /*09f4*/ 	.word	0x00013290
        /*09f8*/ 	.short	0x0100
        /*09fa*/ 	.byte	0x08
	.zero		1


	//   ....[15]....
        /*09fc*/ 	.word	0x00000670
        /*0a00*/ 	.word	0x000000ff
        /*0a04*/ 	.word	0x000132a0
        /*0a08*/ 	.short	0x0100
        /*0a0a*/ 	.byte	0x08
	.zero		1


	//   ....[16]....
        /*0a0c*/ 	.word	0x00000680
        /*0a10*/ 	.word	0x000000ff
        /*0a14*/ 	.word	0x00013298
        /*0a18*/ 	.short	0x0100
        /*0a1a*/ 	.byte	0x08
	.zero		1


	//   ....[17]....
        /*0a1c*/ 	.word	0x00000690
        /*0a20*/ 	.word	0x000000ff
        /*0a24*/ 	.word	0x000132a8
        /*0a28*/ 	.short	0x0100
        /*0a2a*/ 	.byte	0x08
	.zero		1


	//   ....[18]....
        /*0a2c*/ 	.word	0x000007e0
        /*0a30*/ 	.word	0x000000ff
        /*0a34*/ 	.word	0x000132b0
        /*0a38*/ 	.short	0x0100
        /*0a3a*/ 	.byte	0x08
	.zero		1


	//   ....[19]....
        /*0a3c*/ 	.word	0x000007f0
        /*0a40*/ 	.word	0x000000ff
        /*0a44*/ 	.word	0x000132c0
        /*0a48*/ 	.short	0x0100
        /*0a4a*/ 	.byte	0x08
	.zero		1


	//   ....[20]....
        /*0a4c*/ 	.word	0x00000800
        /*0a50*/ 	.word	0x000000ff
        /*0a54*/ 	.word	0x000132b8
        /*0a58*/ 	.short	0x0100
        /*0a5a*/ 	.byte	0x08
	.zero		1


	//   ....[21]....
        /*0a5c*/ 	.word	0x00000810
        /*0a60*/ 	.word	0x000000ff
        /*0a64*/ 	.word	0x000132c8
        /*0a68*/ 	.short	0x0100
        /*0a6a*/ 	.byte	0x08
	.zero		1


	//   ....[22]....
        /*0a6c*/ 	.word	0x00001980
        /*0a70*/ 	.word	0x000000ff
        /*0a74*/ 	.word	0x00013200
        /*0a78*/ 	.short	0x010a
        /*0a7a*/ 	.byte	0x2d
	.zero		1


	//   ....[23]....
        /*0a7c*/ 	.word	0x00001a00
        /*0a80*/ 	.word	0x00000003
        /*0a84*/ 	.word	0x00013230
        /*0a88*/ 	.short	0x010a
        /*0a8a*/ 	.byte	0x3f
	.zero		1


	//   ....[24]....
        /*0a8c*/ 	.word	0x00001a40
        /*0a90*/ 	.word	0x00000003
        /*0a94*/ 	.word	0x00013230
        /*0a98*/ 	.short	0x010a
        /*0a9a*/ 	.byte	0x3f
	.zero		1


	//   ....[25]....
        /*0a9c*/ 	.word	0x000021f0
        /*0aa0*/ 	.word	0x000000ff
        /*0aa4*/ 	.word	0x00000000
        /*0aa8*/ 	.short	0x0101
        /*0aaa*/ 	.byte	0x06
	.zero		1


	//   ....[26]....
        /*0aac*/ 	.word	0x000044c0
        /*0ab0*/ 	.word	0x000000ff
        /*0ab4*/ 	.word	0x00013230
        /*0ab8*/ 	.short	0x010a
        /*0aba*/ 	.byte	0x14
	.zero		1


	//   ....[27]....
        /*0abc*/ 	.word	0x00004500
        /*0ac0*/ 	.word	0x000000ff
        /*0ac4*/ 	.word	0x00013230
        /*0ac8*/ 	.short	0x010a
        /*0aca*/ 	.byte	0x14
	.zero		1


	//   ....[28]....
        /*0acc*/ 	.word	0x00004950
        /*0ad0*/ 	.word	0x000000ff
        /*0ad4*/ 	.word	0x00013250
        /*0ad8*/ 	.short	0x010a
        /*0ada*/ 	.byte	0x0b
	.zero		1


	//   ....[29]....
        /*0adc*/ 	.word	0x00004990
        /*0ae0*/ 	.word	0x000000ff
        /*0ae4*/ 	.word	0x00013250
        /*0ae8*/ 	.short	0x010a
        /*0aea*/ 	.byte	0x0b
	.zero		1


	//   ....[30]....
        /*0aec*/ 	.word	0x00004c40
        /*0af0*/ 	.word	0x000000ff
        /*0af4*/ 	.word	0x00000000
        /*0af8*/ 	.short	0x0101
        /*0afa*/ 	.byte	0x14
	.zero		1


	//   ....[31]....
        /*0afc*/ 	.word	0x00006da0
        /*0b00*/ 	.word	0x000000ff
        /*0b04*/ 	.word	0x00000000
        /*0b08*/ 	.short	0x0101
        /*0b0a*/ 	.byte	0x06
	.zero		1


	//   ....[32]....
        /*0b0c*/ 	.word	0x000072d0
        /*0b10*/ 	.word	0x000000ff
        /*0b14*/ 	.word	0x00013230
        /*0b18*/ 	.short	0x010a
        /*0b1a*/ 	.byte	0x06
	.zero		1


	//   ....[33]....
        /*0b1c*/ 	.word	0x00007310
        /*0b20*/ 	.word	0x000000ff
        /*0b24*/ 	.word	0x00013230
        /*0b28*/ 	.short	0x010a
        /*0b2a*/ 	.byte	0x06
	.zero		1


	//   ....[34]....
        /*0b2c*/ 	.word	0x00007760
        /*0b30*/ 	.word	0x000000ff
        /*0b34*/ 	.word	0x00013250
        /*0b38*/ 	.short	0x010a
        /*0b3a*/ 	.byte	0x0b
	.zero		1


	//   ....[35]....
        /*0b3c*/ 	.word	0x000077a0
        /*0b40*/ 	.word	0x000000ff
        /*0b44*/ 	.word	0x00013250
        /*0b48*/ 	.short	0x010a
        /*0b4a*/ 	.byte	0x0b
	.zero		1


	//   ....[36]....
        /*0b4c*/ 	.word	0x00007ab0
        /*0b50*/ 	.word	0x000000ff
        /*0b54*/ 	.word	0x00000000
        /*0b58*/ 	.short	0x0101
        /*0b5a*/ 	.byte	0x06
	.zero		1


	//   ....[37]....
        /*0b5c*/ 	.word	0x00009020
        /*0b60*/ 	.word	0x000000ff
        /*0b64*/ 	.word	0x00000000
        /*0b68*/ 	.short	0x0101
        /*0b6a*/ 	.byte	0x06
	.zero		1


	//   ....[38]....
        /*0b6c*/ 	.word	0x000094d0
        /*0b70*/ 	.word	0x000000ff
        /*0b74*/ 	.word	0x00013250
        /*0b78*/ 	.short	0x010a
        /*0b7a*/ 	.byte	0x0e
	.zero		1


	//   ....[39]....
        /*0b7c*/ 	.word	0x00009510
        /*0b80*/ 	.word	0x000000ff
        /*0b84*/ 	.word	0x00013250
        /*0b88*/ 	.short	0x010a
        /*0b8a*/ 	.byte	0x0e
	.zero		1


	//   ....[40]....
        /*0b8c*/ 	.word	0x00009b80
        /*0b90*/ 	.word	0x000000ff
        /*0b94*/ 	.word	0x00000000
        /*0b98*/ 	.short	0x0101
        /*0b9a*/ 	.byte	0x04
	.zero		1


	//   ....[41]....
        /*0b9c*/ 	.word	0x0000ae90
        /*0ba0*/ 	.word	0x00000000
        /*0ba4*/ 	.word	0x00000000
        /*0ba8*/ 	.short	0x0101
        /*0baa*/ 	.byte	0x3f
	.zero		1


	//   ....[42]....
        /*0bac*/ 	.word	0x0000dc50
        /*0bb0*/ 	.word	0x00000004
        /*0bb4*/ 	.word	0x00013280
        /*0bb8*/ 	.short	0x010a
        /*0bba*/ 	.byte	0x3f
	.zero		1


	//   ....[43]....
        /*0bbc*/ 	.word	0x0000e2e0
        /*0bc0*/ 	.word	0x00000004
        /*0bc4*/ 	.word	0x00013270
        /*0bc8*/ 	.short	0x0107
        /*0bca*/ 	.byte	0x3f
	.zero		1


	//   ....[44]....
        /*0bcc*/ 	.word	0x0000e3a0
        /*0bd0*/ 	.word	0x00000004
        /*0bd4*/ 	.word	0x00013270
        /*0bd8*/ 	.short	0x0101
        /*0bda*/ 	.byte	0x3f
	.zero		1


	//   ....[45]....
        /*0bdc*/ 	.word	0x0000e3f0
        /*0be0*/ 	.word	0x00000004
        /*0be4*/ 	.word	0x00013240
        /*0be8*/ 	.short	0x010a
        /*0bea*/ 	.byte	0x3f
	.zero		1


	//   ....[46]....
        /*0bec*/ 	.word	0x0000e950
        /*0bf0*/ 	.word	0x00000004
        /*0bf4*/ 	.word	0x00013230
        /*0bf8*/ 	.short	0x0107
        /*0bfa*/ 	.byte	0x3f
	.zero		1


	//   ....[47]....
        /*0bfc*/ 	.word	0x0000ea20
        /*0c00*/ 	.word	0x00000004
        /*0c04*/ 	.word	0x00013230
        /*0c08*/ 	.short	0x0101
        /*0c0a*/ 	.byte	0x3f
	.zero		1


	//   ....[48]....
        /*0c0c*/ 	.word	0x0000f500
        /*0c10*/ 	.word	0x00000016
        /*0c14*/ 	.word	0x00013200
        /*0c18*/ 	.short	0x0107
        /*0c1a*/ 	.byte	0x3f
	.zero		1


	//   ....[49]....
        /*0c1c*/ 	.word	0x0000f5f0
        /*0c20*/ 	.word	0x00000016
        /*0c24*/ 	.word	0x00013200
        /*0c28*/ 	.short	0x0101
        /*0c2a*/ 	.byte	0x3f
	.zero		1


	//   ....[50]....
        /*0c2c*/ 	.word	0x0000f610
        /*0c30*/ 	.word	0x00000016
        /*0c34*/ 	.word	0x00013220
        /*0c38*/ 	.short	0x010a
        /*0c3a*/ 	.byte	0x3f
	.zero		1


	//   ....[51]....
        /*0c3c*/ 	.word	0x0000fb30
        /*0c40*/ 	.word	0x00000000
        /*0c44*/ 	.word	0x00013280
        /*0c48*/ 	.short	0x010a
        /*0c4a*/ 	.byte	0x3f
	.zero		1


	//   ....[52]....
        /*0c4c*/ 	.word	0x00010020
        /*0c50*/ 	.word	0x00000000
        /*0c54*/ 	.word	0x00013270
        /*0c58*/ 	.short	0x0107
        /*0c5a*/ 	.byte	0x3f
	.zero		1


	//   ....[53]....
        /*0c5c*/ 	.word	0x000100e0
        /*0c60*/ 	.word	0x00000000
        /*0c64*/ 	.word	0x00013270
        /*0c68*/ 	.short	0x0101
        /*0c6a*/ 	.byte	0x3f
	.zero		1


	//   ....[54]....
        /*0c6c*/ 	.word	0x00010110
        /*0c70*/ 	.word	0x00000000
        /*0c74*/ 	.word	0x00013240
        /*0c78*/ 	.short	0x010a
        /*0c7a*/ 	.byte	0x3f
	.zero		1


	//   ....[55]....
        /*0c7c*/ 	.word	0x00010570
        /*0c80*/ 	.word	0x00000000
        /*0c84*/ 	.word	0x00013230
        /*0c88*/ 	.short	0x0107
        /*0c8a*/ 	.byte	0x3f
	.zero		1


	//   ....[56]....
        /*0c8c*/ 	.word	0x00010630
        /*0c90*/ 	.word	0x00000000
        /*0c94*/ 	.word	0x00013230
        /*0c98*/ 	.short	0x0101
        /*0c9a*/ 	.byte	0x3f
	.zero		1


	//   ....[57]....
        /*0c9c*/ 	.word	0x000106c0
        /*0ca0*/ 	.word	0x00000002
        /*0ca4*/ 	.word	0x00013270
        /*0ca8*/ 	.short	0x010a
        /*0caa*/ 	.byte	0x3f
	.zero		1


	//   ....[58]....
        /*0cac*/ 	.word	0x00010750
        /*0cb0*/ 	.word	0x00000002
        /*0cb4*/ 	.word	0x00013260
        /*0cb8*/ 	.short	0x010a
        /*0cba*/ 	.byte	0x3f
	.zero		1


	//   ....[59]....
        /*0cbc*/ 	.word	0x00010a60
        /*0cc0*/ 	.word	0x00000002
        /*0cc4*/ 	.word	0x00013250
        /*0cc8*/ 	.short	0x0101
        /*0cca*/ 	.byte	0x3f
	.zero		1


	//   ....[60]....
        /*0ccc*/ 	.word	0x00010af0
        /*0cd0*/ 	.word	0x00000002
        /*0cd4*/ 	.word	0x00000000
        /*0cd8*/ 	.short	0x0101
        /*0cda*/ 	.byte	0x3f
	.zero		1


	//   ....[61]....
        /*0cdc*/ 	.word	0x00010cc0
        /*0ce0*/ 	.word	0x00000003
        /*0ce4*/ 	.word	0x00013270
        /*0ce8*/ 	.short	0x010a
        /*0cea*/ 	.byte	0x3f
	.zero		1


	//   ....[62]....
        /*0cec*/ 	.word	0x00010d50
        /*0cf0*/ 	.word	0x00000003
        /*0cf4*/ 	.word	0x00013260
        /*0cf8*/ 	.short	0x010a
        /*0cfa*/ 	.byte	0x3f
	.zero		1


	//   ....[63]....
        /*0cfc*/ 	.word	0x00011070
        /*0d00*/ 	.word	0x00000003
        /*0d04*/ 	.word	0x00013250
        /*0d08*/ 	.short	0x0101
        /*0d0a*/ 	.byte	0x3f
	.zero		1


	//   ....[64]....
        /*0d0c*/ 	.word	0x00011130
        /*0d10*/ 	.word	0x00000003
        /*0d14*/ 	.word	0x00000000
        /*0d18*/ 	.short	0x0101
        /*0d1a*/ 	.byte	0x3f
	.zero		1


	//   ....[65]....
        /*0d1c*/ 	.word	0x00011df0
        /*0d20*/ 	.word	0x00000005
        /*0d24*/ 	.word	0x00013220
        /*0d28*/ 	.short	0x010a
        /*0d2a*/ 	.byte	0x3f
	.zero		1


	//   ....[66]....
        /*0d2c*/ 	.word	0x00011fa0
        /*0d30*/ 	.word	0x00000003
        /*0d34*/ 	.word	0x00013240
        /*0d38*/ 	.short	0x010a
        /*0d3a*/ 	.byte	0x3f
	.zero		1


	//   ....[67]....
        /*0d3c*/ 	.word	0x00012030
        /*0d40*/ 	.word	0x00000005
        /*0d44*/ 	.word	0x00013240
        /*0d48*/ 	.short	0x010a
        /*0d4a*/ 	.byte	0x3f
	.zero		1


	//   ....[68]....
        /*0d4c*/ 	.word	0x00012070
        /*0d50*/ 	.word	0x00000003
        /*0d54*/ 	.word	0x00013260
        /*0d58*/ 	.short	0x010a
        /*0d5a*/ 	.byte	0x3f
	.zero		1


	//   ....[69]....
        /*0d5c*/ 	.word	0x000120b0
        /*0d60*/ 	.word	0x00000005
        /*0d64*/ 	.word	0x00013260
        /*0d68*/ 	.short	0x010a
        /*0d6a*/ 	.byte	0x3f
	.zero		1


	//   ....[70]....
        /*0d6c*/ 	.word	0x000120f0
        /*0d70*/ 	.word	0x00000003
        /*0d74*/ 	.word	0x00013280
        /*0d78*/ 	.short	0x010a
        /*0d7a*/ 	.byte	0x3f
	.zero		1


	//   ....[71]....
        /*0d7c*/ 	.word	0x00012130
        /*0d80*/ 	.word	0x00000005
        /*0d84*/ 	.word	0x00013280
        /*0d88*/ 	.short	0x010a
        /*0d8a*/ 	.byte	0x3f
	.zero		1


	//   ....[72]....
        /*0d8c*/ 	.word	0x000121a0
        /*0d90*/ 	.word	0x00000003
        /*0d94*/ 	.word	0x00013200
        /*0d98*/ 	.short	0x010a
        /*0d9a*/ 	.byte	0x3f
	.zero		1


	//   ....[73]....
        /*0d9c*/ 	.word	0x000121f0
        /*0da0*/ 	.word	0x00000003
        /*0da4*/ 	.word	0x00013230
        /*0da8*/ 	.short	0x010a
        /*0daa*/ 	.byte	0x3f
	.zero		1


	//   ....[74]....
        /*0dac*/ 	.word	0x00012250
        /*0db0*/ 	.word	0x00000009
        /*0db4*/ 	.word	0x00013230
        /*0db8*/ 	.short	0x010a
        /*0dba*/ 	.byte	0x3f
	.zero		1


	//   ....[75]....
        /*0dbc*/ 	.word	0x000122b0
        /*0dc0*/ 	.word	0x00000009
        /*0dc4*/ 	.word	0x00013250
        /*0dc8*/ 	.short	0x010a
        /*0dca*/ 	.byte	0x3f
	.zero		1


	//   ....[76]....
        /*0dcc*/ 	.word	0x00012310
        /*0dd0*/ 	.word	0x0000000b
        /*0dd4*/ 	.word	0x00013230
        /*0dd8*/ 	.short	0x010a
        /*0dda*/ 	.byte	0x3f
	.zero		1


	//   ....[77]....
        /*0ddc*/ 	.word	0x00012370
        /*0de0*/ 	.word	0x0000000b
        /*0de4*/ 	.word	0x00013250
        /*0de8*/ 	.short	0x010a
        /*0dea*/ 	.byte	0x3f
	.zero		1


	//   ....[78]....
        /*0dec*/ 	.word	0x000123d0
        /*0df0*/ 	.word	0x00000006
        /*0df4*/ 	.word	0x00013250
        /*0df8*/ 	.short	0x010a
        /*0dfa*/ 	.byte	0x3f
	.zero		1


	//   ....[79]....
        /*0dfc*/ 	.word	0x000124e0
        /*0e00*/ 	.word	0x00000004
        /*0e04*/ 	.word	0x00013280
        /*0e08*/ 	.short	0x010a
        /*0e0a*/ 	.byte	0x3f
	.zero		1


	//   ....[80]....
        /*0e0c*/ 	.word	0x00012c10
        /*0e10*/ 	.word	0x00000004
        /*0e14*/ 	.word	0x00013240
        /*0e18*/ 	.short	0x010a
        /*0e1a*/ 	.byte	0x3f
	.zero		1


	//   ....[81]....
        /*0e1c*/ 	.word	0x00013a40
        /*0e20*/ 	.word	0x00000016
        /*0e24*/ 	.word	0x00013220
        /*0e28*/ 	.short	0x010a
        /*0e2a*/ 	.byte	0x3f
	.zero		1


	//   ....[82]....
        /*0e2c*/ 	.word	0x00013a90
        /*0e30*/ 	.word	0x00000000
        /*0e34*/ 	.word	0x00013280
        /*0e38*/ 	.short	0x010a
        /*0e3a*/ 	.byte	0x3f
	.zero		1


	//   ....[83]....
        /*0e3c*/ 	.word	0x00014150
        /*0e40*/ 	.word	0x00000000
        /*0e44*/ 	.word	0x00013240
        /*0e48*/ 	.short	0x010a
        /*0e4a*/ 	.byte	0x3f
	.zero		1


	//   ....[84]....
        /*0e4c*/ 	.word	0x00014710
        /*0e50*/ 	.word	0x00000002
        /*0e54*/ 	.word	0x00013270
        /*0e58*/ 	.short	0x010a
        /*0e5a*/ 	.byte	0x3f
	.zero		1


	//   ....[85]....
        /*0e5c*/ 	.word	0x00014760
        /*0e60*/ 	.word	0x00000002
        /*0e64*/ 	.word	0x00013260
        /*0e68*/ 	.short	0x010a
        /*0e6a*/ 	.byte	0x3f
	.zero		1


	//   ....[86]....
        /*0e6c*/ 	.word	0x000147b0
        /*0e70*/ 	.word	0x00000003
        /*0e74*/ 	.word	0x00013270
        /*0e78*/ 	.short	0x010a
        /*0e7a*/ 	.byte	0x3f
	.zero		1


	//   ....[87]....
        /*0e7c*/ 	.word	0x00014800
        /*0e80*/ 	.word	0x00000003
        /*0e84*/ 	.word	0x00013260
        /*0e88*/ 	.short	0x010a
        /*0e8a*/ 	.byte	0x3f
	.zero		1


	//   ....[88]....
        /*0e8c*/ 	.word	0x00014850
        /*0e90*/ 	.word	0x00000005
        /*0e94*/ 	.word	0x00013220
        /*0e98*/ 	.short	0x010a
        /*0e9a*/ 	.byte	0x3f
	.zero		1


	//   ....[89]....
        /*0e9c*/ 	.word	0x000149f0
        /*0ea0*/ 	.word	0x00000003
        /*0ea4*/ 	.word	0x00013240
        /*0ea8*/ 	.short	0x010a
        /*0eaa*/ 	.byte	0x3f
	.zero		1


	//   ....[90]....
        /*0eac*/ 	.word	0x00014a40
        /*0eb0*/ 	.word	0x00000005
        /*0eb4*/ 	.word	0x00013240
        /*0eb8*/ 	.short	0x010a
        /*0eba*/ 	.byte	0x3f
	.zero		1


	//   ....[91]....
        /*0ebc*/ 	.word	0x00014a90
        /*0ec0*/ 	.word	0x00000003
        /*0ec4*/ 	.word	0x00013260
        /*0ec8*/ 	.short	0x010a
        /*0eca*/ 	.byte	0x3f
	.zero		1


	//   ....[92]....
        /*0ecc*/ 	.word	0x00014ae0
        /*0ed0*/ 	.word	0x00000005
        /*0ed4*/ 	.word	0x00013260
        /*0ed8*/ 	.short	0x010a
        /*0eda*/ 	.byte	0x3f
	.zero		1


	//   ....[93]....
        /*0edc*/ 	.word	0x00014b30
        /*0ee0*/ 	.word	0x00000003
        /*0ee4*/ 	.word	0x00013280
        /*0ee8*/ 	.short	0x010a
        /*0eea*/ 	.byte	0x3f
	.zero		1


	//----- nvinfo : EIATTR_NUM_MBARRIERS
	.align		4
.L_297:
        /*0eec*/ 	.byte	0x03, 0x38
        /*0eee*/ 	.short	0x0016


	//----- nvinfo : EIATTR_EXIT_INSTR_OFFSETS
	.align		4
        /*0ef0*/ 	.byte	0x04, 0x1c
        /*0ef2*/ 	.short	(.L_299 - .L_298)


	//   ....[0]....
.L_298:
        /*0ef4*/ 	.word	0x00000980


	//   ....[1]....
        /*0ef8*/ 	.word	0x0000ba10


	//   ....[2]....
        /*0efc*/ 	.word	0x00012180


	//----- nvinfo : EIATTR_MAX_THREADS
	.align		4
.L_299:
        /*0f00*/ 	.byte	0x04, 0x05
        /*0f02*/ 	.short	(.L_301 - .L_300)
.L_300:
        /*0f04*/ 	.word	0x00000200
        /*0f08*/ 	.word	0x00000001
        /*0f0c*/ 	.word	0x00000001


	//----- nvinfo : EIATTR_CRS_STACK_SIZE
	.align		4
.L_301:
        /*0f10*/ 	.byte	0x04, 0x1e
        /*0f12*/ 	.short	(.L_303 - .L_302)
.L_302:
        /*0f14*/ 	.word	0x00000000


	//----- nvinfo : EIATTR_CBANK_PARAM_SIZE
	.align		4
.L_303:
        /*0f18*/ 	.byte	0x03, 0x19
        /*0f1a*/ 	.short	0x0af0


	//----- nvinfo : EIATTR_PARAM_CBANK
	.align		4
        /*0f1c*/ 	.byte	0x04, 0x0a
        /*0f1e*/ 	.short	(.L_305 - .L_304)
	.align		4
.L_304:
        /*0f20*/ 	.word	index@(.nv.constant0._ZN7cutlass13device_kernelIN5flash11enable_sm90INS1_16FlashAttnFwdSm90INS1_25CollectiveMainloopFwdSm90ILi2EN4cute5tupleIJNS5_1CILi1EEES8_S8_EEENS6_IJNS7_ILi192EEENS7_ILi160EEENS7_ILi64EEEEEELi64ENS_12float_e4m3_tEfNS_4arch4Sm90ELb1ELb0ELb0ELb1ELb1ELb0ELb0ELb1ELb1ELb1ELb0ELb0EEENS1_21CollectiveEpilogueFwdINS6_IJSA_SC_SB_EEES9_NS_10bfloat16_tESG_Li384ELb1ELb1ELb0ELb1EEENS1_36VarlenDynamicPersistentTileSchedulerILi192ELi160ELi384ELi128ELb0ELb1ELb1ELb1ELb1ELb1EEEEEEEEEvNT_6ParamsE)
        /*0f24*/ 	.short	0x0210
        /*0f26*/ 	.short	0x0af0


	//----- nvinfo : EIATTR_SW_WAR
	.align		4
.L_305:
        /*0f28*/ 	.byte	0x04, 0x36
        /*0f2a*/ 	.short	(.L_307 - .L_306)
.L_306:
        /*0f2c*/ 	.word	0x00000008
.L_307:


//--------------------- .nv.info._ZN7cutlass13device_kernelIN5flash11enable_sm90INS1_16FlashAttnFwdSm90INS1_25CollectiveMainloopFwdSm90ILi2EN4cute5tupleIJNS5_1CILi1EEES8_S8_EEENS6_IJNS7_ILi192EEENS7_ILi160EEENS7_ILi64EEEEEELi64ENS_12float_e4m3_tEfNS_4arch4Sm90ELb1ELb0ELb0ELb1ELb1ELb1ELb0ELb1ELb1ELb1ELb0ELb0EEENS1_21CollectiveEpilogueFwdINS6_IJSA_SC_SB_EEES9_NS_10bfloat16_tESG_Li384ELb1ELb1ELb0ELb1EEENS1_36VarlenDynamicPersistentTileSchedulerILi192ELi160ELi384ELi128ELb0ELb1ELb1ELb1ELb1ELb1EEEEEEEEEvNT_6ParamsE --------------------------
	.section	.nv.info._ZN7cutlass13device_kernelIN5flash11enable_sm90INS1_16FlashAttnFwdSm90INS1_25CollectiveMainloopFwdSm90ILi2EN4cute5tupleIJNS5_1CILi1EEES8_S8_EEENS6_IJNS7_ILi192EEENS7_ILi160EEENS7_ILi64EEEEEELi64ENS_12float_e4m3_tEfNS_4arch4Sm90ELb1ELb0ELb0ELb1ELb1ELb1ELb0ELb1ELb1ELb1ELb0ELb0EEENS1_21CollectiveEpilogueFwdINS6_IJSA_SC_SB_EEES9_NS_10bfloat16_tESG_Li384ELb1ELb1ELb0ELb1EEENS1_36VarlenDynamicPersistentTileSchedulerILi192ELi160ELi384ELi128ELb0ELb1ELb1ELb1ELb1ELb1EEEEEEEEEvNT_6ParamsE,"",@"SHT_CUDA_INFO"
	.sectionflags	@""
	.align	4


	//----- nvinfo : EIATTR_CUDA_API_VERSION
	.align		4
        /*0000*/ 	.byte	0x04, 0x37
        /*0002*/ 	.short	(.L_309 - .L_308)
.L_308:
        /*0004*/ 	.word	0x00000082


	//----- nvinfo : EIATTR_KPARAM_INFO
	.align		4
.L_309:
        /*0008*/ 	.byte	0x04, 0x17
        /*000a*/ 	.short	(.L_311 - .L_310)
.L_310:
        /*000c*/ 	.word	0x00000000
        /*0010*/ 	.short	0x0000
        /*0012*/ 	.short	0x0070
        /*0014*/ 	.byte	0x00, 0xf0, 0x01, 0x2a


	//----- nvinfo : EIATTR_SPARSE_MMA_MASK
	.align		4
.L_311:
        /*0018*/ 	.byte	0x03, 0x50
        /*001a*/ 	.short	0x0000


	//----- nvinfo : EIATTR_MAXREG_COUNT
	.align		4
        /*001c*/ 	.byte	0x03, 0x1b
        /*001e*/ 	.short	0x0080


	//----- nvinfo : EIATTR_NUM_BARRIERS
	.align		4
        /*0020*/ 	.byte	0x02, 0x4c
        /*0022*/ 	.byte	0x10
	.zero		1


	//----- nvinfo : EIATTR_EXTERNS
	.align		4
        /*0024*/ 	.byte	0x04, 0x0f
        /*0026*/ 	.short	(.L_313 - .L_312)


	//   ....[0]....
	.align		4
.L_312:
        /*0028*/ 	.word	index@(__assertfail)


	//----- nvinfo : EIATTR_ANNOTATIONS
	.align		4
.L_313:
        /*002c*/ 	.byte	0x04, 0x55
        /*002e*/ 	.short	(.L_315 - .L_314)


	//   ....[0]....
.L_314:
        /* <DEDUP_REMOVED lines=129> */


	//----- nvinfo : EIATTR_MERCURY_ISA_VERSION
	.align		4
.L_315:
        /*0828*/ 	.byte	0x03, 0x5f
        /*082a*/ 	.short	0x0101


	//----- nvinfo : EIATTR_UNUSED_LOAD_BYTE_OFFSET
	.align		4
        /*082c*/ 	.byte	0x04, 0x44
        /*082e*/ 	.short	(.L_317 - .L_316)


	//   ....[0]....
.L_316:
        /*0830*/ 	.word	0x00000a40
        /*0834*/ 	.word	0x0000fff0


	//   ....[1]....
        /*0838*/ 	.word	0x000111a0
        /*083c*/ 	.word	0x0000fff0


	//----- nvinfo : EIATTR_INT_WARP_WIDE_INSTR_OFFSETS
	.align		4
.L_317:
        /*0840*/ 	.byte	0x04, 0x31
        /*0842*/ 	.short	(.L_319 - .L_318)


	//   ....[0]....
.L_318:
        /*0844*/ 	.word	0x00000120


	//   ....[1]....
        /*0848*/ 	.word	0x000001c0


	//   ....[2]....
        /*084c*/ 	.word	0x00000230


	//   ....[3]....
        /*0850*/ 	.word	0x000153b0


	//   ....[4]....
        /*0854*/ 	.word	0x00015440


	//   ....[5]....
        /*0858*/ 	.word	0x00018eb0


	//   ....[6]....
        /*085c*/ 	.word	0x00018f40


	//----- nvinfo : EIATTR_COOP_GROUP_MASK_REGIDS
	.align		4
.L_319:
        /*0860*/ 	.byte	0x04, 0x29
        /*0862*/ 	.short	(.L_321 - .L_320)


	//   ....[0]....
.L_320:
        /*0864*/ 	.word	0xffffffff


	//   ....[1]....
        /*0868*/ 	.word	0xffffffff


	//   ....[2]....
        /*086c*/ 	.word	0xffffffff


	//   ....[3]....
        /*0870*/ 	.word	0xffffffff


	//   ....[4]....
        /*0874*/ 	.word	0xffffffff


	//   ....[5]....
        /*0878*/ 	.word	0xffffffff


	//   ....[6]....
        /*087c*/ 	.word	0xffffffff


	//   ....[7]....
        /*0880*/ 	.word	0xffffffff


	//   ....[8]....
        /*0884*/ 	.word	0xffffffff


	//   ....[9]....
        /*0888*/ 	.word	0xffffffff


	//   ....[10]....
        /*088c*/ 	.word	0xffffffff


	//   ....[11]....
        /*0890*/ 	.word	0xffffffff


	//   ....[12]....
        /*0894*/ 	.word	0xffffffff


	//   ....[13]....
        /*0898*/ 	.word	0xffffffff


	//   ....[14]....
        /*089c*/ 	.word	0xffffffff


	//   ....[15]....
        /*08a0*/ 	.word	0xffffffff


	//   ....[16]....
        /*08a4*/ 	.word	0xffffffff


	//   ....[17]....
        /*08a8*/ 	.word	0xffffffff


	//   ....[18]....
        /*08ac*/ 	.word	0xffffffff


	//   ....[19]....
        /*08b0*/ 	.word	0xffffffff


	//   ....[20]....
        /*08b4*/ 	.word	0xffffffff


	//   ....[21]....
        /*08b8*/ 	.word	0xffffffff


	//   ....[22]....
        /*08bc*/ 	.word	0xffffffff


	//   ....[23]....
        /*08c0*/ 	.word	0xffffffff


	//   ....[24]....
        /*08c4*/ 	.word	0xffffffff


	//   ....[25]....
        /*08c8*/ 	.word	0xffffffff


	//   ....[26]....
        /*08cc*/ 	.word	0xffffffff


	//   ....[27]....
        /*08d0*/ 	.word	0xffffffff


	//   ....[28]....
        /*08d4*/ 	.word	0xffffffff


	//   ....[29]....
        /*08d8*/ 	.word	0xffffffff


	//   ....[30]....
        /*08dc*/ 	.word	0xffffffff


	//   ....[31]....
        /*08e0*/ 	.word	0xffffffff


	//   ....[32]....
        /*08e4*/ 	.word	0xffffffff


	//   ....[33]....
        /*08e8*/ 	.word	0xffffffff


	//   ....[34]....
        /*08ec*/ 	.word	0xffffffff


	//   ....[35]....
        /*08f0*/ 	.word	0xffffffff


	//   ....[36]....
        /*08f4*/ 	.word	0xffffffff


	//   ....[37]....
        /*08f8*/ 	.word	0xffffffff


	//   ....[38]....
        /*08fc*/ 	.word	0xffffffff


	//   ....[39]....
        /*0900*/ 	.word	0xffffffff


	//   ....[40]....
        /*0904*/ 	.word	0xffffffff


	//   ....[41]....
        /*0908*/ 	.word	0xffffffff


	//   ....[42]....
        /*090c*/ 	.word	0xffffffff


	//   ....[43]....
        /*0910*/ 	.word	0xffffffff


	//   ....[44]....
        /*0914*/ 	.word	0xffffffff


	//   ....[45]....
        /*0918*/ 	.word	0xffffffff


	//   ....[46]....
        /*091c*/ 	.word	0xffffffff


	//   ....[47]....
        /*0920*/ 	.word	0xffffffff


	//   ....[48]....
        /*0924*/ 	.word	0xffffffff


	//   ....[49]....
        /*0928*/ 	.word	0xffffffff


	//   ....[50]....
        /*092c*/ 	.word	0xffffffff


	//   ....[51]....
        /*0930*/ 	.word	0xffffffff


	//   ....[52]....
        /*0934*/ 	.word	0xffffffff


	//   ....[53]....
        /*0938*/ 	.word	0xffffffff


	//   ....[54]....
        /*093c*/ 	.word	0xffffffff


	//   ....[55]....
        /*0940*/ 	.word	0xffffffff


	//   ....[56]....
        /*0944*/ 	.word	0xffffffff


	//   ....[57]....
        /*0948*/ 	.word	0xffffffff


	//   ....[58]....
        /*094c*/ 	.word	0xffffffff


	//   ....[59]....
        /*0950*/ 	.word	0xffffffff


	//   ....[60]....
        /*0954*/ 	.word	0xffffffff


	//   ....[61]....
        /*0958*/ 	.word	0xffffffff


	//   ....[62]....
        /*095c*/ 	.word	0xffffffff


	//   ....[63]....
        /*0960*/ 	.word	0xffffffff


	//   ....[64]....
        /*0964*/ 	.word	0xffffffff


	//   ....[65]....
        /*0968*/ 	.word	0xffffffff


	//   ....[66]....
        /*096c*/ 	.word	0xffffffff


	//   ....[67]....
        /*0970*/ 	.word	0xffffffff


	//   ....[68]....
        /*0974*/ 	.word	0xffffffff


	//   ....[69]....
        /*0978*/ 	.word	0xffffffff


	//   ....[70]....
        /*097c*/ 	.word	0xffffffff


	//   ....[71]....
        /*0980*/ 	.word	0xffffffff


	//   ....[72]....
        /*0984*/ 	.word	0xffffffff


	//   ....[73]....
        /*0988*/ 	.word	0xffffffff


	//   ....[74]....
        /*098c*/ 	.word	0xffffffff


	//   ....[75]....
        /*0990*/ 	.word	0xffffffff


	//   ....[76]....
        /*0994*/ 	.word	0xffffffff


	//   ....[77]....
        /*0998*/ 	.word	0xffffffff


	//   ....[78]....
        /*099c*/ 	.word	0xffffffff


	//   ....[79]....
        /*09a0*/ 	.word	0xffffffff


	//   ....[80]....
        /*09a4*/ 	.word	0xffffffff


	//   ....[81]....
        /*09a8*/ 	.word	0xffffffff


	//   ....[82]....
        /*09ac*/ 	.word	0xffffffff


	//   ....[83]....
        /*09b0*/ 	.word	0xffffffff


	//   ....[84]....
        /*09b4*/ 	.word	0xffffffff


	//   ....[85]....
        /*09b8*/ 	.word	0xffffffff


	//   ....[86]....
        /*09bc*/ 	.word	0xffffffff


	//   ....[87]....
        /*09c0*/ 	.word	0xffffffff


	//   ....[88]....
        /*09c4*/ 	.word	0xffffffff


	//   ....[89]....
        /*09c8*/ 	.word	0xffffffff


	//   ....[90]....
        /*09cc*/ 	.word	0xffffffff


	//   ....[91]....
        /*09d0*/ 	.word	0xffffffff


	//   ....[92]....
        /*09d4*/ 	.word	0xffffffff


	//   ....[93]....
        /*09d8*/ 	.word	0xffffffff


	//   ....[94]....
        /*09dc*/ 	.word	0xffffffff


	//   ....[95]....
        /*09e0*/ 	.word	0xffffffff


	//   ....[96]....
        /*09e4*/ 	.word	0xffffffff


	//   ....[97]....
        /*09e8*/ 	.word	0xffffffff


	//   ....[98]....
        /*09ec*/ 	.word	0xffffffff


	//   ....[99]....
        /*09f0*/ 	.word	0xffffffff


	//   ....[100]....
        /*09f4*/ 	.word	0xffffffff


	//   ....[101]....
        /*09f8*/ 	.word	0xffffffff


	//   ....[102]....
        /*09fc*/ 	.word	0xffffffff


	//   ....[103]....
        /*0a00*/ 	.word	0xffffffff


	//   ....[104]....
        /*0a04*/ 	.word	0xffffffff


	//   ....[105]....
        /*0a08*/ 	.word	0xffffffff


	//   ....[106]....
        /*0a0c*/ 	.word	0xffffffff


	//   ....[107]....
        /*0a10*/ 	.word	0xffffffff


	//   ....[108]....
        /*0a14*/ 	.word	0xffffffff


	//   ....[109]....
        /*0a18*/ 	.word	0xffffffff


	//   ....[110]....
        /*0a1c*/ 	.word	0xffffffff


	//   ....[111]....
        /*0a20*/ 	.word	0xffffffff


	//   ....[112]....
        /*0a24*/ 	.word	0xffffffff


	//   ....[113]....
        /*0a28*/ 	.word	0xffffffff


	//   ....[114]....
        /*0a2c*/ 	.word	0xffffffff


	//   ....[115]....
        /*0a30*/ 	.word	0xffffffff


	//   ....[116]....
        /*0a34*/ 	.word	0xffffffff


	//   ....[117]....
        /*0a38*/ 	.word	0xffffffff


	//   ....[118]....
        /*0a3c*/ 	.word	0xffffffff


	//   ....[119]....
        /*0a40*/ 	.word	0xffffffff


	//   ....[120]....
        /*0a44*/ 	.word	0xffffffff


	//   ....[121]....
        /*0a48*/ 	.word	0xffffffff


	//   ....[122]....
        /*0a4c*/ 	.word	0xffffffff


	//   ....[123]....
        /*0a50*/ 	.word	0xffffffff


	//   ....[124]....
        /*0a54*/ 	.word	0xffffffff


	//   ....[125]....
        /*0a58*/ 	.word	0xffffffff


	//   ....[126]....
        /*0a5c*/ 	.word	0xffffffff


	//   ....[127]....
        /*0a60*/ 	.word	0xffffffff


	//   ....[128]....
        /*0a64*/ 	.word	0xffffffff


	//   ....[129]....
        /*0a68*/ 	.word	0xffffffff


	//   ....[130]....
        /*0a6c*/ 	.word	0xffffffff


	//   ....[131]....
        /*0a70*/ 	.word	0xffffffff


	//   ....[132]....
        /*0a74*/ 	.word	0xffffffff


	//   ....[133]....
        /*0a78*/ 	.word	0xffffffff


	//   ....[134]....
        /*0a7c*/ 	.word	0xffffffff


	//   ....[135]....
        /*0a80*/ 	.word	0xffffffff


	//   ....[136]....
        /*0a84*/ 	.word	0xffffffff


	//   ....[137]....
        /*0a88*/ 	.word	0xffffffff


	//   ....[138]....
        /*0a8c*/ 	.word	0xffffffff


	//   ....[139]....
        /*0a90*/ 	.word	0xffffffff


	//   ....[140]....
        /*0a94*/ 	.word	0xffffffff


	//   ....[141]....
        /*0a98*/ 	.word	0xffffffff


	//   ....[142]....
        /*0a9c*/ 	.word	0xffffffff


	//   ....[143]....
        /*0aa0*/ 	.word	0xffffffff


	//   ....[144]....
        /*0aa4*/ 	.word	0xffffffff


	//   ....[145]....
        /*0aa8*/ 	.word	0xffffffff


	//   ....[146]....
        /*0aac*/ 	.word	0xffffffff


	//   ....[147]....
        /*0ab0*/ 	.word	0xffffffff


	//   ....[148]....
        /*0ab4*/ 	.word	0xffffffff


	//   ....[149]....
        /*0ab8*/ 	.word	0xffffffff


	//   ....[150]....
        /*0abc*/ 	.word	0xffffffff


	//   ....[151]....
        /*0ac0*/ 	.word	0xffffffff


	//   ....[152]....
        /*0ac4*/ 	.word	0xffffffff


	//   ....[153]....
        /*0ac8*/ 	.word	0xffffffff


	//   ....[154]....
        /*0acc*/ 	.word	0xffffffff


	//   ....[155]....
        /*0ad0*/ 	.word	0xffffffff


	//   ....[156]....
        /*0ad4*/ 	.word	0xffffffff


	//   ....[157]....
        /*0ad8*/ 	.word	0xffffffff


	//   ....[158]....
        /*0adc*/ 	.word	0xffffffff


	//   ....[159]....
        /*0ae0*/ 	.word	0xffffffff


	//   ....[160]....
        /*0ae4*/ 	.word	0xffffffff


	//   ....[161]....
        /*0ae8*/ 	.word	0xffffffff


	//   ....[162]....
        /*0aec*/ 	.word	0xffffffff


	//   ....[163]....
        /*0af0*/ 	.word	0xffffffff


	//   ....[164]....
        /*0af4*/ 	.word	0xffffffff


	//   ....[165]....
        /*0af8*/ 	.word	0xffffffff


	//   ....[166]....
        /*0afc*/ 	.word	0xffffffff


	//   ....[167]....
        /*0b00*/ 	.word	0x0500000f


	//   ....[168]....
        /*0b04*/ 	.word	0x0500000f


	//   ....[169]....
        /*0b08*/ 	.word	0x0500000f


	//   ....[170]....
        /*0b0c*/ 	.word	0x0500000f


	//   ....[171]....
        /*0b10*/ 	.word	0x0500000f


	//   ....[172]....
        /*0b14*/ 	.word	0x0500000f


	//   ....[173]....
        /*0b18*/ 	.word	0x0500000f


	//   ....[174]....
        /*0b1c*/ 	.word	0x0500000f


	//   ....[175]....
        /*0b20*/ 	.word	0x0500000f


	//   ....[176]....
        /*0b24*/ 	.word	0x0500000f


	//   ....[177]....
        /*0b28*/ 	.word	0x0500000f


	//   ....[178]....
        /*0b2c*/ 	.word	0x0500000f


	//   ....[179]....
        /*0b30*/ 	.word	0x0500000f


	//   ....[180]....
        /*0b34*/ 	.word	0x0500000f


	//   ....[181]....
        /*0b38*/ 	.word	0x0500000f


	//   ....[182]....
        /*0b3c*/ 	.word	0x0500000f


	//   ....[183]....
        /*0b40*/ 	.word	0x0500000f


	//   ....[184]....
        /*0b44*/ 	.word	0x0500000f


	//   ....[185]....
        /*0b48*/ 	.word	0x0500000f


	//   ....[186]....
        /*0b4c*/ 	.word	0x0500000f


	//   ....[187]....
        /*0b50*/ 	.word	0x0500000f


	//   ....[188]....
        /*0b54*/ 	.word	0x0500000f


	//   ....[189]....
        /*0b58*/ 	.word	0x0500000f


	//   ....[190]....
        /*0b5c*/ 	.word	0x0500000f


	//   ....[191]....
        /*0b60*/ 	.word	0x0500000f


	//   ....[192]....
        /*0b64*/ 	.word	0x0500000f


	//   ....[193]....
        /*0b68*/ 	.word	0x0500000f


	//   ....[194]....
        /*0b6c*/ 	.word	0x0500000f


	//   ....[195]....
        /*0b70*/ 	.word	0x0500000f


	//   ....[196]....
        /*0b74*/ 	.word	0x0500000f


	//   ....[197]....
        /*0b78*/ 	.word	0x0500000f


	//   ....[198]....
        /*0b7c*/ 	.word	0x0500000f


	//   ....[199]....
        /*0b80*/ 	.word	0x0500000f


	//   ....[200]....
        /*0b84*/ 	.word	0x0500000f


	//   ....[201]....
        /*0b88*/ 	.word	0x0500000f


	//   ....[202]....
        /*0b8c*/ 	.word	0x0500000f


	//   ....[203]....
        /*0b90*/ 	.word	0x0500000f


	//   ....[204]....
        /*0b94*/ 	.word	0x0500000f


	//   ....[205]....
        /*0b98*/ 	.word	0x0500000f


	//   ....[206]....
        /*0b9c*/ 	.word	0x0500000f


	//   ....[207]....
        /*0ba0*/ 	.word	0x0500000f


	//   ....[208]....
        /*0ba4*/ 	.word	0x0500000f


	//   ....[209]....
        /*0ba8*/ 	.word	0x0500000f


	//   ....[210]....
        /*0bac*/ 	.word	0x0500000f


	//   ....[211]....
        /*0bb0*/ 	.word	0x0500000f


	//   ....[212]....
        /*0bb4*/ 	.word	0x0500000f


	//   ....[213]....
        /*0bb8*/ 	.word	0x0500000f


	//   ....[214]....
        /*0bbc*/ 	.word	0x0500000f


	//   ....[215]....
        /*0bc0*/ 	.word	0x0500000f


	//   ....[216]....
        /*0bc4*/ 	.word	0x0500000f


	//   ....[217]....
        /*0bc8*/ 	.word	0x0500000f


	//   ....[218]....
        /*0bcc*/ 	.word	0x0500000f


	//   ....[219]....
        /*0bd0*/ 	.word	0x0500000f


	//   ....[220]....
        /*0bd4*/ 	.word	0x0500000f


	//   ....[221]....
        /*0bd8*/ 	.word	0x0500000f


	//   ....[222]....
        /*0bdc*/ 	.word	0x0500000f


	//   ....[223]....
        /*0be0*/ 	.word	0x0500000f


	//   ....[224]....
        /*0be4*/ 	.word	0x0500000f


	//   ....[225]....
        /*0be8*/ 	.word	0x0500000f


	//   ....[226]....
        /*0bec*/ 	.word	0x0500000f


	//   ....[227]....
        /*0bf0*/ 	.word	0x0500000f


	//   ....[228]....
        /*0bf4*/ 	.word	0x0500000f


	//   ....[229]....
        /*0bf8*/ 	.word	0x0500000f


	//   ....[230]....
        /*0bfc*/ 	.word	0x0500000f


	//   ....[231]....
        /*0c00*/ 	.word	0x0500000f


	//   ....[232]....
        /*0c04*/ 	.word	0x0500000f


	//   ....[233]....
        /*0c08*/ 	.word	0x0500000f


	//   ....[234]....
        /*0c0c*/ 	.word	0x0500000f


	//   ....[235]....
        /*0c10*/ 	.word	0x0500000f


	//   ....[236]....
        /*0c14*/ 	.word	0x0500000f


	//   ....[237]....
        /*0c18*/ 	.word	0x0500000f


	//   ....[238]....
        /*0c1c*/ 	.word	0x0500000f


	//   ....[239]....
        /*0c20*/ 	.word	0x0500000f


	//   ....[240]....
        /*0c24*/ 	.word	0x0500000f


	//   ....[241]....
        /*0c28*/ 	.word	0x0500000f


	//   ....[242]....
        /*0c2c*/ 	.word	0x0500000f


	//   ....[243]....
        /*0c30*/ 	.word	0x0500000f


	//   ....[244]....
        /*0c34*/ 	.word	0x0500000f


	//   ....[245]....
        /*0c38*/ 	.word	0x0500000f


	//   ....[246]....
        /*0c3c*/ 	.word	0x0500000f


	//   ....[247]....
        /*0c40*/ 	.word	0x0500000f


	//   ....[248]....
        /*0c44*/ 	.word	0x0500000f


	//   ....[249]....
        /*0c48*/ 	.word	0x0500000f


	//   ....[250]....
        /*0c4c*/ 	.word	0x0500000f


	//   ....[251]....
        /*0c50*/ 	.word	0x0500000f


	//   ....[252]....
        /*0c54*/ 	.word	0x0500000f


	//----- nvinfo : EIATTR_COOP_GROUP_INSTR_OFFSETS
	.align		4
.L_321:
        /*0c58*/ 	.byte	0x04, 0x28
        /*0c5a*/ 	.short	(.L_323 - .L_322)


	//   ....[0]....
.L_322:
        /*0c5c*/ 	.word	0x00000060


	//   ....[1]....
        /*0c60*/ 	.word	0x00000130


	//   ....[2]....
        /*0c64*/ 	.word	0x000001e0


	//   ....[3]....
        /*0c68*/ 	.word	0x000003a0


	//   ....[4]....
        /*0c6c*/ 	.word	0x00000500


	//   ....[5]....
        /*0c70*/ 	.word	0x00000620


	//   ....[6]....
        /*0c74*/ 	.word	0x00000780


	//   ....[7]....
        /*0c78*/ 	.word	0x000027b0


	//   ....[8]....
        /*0c7c*/ 	.word	0x000027c0


	//   ....[9]....
        /*0c80*/ 	.word	0x00003920


	//   ....[10]....
        /*0c84*/ 	.word	0x00003930


	//   ....[11]....
        /*0c88*/ 	.word	0x00004ab0


	//   ....[12]....
        /*0c8c*/ 	.word	0x00004ac0


	//   ....[13]....
        /*0c90*/ 	.word	0x00004e80


	//   ....[14]....
        /*0c94*/ 	.word	0x00004ea0


	//   ....[15]....
        /*0c98*/ 	.word	0x00005670


	//   ....[16]....
        /*0c9c*/ 	.word	0x00005d80


	//   ....[17]....
        /*0ca0*/ 	.word	0x00005d90


	//   ....[18]....
        /*0ca4*/ 	.word	0x00005da0


	//   ....[19]....
        /*0ca8*/ 	.word	0x00005db0


	//   ....[20]....
        /*0cac*/ 	.word	0x00007280


	//   ....[21]....
        /*0cb0*/ 	.word	0x00007290


	//   ....[22]....
        /*0cb4*/ 	.word	0x000072a0


	//   ....[23]....
        /*0cb8*/ 	.word	0x000072b0


	//   ....[24]....
        /*0cbc*/ 	.word	0x00008d60


	//   ....[25]....
        /*0cc0*/ 	.word	0x00009560


	//   ....[26]....
        /*0cc4*/ 	.word	0x00009570


	//   ....[27]....
        /*0cc8*/ 	.word	0x00009590


	//   ....[28]....
        /*0ccc*/ 	.word	0x00009f20


	//   ....[29]....
        /*0cd0*/ 	.word	0x00009f40


	//   ....[30]....
        /*0cd4*/ 	.word	0x0000bce0


	//   ....[31]....
        /*0cd8*/ 	.word	0x0000c2f0


	//   ....[32]....
        /*0cdc*/ 	.word	0x0000c690


	//   ....[33]....
        /*0ce0*/ 	.word	0x0000c750


	//   ....[34]....
        /*0ce4*/ 	.word	0x0000cd70


	//   ....[35]....
        /*0ce8*/ 	.word	0x0000cd90


	//   ....[36]....
        /*0cec*/ 	.word	0x0000f000


	//   ....[37]....
        /*0cf0*/ 	.word	0x0000f020


	//   ....[38]....
        /*0cf4*/ 	.word	0x0000f680


	//   ....[39]....
        /*0cf8*/ 	.word	0x0000f6e0


	//   ....[40]....
        /*0cfc*/ 	.word	0x00010b10


	//   ....[41]....
        /*0d00*/ 	.word	0x00010c00


	//   ....[42]....
        /*0d04*/ 	.word	0x00010c30


	//   ....[43]....
        /*0d08*/ 	.word	0x00010cf0


	//   ....[44]....
        /*0d0c*/ 	.word	0x00011720


	//   ....[45]....
        /*0d10*/ 	.word	0x00011730


	//   ....[46]....
        /*0d14*/ 	.word	0x00011740


	//   ....[47]....
        /*0d18*/ 	.word	0x00011750


	//   ....[48]....
        /*0d1c*/ 	.word	0x00011760


	//   ....[49]....
        /*0d20*/ 	.word	0x00011770


	//   ....[50]....
        /*0d24*/ 	.word	0x00011780


	//   ....[51]....
        /*0d28*/ 	.word	0x00011790


	//   ....[52]....
        /*0d2c*/ 	.word	0x000117a0


	//   ....[53]....
        /*0d30*/ 	.word	0x000117b0


	//   ....[54]....
        /*0d34*/ 	.word	0x000117c0


	//   ....[55]....
        /*0d38*/ 	.word	0x000117d0


	//   ....[56]....
        /*0d3c*/ 	.word	0x000117e0


	//   ....[57]....
        /*0d40*/ 	.word	0x000117f0


	//   ....[58]....
        /*0d44*/ 	.word	0x00011800


	//   ....[59]....
        /*0d48*/ 	.word	0x00011810


	//   ....[60]....
        /*0d4c*/ 	.word	0x00011d70


	//   ....[61]....
        /*0d50*/ 	.word	0x00011da0


	//   ....[62]....
        /*0d54*/ 	.word	0x00011dc0


	//   ....[63]....
        /*0d58*/ 	.word	0x00011dd0


	//   ....[64]....
        /*0d5c*/ 	.word	0x00012310


	//   ....[65]....
        /*0d60*/ 	.word	0x00012320


	//   ....[66]....
        /*0d64*/ 	.word	0x00012330


	//   ....[67]....
        /*0d68*/ 	.word	0x00012350


	//   ....[68]....
        /*0d6c*/ 	.word	0x00012370


	//   ....[69]....
        /*0d70*/ 	.word	0x00012390


	//   ....[70]....
        /*0d74*/ 	.word	0x00012450


	//   ....[71]....
        /*0d78*/ 	.word	0x00012460


	//   ....[72]....
        /*0d7c*/ 	.word	0x00012d10


	//   ....[73]....
        /*0d80*/ 	.word	0x00012d40


	//   ....[74]....
        /*0d84*/ 	.word	0x00012d60


	//   ....[75]....
        /*0d88*/ 	.word	0x00012d70


	//   ....[76]....
        /*0d8c*/ 	.word	0x00012d80


	//   ....[77]....
        /*0d90*/ 	.word	0x00012d90


	//   ....[78]....
        /*0d94*/ 	.word	0x00012da0


	//   ....[79]....
        /*0d98*/ 	.word	0x00012db0


	//   ....[80]....
        /*0d9c*/ 	.word	0x00012f70


	//   ....[81]....
        /*0da0*/ 	.word	0x00013120


	//   ....[82]....
        /*0da4*/ 	.word	0x00013150


	//   ....[83]....
        /*0da8*/ 	.word	0x00013180


	//   ....[84]....
        /*0dac*/ 	.word	0x000131b0


	//   ....[85]....
        /*0db0*/ 	.word	0x000131e0


	//   ....[86]....
        /*0db4*/ 	.word	0x00013210


	//   ....[87]....
        /*0db8*/ 	.word	0x00013380


	//   ....[88]....
        /*0dbc*/ 	.word	0x000133b0


	//   ....[89]....
        /*0dc0*/ 	.word	0x000133e0


	//   ....[90]....
        /*0dc4*/ 	.word	0x00013410


	//   ....[91]....
        /*0dc8*/ 	.word	0x00013440


	//   ....[92]....
        /*0dcc*/ 	.word	0x00013470


	//   ....[93]....
        /*0dd0*/ 	.word	0x00013520


	//   ....[94]....
        /*0dd4*/ 	.word	0x00013580


	//   ....[95]....
        /*0dd8*/ 	.word	0x00013620


	//   ....[96]....
        /*0ddc*/ 	.word	0x00014580


	//   ....[97]....
        /*0de0*/ 	.word	0x00016340


	//   ....[98]....
        /*0de4*/ 	.word	0x00016370


	//   ....[99]....
        /*0de8*/ 	.word	0x000163d0


	//   ....[100]....
        /*0dec*/ 	.word	0x00016400


	//   ....[101]....
        /*0df0*/ 	.word	0x00016450


	//   ....[102]....
        /*0df4*/ 	.word	0x00016460


	//   ....[103]....
        /*0df8*/ 	.word	0x00016480


	//   ....[104]....
        /*0dfc*/ 	.word	0x00016490


	//   ....[105]....
        /*0e00*/ 	.word	0x000164f0


	//   ....[106]....
        /*0e04*/ 	.word	0x00016540


	//   ....[107]....
        /*0e08*/ 	.word	0x00016990


	//   ....[108]....
        /*0e0c*/ 	.word	0x000169b0


	//   ....[109]....
        /*0e10*/ 	.word	0x00016a50


	//   ....[110]....
        /*0e14*/ 	.word	0x00016a60


	//   ....[111]....
        /*0e18*/ 	.word	0x00016ad0


	//   ....[112]....
        /*0e1c*/ 	.word	0x00016ae0


	//   ....[113]....
        /*0e20*/ 	.word	0x00016af0


	//   ....[114]....
        /*0e24*/ 	.word	0x00016b00


	//   ....[115]....
        /*0e28*/ 	.word	0x00016bb0


	//   ....[116]....
        /*0e2c*/ 	.word	0x00016bd0


	//   ....[117]....
        /*0e30*/ 	.word	0x00017470


	//   ....[118]....
        /*0e34*/ 	.word	0x000174a0


	//   ....[119]....
        /*0e38*/ 	.word	0x00017510


	//   ....[120]....
        /*0e3c*/ 	.word	0x00017530


	//   ....[121]....
        /*0e40*/ 	.word	0x000175b0


	//   ....[122]....
        /*0e44*/ 	.word	0x000175d0


	//   ....[123]....
        /*0e48*/ 	.word	0x000175e0


	//   ....[124]....
        /*0e4c*/ 	.word	0x00017650


	//   ....[125]....
        /*0e50*/ 	.word	0x000176a0


	//   ....[126]....
        /*0e54*/ 	.word	0x000176d0


	//   ....[127]....
        /*0e58*/ 	.word	0x00017710


	//   ....[128]....
        /*0e5c*/ 	.word	0x00017720


	//   ....[129]....
        /*0e60*/ 	.word	0x00018120


	//   ....[130]....
        /*0e64*/ 	.word	0x00018130


	//   ....[131]....
        /*0e68*/ 	.word	0x00018150


	//   ....[132]....
        /*0e6c*/ 	.word	0x000181a0


	//   ....[133]....
        /*0e70*/ 	.word	0x000181b0


	//   ....[134]....
        /*0e74*/ 	.word	0x000181f0


	//   ....[135]....
        /*0e78*/ 	.word	0x00018200


	//   ....[136]....
        /*0e7c*/ 	.word	0x00018210


	//   ....[137]....
        /*0e80*/ 	.word	0x00018250


	//   ....[138]....
        /*0e84*/ 	.word	0x00018290


	//   ....[139]....
        /*0e88*/ 	.word	0x000186c0


	//   ....[140]....
        /*0e8c*/ 	.word	0x000186d0


	//   ....[141]....
        /*0e90*/ 	.word	0x000186e0


	//   ....[142]....
        /*0e94*/ 	.word	0x00018720


	//   ....[143]....
        /*0e98*/ 	.word	0x00018730


	//   ....[144]....
        /*0e9c*/ 	.word	0x00018770


	//   ....[145]....
        /*0ea0*/ 	.word	0x00018780


	//   ....[146]....
        /*0ea4*/ 	.word	0x00018790


	//   ....[147]....
        /*0ea8*/ 	.word	0x000187d0


	//   ....[148]....
        /*0eac*/ 	.word	0x00018810


	//   ....[149]....
        /*0eb0*/ 	.word	0x00019640


	//   ....[150]....
        /*0eb4*/ 	.word	0x000196a0


	//   ....[151]....
        /*0eb8*/ 	.word	0x000196d0


	//   ....[152]....
        /*0ebc*/ 	.word	0x000196e0


	//   ....[153]....
        /*0ec0*/ 	.word	0x00019710


	//   ....[154]....
        /*0ec4*/ 	.word	0x00019740


	//   ....[155]....
        /*0ec8*/ 	.word	0x00019770


	//   ....[156]....
        /*0ecc*/ 	.word	0x000197a0


	//   ....[157]....
        /*0ed0*/ 	.word	0x00019920


	//   ....[158]....
        /*0ed4*/ 	.word	0x00019950


	//   ....[159]....
        /*0ed8*/ 	.word	0x00019980


	//   ....[160]....
        /*0edc*/ 	.word	0x000199b0


	//   ....[161]....
        /*0ee0*/ 	.word	0x000199e0


	//   ....[162]....
        /*0ee4*/ 	.word	0x00019a10


	//   ....[163]....
        /*0ee8*/ 	.word	0x00019ad0


	//   ....[164]....
        /*0eec*/ 	.word	0x00019af0


	//   ....[165]....
        /*0ef0*/ 	.word	0x00019b60


	//   ....[166]....
        /*0ef4*/ 	.word	0x0001a220


	//   ....[167]....
        /*0ef8*/ 	.word	0x0001a5e0


	//   ....[168]....
        /*0efc*/ 	.word	0x0001a670


	//   ....[169]....
        /*0f00*/ 	.word	0x0001a740


	//   ....[170]....
        /*0f04*/ 	.word	0x0001a7d0


	//   ....[171]....
        /*0f08*/ 	.word	0x0001a8b0


	//   ....[172]....
        /*0f0c*/ 	.word	0x0001a940


	//   ....[173]....
        /*0f10*/ 	.word	0x0001aa10


	//   ....[174]....
        /*0f14*/ 	.word	0x0001aaa0


	//   ....[175]....
        /*0f18*/ 	.word	0x0001aaf0


	//   ....[176]....
        /*0f1c*/ 	.word	0x0001ab40


	//   ....[177]....
        /*0f20*/ 	.word	0x0001ac10


	//   ....[178]....
        /*0f24*/ 	.word	0x0001aca0


	//   ....[179]....
        /*0f28*/ 	.word	0x0001acf0


	//   ....[180]....
        /*0f2c*/ 	.word	0x0001ad40


	//   ....[181]....
        /*0f30*/ 	.word	0x0001b030


	//   ....[182]....
        /*0f34*/ 	.word	0x0001b300


	//   ....[183]....
        /*0f38*/ 	.word	0x0001b400


	//   ....[184]....
        /*0f3c*/ 	.word	0x0001b4d0


	//   ....[185]....
        /*0f40*/ 	.word	0x0001b540


	//   ....[186]....
        /*0f44*/ 	.word	0x0001b610


	//   ....[187]....
        /*0f48*/ 	.word	0x0001b670


	//   ....[188]....
        /*0f4c*/ 	.word	0x0001b730


	//   ....[189]....
        /*0f50*/ 	.word	0x0001b790


	//   ....[190]....
        /*0f54*/ 	.word	0x0001b850


	//   ....[191]....
        /*0f58*/ 	.word	0x0001b8b0


	//   ....[192]....
        /*0f5c*/ 	.word	0x0001b980


	//   ....[193]....
        /*0f60*/ 	.word	0x0001ba80


	//   ....[194]....
        /*0f64*/ 	.word	0x0001bb30


	//   ....[195]....
        /*0f68*/ 	.word	0x0001bbb0


	//   ....[196]....
        /*0f6c*/ 	.word	0x0001bca0


	//   ....[197]....
        /*0f70*/ 	.word	0x0001bd00


	//   ....[198]....
        /*0f74*/ 	.word	0x0001bde0


	//   ....[199]....
        /*0f78*/ 	.word	0x0001be40


	//   ....[200]....
        /*0f7c*/ 	.word	0x0001bee0


	//   ....[201]....
        /*0f80*/ 	.word	0x0001bf80


	//   ....[202]....
        /*0f84*/ 	.word	0x0001c050


	//   ....[203]....
        /*0f88*/ 	.word	0x0001c100


	//   ....[204]....
        /*0f8c*/ 	.word	0x0001c170


	//   ....[205]....
        /*0f90*/ 	.word	0x0001c1d0


	//   ....[206]....
        /*0f94*/ 	.word	0x0001c290


	//   ....[207]....
        /*0f98*/ 	.word	0x0001c2f0


	//   ....[208]....
        /*0f9c*/ 	.word	0x0001c3f0


	//   ....[209]....
        /*0fa0*/ 	.word	0x0001c450


	//   ....[210]....
        /*0fa4*/ 	.word	0x0001c500


	//   ....[211]....
        /*0fa8*/ 	.word	0x0001c5b0


	//   ....[212]....
        /*0fac*/ 	.word	0x0001c660


	//   ....[213]....
        /*0fb0*/ 	.word	0x0001c6e0


	//   ....[214]....
        /*0fb4*/ 	.word	0x0001c7b0


	//   ....[215]....
        /*0fb8*/ 	.word	0x0001c8f0


	//   ....[216]....
        /*0fbc*/ 	.word	0x0001c9a0


	//   ....[217]....
        /*0fc0*/ 	.word	0x0001ca50


	//   ....[218]....
        /*0fc4*/ 	.word	0x0001caf0


	//   ....[219]....
        /*0fc8*/ 	.word	0x0001cba0


	//   ....[220]....
        /*0fcc*/ 	.word	0x0001cc40


	//   ....[221]....
        /*0fd0*/ 	.word	0x0001ccf0


	//   ....[222]....
        /*0fd4*/ 	.word	0x0001cd90


	//   ....[223]....
        /*0fd8*/ 	.word	0x0001ce00


	//   ....[224]....
        /*0fdc*/ 	.word	0x0001cec0


	//   ....[225]....
        /*0fe0*/ 	.word	0x0001cfb0


	//   ....[226]....
        /*0fe4*/ 	.word	0x0001d040


	//   ....[227]....
        /*0fe8*/ 	.word	0x0001d0a0


	//   ....[228]....
        /*0fec*/ 	.word	0x0001d150


	//   ....[229]....
        /*0ff0*/ 	.word	0x0001d1b0


	//   ....[230]....
        /*0ff4*/ 	.word	0x0001d260


	//   ....[231]....
        /*0ff8*/ 	.word	0x0001d2c0


	//   ....[232]....
        /*0ffc*/ 	.word	0x0001d370


	//   ....[233]....
        /*1000*/ 	.word	0x0001d3d0


	//   ....[234]....
        /*1004*/ 	.word	0x0001d480


	//   ....[235]....
        /*1008*/ 	.word	0x0001d660


	//   ....[236]....
        /*100c*/ 	.word	0x0001d700


	//   ....[237]....
        /*1010*/ 	.word	0x0001d820


	//   ....[238]....
        /*1014*/ 	.word	0x0001d890


	//   ....[239]....
        /*1018*/ 	.word	0x0001d900


	//   ....[240]....
        /*101c*/ 	.word	0x0001d970


	//   ....[241]....
        /*1020*/ 	.word	0x0001d9e0


	//   ....[242]....
        /*1024*/ 	.word	0x0001da60


	//   ....[243]....
        /*1028*/ 	.word	0x0001daf0


	//   ....[244]....
        /*102c*/ 	.word	0x0001db90


	//   ....[245]....
        /*1030*/ 	.word	0x0001dc00


	//   ....[246]....
        /*1034*/ 	.word	0x0001dc70


	//   ....[247]....
        /*1038*/ 	.word	0x0001dce0


	//   ....[248]....
        /*103c*/ 	.word	0x0001dd60


	//   ....[249]....
        /*1040*/ 	.word	0x0001ddd0


	//   ....[250]....
        /*1044*/ 	.word	0x0001de70


	//   ....[251]....
        /*1048*/ 	.word	0x0001df00


	//   ....[252]....
        /*104c*/ 	.word	0x0001e030


	//----- nvinfo : EIATTR_REG_RECONFIG
	.align		4
.L_323:
        /*1050*/ 	.byte	0x01, 0x54
	.zero		2


	//----- nvinfo : EIATTR_SYSCALL_OFFSETS
	.align		4
        /*1054*/ 	.byte	0x04, 0x46
        /*1056*/ 	.short	(.L_325 - .L_324)


	//   ....[0]....
.L_324:
        /*1058*/ 	.word	0x000019f0


	//   ....[1]....
        /*105c*/ 	.word	0x00001b40


	//   ....[2]....
        /*1060*/ 	.word	0x000057e0


	//   ....[3]....
        /*1064*/ 	.word	0x00005b00


	//   ....[4]....
        /*1068*/ 	.word	0x000155a0


	//   ....[5]....
        /*106c*/ 	.word	0x00015710


	//   ....[6]....
        /*1070*/ 	.word	0x00015860


	//   ....[7]....
        /*1074*/ 	.word	0x000159a0


	//   ....[8]....
        /*1078*/ 	.word	0x00016fd0


	//----- nvinfo : EIATTR_MBARRIER_INSTR_OFFSETS
	.align		4
.L_325:
        /*107c*/ 	.byte	0x04, 0x39
        /*107e*/ 	.short	(.L_327 - .L_326)


	//   ....[0]....
.L_326:
        /*1080*/ 	.word	0x00000250
        /*1084*/ 	.word	0x000000ff
        /*1088*/ 	.word	0x00013200
        /*108c*/ 	.short	0x0100
        /*108e*/ 	.byte	0x08
	.zero		1


	//   ....[1]....
        /*1090*/ 	.word	0x00000260
        /*1094*/ 	.word	0x000000ff
        /*1098*/ 	.word	0x00013220
        /*109c*/ 	.short	0x0100
        /*109e*/ 	.byte	0x08
	.zero		1


	//   ....[2]....
        /*10a0*/ 	.word	0x00000350
        /*10a4*/ 	.word	0x000000ff
        /*10a8*/ 	.word	0x00013230
        /*10ac*/ 	.short	0x0100
        /*10ae*/ 	.byte	0x08
	.zero		1


	//   ....[3]....
        /*10b0*/ 	.word	0x00000360
        /*10b4*/ 	.word	0x000000ff
        /*10b8*/ 	.word	0x00013240
        /*10bc*/ 	.short	0x0100
        /*10be*/ 	.byte	0x08
	.zero		1


	//   ....[4]....
        /*10c0*/ 	.word	0x00000370
        /*10c4*/ 	.word	0x000000ff
        /*10c8*/ 	.word	0x00013238
        /*10cc*/ 	.short	0x0100
        /*10ce*/ 	.byte	0x08
	.zero		1


	//   ....[5]....
        /*10d0*/ 	.word	0x00000380
        /*10d4*/ 	.word	0x000000ff
        /*10d8*/ 	.word	0x00013248
        /*10dc*/ 	.short	0x0100
        /*10de*/ 	.byte	0x08
	.zero		1


	//   ....[6]....
        /*10e0*/ 	.word	0x000004b0
        /*10e4*/ 	.word	0x000000ff
        /*10e8*/ 	.word	0x00013250
        /*10ec*/ 	.short	0x0100
        /*10ee*/ 	.byte	0x08
	.zero		1


	//   ....[7]....
        /*10f0*/ 	.word	0x000004c0
        /*10f4*/ 	.word	0x000000ff
        /*10f8*/ 	.word	0x00013260
        /*10fc*/ 	.short	0x0100
        /*10fe*/ 	.byte	0x08
	.zero		1


	//   ....[8]....
        /*1100*/ 	.word	0x000004d0
        /*1104*/ 	.word	0x000000ff
        /*1108*/ 	.word	0x00013258
        /*110c*/ 	.short	0x0100
        /*110e*/ 	.byte	0x08
	.zero		1


	//   ....[9]....
        /*1110*/ 	.word	0x000004e0
        /*1114*/ 	.word	0x000000ff
        /*1118*/ 	.word	0x00013268
        /*111c*/ 	.short	0x0100
        /*111e*/ 	.byte	0x08
	.zero		1


	//   ....[10]....
        /*1120*/ 	.word	0x000005d0
        /*1124*/ 	.word	0x000000ff
        /*1128*/ 	.word	0x00013270
        /*112c*/ 	.short	0x0100
        /*112e*/ 	.byte	0x06
	.zero		1


	//   ....[11]....
        /*1130*/ 	.word	0x000005e0
        /*1134*/ 	.word	0x000000ff
        /*1138*/ 	.word	0x00013280
        /*113c*/ 	.short	0x0100
        /*113e*/ 	.byte	0x06
	.zero		1


	//   ....[12]....
        /*1140*/ 	.word	0x000005f0
        /*1144*/ 	.word	0x000000ff
        /*1148*/ 	.word	0x00013278
        /*114c*/ 	.short	0x0100
        /*114e*/ 	.byte	0x06
	.zero		1


	//   ....[13]....
        /*1150*/ 	.word	0x00000600
        /*1154*/ 	.word	0x000000ff
        /*1158*/ 	.word	0x00013288
        /*115c*/ 	.short	0x0100
        /*115e*/ 	.byte	0x06
	.zero		1


	//   ....[14]....
        /*1160*/ 	.word	0x00000730
        /*1164*/ 	.word	0x000000ff
        /*1168*/ 	.word	0x00013290
        /*116c*/ 	.short	0x0100
        /*116e*/ 	.byte	0x08
	.zero		1


	//   ....[15]....
        /*1170*/ 	.word	0x00000740
        /*1174*/ 	.word	0x000000ff
        /*1178*/ 	.word	0x000132a0
        /*117c*/ 	.short	0x0100
        /*117e*/ 	.byte	0x08
	.zero		1


	//   ....[16]....
        /*1180*/ 	.word	0x00000750
        /*1184*/ 	.word	0x000000ff
        /*1188*/ 	.word	0x00013298
        /*118c*/ 	.short	0x0100
        /*118e*/ 	.byte	0x08
	.zero		1


	//   ....[17]....
        /*1190*/ 	.word	0x00000760
        /*1194*/ 	.word	0x000000ff
        /*1198*/ 	.word	0x000132a8
        /*119c*/ 	.short	0x0100
        /*119e*/ 	.byte	0x08
	.zero		1


	//   ....[18]....
        /*11a0*/ 	.word	0x000008a0
        /*11a4*/ 	.word	0x000000ff
        /*11a8*/ 	.word	0x000132b0
        /*11ac*/ 	.short	0x0100
        /*11ae*/ 	.byte	0x08
	.zero		1


	//   ....[19]....
        /*11b0*/ 	.word	0x000008b0
        /*11b4*/ 	.word	0x000000ff
        /*11b8*/ 	.word	0x000132c0
        /*11bc*/ 	.short	0x0100
        /*11be*/ 	.byte	0x08
	.zero		1


	//   ....[20]....
        /*11c0*/ 	.word	0x000008c0
        /*11c4*/ 	.word	0x000000ff
        /*11c8*/ 	.word	0x000132b8
        /*11cc*/ 	.short	0x0100
        /*11ce*/ 	.byte	0x08
	.zero		1


	//   ....[21]....
        /*11d0*/ 	.word	0x000008d0
        /*11d4*/ 	.word	0x000000ff
        /*11d8*/ 	.word	0x000132c8
        /*11dc*/ 	.short	0x0100
        /*11de*/ 	.byte	0x08
	.zero		1


	//   ....[22]....
        /*11e0*/ 	.word	0x00002760
        /*11e4*/ 	.word	0x00000041
        /*11e8*/ 	.word	0x00013290
        /*11ec*/ 	.short	0x010a
        /*11ee*/ 	.byte	0x3f
	.zero		1


	//   ....[23]....
        /*11f0*/ 	.word	0x000038d0
        /*11f4*/ 	.word	0x00000041
        /*11f8*/ 	.word	0x00013290
        /*11fc*/ 	.short	0x010a
        /*11fe*/ 	.byte	0x3f
	.zero		1


	//   ....[24]....
        /*1200*/ 	.word	0x000048c0
        /*1204*/ 	.word	0x00000041
        /*1208*/ 	.word	0x00013290
        /*120c*/ 	.short	0x010a
        /*120e*/ 	.byte	0x3f
	.zero		1


	//   ....[25]....
        /*1210*/ 	.word	0x00004c90
        /*1214*/ 	.word	0x00000004
        /*1218*/ 	.word	0x00000000
        /*121c*/ 	.short	0x0101
        /*121e*/ 	.byte	0x3f
	.zero		1


	//   ....[26]....
        /*1220*/ 	.word	0x00004cd0
        /*1224*/ 	.word	0x00000041
        /*1228*/ 	.word	0x000132b0
        /*122c*/ 	.short	0x010a
        /*122e*/ 	.byte	0x3f
	.zero		1


	//   ....[27]....
        /*1230*/ 	.word	0x00005080
        /*1234*/ 	.word	0x00000041
        /*1238*/ 	.word	0x00000000
        /*123c*/ 	.short	0x0101
        /*123e*/ 	.byte	0x3f
	.zero		1


	//   ....[28]....
        /*1240*/ 	.word	0x00005880
        /*1244*/ 	.word	0x00000012
        /*1248*/ 	.word	0x00013200
        /*124c*/ 	.short	0x010a
        /*124e*/ 	.byte	0x3f
	.zero		1


	//   ....[29]....
        /*1250*/ 	.word	0x000058d0
        /*1254*/ 	.word	0x00000012
        /*1258*/ 	.word	0x00013200
        /*125c*/ 	.short	0x010a
        /*125e*/ 	.byte	0x3f
	.zero		1


	//   ....[30]....
        /*1260*/ 	.word	0x00006030
        /*1264*/ 	.word	0x00000012
        /*1268*/ 	.word	0x00013200
        /*126c*/ 	.short	0x010a
        /*126e*/ 	.byte	0x3f
	.zero		1


	//   ....[31]....
        /*1270*/ 	.word	0x00007470
        /*1274*/ 	.word	0x00000012
        /*1278*/ 	.word	0x00013200
        /*127c*/ 	.short	0x010a
        /*127e*/ 	.byte	0x3f
	.zero		1


	//   ....[32]....
        /*1280*/ 	.word	0x000085e0
        /*1284*/ 	.word	0x0000000c
        /*1288*/ 	.word	0x00013230
        /*128c*/ 	.short	0x010a
        /*128e*/ 	.byte	0x3f
	.zero		1


	//   ....[33]....
        /*1290*/ 	.word	0x00008680
        /*1294*/ 	.word	0x0000000c
        /*1298*/ 	.word	0x00013230
        /*129c*/ 	.short	0x010a
        /*129e*/ 	.byte	0x3f
	.zero		1


	//   ....[34]....
        /*12a0*/ 	.word	0x0000a330
        /*12a4*/ 	.word	0x00000045
        /*12a8*/ 	.word	0x00000000
        /*12ac*/ 	.short	0x0101
        /*12ae*/ 	.byte	0x3f
	.zero		1


	//   ....[35]....
        /*12b0*/ 	.word	0x0000b280
        /*12b4*/ 	.word	0x00000000
        /*12b8*/ 	.word	0x00013230
        /*12bc*/ 	.short	0x010a
        /*12be*/ 	.byte	0x3f
	.zero		1


	//   ....[36]....
        /*12c0*/ 	.word	0x0000b310
        /*12c4*/ 	.word	0x00000000
        /*12c8*/ 	.word	0x00013230
        /*12cc*/ 	.short	0x010a
        /*12ce*/ 	.byte	0x3f
	.zero		1


	//   ....[37]....
        /*12d0*/ 	.word	0x0000b8d0
        /*12d4*/ 	.word	0x0000000f
        /*12d8*/ 	.word	0x00013250
        /*12dc*/ 	.short	0x010a
        /*12de*/ 	.byte	0x3f
	.zero		1


	//   ....[38]....
        /*12e0*/ 	.word	0x0000b920
        /*12e4*/ 	.word	0x0000000f
        /*12e8*/ 	.word	0x00013250
        /*12ec*/ 	.short	0x010a
        /*12ee*/ 	.byte	0x3f
	.zero		1


	//   ....[39]....
        /*12f0*/ 	.word	0x0000bca0
        /*12f4*/ 	.word	0x00000000
        /*12f8*/ 	.word	0x00000000
        /*12fc*/ 	.short	0x0101
        /*12fe*/ 	.byte	0x3f
	.zero		1


	//   ....[40]....
        /*1300*/ 	.word	0x0000ddd0
        /*1304*/ 	.word	0x0000000f
        /*1308*/ 	.word	0x00000000
        /*130c*/ 	.short	0x0101
        /*130e*/ 	.byte	0x3f
	.zero		1


	//   ....[41]....
        /*1310*/ 	.word	0x0000e3d0
        /*1314*/ 	.word	0x0000000c
        /*1318*/ 	.word	0x00013230
        /*131c*/ 	.short	0x010a
        /*131e*/ 	.byte	0x3f
	.zero		1


	//   ....[42]....
        /*1320*/ 	.word	0x0000e460
        /*1324*/ 	.word	0x0000000c
        /*1328*/ 	.word	0x00013230
        /*132c*/ 	.short	0x010a
        /*132e*/ 	.byte	0x3f
	.zero		1


	//   ....[43]....
        /*1330*/ 	.word	0x0000ea20
        /*1334*/ 	.word	0x0000000f
        /*1338*/ 	.word	0x00013250
        /*133c*/ 	.short	0x010a
        /*133e*/ 	.byte	0x3f
	.zero		1


	//   ....[44]....
        /*1340*/ 	.word	0x0000ea70
        /*1344*/ 	.word	0x0000000f
        /*1348*/ 	.word	0x00013250
        /*134c*/ 	.short	0x010a
        /*134e*/ 	.byte	0x3f
	.zero		1


	//   ....[45]....
        /*1350*/ 	.word	0x0000ed70
        /*1354*/ 	.word	0x00000000
        /*1358*/ 	.word	0x00000000
        /*135c*/ 	.short	0x0101
        /*135e*/ 	.byte	0x3f
	.zero		1


	//   ....[46]....
        /*1360*/ 	.word	0x00010350
        /*1364*/ 	.word	0x0000000f
        /*1368*/ 	.word	0x00000000
        /*136c*/ 	.short	0x0101
        /*136e*/ 	.byte	0x3f
	.zero		1


	//   ....[47]....
        /*1370*/ 	.word	0x00010820
        /*1374*/ 	.word	0x0000000a
        /*1378*/ 	.word	0x00013250
        /*137c*/ 	.short	0x010a
        /*137e*/ 	.byte	0x3f
	.zero		1


	//   ....[48]....
        /*1380*/ 	.word	0x00010870
        /*1384*/ 	.word	0x0000000a
        /*1388*/ 	.word	0x00013250
        /*138c*/ 	.short	0x010a
        /*138e*/ 	.byte	0x3f
	.zero		1


	//   ....[49]....
        /*1390*/ 	.word	0x000110f0
        /*1394*/ 	.word	0x00000000
        /*1398*/ 	.word	0x00000000
        /*139c*/ 	.short	0x0101
        /*139e*/ 	.byte	0x3f
	.zero		1


	//   ....[50]....
        /*13a0*/ 	.word	0x00012420
        /*13a4*/ 	.word	0x00000000
        /*13a8*/ 	.word	0x00000000
        /*13ac*/ 	.short	0x0101
        /*13ae*/ 	.byte	0x3f
	.zero		1


	//   ....[51]....
        /*13b0*/ 	.word	0x00014660
        /*13b4*/ 	.word	0x00000016
        /*13b8*/ 	.word	0x00013220
        /*13bc*/ 	.short	0x010a
        /*13be*/ 	.byte	0x3f
	.zero		1


	//   ....[52]....
        /*13c0*/ 	.word	0x00014730
        /*13c4*/ 	.word	0x00000005
        /*13c8*/ 	.word	0x000132a0
        /*13cc*/ 	.short	0x010a
        /*13ce*/ 	.byte	0x3f
	.zero		1


	//   ....[53]....
        /*13d0*/ 	.word	0x00014970
        /*13d4*/ 	.word	0x00000005
        /*13d8*/ 	.word	0x000132c0
        /*13dc*/ 	.short	0x010a
        /*13de*/ 	.byte	0x3f
	.zero		1


	//   ....[54]....
        /*13e0*/ 	.word	0x00014d20
        /*13e4*/ 	.word	0x00000005
        /*13e8*/ 	.word	0x000132a0
        /*13ec*/ 	.short	0x010a
        /*13ee*/ 	.byte	0x3f
	.zero		1


	//   ....[55]....
        /*13f0*/ 	.word	0x00014f50
        /*13f4*/ 	.word	0x00000005
        /*13f8*/ 	.word	0x000132c0
        /*13fc*/ 	.short	0x010a
        /*13fe*/ 	.byte	0x3f
	.zero		1


	//   ....[56]....
        /*1400*/ 	.word	0x00015f50
        /*1404*/ 	.word	0x00000006
        /*1408*/ 	.word	0x00013280
        /*140c*/ 	.short	0x010a
        /*140e*/ 	.byte	0x3f
	.zero		1


	//   ....[57]....
        /*1410*/ 	.word	0x00016600
        /*1414*/ 	.word	0x00000006
        /*1418*/ 	.word	0x00013270
        /*141c*/ 	.short	0x0107
        /*141e*/ 	.byte	0x3f
	.zero		1


	//   ....[58]....
        /*1420*/ 	.word	0x000166c0
        /*1424*/ 	.word	0x00000006
        /*1428*/ 	.word	0x00013270
        /*142c*/ 	.short	0x0101
        /*142e*/ 	.byte	0x3f
	.zero		1


	//   ....[59]....
        /*1430*/ 	.word	0x00016710
        /*1434*/ 	.word	0x00000006
        /*1438*/ 	.word	0x00013240
        /*143c*/ 	.short	0x010a
        /*143e*/ 	.byte	0x3f
	.zero		1


	//   ....[60]....
        /*1440*/ 	.word	0x00016cd0
        /*1444*/ 	.word	0x00000006
        /*1448*/ 	.word	0x00013230
        /*144c*/ 	.short	0x0107
        /*144e*/ 	.byte	0x3f
	.zero		1


	//   ....[61]....
        /*1450*/ 	.word	0x00016db0
        /*1454*/ 	.word	0x00000006
        /*1458*/ 	.word	0x00013230
        /*145c*/ 	.short	0x0101
        /*145e*/ 	.byte	0x3f
	.zero		1


	//   ....[62]....
        /*1460*/ 	.word	0x000177f0
        /*1464*/ 	.word	0x00000016
        /*1468*/ 	.word	0x00013200
        /*146c*/ 	.short	0x0107
        /*146e*/ 	.byte	0x3f
	.zero		1


	//   ....[63]....
        /*1470*/ 	.word	0x000178e0
        /*1474*/ 	.word	0x00000016
        /*1478*/ 	.word	0x00013200
        /*147c*/ 	.short	0x0101
        /*147e*/ 	.byte	0x3f
	.zero		1


	//   ....[64]....
        /*1480*/ 	.word	0x00017900
        /*1484*/ 	.word	0x00000016
        /*1488*/ 	.word	0x00013220
        /*148c*/ 	.short	0x010a
        /*148e*/ 	.byte	0x3f
	.zero		1


	//   ....[65]....
        /*1490*/ 	.word	0x00017e40
        /*1494*/ 	.word	0x00000006
        /*1498*/ 	.word	0x00013280
        /*149c*/ 	.short	0x010a
        /*149e*/ 	.byte	0x3f
	.zero		1


	//   ....[66]....
        /*14a0*/ 	.word	0x00018340
        /*14a4*/ 	.word	0x00000006
        /*14a8*/ 	.word	0x00013270
        /*14ac*/ 	.short	0x0107
        /*14ae*/ 	.byte	0x3f
	.zero		1


	//   ....[67]....
        /*14b0*/ 	.word	0x00018400
        /*14b4*/ 	.word	0x00000006
        /*14b8*/ 	.word	0x00013270
        /*14bc*/ 	.short	0x0101
        /*14be*/ 	.byte	0x3f
	.zero		1


	//   ....[68]....
        /*14c0*/ 	.word	0x00018430
        /*14c4*/ 	.word	0x00000006
        /*14c8*/ 	.word	0x00013240
        /*14cc*/ 	.short	0x010a
        /*14ce*/ 	.byte	0x3f
	.zero		1


	//   ....[69]....
        /*14d0*/ 	.word	0x00018890
        /*14d4*/ 	.word	0x00000006
        /*14d8*/ 	.word	0x00013230
        /*14dc*/ 	.short	0x0107
        /*14de*/ 	.byte	0x3f
	.zero		1


	//   ....[70]....
        /*14e0*/ 	.word	0x00018960
        /*14e4*/ 	.word	0x00000006
        /*14e8*/ 	.word	0x00013230
        /*14ec*/ 	.short	0x0101
        /*14ee*/ 	.byte	0x3f
	.zero		1


	//   ....[71]....
        /*14f0*/ 	.word	0x000189e0
        /*14f4*/ 	.word	0x00000002
        /*14f8*/ 	.word	0x00013270
        /*14fc*/ 	.short	0x010a
        /*14fe*/ 	.byte	0x3f
	.zero		1


	//   ....[72]....
        /*1500*/ 	.word	0x00018a70
        /*1504*/ 	.word	0x00000002
        /*1508*/ 	.word	0x00013260
        /*150c*/ 	.short	0x010a
        /*150e*/ 	.byte	0x3f
	.zero		1


	//   ....[73]....
        /*1510*/ 	.word	0x00018d80
        /*1514*/ 	.word	0x00000002
        /*1518*/ 	.word	0x00013250
        /*151c*/ 	.short	0x0101
        /*151e*/ 	.byte	0x3f
	.zero		1


	//   ....[74]....
        /*1520*/ 	.word	0x00018e10
        /*1524*/ 	.word	0x00000002
        /*1528*/ 	.word	0x00000000
        /*152c*/ 	.short	0x0101
        /*152e*/ 	.byte	0x3f
	.zero		1


	//   ....[75]....
        /*1530*/ 	.word	0x00018ff0
        /*1534*/ 	.word	0x00000003
        /*1538*/ 	.word	0x00013270
        /*153c*/ 	.short	0x010a
        /*153e*/ 	.byte	0x3f
	.zero		1


	//   ....[76]....
        /*1540*/ 	.word	0x00019080
        /*1544*/ 	.word	0x00000003
        /*1548*/ 	.word	0x00013260
        /*154c*/ 	.short	0x010a
        /*154e*/ 	.byte	0x3f
	.zero		1


	//   ....[77]....
        /*1550*/ 	.word	0x000193b0
        /*1554*/ 	.word	0x00000003
        /*1558*/ 	.word	0x00013250
        /*155c*/ 	.short	0x0101
        /*155e*/ 	.byte	0x3f
	.zero		1


	//   ....[78]....
        /*1560*/ 	.word	0x00019440
        /*1564*/ 	.word	0x00000003
        /*1568*/ 	.word	0x00000000
        /*156c*/ 	.short	0x0101
        /*156e*/ 	.byte	0x3f
	.zero		1


	//   ....[79]....
        /*1570*/ 	.word	0x0001a1a0
        /*1574*/ 	.word	0x00000005
        /*1578*/ 	.word	0x00013220
        /*157c*/ 	.short	0x010a
        /*157e*/ 	.byte	0x3f
	.zero		1


	//   ....[80]....
        /*1580*/ 	.word	0x0001a330
        /*1584*/ 	.word	0x00000004
        /*1588*/ 	.word	0x00013240
        /*158c*/ 	.short	0x010a
        /*158e*/ 	.byte	0x3f
	.zero		1


	//   ....[81]....
        /*1590*/ 	.word	0x0001a3e0
        /*1594*/ 	.word	0x00000005
        /*1598*/ 	.word	0x00013240
        /*159c*/ 	.short	0x010a
        /*159e*/ 	.byte	0x3f
	.zero		1


	//   ....[82]....
        /*15a0*/ 	.word	0x0001a420
        /*15a4*/ 	.word	0x00000004
        /*15a8*/ 	.word	0x00013260
        /*15ac*/ 	.short	0x010a
        /*15ae*/ 	.byte	0x3f
	.zero		1


	//   ....[83]....
        /*15b0*/ 	.word	0x0001a460
        /*15b4*/ 	.word	0x00000005
        /*15b8*/ 	.word	0x00013260
        /*15bc*/ 	.short	0x010a
        /*15be*/ 	.byte	0x3f
	.zero		1


	//   ....[84]....
        /*15c0*/ 	.word	0x0001a4a0
        /*15c4*/ 	.word	0x00000004
        /*15c8*/ 	.word	0x00013280
        /*15cc*/ 	.short	0x010a
        /*15ce*/ 	.byte	0x3f
	.zero		1


	//   ....[85]....
        /*15d0*/ 	.word	0x0001a4e0
        /*15d4*/ 	.word	0x00000005
        /*15d8*/ 	.word	0x00013280
        /*15dc*/ 	.short	0x010a
        /*15de*/ 	.byte	0x3f
	.zero		1


	//   ....[86]....
        /*15e0*/ 	.word	0x0001a540
        /*15e4*/ 	.word	0x00000041
        /*15e8*/ 	.word	0x00013290
        /*15ec*/ 	.short	0x010a
        /*15ee*/ 	.byte	0x3f
	.zero		1


	//   ....[87]....
        /*15f0*/ 	.word	0x0001a6a0
        /*15f4*/ 	.word	0x00000041
        /*15f8*/ 	.word	0x00013290
        /*15fc*/ 	.short	0x010a
        /*15fe*/ 	.byte	0x3f
	.zero		1


	//   ....[88]....
        /*1600*/ 	.word	0x0001a810
        /*1604*/ 	.word	0x00000041
        /*1608*/ 	.word	0x00013290
        /*160c*/ 	.short	0x010a
        /*160e*/ 	.byte	0x3f
	.zero		1


	//   ....[89]....
        /*1610*/ 	.word	0x0001a970
        /*1614*/ 	.word	0x00000041
        /*1618*/ 	.word	0x000132b0
        /*161c*/ 	.short	0x010a
        /*161e*/ 	.byte	0x3f
	.zero		1


	//   ....[90]....
        /*1620*/ 	.word	0x0001ab70
        /*1624*/ 	.word	0x00000012
        /*1628*/ 	.word	0x00013200
        /*162c*/ 	.short	0x010a
        /*162e*/ 	.byte	0x3f
	.zero		1


	//   ....[91]....
        /*1630*/ 	.word	0x0001ad70
        /*1634*/ 	.word	0x00000012
        /*1638*/ 	.word	0x00013200
        /*163c*/ 	.short	0x010a
        /*163e*/ 	.byte	0x3f
	.zero		1


	//   ....[92]....
        /*1640*/ 	.word	0x0001adc0
        /*1644*/ 	.word	0x0000000c
        /*1648*/ 	.word	0x00013230
        /*164c*/ 	.short	0x010a
        /*164e*/ 	.byte	0x3f
	.zero		1


	//   ....[93]....
        /*1650*/ 	.word	0x0001ae10
        /*1654*/ 	.word	0x00000000
        /*1658*/ 	.word	0x00013230
        /*165c*/ 	.short	0x010a
        /*165e*/ 	.byte	0x3f
	.zero		1


	//   ....[94]....
        /*1660*/ 	.word	0x0001ae60
        /*1664*/ 	.word	0x0000000f
        /*1668*/ 	.word	0x00013250
        /*166c*/ 	.short	0x010a
        /*166e*/ 	.byte	0x3f
	.zero		1


	//   ....[95]....
        /*1670*/ 	.word	0x0001aeb0
        /*1674*/ 	.word	0x0000000c
        /*1678*/ 	.word	0x00013230
        /*167c*/ 	.short	0x010a
        /*167e*/ 	.byte	0x3f
	.zero		1


	//   ....[96]....
        /*1680*/ 	.word	0x0001af00
        /*1684*/ 	.word	0x0000000f
        /*1688*/ 	.word	0x00013250
        /*168c*/ 	.short	0x010a
        /*168e*/ 	.byte	0x3f
	.zero		1


	//   ....[97]....
        /*1690*/ 	.word	0x0001af50
        /*1694*/ 	.word	0x0000000a
        /*1698*/ 	.word	0x00013250
        /*169c*/ 	.short	0x010a
        /*169e*/ 	.byte	0x3f
	.zero		1


	//   ....[98]....
        /*16a0*/ 	.word	0x0001b0f0
        /*16a4*/ 	.word	0x00000016
        /*16a8*/ 	.word	0x00013220
        /*16ac*/ 	.short	0x010a
        /*16ae*/ 	.byte	0x3f
	.zero		1


	//   ....[99]....
        /*16b0*/ 	.word	0x0001b140
        /*16b4*/ 	.word	0x00000005
        /*16b8*/ 	.word	0x000132a0
        /*16bc*/ 	.short	0x010a
        /*16be*/ 	.byte	0x3f
	.zero		1


	//   ....[100]....
        /*16c0*/ 	.word	0x0001b190
        /*16c4*/ 	.word	0x00000005
        /*16c8*/ 	.word	0x000132c0
        /*16cc*/ 	.short	0x010a
        /*16ce*/ 	.byte	0x3f
	.zero		1


	//   ....[101]....
        /*16d0*/ 	.word	0x0001b1e0
        /*16d4*/ 	.word	0x00000005
        /*16d8*/ 	.word	0x000132a0
        /*16dc*/ 	.short	0x010a
        /*16de*/ 	.byte	0x3f
	.zero		1


	//   ....[102]....
        /*16e0*/ 	.word	0x0001b230
        /*16e4*/ 	.word	0x00000005
        /*16e8*/ 	.word	0x000132c0
        /*16ec*/ 	.short	0x010a
        /*16ee*/ 	.byte	0x3f
	.zero		1


	//   ....[103]....
        /*16f0*/ 	.word	0x0001b350
        /*16f4*/ 	.word	0x00000006
        /*16f8*/ 	.word	0x00013280
        /*16fc*/ 	.short	0x010a
        /*16fe*/ 	.byte	0x3f
	.zero		1


	//   ....[104]....
        /*1700*/ 	.word	0x0001b9d0
        /*1704*/ 	.word	0x00000006
        /*1708*/ 	.word	0x00013240
        /*170c*/ 	.short	0x010a
        /*170e*/ 	.byte	0x3f
	.zero		1


	//   ....[105]....
        /*1710*/ 	.word	0x0001c7f0
        /*1714*/ 	.word	0x00000016
        /*1718*/ 	.word	0x00013220
        /*171c*/ 	.short	0x010a
        /*171e*/ 	.byte	0x3f
	.zero		1


	//   ....[106]....
        /*1720*/ 	.word	0x0001c840
        /*1724*/ 	.word	0x00000006
        /*1728*/ 	.word	0x00013280
        /*172c*/ 	.short	0x010a
        /*172e*/ 	.byte	0x3f
	.zero		1


	//   ....[107]....
        /*1730*/ 	.word	0x0001cf00
        /*1734*/ 	.word	0x00000006
        /*1738*/ 	.word	0x00013240
        /*173c*/ 	.short	0x010a
        /*173e*/ 	.byte	0x3f
	.zero		1


	//   ....[108]....
        /*1740*/ 	.word	0x0001d4c0
        /*1744*/ 	.word	0x00000002
        /*1748*/ 	.word	0x00013270
        /*174c*/ 	.short	0x010a
        /*174e*/ 	.byte	0x3f
	.zero		1


	//   ....[109]....
        /*1750*/ 	.word	0x0001d510
        /*1754*/ 	.word	0x00000002
        /*1758*/ 	.word	0x00013260
        /*175c*/ 	.short	0x010a
        /*175e*/ 	.byte	0x3f
	.zero		1


	//   ....[110]....
        /*1760*/ 	.word	0x0001d560
        /*1764*/ 	.word	0x00000003
        /*1768*/ 	.word	0x00013270
        /*176c*/ 	.short	0x010a
        /*176e*/ 	.byte	0x3f
	.zero		1


	//   ....[111]....
        /*1770*/ 	.word	0x0001d5b0
        /*1774*/ 	.word	0x00000003
        /*1778*/ 	.word	0x00013260
        /*177c*/ 	.short	0x010a
        /*177e*/ 	.byte	0x3f
	.zero		1


	//   ....[112]....
        /*1780*/ 	.word	0x0001df50
        /*1784*/ 	.word	0x00000005
        /*1788*/ 	.word	0x00013220
        /*178c*/ 	.short	0x010a
        /*178e*/ 	.byte	0x3f
	.zero		1


	//   ....[113]....
        /*1790*/ 	.word	0x0001e0f0
        /*1794*/ 	.word	0x00000004
        /*1798*/ 	.word	0x00013240
        /*179c*/ 	.short	0x010a
        /*179e*/ 	.byte	0x3f
	.zero		1


	//   ....[114]....
        /*17a0*/ 	.word	0x0001e140
        /*17a4*/ 	.word	0x00000005
        /*17a8*/ 	.word	0x00013240
        /*17ac*/ 	.short	0x010a
        /*17ae*/ 	.byte	0x3f
	.zero		1


	//   ....[115]....
        /*17b0*/ 	.word	0x0001e190
        /*17b4*/ 	.word	0x00000004
        /*17b8*/ 	.word	0x00013260
        /*17bc*/ 	.short	0x010a
        /*17be*/ 	.byte	0x3f
	.zero		1


	//   ....[116]....
        /*17c0*/ 	.word	0x0001e1e0
        /*17c4*/ 	.word	0x00000005
        /*17c8*/ 	.word	0x00013260
        /*17cc*/ 	.short	0x010a
        /*17ce*/ 	.byte	0x3f
	.zero		1


	//   ....[117]....
        /*17d0*/ 	.word	0x0001e230
        /*17d4*/ 	.word	0x00000004
        /*17d8*/ 	.word	0x00013280
        /*17dc*/ 	.short	0x010a
        /*17de*/ 	.byte	0x3f
	.zero		1


	//----- nvinfo : EIATTR_NUM_MBARRIERS
	.align		4
.L_327:
        /*17e0*/ 	.byte	0x03, 0x38
        /*17e2*/ 	.short	0x0016


	//----- nvinfo : EIATTR_EXIT_INSTR_OFFSETS
	.align		4
        /*17e4*/ 	.byte	0x04, 0x1c
        /*17e6*/ 	.short	(.L_329 - .L_328)


	//   ....[0]....
.L_328:
        /*17e8*/ 	.word	0x0001a530


	//----- nvinfo : EIATTR_MAX_THREADS
	.align		4
.L_329:
        /*17ec*/ 	.byte	0x04, 0x05
        /*17ee*/ 	.short	(.L_331 - .L_330)
.L_330:
        /*17f0*/ 	.word	0x00000200
        /*17f4*/ 	.word	0x00000001
        /*17f8*/ 	.word	0x00000001


	//----- nvinfo : EIATTR_CRS_STACK_SIZE
	.align		4
.L_331:
        /*17fc*/ 	.byte	0x04, 0x1e
        /*17fe*/ 	.short	(.L_333 - .L_332)
.L_332:
        /*1800*/ 	.word	0x00000000


	//----- nvinfo : EIATTR_CBANK_PARAM_SIZE
	.align		4
.L_333:
        /*1804*/ 	.byte	0x03, 0x19
        /*1806*/ 	.short	0x0af0


	//----- nvinfo : EIATTR_PARAM_CBANK
	.align		4
        /*1808*/ 	.byte	0x04, 0x0a
        /*180a*/ 	.short	(.L_335 - .L_334)
	.align		4
.L_334:
        /*180c*/ 	.word	index@(.nv.constant0._ZN7cutlass13device_kernelIN5flash11enable_sm90INS1_16FlashAttnFwdSm90INS1_25CollectiveMainloopFwdSm90ILi2EN4cute5tupleIJNS5_1CILi1EEES8_S8_EEENS6_IJNS7_ILi192EEENS7_ILi160EEENS7_ILi64EEEEEELi64ENS_12float_e4m3_tEfNS_4arch4Sm90ELb1ELb0ELb0ELb1ELb1ELb1ELb0ELb1ELb1ELb1ELb0ELb0EEENS1_21CollectiveEpilogueFwdINS6_IJSA_SC_SB_EEES9_NS_10bfloat16_tESG_Li384ELb1ELb1ELb0ELb1EEENS1_36VarlenDynamicPersistentTileSchedulerILi192ELi160ELi384ELi128ELb0ELb1ELb1ELb1ELb1ELb1EEEEEEEEEvNT_6ParamsE)
        /*1810*/ 	.short	0x0210
        /*1812*/ 	.short	0x0af0


	//----- nvinfo : EIATTR_SW_WAR
	.align		4
.L_335:
        /*1814*/ 	.byte	0x04, 0x36
        /*1816*/ 	.short	(.L_337 - .L_336)
.L_336:
        /*1818*/ 	.word	0x00000008
.L_337:


//--------------------- .nv.callgraph             --------------------------
	.section	.nv.callgraph,"",@"SHT_CUDA_CALLGRAPH"
	.align	4
	.sectionentsize	8
	.align		4
        /*0000*/ 	.word	0x00000000
	.align		4
        /*0004*/ 	.word	0xffffffff
	.align		4
        /*0008*/ 	.word	index@(_ZN7cutlass13device_kernelIN5flash11enable_sm90INS1_16FlashAttnFwdSm90INS1_25CollectiveMainloopFwdSm90ILi2EN4cute5tupleIJNS5_1CILi1EEES8_S8_EEENS6_IJNS7_ILi192EEENS7_ILi160EEENS7_ILi64EEEEEELi64ENS_12float_e4m3_tEfNS_4arch4Sm90ELb0ELb0ELb0ELb0ELb1ELb0ELb0ELb1ELb1ELb1ELb0ELb0EEENS1_21CollectiveEpilogueFwdINS6_IJSA_SC_SB_EEES9_NS_10bfloat16_tESG_Li384ELb0ELb1ELb0ELb1EEENS1_29StaticPersistentTileSchedulerILb0EEEEEEEEEvNT_6ParamsE)
	.align		4
        /*000c*/ 	.word	index@(__assertfail)
	.align		4
        /*0010*/ 	.word	index@(_ZN7cutlass13device_kernelIN5flash11enable_sm90INS1_16FlashAttnFwdSm90INS1_25CollectiveMainloopFwdSm90ILi2EN4cute5tupleIJNS5_1CILi1EEES8_S8_EEENS6_IJNS7_ILi192EEENS7_ILi160EEENS7_ILi64EEEEEELi64ENS_12float_e4m3_tEfNS_4arch4Sm90ELb0ELb0ELb0ELb1ELb1ELb0ELb0ELb1ELb1ELb1ELb0ELb0EEENS1_21CollectiveEpilogueFwdINS6_IJSA_SC_SB_EEES9_NS_10bfloat16_tESG_Li384ELb1ELb1ELb0ELb1EEENS1_36VarlenDynamicPersistentTileSchedulerILi192ELi160ELi384ELi128ELb0ELb1ELb1ELb0ELb1ELb1EEEEEEEEEvNT_6ParamsE)
	.align		4
        /*0014*/ 	.word	index@(__assertfail)
	.align		4
        /*0018*/ 	.word	index@(_ZN7cutlass13device_kernelIN5flash11enable_sm90INS1_16FlashAttnFwdSm90INS1_25CollectiveMainloopFwdSm90ILi2EN4cute5tupleIJNS5_1CILi1EEES8_S8_EEENS6_IJNS7_ILi192EEENS7_ILi160EEENS7_ILi64EEEEEELi64ENS_12float_e4m3_tEfNS_4arch4Sm90ELb0ELb0ELb0ELb1ELb1ELb1ELb0ELb1ELb1ELb1ELb0ELb0EEENS1_21CollectiveEpilogueFwdINS6_IJSA_SC_SB_EEES9_NS_10bfloat16_tESG_Li384ELb1ELb1ELb0ELb1EEENS1_36VarlenDynamicPersistentTileSchedulerILi192ELi160ELi384ELi128ELb0ELb1ELb1ELb0ELb1ELb1EEEEEEEEEvNT_6ParamsE)
	.align		4
        /*001c*/ 	.word	index@(__assertfail)
	.align		4
        /*0020*/ 	.word	index@(_ZN7cutlass13device_kernelIN5flash11enable_sm90INS1_16FlashAttnFwdSm90INS1_25CollectiveMainloopFwdSm90ILi2EN4cute5tupleIJNS5_1CILi1EEES8_S8_EEENS6_IJNS7_ILi192EEENS7_ILi160EEENS7_ILi64EEEEEELi64ENS_12float_e4m3_tEfNS_4arch4Sm90ELb0ELb1ELb0ELb0ELb1ELb0ELb0ELb1ELb1ELb1ELb0ELb0EEENS1_21CollectiveEpilogueFwdINS6_IJSA_SC_SB_EEES9_NS_10bfloat16_tESG_Li384ELb0ELb1ELb0ELb1EEENS1_30DynamicPersistentTileSchedulerILi384ELi128ELb0ELb1ELb1EEEEEEEEEvNT_6ParamsE)
	.align		4
        /*0024*/ 	.word	index@(__assertfail)
	.align		4
        /*0028*/ 	.word	index@(_ZN7cutlass13device_kernelIN5flash11enable_sm90INS1_16FlashAttnFwdSm90INS1_25CollectiveMainloopFwdSm90ILi2EN4cute5tupleIJNS5_1CILi1EEES8_S8_EEENS6_IJNS7_ILi192EEENS7_ILi160EEENS7_ILi64EEEEEELi64ENS_12float_e4m3_tEfNS_4arch4Sm90ELb0ELb1ELb0ELb1ELb1ELb0ELb0ELb1ELb1ELb1ELb0ELb0EEENS1_21CollectiveEpilogueFwdINS6_IJSA_SC_SB_EEES9_NS_10bfloat16_tESG_Li384ELb1ELb1ELb0ELb1EEENS1_36VarlenDynamicPersistentTileSchedulerILi192ELi160ELi384ELi128ELb0ELb1ELb1ELb1ELb0ELb1EEEEEEEEEvNT_6ParamsE)
	.align		4
        /*002c*/ 	.word	index@(__assertfail)
	.align		4
        /*0030*/ 	.word	index@(_ZN7cutlass13device_kernelIN5flash11enable_sm90INS1_16FlashAttnFwdSm90INS1_25CollectiveMainloopFwdSm90ILi2EN4cute5tupleIJNS5_1CILi1EEES8_S8_EEENS6_IJNS7_ILi192EEENS7_ILi160EEENS7_ILi64EEEEEELi64ENS_12float_e4m3_tEfNS_4arch4Sm90ELb0ELb1ELb0ELb1ELb1ELb1ELb0ELb1ELb1ELb1ELb0ELb0EEENS1_21CollectiveEpilogueFwdINS6_IJSA_SC_SB_EEES9_NS_10bfloat16_tESG_Li384ELb1ELb1ELb0ELb1EEENS1_36VarlenDynamicPersistentTileSchedulerILi192ELi160ELi384ELi128ELb0ELb1ELb1ELb1ELb0ELb1EEEEEEEEEvNT_6ParamsE)
	.align		4
        /*0034*/ 	.word	index@(__assertfail)
	.align		4
        /*0038*/ 	.word	index@(_ZN7cutlass13device_kernelIN5flash11enable_sm90INS1_16FlashAttnFwdSm90INS1_25CollectiveMainloopFwdSm90ILi2EN4cute5tupleIJNS5_1CILi1EEES8_S8_EEENS6_IJNS7_ILi192EEENS7_ILi160EEENS7_ILi64EEEEEELi64ENS_12float_e4m3_tEfNS_4arch4Sm90ELb1ELb0ELb0ELb0ELb1ELb0ELb0ELb1ELb1ELb1ELb0ELb0EEENS1_21CollectiveEpilogueFwdINS6_IJSA_SC_SB_EEES9_NS_10bfloat16_tESG_Li384ELb0ELb1ELb0ELb1EEENS1_30DynamicPersistentTileSchedulerILi384ELi128ELb0ELb1ELb1EEEEEEEEEvNT_6ParamsE)
	.align		4
        /*003c*/ 	.word	index@(__assertfail)
	.align		4
        /*0040*/ 	.word	index@(_ZN7cutlass13device_kernelIN5flash11enable_sm90INS1_16FlashAttnFwdSm90INS1_25CollectiveMainloopFwdSm90ILi2EN4cute5tupleIJNS5_1CILi1EEES8_S8_EEENS6_IJNS7_ILi192EEENS7_ILi160EEENS7_ILi64EEEEEELi64ENS_12float_e4m3_tEfNS_4arch4Sm90ELb1ELb0ELb0ELb1ELb1ELb0ELb0ELb1ELb1ELb1ELb0ELb0EEENS1_21CollectiveEpilogueFwdINS6_IJSA_SC_SB_EEES9_NS_10bfloat16_tESG_Li384ELb1ELb1ELb0ELb1EEENS1_36VarlenDynamicPersistentTileSchedulerILi192ELi160ELi384ELi128ELb0ELb1ELb1ELb1ELb1ELb1EEEEEEEEEvNT_6ParamsE)
	.align		4
        /*0044*/ 	.word	index@(__assertfail)
	.align		4
        /*0048*/ 	.word	index@(_ZN7cutlass13device_kernelIN5flash11enable_sm90INS1_16FlashAttnFwdSm90INS1_25CollectiveMainloopFwdSm90ILi2EN4cute5tupleIJNS5_1CILi1EEES8_S8_EEENS6_IJNS7_ILi192EEENS7_ILi160EEENS7_ILi64EEEEEELi64ENS_12float_e4m3_tEfNS_4arch4Sm90ELb1ELb0ELb0ELb1ELb1ELb1ELb0ELb1ELb1ELb1ELb0ELb0EEENS1_21CollectiveEpilogueFwdINS6_IJSA_SC_SB_EEES9_NS_10bfloat16_tESG_Li384ELb1ELb1ELb0ELb1EEENS1_36VarlenDynamicPersistentTileSchedulerILi192ELi160ELi384ELi128ELb0ELb1ELb1ELb1ELb1ELb1EEEEEEEEEvNT_6ParamsE)
	.align		4
        /*004c*/ 	.word	index@(__assertfail)
	.align		4
        /*0050*/ 	.word	0x00000000
	.align		4
        /*0054*/ 	.word	0xfffffffe
	.align		4
        /*0058*/ 	.word	0x00000000
	.align		4
        /*005c*/ 	.word	0xfffffffd
	.align		4
        /*0060*/ 	.word	0x00000000
	.align		4
        /*0064*/ 	.word	0xfffffffc


//--------------------- .nv.constant4             --------------------------
	.section	.nv.constant4,"a",@progbits
	.align	8
	.align		8
.nv.constant4:
        /*0000*/ 	.dword	__assertfail
	.align		8
        /*0008*/ 	.dword	__unnamed_1
	.align		8
        /*0010*/ 	.dword	__unnamed_2
	.align		8
        /*0018*/ 	.dword	__unnamed_3
	.align		8
        /*0020*/ 	.dword	__unnamed_4
	.align		8
        /*0028*/ 	.dword	__unnamed_5
	.align		8
        /*0030*/ 	.dword	__unnamed_6
	.align		8
        /*0038*/ 	.dword	_ZZN5flash28permute_output_fp8_VcolmajorIN4cute6TensorINS1_11ArrayEngineIN7cutlass10bfloat16_tELm32EEENS1_6LayoutINS1_5tupleIJNS8_IJNS1_1CILi2EEESA_NS9_ILi8EEEEEENS9_ILi1EEESD_EEENS8_IJNS8_IJSD_SA_NS9_ILi4EEEEEENS9_ILi0EEESH_EEEEEEEEEvRT_E9upper_map
	.align		8
        /*0040*/ 	.dword	_ZN71_INTERNAL_c056dcf3_35_flash_fwd_hdim64_e4m3_paged_sm90_cu_d53ad458_33254cuda3std3__45__cpo5beginE
	.align		8
        /*0048*/ 	.dword	_ZN71_INTERNAL_c056dcf3_35_flash_fwd_hdim64_e4m3_paged_sm90_cu_d53ad458_33254cuda3std3__45__cpo3endE
	.align		8
        /*0050*/ 	.dword	_ZN71_INTERNAL_c056dcf3_35_flash_fwd_hdim64_e4m3_paged_sm90_cu_d53ad458_33254cuda3std3__45__cpo6cbeginE
	.align		8
        /*0058*/ 	.dword	_ZN71_INTERNAL_c056dcf3_35_flash_fwd_hdim64_e4m3_paged_sm90_cu_d53ad458_33254cuda3std3__45__cpo4cendE
	.align		8
        /*0060*/ 	.dword	_ZN71_INTERNAL_c056dcf3_35_flash_fwd_hdim64_e4m3_paged_sm90_cu_d53ad458_33254cuda3std3__473_GLOBAL__N__c056dcf3_35_flash_fwd_hdim64_e4m3_paged_sm90_cu_d53ad458_33256ignoreE
	.align		8
        /*0068*/ 	.dword	_ZN71_INTERNAL_c056dcf3_35_flash_fwd_hdim64_e4m3_paged_sm90_cu_d53ad458_33254cuda3std3__419piecewise_constructE
	.align		8
        /*0070*/ 	.dword	_ZN71_INTERNAL_c056dcf3_35_flash_fwd_hdim64_e4m3_paged_sm90_cu_d53ad458_33254cuda3std3__48in_placeE
	.align		8
        /*0078*/ 	.dword	_ZN71_INTERNAL_c056dcf3_35_flash_fwd_hdim64_e4m3_paged_sm90_cu_d53ad458_33254cuda3std6ranges3__45__cpo4swapE
	.align		8
        /*0080*/ 	.dword	_ZN71_INTERNAL_c056dcf3_35_flash_fwd_hdim64_e4m3_paged_sm90_cu_d53ad458_33254cuda3std6ranges3__45__cpo9iter_moveE
	.align		8
        /*0088*/ 	.dword	_ZN71_INTERNAL_c056dcf3_35_flash_fwd_hdim64_e4m3_paged_sm90_cu_d53ad458_33254cute7productE
	.align		8
        /*0090*/ 	.dword	_ZN71_INTERNAL_c056dcf3_35_flash_fwd_hdim64_e4m3_paged_sm90_cu_d53ad458_33254cute1_E
	.align		8
        /*0098*/ 	.dword	$str$23
	.align		8
        /*00a0*/ 	.dword	$str$24


//--------------------- .text._ZN7cutlass13device_kernelIN5flash11enable_sm90INS1_16FlashAttnFwdSm90INS1_25CollectiveMainloopFwdSm90ILi2EN4cute5tupleIJNS5_1CILi1EEES8_S8_EEENS6_IJNS7_ILi192EEENS7_ILi160EEENS7_ILi64EEEEEELi64ENS_12float_e4m3_tEfNS_4arch4Sm90ELb0ELb0ELb0ELb0ELb1ELb0ELb0ELb1ELb1ELb1ELb0ELb0EEENS1_21CollectiveEpilogueFwdINS6_IJSA_SC_SB_EEES9_NS_10bfloat16_tESG_Li384ELb0ELb1ELb0ELb1EEENS1_29StaticPersistentTileSchedulerILb0EEEEEEEEEvNT_6ParamsE --------------------------
	.section	.text._ZN7cutlass13device_kernelIN5flash11enable_sm90INS1_16FlashAttnFwdSm90INS1_25CollectiveMainloopFwdSm90ILi2EN4cute5tupleIJNS5_1CILi1EEES8_S8_EEENS6_IJNS7_ILi192EEENS7_ILi160EEENS7_ILi64EEEEEELi64ENS_12float_e4m3_tEfNS_4arch4Sm90ELb0ELb0ELb0ELb0ELb1ELb0ELb0ELb1ELb1ELb1ELb0ELb0EEENS1_21CollectiveEpilogueFwdINS6_IJSA_SC_SB_EEES9_NS_10bfloat16_tESG_Li384ELb0ELb1ELb0ELb1EEENS1_29StaticPersistentTileSchedulerILb0EEEEEEEEEvNT_6ParamsE,"ax",@progbits
	.align	128
.text._ZN7cutlass13device_kernelIN5flash11enable_sm90INS1_16FlashAttnFwdSm90INS1_25CollectiveMainloopFwdSm90ILi2EN4cute5tupleIJNS5_1CILi1EEES8_S8_EEENS6_IJNS7_ILi192EEENS7_ILi160EEENS7_ILi64EEEEEELi64ENS_12float_e4m3_tEfNS_4arch4Sm90ELb0ELb0ELb0ELb0ELb1ELb0ELb0ELb1ELb1ELb1ELb0ELb0EEENS1_21CollectiveEpilogueFwdINS6_IJSA_SC_SB_EEES9_NS_10bfloat16_tESG_Li384ELb0ELb1ELb0ELb1EEENS1_29StaticPersistentTileSchedulerILb0EEEEEEEEEvNT_6ParamsE:
        .type           _ZN7cutlass13device_kernelIN5flash11enable_sm90INS1_16FlashAttnFwdSm90INS1_25CollectiveMainloopFwdSm90ILi2EN4cute5tupleIJNS5_1CILi1EEES8_S8_EEENS6_IJNS7_ILi192EEENS7_ILi160EEENS7_ILi64EEEEEELi64ENS_12float_e4m3_tEfNS_4arch4Sm90ELb0ELb0ELb0ELb0ELb1ELb0ELb0ELb1ELb1ELb1ELb0ELb0EEENS1_21CollectiveEpilogueFwdINS6_IJSA_SC_SB_EEES9_NS_10bfloat16_tESG_Li384ELb0ELb1ELb0ELb1EEENS1_29StaticPersistentTileSchedulerILb0EEEEEEEEEvNT_6ParamsE,@function
        .size           _ZN7cutlass13device_kernelIN5flash11enable_sm90INS1_16FlashAttnFwdSm90INS1_25CollectiveMainloopFwdSm90ILi2EN4cute5tupleIJNS5_1CILi1EEES8_S8_EEENS6_IJNS7_ILi192EEENS7_ILi160EEENS7_ILi64EEEEEELi64ENS_12float_e4m3_tEfNS_4arch4Sm90ELb0ELb0ELb0ELb0ELb1ELb0ELb0ELb1ELb1ELb1ELb0ELb0EEENS1_21CollectiveEpilogueFwdINS6_IJSA_SC_SB_EEES9_NS_10bfloat16_tESG_Li384ELb0ELb1ELb0ELb1EEENS1_29StaticPersistentTileSchedulerILb0EEEEEEEEEvNT_6ParamsE,(.L_x_2747 - _ZN7cutlass13device_kernelIN5flash11enable_sm90INS1_16FlashAttnFwdSm90INS1_25CollectiveMainloopFwdSm90ILi2EN4cute5tupleIJNS5_1CILi1EEES8_S8_EEENS6_IJNS7_ILi192EEENS7_ILi160EEENS7_ILi64EEEEEELi64ENS_12float_e4m3_tEfNS_4arch4Sm90ELb0ELb0ELb0ELb0ELb1ELb0ELb0ELb1ELb1ELb1ELb0ELb0EEENS1_21CollectiveEpilogueFwdINS6_IJSA_SC_SB_EEES9_NS_10bfloat16_tESG_Li384ELb0ELb1ELb0ELb1EEENS1_29StaticPersistentTileSchedulerILb0EEEEEEEEEvNT_6ParamsE)
        .other          _ZN7cutlass13device_kernelIN5flash11enable_sm90INS1_16FlashAttnFwdSm90INS1_25CollectiveMainloopFwdSm90ILi2EN4cute5tupleIJNS5_1CILi1EEES8_S8_EEENS6_IJNS7_ILi192EEENS7_ILi160EEENS7_ILi64EEEEEELi64ENS_12float_e4m3_tEfNS_4arch4Sm90ELb0ELb0ELb0ELb0ELb1ELb0ELb0ELb1ELb1ELb1ELb0ELb0EEENS1_21CollectiveEpilogueFwdINS6_IJSA_SC_SB_EEES9_NS_10bfloat16_tESG_Li384ELb0ELb1ELb0ELb1EEENS1_29StaticPersistentTileSchedulerILb0EEEEEEEEEvNT_6ParamsE,@"STO_CUDA_ENTRY STV_DEFAULT"
_ZN7cutlass13device_kernelIN5flash11enable_sm90INS1_16FlashAttnFwdSm90INS1_25CollectiveMainloopFwdSm90ILi2EN4cute5tupleIJNS5_1CILi1EEES8_S8_EEENS6_IJNS7_ILi192EEENS7_ILi160EEENS7_ILi64EEEEEELi64ENS_12float_e4m3_tEfNS_4arch4Sm90ELb0ELb0ELb0ELb0ELb1ELb0ELb0ELb1ELb1ELb1ELb0ELb0EEENS1_21CollectiveEpilogueFwdINS6_IJSA_SC_SB_EEES9_NS_10bfloat16_tESG_Li384ELb0ELb1ELb0ELb1EEENS1_29StaticPersistentTileSchedulerILb0EEEEEEEEEvNT_6ParamsE:
[----:B------:R-:W0:Y:S02]  /*0000*/  LDC R1, c[0x0][0x28] ;  /* 0x00000a00ff017b82 */ /* 0x000e240000000800 */
[----:B0-----:R-:W-:Y:S01]  /*0010*/  VIADD R1, R1, 0xffffffd8 ;  /* 0xffffffd801017836 */ /* 0x001fe20000000000 */
[----:B------:R-:W0:Y:S01]  /*0020*/  S2R R3, SR_TID.X ;  /* 0x0000000000037919 */ /* 0x000e220000002100 */
[----:B------:R-:W-:Y:S01]  /*0030*/  ELECT P0, URZ, PT ;  /* 0x00000000003f782f */ /* 0x000fe20003800000 */
[----:B------:R-:W-:Y:S01]  /*0040*/  UMOV UR4, 0x80 ;  /* 0x0000008000047882 */ /* 0x000fe20000000000 */
[----:B------:R-:W-:Y:S01]  /*0050*/  UMOV UR7, 0x180 ;  /* 0x0000018000077882 */ /* 0x000fe20000000000 */
[----:B0-----:R-:W-:-:S05]  /*0060*/  SHF.R.U32.HI R0, RZ, 0x5, R3 ;  /* 0x00000005ff007819 */ /* 0x001fca0000011603 */
[----:B------:R-:W0:Y:S02]  /*0070*/  SHFL.IDX PT, R2, R0, RZ, 0x1f ;  /* 0x00001fff00027589 */ /* 0x000e2400000e0000 */
[C---:B0-----:R-:W-:Y:S02]  /*0080*/  ISETP.NE.OR P0, PT, R2.reuse, RZ, !P0 ;  /* 0x000000ff0200720c */ /* 0x041fe40004705670 */
[----:B------:R-:W-:Y:S02]  /*0090*/  ISETP.NE.AND P1, PT, R2, RZ, PT ;  /* 0x000000ff0200720c */ /* 0x000fe40003f25270 */
[----:B------:R-:W-:-:S06]  /*00a0*/  SHF.R.U32.HI R2, RZ, 0x7, R3 ;  /* 0x00000007ff027819 */ /* 0x000fcc0000011603 */
[----:B------:R-:W0:Y:S03]  /*00b0*/  SHFL.IDX PT, R2, R2, RZ, 0x1f ;  /* 0x00001fff02027589 */ /* 0x000e2600000e0000 */
[----:B------:R-:W-:Y:S01]  /*00c0*/  VOTEU.ALL UP0, P0 ;  /* 0x00000000003f7886 */ /* 0x000fe20000000000 */
[----:B------:R-:W-:-:S04]  /*00d0*/  VOTEU.ALL UP1, P0 ;  /* 0x00000000003f7886 */ /* 0x000fc80000020000 */
[----:B------:R-:W1:Y:S01]  /*00e0*/  @!UP0 S2UR UR8, SR_CgaCtaId ;  /* 0x00000000000889c3 */ /* 0x000e620000008800 */
[----:B------:R-:W-:Y:S01]  /*00f0*/  @!UP0 UMOV UR6, 0x400 ;  /* 0x0000040000068882 */ /* 0x000fe20000000000 */
[----:B------:R-:W-:-:S04]  /*0100*/  @!UP0 UIADD3 UR4, -UR4, 0x100000, URZ ;  /* 0x0010000004048890 */ /* 0x000fc8000fffe13f */
[----:B------:R-:W-:Y:S02]  /*0110*/  @!UP0 USHF.L.U32 UR5, UR4, 0xb, URZ ;  /* 0x0000000b04058899 */ /* 0x000fe4000800063f */
[----:B------:R-:W-:Y:S02]  /*0120*/  @!UP0 USHF.L.U32 UR4, UR4, 0x1, URZ ;  /* 0x0000000104048899 */ /* 0x000fe4000800063f */
[----:B-1----:R-:W-:Y:S02]  /*0130*/  @!UP0 ULEA UR8, UR8, UR6, 0x18 ;  /* 0x0000000608088291 */ /* 0x002fe4000f8ec03f */
[----:B------:R-:W-:-:S04]  /*0140*/  @!UP0 UIADD3 UR6, -UR7, 0x100000, URZ ;  /* 0x0010000007068890 */ /* 0x000fc8000fffe13f */
[----:B------:R-:W-:Y:S02]  /*0150*/  @!UP0 USHF.L.U32 UR7, UR6, 0xb, URZ ;  /* 0x0000000b06078899 */ /* 0x000fe4000800063f */
[----:B------:R-:W-:Y:S01]  /*0160*/  @!UP0 USHF.L.U32 UR6, UR6, 0x1, URZ ;  /* 0x0000000106068899 */ /* 0x000fe2000800063f */
[----:B------:R-:W-:-:S05]  /*0170*/  VOTEU.ALL UP0, P0 ;  /* 0x00000000003f7886 */ /* 0x000fca0000000000 */
[----:B------:R1:W2:Y:S06]  /*0180*/  @!UP0 SYNCS.EXCH.64 URZ, [UR8+0x13200], UR4 ;  /* 0x01320004083f85b2 */ /* 0x0002ac0008000100 */
[----:B------:R1:W3:Y:S02]  /*0190*/  @!UP1 SYNCS.EXCH.64 URZ, [UR8+0x13220], UR6 ;  /* 0x01322006083f95b2 */ /* 0x0002e40008000100 */
[----:B01----:R-:W-:Y:S05]  /*01a0*/  @P1 BRA `(.L_x_0) ;  /* 0x0000000000481947 */ /* 0x003fea0003800000 */
[----:B------:R-:W0:Y:S01]  /*01b0*/  S2UR UR5, SR_CgaCtaId ;  /* 0x00000000000579c3 */ /* 0x000e220000008800 */
[----:B------:R-:W-:Y:S01]  /*01c0*/  UMOV UR4, 0x400 ;  /* 0x0000040000047882 */ /* 0x000fe20000000000 */
[----:B------:R-:W-:Y:S01]  /*01d0*/  UMOV UR6, 0x80 ;  /* 0x0000008000067882 */ /* 0x000fe20000000000 */
[----:B------:R-:W-:Y:S01]  /*01e0*/  UMOV UR7, 0x180 ;  /* 0x0000018000077882 */ /* 0x000fe20000000000 */
[----:B------:R-:W-:Y:S01]  /*01f0*/  ELECT P0, URZ, PT ;  /* 0x00000000003f782f */ /* 0x000fe20003800000 */
[----:B0-----:R-:W-:Y:S02]  /*0200*/  ULEA UR8, UR5, UR4, 0x18 ;  /* 0x0000000405087291 */ /* 0x001fe4000f8ec03f */
[----:B------:R-:W-:-:S04]  /*0210*/  UIADD3 UR4, -UR6, 0x100000, URZ ;  /* 0x0010000006047890 */ /* 0x000fc8000fffe13f */
[----:B------:R-:W-:Y:S02]  /*0220*/  USHF.L.U32 UR5, UR4, 0xb, URZ ;  /* 0x0000000b04057899 */ /* 0x000fe4000800063f */
[----:B------:R-:W-:Y:S02]  /*0230*/  USHF.L.U32 UR4, UR4, 0x1, URZ ;  /* 0x0000000104047899 */ /* 0x000fe4000800063f */
[----:B------:R-:W-:-:S04]  /*0240*/  UIADD3 UR6, -UR7, 0x100000, URZ ;  /* 0x0010000007067890 */ /* 0x000fc8000fffe13f */
[----:B------:R-:W-:Y:S02]  /*0250*/  USHF.L.U32 UR7, UR6, 0xb, URZ ;  /* 0x0000000b06077899 */ /* 0x000fe4000800063f */
[----:B------:R-:W-:Y:S01]  /*0260*/  USHF.L.U32 UR6, UR6, 0x1, URZ ;  /* 0x0000000106067899 */ /* 0x000fe2000800063f */
[----:B------:R-:W0:Y:S03]  /*0270*/  FENCE.VIEW.ASYNC.S ;  /* 0x00000000000073c6 */ /* 0x000e260000000000 */
[----:B0-----:R0:W1:Y:S08]  /*0280*/  SYNCS.EXCH.64 URZ, [UR8+0x13230], UR4 ;  /* 0x01323004083f75b2 */ /* 0x0010700008000100 */
[----:B------:R0:W4:Y:S01]  /*0290*/  SYNCS.EXCH.64 URZ, [UR8+0x13240], UR6 ;  /* 0x01324006083f75b2 */ /* 0x0001220008000100 */
[----:B------:R0:W0:Y:S01]  /*02a0*/  SYNCS.EXCH.64 URZ, [UR8+0x13238], UR4 ;  /* 0x01323804083f75b2 */ /* 0x0000220008000100 */
[----:B------:R0:W0:Y:S01]  /*02b0*/  SYNCS.EXCH.64 URZ, [UR8+0x13248], UR6 ;  /* 0x01324806083f75b2 */ /* 0x0000220008000100 */
[----:B------:R-:W-:Y:S01]  /*02c0*/  NOP ;  /* 0x0000000000007918 */ /* 0x000fe20000000000 */
.L_x_0:
[----:B------:R-:W5:Y:S01]  /*02d0*/  SHFL.IDX PT, R3, R0, RZ, 0x1f ;  /* 0x00001fff00037589 */ /* 0x000f6200000e0000 */
[----:B------:R-:W-:Y:S01]  /*02e0*/  NOP ;  /* 0x0000000000007918 */ /* 0x000fe20000000000 */
[----:B-----5:R-:W-:-:S13]  /*02f0*/  ISETP.NE.AND P0, PT, R3, RZ, PT ;  /* 0x000000ff0300720c */ /* 0x020fda0003f05270 */
[----:B------:R-:W-:Y:S05]  /*0300*/  @P0 BRA `(.L_x_1) ;  /* 0x0000000000480947 */ /* 0x000fea0003800000 */
[----:B0-----:R-:W0:Y:S01]  /*0310*/  S2UR UR5, SR_CgaCtaId ;  /* 0x00000000000579c3 */ /* 0x001e220000008800 */
        /* <DEDUP_REMOVED lines=12> */
[----:B0-----:R0:W0:Y:S08]  /*03e0*/  SYNCS.EXCH.64 URZ, [UR8+0x13250], UR4 ;  /* 0x01325004083f75b2 */ /* 0x0010300008000100 */
[----:B------:R0:W0:Y:S01]  /*03f0*/  SYNCS.EXCH.64 URZ, [UR8+0x13260], UR6 ;  /* 0x01326006083f75b2 */ /* 0x0000220008000100 */
[----:B------:R0:W0:Y:S01]  /*0400*/  SYNCS.EXCH.64 URZ, [UR8+0x13258], UR4 ;  /* 0x01325804083f75b2 */ /* 0x0000220008000100 */
[----:B------:R0:W0:Y:S01]  /*0410*/  SYNCS.EXCH.64 URZ, [UR8+0x13268], UR6 ;  /* 0x01326806083f75b2 */ /* 0x0000220008000100 */
[----:B------:R-:W-:Y:S01]  /*0420*/  NOP ;  /* 0x0000000000007918 */ /* 0x000fe20000000000 */
.L_x_1:
[----:B------:R-:W5:Y:S01]  /*0430*/  SHFL.IDX PT, R3, R0, RZ, 0x1f ;  /* 0x00001fff00037589 */ /* 0x000f6200000e0000 */
[----:B------:R-:W-:Y:S01]  /*0440*/  NOP ;  /* 0x0000000000007918 */ /* 0x000fe20000000000 */
[----:B-----5:R-:W-:-:S13]  /*0450*/  ISETP.NE.AND P0, PT, R3, RZ, PT ;  /* 0x000000ff0300720c */ /* 0x020fda0003f05270 */
[----:B------:R-:W-:Y:S05]  /*0460*/  @P0 BRA `(.L_x_2) ;  /* 0x0000000000380947 */ /* 0x000fea0003800000 */
[----:B0-----:R-:W0:Y:S01]  /*0470*/  S2UR UR5, SR_CgaCtaId ;  /* 0x00000000000579c3 */ /* 0x001e220000008800 */
[----:B------:R-:W-:Y:S01]  /*0480*/  UMOV UR4, 0x400 ;  /* 0x0000040000047882 */ /* 0x000fe20000000000 */
[----:B------:R-:W-:Y:S01]  /*0490*/  UMOV UR7, 0x80 ;  /* 0x0000008000077882 */ /* 0x000fe20000000000 */
[----:B------:R-:W-:Y:S01]  /*04a0*/  ELECT P0, URZ, PT ;  /* 0x00000000003f782f */ /* 0x000fe20003800000 */
[----:B0-----:R-:W-:Y:S02]  /*04b0*/  ULEA UR6, UR5, UR4, 0x18 ;  /* 0x0000000405067291 */ /* 0x001fe4000f8ec03f */
[----:B------:R-:W-:-:S04]  /*04c0*/  UIADD3 UR4, -UR7, 0x100000, URZ ;  /* 0x0010000007047890 */ /* 0x000fc8000fffe13f */
[----:B------:R-:W-:Y:S02]  /*04d0*/  USHF.L.U32 UR5, UR4, 0xb, URZ ;  /* 0x0000000b04057899 */ /* 0x000fe4000800063f */
[----:B------:R-:W-:Y:S01]  /*04e0*/  USHF.L.U32 UR4, UR4, 0x1, URZ ;  /* 0x0000000104047899 */ /* 0x000fe2000800063f */
[----:B------:R-:W0:Y:S11]  /*04f0*/  FENCE.VIEW.ASYNC.S ;  /* 0x00000000000073c6 */ /* 0x000e360000000000 */
[----:B0-----:R0:W0:Y:S01]  /*0500*/  SYNCS.EXCH.64 URZ, [UR6+0x13270], UR4 ;  /* 0x01327004063f75b2 */ /* 0x0010220008000100 */
[----:B------:R0:W0:Y:S01]  /*0510*/  SYNCS.EXCH.64 URZ, [UR6+0x13280], UR4 ;  /* 0x01328004063f75b2 */ /* 0x0000220008000100 */
[----:B------:R0:W0:Y:S01]  /*0520*/  SYNCS.EXCH.64 URZ, [UR6+0x13278], UR4 ;  /* 0x01327804063f75b2 */ /* 0x0000220008000100 */
[----:B------:R0:W0:Y:S01]  /*0530*/  SYNCS.EXCH.64 URZ, [UR6+0x13288], UR4 ;  /* 0x01328804063f75b2 */ /* 0x0000220008000100 */
[----:B------:R-:W-:Y:S01]  /*0540*/  NOP ;  /* 0x0000000000007918 */ /* 0x000fe20000000000 */
.L_x_2:
        /* <DEDUP_REMOVED lines=22> */
.L_x_3:
[----:B------:R-:W5:Y:S01]  /*06b0*/  SHFL.IDX PT, R3, R0, RZ, 0x1f ;  /* 0x00001fff00037589 */ /* 0x000f6200000e0000 */
[----:B------:R-:W0:Y:S01]  /*06c0*/  S2UR UR48, SR_CgaCtaId ;  /* 0x00000000003079c3 */ /* 0x000e220000008800 */
[----:B------:R-:W-:Y:S01]  /*06d0*/  R2UR UR9, R2 ;  /* 0x00000000020972ca */ /* 0x000fe200000e0000 */
[----:B------:R-:W-:Y:S01]  /*06e0*/  NOP ;  /* 0x0000000000007918 */ /* 0x000fe20000000000 */
[----:B-----5:R-:W-:-:S13]  /*06f0*/  ISETP.NE.AND P0, PT, R3, RZ, PT ;  /* 0x000000ff0300720c */ /* 0x020fda0003f05270 */
[----:B0-----:R-:W-:Y:S05]  /*0700*/  @P0 BRA `(.L_x_4) ;  /* 0x0000000000480947 */ /* 0x001fea0003800000 */
        /* <DEDUP_REMOVED lines=18> */
.L_x_4:
[----:B------:R-:W-:Y:S01]  /*0830*/  UISETP.NE.AND UP0, UPT, UR9, URZ, UPT ;  /* 0x0000003f0900728c */ /* 0x000fe2000bf05270 */
[----:B------:R-:W-:Y:S01]  /*0840*/  NOP ;  /* 0x0000000000007918 */ /* 0x000fe20000000000 */
[----:B------:R-:W-:Y:S01]  /*0850*/  UMOV UR41, 0x1 ;  /* 0x0000000100297882 */ /* 0x000fe20000000000 */
[----:B------:R-:W-:Y:S01]  /*0860*/  ULDC.64 UR36, c[0x0][0x208] ;  /* 0x0000820000247ab9 */ /* 0x000fe20000000a00 */
[----:B------:R-:W-:Y:S01]  /*0870*/  USEL UR41, UR41, 0x2, !UP0 ;  /* 0x0000000229297887 */ /* 0x000fe2000c000000 */
[----:B01234-:R-:W-:Y:S01]  /*0880*/  BAR.SYNC.DEFER_BLOCKING 0x0 ;  /* 0x0000000000007b1d */ /* 0x01ffe20000010000 */
[----:B------:R-:W-:-:S13]  /*0890*/  PLOP3.LUT P0, PT, PT, PT, UP0, 0x80, 0x0 ;  /* 0x000000000000781c */ /* 0x000fda0003f0f008 */
[----:B------:R-:W-:Y:S05]  /*08a0*/  @!P0 BRA `(.L_x_5) ;  /* 0x0000006c00ec8947 */ /* 0x000fea0003800000 */
.L_x_6:
[----:B------:R-:W-:-:S08]  /*08b0*/  NOP ;  /* 0x0000000000007918 */ /* 0x000fd00000000000 */
[----:B------:R-:W0:Y:S02]  /*08c0*/  USETMAXREG.TRY_ALLOC.CTAPOOL UP0, 0xa0 ;  /* 0x000000a0000079c8 */ /* 0x000e240008000600 */
[----:B0-----:R-:W-:-:S13]  /*08d0*/  PLOP3.LUT P0, PT, PT, PT, UP0, 0x80, 0x0 ;  /* 0x000000000000781c */ /* 0x001fda0003f0f008 */
[----:B------:R-:W-:Y:S05]  /*08e0*/  @!P0 BRA `(.L_x_6) ;  /* 0xfffffffc00f08947 */ /* 0x000fea000383ffff */
[----:B------:R-:W0:Y:S08]  /*08f0*/  S2UR UR43, SR_CTAID.X ;  /* 0x00000000002b79c3 */ /* 0x000e300000002500 */
[----:B------:R-:W-:Y:S08]  /*0900*/  BAR.ARV 0x8, 0x200 ;  /* 0x0208000000007b1d */ /* 0x000ff00000002000 */
[----:B------:R-:W0:Y:S02]  /*0910*/  LDC R0, c[0x0][0xc34] ;  /* 0x00030d00ff007b82 */ /* 0x000e240000000800 */
[----:B0-----:R-:W-:-:S13]  /*0920*/  ISETP.LE.AND P0, PT, R0, UR43, PT ;  /* 0x0000002b00007c0c */ /* 0x001fda000bf03270 */
[----:B------:R-:W-:Y:S05]  /*0930*/  @P0 EXIT ;  /* 0x000000000000094d */ /* 0x000fea0003800000 */
[----:B------:R-:W0:Y:S01]  /*0940*/  S2R R2, SR_TID.X ;  /* 0x0000000000027919 */ /* 0x000e220000002100 */
[----:B------:R-:W-:Y:S01]  /*0950*/  ULOP3.LUT UR42, UR41, 0x1, URZ, 0xfc, !UPT ;  /* 0x00000001292a7892 */ /* 0x000fe2000f8efc3f */
[----:B------:R-:W-:Y:S01]  /*0960*/  UMOV UR38, URZ ;  /* 0x0000003f00267c82 */ /* 0x000fe20008000000 */
[----:B------:R-:W-:Y:S01]  /*0970*/  UMOV UR39, URZ ;  /* 0x0000003f00277c82 */ /* 0x000fe20008000000 */
[----:B------:R-:W-:Y:S01]  /*0980*/  UMOV UR40, URZ ;  /* 0x0000003f00287c82 */ /* 0x000fe20008000000 */
[----:B0-----:R-:W-:-:S05]  /*0990*/  VIADD R2, R2, 0xffffff80 ;  /* 0xffffff8002027836 */ /* 0x001fca0000000000 */
[----:B------:R-:W-:-:S04]  /*09a0*/  SHF.R.S32.HI R3, RZ, 0x1f, R2 ;  /* 0x0000001fff037819 */ /* 0x000fc80000011402 */
[CC--:B------:R-:W-:Y:S02]  /*09b0*/  LEA.HI R18, R3.reuse, R2.reuse, RZ, 0x7 ;  /* 0x0000000203127211 */ /* 0x0c0fe400078f38ff */
[CC--:B------:R-:W-:Y:S02]  /*09c0*/  LEA.HI R7, R3.reuse, R2.reuse, RZ, 0x2 ;  /* 0x0000000203077211 */ /* 0x0c0fe400078f10ff */
[----:B------:R-:W-:Y:S02]  /*09d0*/  LOP3.LUT R17, R18, 0xffffff80, RZ, 0xc0, !PT ;  /* 0xffffff8012117812 */ /* 0x000fe400078ec0ff */
[CC--:B------:R-:W-:Y:S02]  /*09e0*/  LEA.HI R0, R3.reuse, R2.reuse, RZ, 0x4 ;  /* 0x0000000203007211 */ /* 0x0c0fe400078f20ff */
[----:B------:R-:W-:Y:S01]  /*09f0*/  LEA.HI R5, R3, R2, RZ, 0x5 ;  /* 0x0000000203057211 */ /* 0x000fe200078f28ff */
[----:B------:R-:W-:Y:S01]  /*0a00*/  IMAD.IADD R17, R2, 0x1, -R17 ;  /* 0x0000000102117824 */ /* 0x000fe200078e0a11 */
[----:B------:R-:W-:-:S02]  /*0a10*/  LOP3.LUT R11, R7, 0xfffffffc, RZ, 0xc0, !PT ;  /* 0xfffffffc070b7812 */ /* 0x000fc400078ec0ff */
[----:B------:R-:W-:Y:S01]  /*0a20*/  SHF.R.S32.HI R7, RZ, 0x4, R0 ;  /* 0x00000004ff077819 */ /* 0x000fe20000011400 */
[----:B------:R-:W-:Y:S01]  /*0a30*/  IMAD.SHL.U32 R6, R5, 0x20, RZ ;  /* 0x0000002005067824 */ /* 0x000fe200078e00ff */
[----:B------:R-:W-:Y:S01]  /*0a40*/  SHF.R.S32.HI R4, RZ, 0x1f, R17 ;  /* 0x0000001fff047819 */ /* 0x000fe20000011411 */
[----:B------:R-:W-:Y:S01]  /*0a50*/  IMAD.IADD R11, R2, 0x1, -R11 ;  /* 0x00000001020b7824 */ /* 0x000fe200078e0a0b */
[----:B------:R-:W-:Y:S02]  /*0a60*/  LEA.HI R16, R3, R2, RZ, 0x3 ;  /* 0x0000000203107211 */ /* 0x000fe400078f18ff */
[----:B------:R-:W-:Y:S02]  /*0a70*/  LEA.HI R3, R4, R17, RZ, 0x2 ;  /* 0x0000001104037211 */ /* 0x000fe400078f10ff */
[C---:B------:R-:W-:Y:S02]  /*0a80*/  LOP3.LUT R5, R0.reuse, 0x3fffff0, RZ, 0xc0, !PT ;  /* 0x03fffff000057812 */ /* 0x040fe400078ec0ff */
[----:B------:R-:W-:-:S02]  /*0a90*/  LEA.HI R0, R0, R7, RZ, 0x1 ;  /* 0x0000000700007211 */ /* 0x000fc400078f08ff */
[----:B------:R-:W-:Y:S01]  /*0aa0*/  SHF.R.S32.HI R8, RZ, 0x2, R3 ;  /* 0x00000002ff087819 */ /* 0x000fe20000011403 */
[----:B------:R-:W-:Y:S01]  /*0ab0*/  IMAD.IADD R5, R2, 0x1, -R5 ;  /* 0x0000000102057824 */ /* 0x000fe200078e0a05 */
[----:B------:R-:W-:Y:S02]  /*0ac0*/  SHF.R.S32.HI R9, RZ, 0x1f, R3 ;  /* 0x0000001fff097819 */ /* 0x000fe40000011403 */
[----:B------:R-:W-:Y:S02]  /*0ad0*/  LOP3.LUT R0, R0, 0x1ffffffe, RZ, 0xc0, !PT ;  /* 0x1ffffffe00007812 */ /* 0x000fe400078ec0ff */
[----:B------:R-:W-:Y:S02]  /*0ae0*/  SHF.R.S32.HI R18, RZ, 0x7, R18 ;  /* 0x00000007ff127819 */ /* 0x000fe40000011412 */
[----:B------:R-:W-:Y:S01]  /*0af0*/  LOP3.LUT R6, R6, 0xfffffc00, RZ, 0xc0, !PT ;  /* 0xfffffc0006067812 */ /* 0x000fe200078ec0ff */
[----:B------:R-:W-:Y:S01]  /*0b00*/  IMAD.IADD R23, R7, 0x1, -R0 ;  /* 0x0000000107177824 */ /* 0x000fe200078e0a00 */
[----:B------:R-:W-:Y:S01]  /*0b10*/  LEA.HI R9, R9, R8, RZ, 0x3 ;  /* 0x0000000809097211 */ /* 0x000fe200078f18ff */
[----:B------:R-:W-:Y:S01]  /*0b20*/  IMAD.HI R0, R18, 0x55555556, RZ ;  /* 0x5555555612007827 */ /* 0x000fe200078e02ff */
[----:B------:R-:W-:-:S02]  /*0b30*/  LEA.HI R7, R11, R11, RZ, 0x1 ;  /* 0x0000000b0b077211 */ /* 0x000fc400078f08ff */
[----:B------:R-:W-:Y:S01]  /*0b40*/  LOP3.LUT R9, R9, 0xfffffff8, RZ, 0xc0, !PT ;  /* 0xfffffff809097812 */ /* 0x000fe200078ec0ff */
[----:B------:R-:W-:Y:S01]  /*0b50*/  IMAD R6, R5, 0x40, R6 ;  /* 0x0000004005067824 */ /* 0x000fe200078e0206 */
[----:B------:R-:W-:Y:S02]  /*0b60*/  LEA.HI R5, R4, R17, RZ, 0x5 ;  /* 0x0000001104057211 */ /* 0x000fe400078f28ff */
[----:B------:R-:W-:Y:S01]  /*0b70*/  LOP3.LUT R4, R3, 0x7ffffffc, RZ, 0xc0, !PT ;  /* 0x7ffffffc03047812 */ /* 0x000fe200078ec0ff */
[----:B------:R-:W-:Y:S01]  /*0b80*/  IMAD R23, R23, 0x8, R6 ;  /* 0x0000000817177824 */ /* 0x000fe200078e0206 */
[----:B------:R-:W-:Y:S01]  /*0b90*/  IADD3 R8, R8, -R9, RZ ;  /* 0x8000000908087210 */ /* 0x000fe20007ffe0ff */
[----:B------:R-:W-:Y:S01]  /*0ba0*/  IMAD.MOV.U32 R9, RZ, RZ, -0x2 ;  /* 0xfffffffeff097424 */ /* 0x000fe200078e00ff */
[----:B------:R-:W-:Y:S01]  /*0bb0*/  LEA.HI R3, R0, R0, RZ, 0x1 ;  /* 0x0000000000037211 */ /* 0x000fe200078f08ff */
[----:B------:R-:W-:Y:S01]  /*0bc0*/  IMAD.IADD R4, R17, 0x1, -R4 ;  /* 0x0000000111047824 */ /* 0x000fe200078e0a04 */
[----:B------:R-:W-:-:S02]  /*0bd0*/  SHF.R.S32.HI R5, RZ, 0x5, R5 ;  /* 0x00000005ff057819 */ /* 0x000fc40000011405 */
[----:B------:R-:W-:Y:S01]  /*0be0*/  LOP3.LUT R0, R7, 0x1ffffffe, RZ, 0xc0, !PT ;  /* 0x1ffffffe07007812 */ /* 0x000fe200078ec0ff */
[----:B------:R-:W-:Y:S01]  /*0bf0*/  IMAD R3, R3, -0x3, R18 ;  /* 0xfffffffd03037824 */ /* 0x000fe200078e0212 */
[----:B------:R-:W-:Y:S01]  /*0c00*/  LOP3.LUT R13, R16, 0xfffffff8, RZ, 0xc0, !PT ;  /* 0xfffffff8100d7812 */ /* 0x000fe200078ec0ff */
[----:B------:R-:W-:Y:S01]  /*0c10*/  IMAD R8, R5, 0x10, R8 ;  /* 0x0000001005087824 */ /* 0x000fe200078e0208 */
[----:B------:R-:W-:Y:S01]  /*0c20*/  SHF.R.S32.HI R16, RZ, 0x3, R16 ;  /* 0x00000003ff107819 */ /* 0x000fe20000011410 */
[----:B------:R-:W-:Y:S02]  /*0c30*/  IMAD.IADD R0, R11, 0x1, -R0 ;  /* 0x000000010b007824 */ /* 0x000fe400078e0a00 */
[----:B------:R-:W-:Y:S02]  /*0c40*/  IMAD R19, R3, 0x40, R8 ;  /* 0x0000004003137824 */ /* 0x000fe400078e0208 */
[----:B------:R-:W-:Y:S02]  /*0c50*/  IMAD.IADD R2, R2, 0x1, -R13 ;  /* 0x0000000102027824 */ /* 0x000fe400078e0a0d */
[----:B------:R-:W-:-:S02]  /*0c60*/  IMAD R156, R4, R9, 0xa0 ;  /* 0x000000a0049c7424 */ /* 0x000fc400078e0209 */
[----:B------:R-:W-:-:S07]  /*0c70*/  IMAD R22, R0, 0x8, R19 ;  /* 0x0000000800167824 */ /* 0x000fce00078e0213 */
.L_x_31:
[----:B------:R-:W-:Y:S01]  /*0c80*/  ULDC UR4, c[0x0][0xc38] ;  /* 0x00030e0000047ab9 */ /* 0x000fe20000000800 */
[----:B------:R-:W-:Y:S01]  /*0c90*/  ULDC UR15, c[0x0][0xc44] ;  /* 0x00031100000f7ab9 */ /* 0x000fe20000000800 */
[----:B------:R-:W-:Y:S01]  /*0ca0*/  UISETP.NE.AND UP3, UPT, UR4, 0x1, UPT ;  /* 0x000000010400788c */ /* 0x000fe2000bf65270 */
[----:B------:R-:W-:Y:S01]  /*0cb0*/  IMAD.MOV.U32 R3, RZ, RZ, 0x3f800000 ;  /* 0x3f800000ff037424 */ /* 0x000fe200078e00ff */
[----:B------:R-:W-:Y:S01]  /*0cc0*/  UISETP.NE.AND UP2, UPT, UR15, 0x1, UPT ;  /* 0x000000010f00788c */ /* 0x000fe2000bf45270 */
[----:B------:R-:W-:Y:S01]  /*0cd0*/  IMAD.MOV.U32 R0, RZ, RZ, 0x3f800000 ;  /* 0x3f800000ff007424 */ /* 0x000fe200078e00ff */
[----:B------:R-:W-:Y:S01]  /*0ce0*/  ULDC.64 UR6, c[0x0][0x990] ;  /* 0x0002640000067ab9 */ /* 0x000fe20000000a00 */
[----:B------:R-:W-:Y:S01]  /*0cf0*/  ULDC.64 UR4, c[0x0][0x998] ;  /* 0x0002660000047ab9 */ /* 0x000fe20000000a00 */
[----:B------:R-:W-:Y:S02]  /*0d00*/  UISETP.NE.U32.AND UP0, UPT, UR6, URZ, UPT ;  /* 0x0000003f0600728c */ /* 0x000fe4000bf05070 */
[----:B------:R-:W-:Y:S01]  /*0d10*/  UISETP.NE.U32.AND UP1, UPT, UR4, URZ, UPT ;  /* 0x0000003f0400728c */ /* 0x000fe2000bf25070 */
[----:B------:R-:W-:-:S02]  /*0d20*/  UMOV UR44, UR43 ;  /* 0x0000002b002c7c82 */ /* 0x000fc40008000000 */
[----:B------:R-:W-:Y:S01]  /*0d30*/  @UP3 ULDC UR8, c[0x0][0xc3c] ;  /* 0x00030f0000083ab9 */ /* 0x000fe20000000800 */
[----:B------:R-:W-:Y:S01]  /*0d40*/  @UP3 ULDC UR10, c[0x0][0xc40] ;  /* 0x00031000000a3ab9 */ /* 0x000fe20000000800 */
[----:B------:R-:W-:Y:S02]  /*0d50*/  UIMAD.WIDE.U32 UR8, UR43, UR8, URZ ;  /* 0x000000082b0872a5 */ /* 0x000fe4000f8e003f */
[----:B------:R-:W-:Y:S02]  /*0d60*/  UISETP.NE.AND.EX UP0, UPT, UR7, URZ, UPT, UP0 ;  /* 0x0000003f0700728c */ /* 0x000fe4000bf05300 */
[----:B------:R-:W-:Y:S02]  /*0d70*/  @UP3 USHF.R.U32.HI UR44, URZ, UR10, UR9 ;  /* 0x0000000a3f2c3299 */ /* 0x000fe40008011609 */
[----:B------:R-:W-:Y:S01]  /*0d80*/  UISETP.NE.AND.EX UP1, UPT, UR5, URZ, UPT, UP1 ;  /* 0x0000003f0500728c */ /* 0x000fe2000bf25310 */
[----:B------:R-:W-:Y:S01]  /*0d90*/  @UP2 ULDC.64 UR10, c[0x0][0xc48] ;  /* 0x00031200000a2ab9 */ /* 0x000fe20000000a00 */
[----:B------:R-:W-:Y:S01]  /*0da0*/  PLOP3.LUT P0, PT, PT, PT, UP0, 0x80, 0x0 ;  /* 0x000000000000781c */ /* 0x000fe20003f0f008 */
[----:B------:R-:W-:-:S02]  /*0db0*/  UIMAD.WIDE.U32 UR8, UR44, UR10, URZ ;  /* 0x0000000a2c0872a5 */ /* 0x000fc4000f8e003f */
[----:B------:R-:W-:Y:S02]  /*0dc0*/  UMOV UR45, UR44 ;  /* 0x0000002c002d7c82 */ /* 0x000fe40008000000 */
[----:B------:R-:W-:Y:S01]  /*0dd0*/  @UP0 ULDC.64 UR12, c[0x0][0x9a8] ;  /* 0x00026a00000c0ab9 */ /* 0x000fe20000000a00 */
[----:B------:R-:W-:Y:S01]  /*0de0*/  @UP2 USHF.R.U32.HI UR45, URZ, UR11, UR9 ;  /* 0x0000000b3f2d2299 */ /* 0x000fe20008011609 */
[----:B------:R-:W-:Y:S01]  /*0df0*/  PLOP3.LUT P1, PT, PT, PT, UP1, 0x80, 0x0 ;  /* 0x000000000000781c */ /* 0x000fe20003f2f018 */
[----:B-1----:R-:W0:Y:S01]  /*0e00*/  S2R R40, SR_CgaCtaId ;  /* 0x0000000000287919 */ /* 0x002e220000008800 */
[----:B------:R-:W-:Y:S01]  /*0e10*/  @UP1 ULDC.64 UR18, c[0x0][0x9b8] ;  /* 0x00026e0000121ab9 */ /* 0x000fe20000000a00 */
[----:B------:R-:W-:Y:S02]  /*0e20*/  @UP0 USHF.R.S32.HI UR10, URZ, 0x1f, UR45 ;  /* 0x0000001f3f0a0899 */ /* 0x000fe4000801142d */
[----:B------:R-:W-:Y:S02]  /*0e30*/  @UP1 USHF.R.S32.HI UR11, URZ, 0x1f, UR45 ;  /* 0x0000001f3f0b1899 */ /* 0x000fe4000801142d */
[----:B------:R-:W-:-:S02]  /*0e40*/  @UP0 UIADD3 UR14, -UR45, URZ, URZ ;  /* 0x0000003f2d0e0290 */ /* 0x000fc4000fffe13f */
[----:B------:R-:W-:Y:S02]  /*0e50*/  @UP1 UIADD3 UR20, -UR45, URZ, URZ ;  /* 0x0000003f2d141290 */ /* 0x000fe4000fffe13f */
[----:B------:R-:W-:Y:S02]  /*0e60*/  @UP0 UIMAD.WIDE.U32 UR8, UR45, UR12, URZ ;  /* 0x0000000c2d0802a5 */ /* 0x000fe4000f8e003f */
[----:B------:R-:W-:Y:S02]  /*0e70*/  @UP0 UIMAD UR10, UR10, UR12, URZ ;  /* 0x0000000c0a0a02a4 */ /* 0x000fe4000f8e023f */
[----:B------:R-:W-:Y:S02]  /*0e80*/  @UP1 UIMAD UR12, UR11, UR18, URZ ;  /* 0x000000120b0c12a4 */ /* 0x000fe4000f8e023f */
[----:B------:R-:W-:Y:S02]  /*0e90*/  @UP0 UIMAD UR14, UR15, UR14, UR44 ;  /* 0x0000000e0f0e02a4 */ /* 0x000fe4000f8e022c */
[----:B------:R-:W-:-:S02]  /*0ea0*/  @UP1 UIMAD UR20, UR15, UR20, UR44 ;  /* 0x000000140f1412a4 */ /* 0x000fc4000f8e022c */
[----:B------:R-:W-:Y:S02]  /*0eb0*/  @UP0 UIMAD UR16, UR45, UR13, UR10 ;  /* 0x0000000d2d1002a4 */ /* 0x000fe4000f8e020a */
[----:B------:R-:W-:Y:S02]  /*0ec0*/  @UP0 USHF.R.S32.HI UR15, URZ, 0x1f, UR14 ;  /* 0x0000001f3f0f0899 */ /* 0x000fe4000801140e */
[----:B------:R-:W-:Y:S02]  /*0ed0*/  @UP1 USHF.R.S32.HI UR21, URZ, 0x1f, UR20 ;  /* 0x0000001f3f151899 */ /* 0x000fe40008011414 */
[----:B------:R-:W-:Y:S02]  /*0ee0*/  @UP1 UIMAD.WIDE.U32 UR10, UR45, UR18, URZ ;  /* 0x000000122d0a12a5 */ /* 0x000fe4000f8e003f */
[----:B------:R-:W-:Y:S02]  /*0ef0*/  @UP1 UIMAD UR17, UR45, UR19, UR12 ;  /* 0x000000132d1112a4 */ /* 0x000fe4000f8e020c */
[----:B------:R-:W-:Y:S01]  /*0f00*/  @UP0 UIADD3 UR9, UR9, UR16, URZ ;  /* 0x0000001009090290 */ /* 0x000fe2000fffe03f */
[----:B------:R-:W-:Y:S01]  /*0f10*/  @UP0 ULDC.64 UR18, c[0x0][0x9b0] ;  /* 0x00026c0000120ab9 */ /* 0x000fe20000000a00 */
[----:B------:R-:W-:Y:S01]  /*0f20*/  @UP1 ULDC.64 UR12, c[0x0][0x9c0] ;  /* 0x00027000000c1ab9 */ /* 0x000fe20000000a00 */
[----:B------:R-:W-:-:S02]  /*0f30*/  @UP0 UIMAD UR15, UR15, UR18, URZ ;  /* 0x000000120f0f02a4 */ /* 0x000fc4000f8e023f */
[----:B------:R-:W-:Y:S02]  /*0f40*/  @UP1 UIMAD UR16, UR21, UR12, URZ ;  /* 0x0000000c151012a4 */ /* 0x000fe4000f8e023f */
[----:B------:R-:W-:Y:S02]  /*0f50*/  @UP1 UIADD3 UR11, UR11, UR17, URZ ;  /* 0x000000110b0b1290 */ /* 0x000fe4000fffe03f */
[----:B------:R-:W-:Y:S02]  /*0f60*/  @UP0 UIMAD UR15, UR14, UR19, UR15 ;  /* 0x000000130e0f02a4 */ /* 0x000fe4000f8e020f */
[----:B------:R-:W-:Y:S02]  /*0f70*/  @UP0 UIMAD.WIDE.U32 UR8, UR14, UR18, UR8 ;  /* 0x000000120e0802a5 */ /* 0x000fe4000f8e0008 */
[----:B------:R-:W-:Y:S02]  /*0f80*/  @UP1 UIMAD UR16, UR20, UR13, UR16 ;  /* 0x0000000d141012a4 */ /* 0x000fe4000f8e0210 */
[----:B------:R-:W-:-:S02]  /*0f90*/  @UP1 UIMAD.WIDE.U32 UR12, UR20, UR12, UR10 ;  /* 0x0000000c140c12a5 */ /* 0x000fc4000f8e000a */
[----:B------:R-:W-:Y:S02]  /*0fa0*/  @UP0 UIADD3 UR10, UR9, UR15, URZ ;  /* 0x0000000f090a0290 */ /* 0x000fe4000fffe03f */
[----:B------:R-:W-:Y:S02]  /*0fb0*/  @UP0 ULEA UR6, UP2, UR8, UR6, 0x2 ;  /* 0x0000000608060291 */ /* 0x000fe4000f84103f */
[----:B------:R-:W-:Y:S02]  /*0fc0*/  @UP1 UIADD3 UR9, UR13, UR16, URZ ;  /* 0x000000100d091290 */ /* 0x000fe4000fffe03f */
[----:B------:R-:W-:Y:S02]  /*0fd0*/  @UP1 ULEA UR4, UP3, UR12, UR4, 0x2 ;  /* 0x000000040c041291 */ /* 0x000fe4000f86103f */
[----:B------:R-:W-:Y:S01]  /*0fe0*/  @UP0 ULEA.HI.X UR7, UR8, UR7, UR10, 0x2, UP2 ;  /* 0x0000000708070291 */ /* 0x000fe200090f140a */
[----:B------:R-:W-:Y:S01]  /*0ff0*/  MOV R4, UR6 ;  /* 0x0000000600047c02 */ /* 0x000fe20008000f00 */
[----:B------:R-:W-:-:S02]  /*1000*/  @UP1 ULEA.HI.X UR5, UR12, UR5, UR9, 0x2, UP3 ;  /* 0x000000050c051291 */ /* 0x000fc400098f1409 */
[----:B------:R-:W-:Y:S01]  /*1010*/  IMAD.U32 R6, RZ, RZ, UR4 ;  /* 0x00000004ff067e24 */ /* 0x000fe2000f8e00ff */
[----:B------:R-:W1:Y:S01]  /*1020*/  SHFL.IDX PT, R8, R18, RZ, 0x1f ;  /* 0x00001fff12087589 */ /* 0x000e6200000e0000 */
[----:B------:R-:W-:Y:S01]  /*1030*/  IMAD.U32 R5, RZ, RZ, UR7 ;  /* 0x00000007ff057e24 */ /* 0x000fe2000f8e00ff */
[----:B------:R-:W-:Y:S01]  /*1040*/  ULDC UR47, c[0x0][0x424] ;  /* 0x00010900002f7ab9 */ /* 0x000fe20000000800 */
[----:B------:R-:W-:Y:S01]  /*1050*/  IMAD.U32 R7, RZ, RZ, UR5 ;  /* 0x00000005ff077e24 */ /* 0x000fe2000f8e00ff */
[----:B------:R-:W-:Y:S01]  /*1060*/  ULDC.64 UR4, c[0x0][0x418] ;  /* 0x0001060000047ab9 */ /* 0x000fe20000000a00 */
[----:B------:R-:W-:Y:S01]  /*1070*/  ULDC UR6, c[0x0][0x988] ;  /* 0x0002620000067ab9 */ /* 0x000fe20000000800 */
[----:B------:R2:W3:Y:S04]  /*1080*/  @P0 LDG.E R3, desc[UR36][R4.64] ;  /* 0x0000002404030981 */ /* 0x0004e8000c1e1900 */
[----:B------:R-:W3:Y:S01]  /*1090*/  @P1 LDG.E R0, desc[UR36][R6.64] ;  /* 0x0000002406001981 */ /* 0x000ee2000c1e1900 */
[----:B------:R-:W-:-:S03]  /*10a0*/  UISETP.NE.U32.AND UP0, UPT, UR4, URZ, UPT ;  /* 0x0000003f0400728c */ /* 0x000fc6000bf05070 */
[----:B------:R-:W-:Y:S01]  /*10b0*/  ULDC UR4, c[0x0][0x2f0] ;  /* 0x0000bc0000047ab9 */ /* 0x000fe20000000800 */
[----:B------:R-:W-:Y:S01]  /*10c0*/  UISETP.NE.AND.EX UP0, UPT, UR5, URZ, UPT, UP0 ;  /* 0x0000003f0500728c */ /* 0x000fe2000bf05300 */
[----:B--2---:R-:W-:-:S03]  /*10d0*/  MOV R5, 0x400 ;  /* 0x0000040000057802 */ /* 0x004fc60000000f00 */
[----:B------:R-:W-:Y:S01]  /*10e0*/  USEL UR47, UR47, 0x1, UP0 ;  /* 0x000000012f2f7887 */ /* 0x000fe20008000000 */
[----:B0-----:R-:W-:-:S03]  /*10f0*/  LEA R25, R40, R5, 0x18 ;  /* 0x0000000528197211 */ /* 0x001fc600078ec0ff */
[----:B------:R-:W-:Y:S01]  /*1100*/  UIMAD UR47, UR47, UR4, URZ ;  /* 0x000000042f2f72a4 */ /* 0x000fe2000f8e023f */
[----:B-1----:R-:W-:-:S03]  /*1110*/  IMAD.HI R9, R8, 0x55555556, RZ ;  /* 0x5555555608097827 */ /* 0x002fc600078e02ff */
[----:B------:R-:W-:Y:S01]  /*1120*/  UIADD3 UR4, UR47, 0x9f, URZ ;  /* 0x0000009f2f047890 */ /* 0x000fe2000fffe03f */
[----:B------:R-:W-:Y:S01]  /*1130*/  VIADD R4, R25, 0xb000 ;  /* 0x0000b00019047836 */ /* 0x000fe20000000000 */
[----:B------:R-:W-:Y:S02]  /*1140*/  LEA.HI R9, R9, R9, RZ, 0x1 ;  /* 0x0000000909097211 */ /* 0x000fe400078f08ff */
[----:B------:R-:W-:Y:S02]  /*1150*/  UIMAD.WIDE UR4, UR4, 0x66666667, URZ ;  /* 0x66666667040478a5 */ /* 0x000fe4000f8e023f */
[----:B------:R-:W-:Y:S01]  /*1160*/  LOP3.LUT P0, RZ, R4, 0x9f, RZ, 0xc0, !PT ;  /* 0x0000009f04ff7812 */ /* 0x000fe2000780c0ff */
[----:B------:R-:W-:Y:S01]  /*1170*/  IMAD R9, R9, -0x3, R8 ;  /* 0xfffffffd09097824 */ /* 0x000fe200078e0208 */
[----:B------:R-:W-:-:S03]  /*1180*/  USHF.R.U32.HI UR48, URZ, 0x1f, UR5 ;  /* 0x0000001f3f307899 */ /* 0x000fc60008011605 */
[----:B------:R-:W-:Y:S01]  /*1190*/  IMAD R9, R9, 0x1000, R4 ;  /* 0x0000100009097824 */ /* 0x000fe200078e0204 */
[----:B------:R-:W-:-:S04]  /*11a0*/  ULEA.HI.SX32 UR48, UR5, UR48, 0x1a ;  /* 0x0000003005307291 */ /* 0x000fc8000f8fd23f */
[----:B------:R-:W-:-:S04]  /*11b0*/  SHF.R.U32.HI R9, RZ, 0x4, R9 ;  /* 0x00000004ff097819 */ /* 0x000fc80000011609 */
[----:B------:R-:W-:Y:S01]  /*11c0*/  LOP3.LUT R24, R9, 0x3fff, RZ, 0xc0, !PT ;  /* 0x00003fff09187812 */ /* 0x000fe200078ec0ff */
[----:B---3--:R-:W-:-:S04]  /*11d0*/  FMUL.FTZ R0, R3, R0 ;  /* 0x0000000003007220 */ /* 0x008fc80000410000 */
[----:B------:R-:W-:-:S05]  /*11e0*/  FMUL.FTZ R0, R0, UR6 ;  /* 0x0000000600007c20 */ /* 0x000fca0008410000 */
[----:B------:R-:W-:Y:S01]  /*11f0*/  R2UR UR46, R0 ;  /* 0x00000000002e72ca */ /* 0x000fe200000e0000 */
[----:B------:R-:W-:-:S14]  /*1200*/  @!P0 BRA `(.L_x_7) ;  /* 0x0000000000408947 */ /* 0x000fdc0003800000 */
[----:B------:R-:W-:Y:S01]  /*1210*/  MOV R0, 0x0 ;  /* 0x0000000000007802 */ /* 0x000fe20000000f00 */
[----:B------:R-:W-:Y:S01]  /*1220*/  ULDC.64 UR4, c[0x4][0x98] ;  /* 0x0100260000047ab9 */ /* 0x000fe20000000a00 */
[----:B------:R-:W-:Y:S01]  /*1230*/  ULDC.64 UR6, c[0x4][0x30] ;  /* 0x01000c0000067ab9 */ /* 0x000fe20000000a00 */
[----:B------:R-:W-:Y:S01]  /*1240*/  IMAD.U32 R4, RZ, RZ, UR4 ;  /* 0x00000004ff047e24 */ /* 0x000fe2000f8e00ff */
[----:B------:R0:W1:Y:S01]  /*1250*/  LDC.64 R14, c[0x4][R0] ;  /* 0x01000000000e7b82 */ /* 0x0000620000000a00 */
[----:B------:R-:W-:Y:S01]  /*1260*/  IMAD.U32 R5, RZ, RZ, UR5 ;  /* 0x00000005ff057e24 */ /* 0x000fe2000f8e00ff */
[----:B------:R-:W-:Y:S01]  /*1270*/  ULDC.64 UR4, c[0x4][0xa0] ;  /* 0x0100280000047ab9 */ /* 0x000fe20000000a00 */
[----:B------:R-:W-:Y:S01]  /*1280*/  MOV R10, UR6 ;  /* 0x00000006000a7c02 */ /* 0x000fe20008000f00 */
[----:B------:R-:W-:Y:S02]  /*1290*/  IMAD.U32 R6, RZ, RZ, UR4 ;  /* 0x00000004ff067e24 */ /* 0x000fe4000f8e00ff */
[----:B------:R-:W-:-:S02]  /*12a0*/  IMAD.U32 R7, RZ, RZ, UR5 ;  /* 0x00000005ff077e24 */ /* 0x000fc4000f8e00ff */
[----:B------:R-:W-:Y:S02]  /*12b0*/  IMAD.U32 R11, RZ, RZ, UR7 ;  /* 0x00000007ff0b7e24 */ /* 0x000fe4000f8e00ff */
[----:B------:R-:W-:Y:S02]  /*12c0*/  IMAD.MOV.U32 R8, RZ, RZ, 0x70 ;  /* 0x00000070ff087424 */ /* 0x000fe400078e00ff */
[----:B------:R-:W-:Y:S02]  /*12d0*/  IMAD.MOV.U32 R12, RZ, RZ, 0x1 ;  /* 0x00000001ff0c7424 */ /* 0x000fe400078e00ff */
[----:B0-----:R-:W-:-:S07]  /*12e0*/  IMAD.MOV.U32 R13, RZ, RZ, RZ ;  /* 0x000000ffff0d7224 */ /* 0x001fce00078e00ff */
[----:B------:R-:W-:-:S07]  /*12f0*/  LEPC R20, `(.L_x_7) ;  /* 0x000000001014794e */ /* 0x000fce0000000000 */
[----:B-1----:R-:W-:Y:S05]  /*1300*/  CALL.ABS.NOINC R14 ;  /* 0x000000000e007343 */ /* 0x002fea0003c00000 */
.L_x_7:
[----:B------:R-:W-:Y:S01]  /*1310*/  ULOP3.LUT UR4, UR38, 0x1, URZ, 0xc0, !UPT ;  /* 0x0000000126047892 */ /* 0x000fe2000f8ec03f */
[----:B------:R-:W-:-:S05]  /*1320*/  IMAD.U32 R3, RZ, RZ, UR42 ;  /* 0x0000002aff037e24 */ /* 0x000fca000f8e00ff */
[----:B------:R-:W-:Y:S01]  /*1330*/  IMAD.U32 R0, RZ, RZ, UR4 ;  /* 0x00000004ff007e24 */ /* 0x000fe2000f8e00ff */
[----:B------:R-:W-:-:S04]  /*1340*/  ISETP.NE.AND P0, PT, R3, 0x3, PT ;  /* 0x000000030300780c */ /* 0x000fc80003f05270 */
[----:B------:R-:W-:-:S04]  /*1350*/  SHF.L.U32 R0, R0, 0x1f, RZ ;  /* 0x0000001f00007819 */ /* 0x000fc800000006ff */
[----:B------:R-:W0:Y:S02]  /*1360*/  SYNCS.PHASECHK.TRANS64.TRYWAIT P1, [R25+URZ+0x13200], R0 ;  /* 0x01320000190075a7 */ /* 0x000e24000802017f */
[----:B0-----:R-:W-:Y:S05]  /*1370*/  @!P1 BRA `(.L_x_8) ;  /* 0x000000a8009c9947 */ /* 0x001fea0003800000 */
.L_x_99:
[----:B------:R-:W-:Y:S05]  /*1380*/  @!P0 BRA `(.L_x_9) ;  /* 0x0000000000048947 */ /* 0x000fea0003800000 */
[----:B------:R-:W-:Y:S01]  /*1390*/  BPT.TRAP 0x1 ;  /* 0x000000040000795c */ /* 0x000fe20000300000 */
.L_x_9:
[----:B------:R-:W-:Y:S02]  /*13a0*/  IMAD.U32 R4, RZ, RZ, UR39 ;  /* 0x00000027ff047e24 */ /* 0x000fe4000f8e00ff */
[----:B0-----:R-:W-:-:S03]  /*13b0*/  IMAD.U32 R0, RZ, RZ, UR40 ;  /* 0x00000028ff007e24 */ /* 0x001fc6000f8e00ff */
[----:B------:R-:W-:Y:S01]  /*13c0*/  SHF.L.U32 R4, R4, 0x1f, RZ ;  /* 0x0000001f04047819 */ /* 0x000fe200000006ff */
[----:B------:R-:W-:-:S04]  /*13d0*/  IMAD R5, R0, 0x8, R25 ;  /* 0x0000000800057824 */ /* 0x000fc800078e0219 */
[----:B------:R0:W1:Y:S01]  /*13e0*/  SYNCS.PHASECHK.TRANS64.TRYWAIT P1, [R5+URZ+0x13230], R4 ;  /* 0x01323004050075a7 */ /* 0x000062000802017f */
[----:B------:R-:W-:Y:S05]  /*13f0*/  @!P0 BRA `(.L_x_10) ;  /* 0x0000000000048947 */ /* 0x000fea0003800000 */
[----:B------:R-:W-:Y:S01]  /*1400*/  BPT.TRAP 0x1 ;  /* 0x000000040000795c */ /* 0x000fe20000300000 */
.L_x_10:
[----:B------:R-:W-:Y:S01]  /*1410*/  IADD3 R0, R25, 0xe000, RZ ;  /* 0x0000e00019007810 */ /* 0x000fe20007ffe0ff */
[----:B------:R-:W-:-:S03]  /*1420*/  IMAD.MOV.U32 R55, RZ, RZ, RZ ;  /* 0x000000ffff377224 */ /* 0x000fc600078e00ff */
[----:B------:R-:W-:-:S04]  /*1430*/  SHF.R.U32.HI R0, RZ, 0x4, R0 ;  /* 0x00000004ff007819 */ /* 0x000fc80000011600 */
[----:B------:R-:W-:Y:S01]  /*1440*/  LOP3.LUT R0, R0, 0x3fff, RZ, 0xc0, !PT ;  /* 0x00003fff00007812 */ /* 0x000fe200078ec0ff */
[----:B-1----:R-:W-:Y:S06]  /*1450*/  @P1 BRA `(.L_x_11) ;  /* 0x0000000000081947 */ /* 0x002fec0003800000 */
[----:B------:R-:W1:Y:S02]  /*1460*/  SYNCS.PHASECHK.TRANS64.TRYWAIT P1, [R5+URZ+0x13230], R4 ;  /* 0x01323004050075a7 */ /* 0x000e64000802017f */
[----:B-1----:R-:W-:Y:S05]  /*1470*/  @!P1 BRA `(.L_x_12) ;  /* 0x000000a800709947 */ /* 0x002fea0003800000 */
.L_x_11:
[----:B------:R-:W-:Y:S05]  /*1480*/  WARPSYNC.ALL ;  /* 0x0000000000007948 */ /* 0x000fea0003800000 */
[----:B------:R-:W-:-:S04]  /*1490*/  LOP3.LUT R0, R0, 0x10000, RZ, 0xfc, !PT ;  /* 0x0001000000007812 */ /* 0x000fc800078efcff */
[----:B------:R-:W-:Y:S01]  /*14a0*/  R2UR UR12, R0 ;  /* 0x00000000000c72ca */ /* 0x000fe200000e0000 */
[----:B------:R-:W-:Y:S01]  /*14b0*/  WARPGROUP.ARRIVE ;  /* 0x00000000000079c5 */ /* 0x000fe20000000000 */
[----:B------:R-:W-:Y:S01]  /*14c0*/  LOP3.LUT R3, R24, 0x10000, RZ, 0xfc, !PT ;  /* 0x0001000018037812 */ /* 0x000fe200078efcff */
[----:B------:R-:W-:Y:S01]  /*14d0*/  UMOV UR11, 0x80000020 ;  /* 0x80000020000b7882 */ /* 0x000fe20000000000 */
[----:B------:R-:W-:Y:S01]  /*14e0*/  UMOV UR9, 0x80000020 ;  /* 0x8000002000097882 */ /* 0x000fe20000000000 */
[----:B------:R-:W-:Y:S01]  /*14f0*/  UMOV UR7, 0x80000020 ;  /* 0x8000002000077882 */ /* 0x000fe20000000000 */
[C---:B------:R-:W-:Y:S01]  /*1500*/  R2UR UR8, R3.reuse ;  /* 0x00000000030872ca */ /* 0x040fe200000e0000 */
[----:B------:R-:W-:-:S06]  /*1510*/  VIADD R3, R3, 0x2 ;  /* 0x0000000203037836 */ /* 0x000fcc0000000000 */
[----:B------:R-:W-:-:S04]  /*1520*/  UIMAD UR12, UR40, 0x280, UR12 ;  /* 0x00000280280c78a4 */ /* 0x000fc8000f8e020c */
[----:B------:R-:W-:Y:S02]  /*1530*/  UIADD3 UR4, UR12, 0x80, URZ ;  /* 0x000000800c047890 */ /* 0x000fe4000fffe03f */
[----:B------:R-:W-:Y:S02]  /*1540*/  UIADD3 UR5, UR12, 0x100, URZ ;  /* 0x000001000c057890 */ /* 0x000fe4000fffe03f */
[----:B------:R-:W-:Y:S01]  /*1550*/  UMOV UR10, UR12 ;  /* 0x0000000c000a7c82 */ /* 0x000fe20008000000 */
[----:B------:R-:W-:Y:S01]  /*1560*/  UIADD3 UR6, UR12, 0x180, URZ ;  /* 0x000001800c067890 */ /* 0x000fe2000fffe03f */
[----:B------:R-:W-:Y:S01]  /*1570*/  QGMMA.64x32x32.F32.E4M3.E4M3 R104, gdesc[UR8], RZ, !UPT, gsb0 ;  /* 0x00600000086879f3 */ /* 0x000fe2000c0008ff */
[----:B------:R-:W-:Y:S01]  /*1580*/  UMOV UR10, UR4 ;  /* 0x00000004000a7c82 */ /* 0x000fe20008000000 */
[----:B------:R-:W-:Y:S01]  /*1590*/  UMOV UR11, 0x80000020 ;  /* 0x80000020000b7882 */ /* 0x000fe20000000000 */
[----:B------:R-:W-:Y:S02]  /*15a0*/  UIADD3 UR4, UR12, 0x200, URZ ;  /* 0x000002000c047890 */ /* 0x000fe4000fffe03f */
[----:B------:R-:W-:Y:S01]  /*15b0*/  UIADD3 UR13, UR12, 0x182, URZ ;  /* 0x000001820c0d7890 */ /* 0x000fe2000fffe03f */
[----:B------:R-:W-:-:S02]  /*15c0*/  WARPGROUP.DEPBAR.LE gsb0, 0x0 ;  /* 0x00008000000079c5 */ /* 0x000fc40000010000 */
[----:B------:R-:W-:-:S06]  /*15d0*/  WARPGROUP.ARRIVE ;  /* 0x00000000000079c5 */ /* 0x000fcc0000000000 */
[----:B------:R-:W-:Y:S01]  /*15e0*/  QGMMA.64x32x32.F32.E4M3.E4M3 R88, gdesc[UR8], RZ, !UPT, gsb0 ;  /* 0x00600000085879f3 */ /* 0x000fe2000c0008ff */
[----:B------:R-:W-:Y:S01]  /*15f0*/  UMOV UR10, UR5 ;  /* 0x00000005000a7c82 */ /* 0x000fe20008000000 */
[----:B------:R-:W-:Y:S01]  /*1600*/  UMOV UR11, 0x80000020 ;  /* 0x80000020000b7882 */ /* 0x000fe20000000000 */
[----:B------:R-:W-:Y:S01]  /*1610*/  UMOV UR5, 0x80000020 ;  /* 0x8000002000057882 */ /* 0x000fe20000000000 */
[----:B------:R-:W-:Y:S02]  /*1620*/  WARPGROUP.DEPBAR.LE gsb0, 0x0 ;  /* 0x00008000000079c5 */ /* 0x000fe40000010000 */
[----:B------:R-:W-:-:S06]  /*1630*/  WARPGROUP.ARRIVE ;  /* 0x00000000000079c5 */ /* 0x000fcc0000000000 */
[----:B------:R-:W-:Y:S01]  /*1640*/  QGMMA.64x32x32.F32.E4M3.E4M3 R72, gdesc[UR8], RZ, !UPT, gsb0 ;  /* 0x00600000084879f3 */ /* 0x000fe2000c0008ff */
[----:B------:R-:W-:Y:S01]  /*1650*/  UMOV UR10, UR6 ;  /* 0x00000006000a7c82 */ /* 0x000fe20008000000 */
[----:B------:R-:W-:Y:S01]  /*1660*/  UMOV UR11, 0x80000020 ;  /* 0x80000020000b7882 */ /* 0x000fe20000000000 */
[----:B------:R-:W-:Y:S01]  /*1670*/  UIADD3 UR6, UR12, 0x2, URZ ;  /* 0x000000020c067890 */ /* 0x000fe2000fffe03f */
[----:B------:R-:W-:Y:S02]  /*1680*/  WARPGROUP.DEPBAR.LE gsb0, 0x0 ;  /* 0x00008000000079c5 */ /* 0x000fe40000010000 */
[----:B------:R-:W-:-:S06]  /*1690*/  WARPGROUP.ARRIVE ;  /* 0x00000000000079c5 */ /* 0x000fcc0000000000 */
[----:B------:R-:W-:Y:S01]  /*16a0*/  QGMMA.64x32x32.F32.E4M3.E4M3 R56, gdesc[UR8], RZ, !UPT, gsb0 ;  /* 0x00600000083879f3 */ /* 0x000fe2000c0008ff */
[----:B------:R-:W-:Y:S01]  /*16b0*/  UMOV UR10, UR4 ;  /* 0x00000004000a7c82 */ /* 0x000fe20008000000 */
[----:B------:R-:W-:Y:S01]  /*16c0*/  UMOV UR11, 0x80000020 ;  /* 0x80000020000b7882 */ /* 0x000fe20000000000 */
[----:B------:R-:W-:Y:S01]  /*16d0*/  R2UR UR4, R3 ;  /* 0x00000000030472ca */ /* 0x000fe200000e0000 */
[----:B------:R-:W-:Y:S02]  /*16e0*/  WARPGROUP.DEPBAR.LE gsb0, 0x0 ;  /* 0x00008000000079c5 */ /* 0x000fe40000010000 */
[----:B------:R-:W-:-:S06]  /*16f0*/  WARPGROUP.ARRIVE ;  /* 0x00000000000079c5 */ /* 0x000fcc0000000000 */
[----:B------:R-:W-:Y:S01]  /*1700*/  QGMMA.64x32x32.F32.E4M3.E4M3 R24, gdesc[UR8], RZ, !UPT, gsb0 ;  /* 0x00600000081879f3 */ /* 0x000fe2000c0008ff */
[----:B------:R-:W-:Y:S02]  /*1710*/  UIADD3 UR10, UR12, 0x82, URZ ;  /* 0x000000820c0a7890 */ /* 0x000fe4000fffe03f */
[----:B------:R-:W-:Y:S02]  /*1720*/  UIADD3 UR11, UR12, 0x102, URZ ;  /* 0x000001020c0b7890 */ /* 0x000fe4000fffe03f */
[----:B------:R-:W-:Y:S01]  /*1730*/  UIADD3 UR12, UR12, 0x202, URZ ;  /* 0x000002020c0c7890 */ /* 0x000fe2000fffe03f */
[----:B------:R-:W-:Y:S02]  /*1740*/  WARPGROUP.DEPBAR.LE gsb0, 0x0 ;  /* 0x00008000000079c5 */ /* 0x000fe40000010000 */
[----:B------:R-:W-:-:S06]  /*1750*/  WARPGROUP.ARRIVE ;  /* 0x00000000000079c5 */ /* 0x000fcc0000000000 */
[----:B------:R-:W-:Y:S01]  /*1760*/  QGMMA.64x32x32.F32.E4M3.E4M3 R104, gdesc[UR4], R104, gsb0 ;  /* 0x00600000046879f3 */ /* 0x000fe20008000868 */
[----:B------:R-:W-:Y:S01]  /*1770*/  UMOV UR6, UR10 ;  /* 0x0000000a00067c82 */ /* 0x000fe20008000000 */
[----:B------:R-:W-:Y:S01]  /*1780*/  UMOV UR7, 0x80000020 ;  /* 0x8000002000077882 */ /* 0x000fe20000000000 */
        /* <DEDUP_REMOVED lines=17> */
[----:B------:R-:W-:Y:S03]  /*18a0*/  QGMMA.64x32x32.F32.E4M3.E4M3 R24, gdesc[UR4], R24, gsb0 ;  /* 0x00600000041879f3 */ /* 0x000fe60008000818 */
[----:B------:R-:W-:Y:S02]  /*18b0*/  WARPGROUP.DEPBAR.LE gsb0, 0x0 ;  /* 0x00008000000079c5 */ /* 0x000fe40000010000 */
[----:B------:R-:W-:Y:S05]  /*18c0*/  @!P0 BRA `(.L_x_13) ;  /* 0x0000000000048947 */ /* 0x000fea0003800000 */
[----:B------:R-:W-:Y:S01]  /*18d0*/  BPT.TRAP 0x1 ;  /* 0x000000040000795c */ /* 0x000fe20000300000 */
.L_x_13:
[----:B01----:R-:W-:Y:S01]  /*18e0*/  VIADD R4, R156, UR47 ;  /* 0x0000002f9c047c36 */ /* 0x003fe20008000000 */
[----:B------:R-:W-:Y:S01]  /*18f0*/  P2R R6, PR, RZ, 0x1 ;  /* 0x00000001ff067803 */ /* 0x000fe20000000000 */
[----:B------:R-:W-:Y:S01]  /*1900*/  IMAD.U32 R3, RZ, RZ, UR48 ;  /* 0x00000030ff037e24 */ /* 0x000fe2000f8e00ff */
[----:B------:R-:W-:Y:S01]  /*1910*/  UISETP.GE.AND UP0, UPT, UR47, 0xa1, UPT ;  /* 0x000000a12f00788c */ /* 0x000fe2000bf06270 */
[----:B------:R-:W-:Y:S02]  /*1920*/  IMAD.U32 R48, RZ, RZ, UR46 ;  /* 0x0000002eff307e24 */ /* 0x000fe4000f8e00ff */
[----:B------:R-:W-:Y:S02]  /*1930*/  IMAD R4, R3, -0xa0, R4 ;  /* 0xffffff6003047824 */ /* 0x000fe400078e0204 */
[----:B------:R-:W-:-:S03]  /*1940*/  VIADD R5, R5, 0x13240 ;  /* 0x0001324005057836 */ /* 0x000fc60000000000 */
[C---:B------:R-:W-:Y:S02]  /*1950*/  ISETP.GT.AND P6, PT, R4.reuse, RZ, PT ;  /* 0x000000ff0400720c */ /* 0x040fe40003fc4270 */
[C---:B------:R-:W-:Y:S02]  /*1960*/  ISETP.GT.AND P5, PT, R4.reuse, 0x1, PT ;  /* 0x000000010400780c */ /* 0x040fe40003fa4270 */
[----:B------:R-:W-:Y:S02]  /*1970*/  ISETP.GT.AND P4, PT, R4, 0x8, PT ;  /* 0x000000080400780c */ /* 0x000fe40003f84270 */
[----:B------:R-:W-:Y:S02]  /*1980*/  FSEL R104, R104, -INF , P6 ;  /* 0xff80000068687808 */ /* 0x000fe40003000000 */
[----:B------:R-:W-:Y:S02]  /*1990*/  FSEL R105, R105, -INF , P5 ;  /* 0xff80000069697808 */ /* 0x000fe40002800000 */
[----:B------:R-:W-:-:S02]  /*19a0*/  ISETP.GT.AND P3, PT, R4, 0x9, PT ;  /* 0x000000090400780c */ /* 0x000fc40003f64270 */
[----:B------:R-:W-:Y:S02]  /*19b0*/  FSEL R108, R108, -INF , P4 ;  /* 0xff8000006c6c7808 */ /* 0x000fe40002000000 */
[----:B------:R-:W-:Y:S02]  /*19c0*/  FMNMX.FTZ R3, R104, R105, !PT ;  /* 0x0000006968037209 */ /* 0x000fe40007810000 */
[----:B------:R-:W-:Y:S02]  /*19d0*/  ISETP.GT.AND P1, PT, R4, 0x10, PT ;  /* 0x000000100400780c */ /* 0x000fe40003f24270 */
[----:B------:R-:W-:Y:S02]  /*19e0*/  FSEL R109, R109, -INF , P3 ;  /* 0xff8000006d6d7808 */ /* 0x000fe40001800000 */
[----:B------:R-:W-:Y:S02]  /*19f0*/  FMNMX.FTZ R8, R108, R3, !PT ;  /* 0x000000036c087209 */ /* 0x000fe40007810000 */
[----:B------:R-:W-:-:S02]  /*1a00*/  ISETP.GT.AND P2, PT, R4, 0x11, PT ;  /* 0x000000110400780c */ /* 0x000fc40003f44270 */
[----:B------:R-:W-:Y:S02]  /*1a10*/  FSEL R112, R112, -INF , P1 ;  /* 0xff80000070707808 */ /* 0x000fe40000800000 */
[----:B------:R-:W-:Y:S02]  /*1a20*/  FMNMX.FTZ R3, R109, R8, !PT ;  /* 0x000000086d037209 */ /* 0x000fe40007810000 */
[----:B------:R-:W-:Y:S02]  /*1a30*/  FSEL R106, R106, -INF , P6 ;  /* 0xff8000006a6a7808 */ /* 0x000fe40003000000 */
[----:B------:R-:W-:Y:S02]  /*1a40*/  ISETP.GT.AND P6, PT, R4, 0x18, PT ;  /* 0x000000180400780c */ /* 0x000fe40003fc4270 */
[----:B------:R-:W-:Y:S02]  /*1a50*/  FSEL R113, R113, -INF , P2 ;  /* 0xff80000071717808 */ /* 0x000fe40001000000 */
[----:B------:R-:W-:-:S02]  /*1a60*/  FMNMX.FTZ R8, R112, R3, !PT ;  /* 0x0000000370087209 */ /* 0x000fc40007810000 */
[----:B------:R-:W-:Y:S02]  /*1a70*/  FSEL R107, R107, -INF , P5 ;  /* 0xff8000006b6b7808 */ /* 0x000fe40002800000 */
[----:B------:R-:W-:Y:S02]  /*1a80*/  ISETP.GT.AND P5, PT, R4, 0x19, PT ;  /* 0x000000190400780c */ /* 0x000fe40003fa4270 */
[----:B------:R-:W-:Y:S02]  /*1a90*/  FSEL R116, R116, -INF , P6 ;  /* 0xff80000074747808 */ /* 0x000fe40003000000 */
[----:B------:R-:W-:Y:S02]  /*1aa0*/  FMNMX.FTZ R3, R113, R8, !PT ;  /* 0x0000000871037209 */ /* 0x000fe40007810000 */
[----:B------:R-:W-:Y:S02]  /*1ab0*/  FSEL R110, R110, -INF , P4 ;  /* 0xff8000006e6e7808 */ /* 0x000fe40002000000 */
        /* <DEDUP_REMOVED lines=80> */
[----:B------:R-:W-:Y:S02]  /*1fc0*/  FSEL R87, R87, -INF , P2 ;  /* 0xff80000057577808 */ /* 0x000fe40001000000 */
[C---:B------:R-:W-:Y:S02]  /*1fd0*/  ISETP.GT.AND P1, PT, R4.reuse, 0x70, PT ;  /* 0x000000700400780c */ /* 0x040fe40003f24270 */
[C---:B------:R-:W-:Y:S02]  /*1fe0*/  ISETP.GT.AND P2, PT, R4.reuse, 0x71, PT ;  /* 0x000000710400780c */ /* 0x040fe40003f44270 */
[----:B------:R-:W-:Y:S02]  /*1ff0*/  ISETP.GT.AND P0, PT, R4, 0x79, PT ;  /* 0x000000790400780c */ /* 0x000fe40003f04270 */
[----:B------:R-:W-:-:S02]  /*2000*/  FSEL R61, R61, -INF , P3 ;  /* 0xff8000003d3d7808 */ /* 0x000fc40001800000 */
[----:B------:R-:W-:Y:S02]  /*2010*/  FMNMX.FTZ R8, R60, R3, !PT ;  /* 0x000000033c087209 */ /* 0x000fe40007810000 */
[----:B------:R-:W-:Y:S02]  /*2020*/  FSEL R64, R64, -INF , P1 ;  /* 0xff80000040407808 */ /* 0x000fe40000800000 */
[----:B------:R-:W-:Y:S02]  /*2030*/  FSEL R58, R58, -INF , P6 ;  /* 0xff8000003a3a7808 */ /* 0x000fe40003000000 */
[----:B------:R-:W-:Y:S02]  /*2040*/  FSEL R65, R65, -INF , P2 ;  /* 0xff80000041417808 */ /* 0x000fe40001000000 */
[----:B------:R-:W-:Y:S02]  /*2050*/  FSEL R59, R59, -INF , P5 ;  /* 0xff8000003b3b7808 */ /* 0x000fe40002800000 */
[----:B------:R-:W-:-:S02]  /*2060*/  FSEL R69, R69, -INF , P0 ;  /* 0xff80000045457808 */ /* 0x000fc40000000000 */
[----:B------:R-:W-:Y:S02]  /*2070*/  FSEL R66, R66, -INF , P1 ;  /* 0xff80000042427808 */ /* 0x000fe40000800000 */
[----:B------:R-:W-:Y:S02]  /*2080*/  FSEL R67, R67, -INF , P2 ;  /* 0xff80000043437808 */ /* 0x000fe40001000000 */
[----:B------:R-:W-:Y:S02]  /*2090*/  FMNMX.FTZ R3, R61, R8, !PT ;  /* 0x000000083d037209 */ /* 0x000fe40007810000 */
[C---:B------:R-:W-:Y:S02]  /*20a0*/  ISETP.GT.AND P6, PT, R4.reuse, 0x78, PT ;  /* 0x000000780400780c */ /* 0x040fe40003fc4270 */
[C---:B------:R-:W-:Y:S02]  /*20b0*/  ISETP.GT.AND P5, PT, R4.reuse, 0x80, PT ;  /* 0x000000800400780c */ /* 0x040fe40003fa4270 */
[----:B------:R-:W-:-:S02]  /*20c0*/  ISETP.GT.AND P0, PT, R4, 0x81, PT ;  /* 0x000000810400780c */ /* 0x000fc40003f04270 */
[C---:B------:R-:W-:Y:S02]  /*20d0*/  ISETP.GT.AND P1, PT, R4.reuse, 0x88, PT ;  /* 0x000000880400780c */ /* 0x040fe40003f24270 */
[----:B------:R-:W-:Y:S02]  /*20e0*/  ISETP.GT.AND P2, PT, R4, 0x89, PT ;  /* 0x000000890400780c */ /* 0x000fe40003f44270 */
[----:B------:R-:W-:Y:S02]  /*20f0*/  FMNMX.FTZ R13, R106, R107, !PT ;  /* 0x0000006b6a0d7209 */ /* 0x000fe40007810000 */
[----:B------:R-:W-:Y:S02]  /*2100*/  FMNMX.FTZ R8, R64, R3, !PT ;  /* 0x0000000340087209 */ /* 0x000fe40007810000 */
[----:B------:R-:W-:Y:S02]  /*2110*/  FSEL R68, R68, -INF , P6 ;  /* 0xff80000044447808 */ /* 0x000fe40003000000 */
[----:B------:R-:W-:-:S02]  /*2120*/  FSEL R62, R62, -INF , P4 ;  /* 0xff8000003e3e7808 */ /* 0x000fc40002000000 */
[----:B------:R-:W-:Y:S02]  /*2130*/  FSEL R63, R63, -INF , P3 ;  /* 0xff8000003f3f7808 */ /* 0x000fe40001800000 */
[----:B------:R-:W-:Y:S02]  /*2140*/  FSEL R43, R24, -INF , P5 ;  /* 0xff800000182b7808 */ /* 0x000fe40002800000 */
[----:B------:R-:W-:Y:S02]  /*2150*/  FSEL R47, R25, -INF , P0 ;  /* 0xff800000192f7808 */ /* 0x000fe40000000000 */
[----:B------:R-:W-:Y:S02]  /*2160*/  P2R R12, PR, RZ, 0x1 ;  /* 0x00000001ff0c7803 */ /* 0x000fe40000000000 */
[----:B------:R-:W-:Y:S02]  /*2170*/  FSEL R51, R28, -INF , P1 ;  /* 0xff8000001c337808 */ /* 0x000fe40000800000 */
[----:B------:R-:W-:-:S02]  /*2180*/  P2R R11, PR, RZ, 0x2 ;  /* 0x00000002ff0b7803 */ /* 0x000fc40000000000 */
[----:B------:R-:W-:Y:S02]  /*2190*/  FSEL R49, R29, -INF , P2 ;  /* 0xff8000001d317808 */ /* 0x000fe40001000000 */
[----:B------:R-:W-:Y:S02]  /*21a0*/  P2R R10, PR, RZ, 0x4 ;  /* 0x00000004ff0a7803 */ /* 0x000fe40000000000 */
[C---:B------:R-:W-:Y:S02]  /*21b0*/  ISETP.GT.AND P3, PT, R4.reuse, 0x90, PT ;  /* 0x000000900400780c */ /* 0x040fe40003f64270 */
[C---:B------:R-:W-:Y:S02]  /*21c0*/  ISETP.GT.AND P4, PT, R4.reuse, 0x91, PT ;  /* 0x000000910400780c */ /* 0x040fe40003f84270 */
[C---:B------:R-:W-:Y:S02]  /*21d0*/  ISETP.GT.AND P5, PT, R4.reuse, 0x98, PT ;  /* 0x000000980400780c */ /* 0x040fe40003fa4270 */
[----:B------:R-:W-:-:S02]  /*21e0*/  ISETP.GT.AND P6, PT, R4, 0x99, PT ;  /* 0x000000990400780c */ /* 0x000fc40003fc4270 */
[C---:B------:R-:W-:Y:S02]  /*21f0*/  ISETP.GT.AND P2, PT, R4.reuse, 0x78, PT ;  /* 0x000000780400780c */ /* 0x040fe40003f44270 */
[C---:B------:R-:W-:Y:S02]  /*2200*/  ISETP.GT.AND P1, PT, R4.reuse, 0x79, PT ;  /* 0x000000790400780c */ /* 0x040fe40003f24270 */
[----:B------:R-:W-:Y:S02]  /*2210*/  ISETP.GT.AND P0, PT, R4, 0x80, PT ;  /* 0x000000800400780c */ /* 0x000fe40003f04270 */
[----:B------:R-:W-:Y:S02]  /*2220*/  FMNMX.FTZ R4, R110, R13, !PT ;  /* 0x0000000d6e047209 */ /* 0x000fe40007810000 */
[----:B------:R-:W-:Y:S02]  /*2230*/  FMNMX.FTZ R3, R65, R8, !PT ;  /* 0x0000000841037209 */ /* 0x000fe40007810000 */
[----:B------:R-:W-:-:S02]  /*2240*/  FMNMX.FTZ R15, R111, R4, !PT ;  /* 0x000000046f0f7209 */ /* 0x000fc40007810000 */
[----:B------:R-:W-:Y:S02]  /*2250*/  FMNMX.FTZ R8, R68, R3, !PT ;  /* 0x0000000344087209 */ /* 0x000fe40007810000 */
[----:B------:R-:W-:Y:S02]  /*2260*/  FMNMX.FTZ R4, R114, R15, !PT ;  /* 0x0000000f72047209 */ /* 0x000fe40007810000 */
[----:B------:R-:W-:Y:S02]  /*2270*/  FMNMX.FTZ R8, R69, R8, !PT ;  /* 0x0000000845087209 */ /* 0x000fe40007810000 */
[----:B------:R-:W-:Y:S02]  /*2280*/  FMNMX.FTZ R15, R115, R4, !PT ;  /* 0x00000004730f7209 */ /* 0x000fe40007810000 */
[----:B------:R-:W-:Y:S02]  /*2290*/  FMNMX.FTZ R8, R43, R8, !PT ;  /* 0x000000082b087209 */ /* 0x000fe40007810000 */
[----:B------:R-:W-:-:S02]  /*22a0*/  FMNMX.FTZ R4, R118, R15, !PT ;  /* 0x0000000f76047209 */ /* 0x000fc40007810000 */
[----:B------:R-:W-:Y:S02]  /*22b0*/  FMNMX.FTZ R8, R47, R8, !PT ;  /* 0x000000082f087209 */ /* 0x000fe40007810000 */
[----:B------:R-:W-:Y:S02]  /*22c0*/  FMNMX.FTZ R21, R119, R4, !PT ;  /* 0x0000000477157209 */ /* 0x000fe40007810000 */
[----:B------:R-:W-:Y:S02]  /*22d0*/  FMNMX.FTZ R8, R51, R8, !PT ;  /* 0x0000000833087209 */ /* 0x000fe40007810000 */
[----:B------:R-:W-:Y:S02]  /*22e0*/  FMNMX.FTZ R4, R90, R21, !PT ;  /* 0x000000155a047209 */ /* 0x000fe40007810000 */
[----:B------:R-:W-:Y:S02]  /*22f0*/  FSEL R53, R32, -INF , P3 ;  /* 0xff80000020357808 */ /* 0x000fe40001800000 */
[----:B------:R-:W-:-:S02]  /*2300*/  FMNMX.FTZ R8, R49, R8, !PT ;  /* 0x0000000831087209 */ /* 0x000fc40007810000 */
[----:B------:R-:W-:Y:S02]  /*2310*/  FMNMX.FTZ R21, R91, R4, !PT ;  /* 0x000000045b157209 */ /* 0x000fe40007810000 */
[----:B------:R-:W-:Y:S02]  /*2320*/  FSEL R44, R33, -INF , P4 ;  /* 0xff800000212c7808 */ /* 0x000fe40002000000 */
        /* <DEDUP_REMOVED lines=8> */
[----:B------:R-:W-:Y:S02]  /*23b0*/  FMNMX.FTZ R7, R46, R3, !PT ;  /* 0x000000032e077209 */ /* 0x000fe40007810000 */
[----:B------:R-:W-:-:S02]  /*23c0*/  FMNMX.FTZ R25, R99, R4, !PT ;  /* 0x0000000463197209 */ /* 0x000fc40007810000 */
[----:B------:R-:W-:Y:S01]  /*23d0*/  P2R R9, PR, RZ, 0x8 ;  /* 0x00000008ff097803 */ /* 0x000fe20000000000 */
[----:B------:R-:W0:Y:S01]  /*23e0*/  SHFL.BFLY PT, R8, R7, 0x2, 0x1f ;  /* 0x0c401f0007087f89 */ /* 0x000e2200000e0000 */
[----:B------:R-:W-:Y:S02]  /*23f0*/  FMNMX.FTZ R4, R102, R25, !PT ;  /* 0x0000001966047209 */ /* 0x000fe40007810000 */
[----:B------:R-:W-:Y:S02]  /*2400*/  FSEL R70, R70, -INF , P2 ;  /* 0xff80000046467808 */ /* 0x000fe40001000000 */
[----:B------:R-:W-:Y:S02]  /*2410*/  FMNMX.FTZ R29, R103, R4, !PT ;  /* 0x00000004671d7209 */ /* 0x000fe40007810000 */
[----:B------:R-:W-:Y:S02]  /*2420*/  FSEL R71, R71, -INF , P1 ;  /* 0xff80000047477808 */ /* 0x000fe40000800000 */
[----:B------:R-:W-:-:S02]  /*2430*/  FMNMX.FTZ R4, R74, R29, !PT ;  /* 0x0000001d4a047209 */ /* 0x000fc40007810000 */
[----:B------:R-:W-:Y:S02]  /*2440*/  FSEL R26, R26, -INF , P0 ;  /* 0xff8000001a1a7808 */ /* 0x000fe40000000000 */
[----:B------:R-:W-:Y:S02]  /*2450*/  FMNMX.FTZ R29, R75, R4, !PT ;  /* 0x000000044b1d7209 */ /* 0x000fe40007810000 */
[----:B------:R-:W-:Y:S02]  /*2460*/  ISETP.NE.AND P0, PT, R12, RZ, PT ;  /* 0x000000ff0c00720c */ /* 0x000fe40003f05270 */
[----:B------:R-:W-:Y:S02]  /*2470*/  FMNMX.FTZ R4, R78, R29, !PT ;  /* 0x0000001d4e047209 */ /* 0x000fe40007810000 */
[----:B------:R-:W-:Y:S02]  /*2480*/  ISETP.NE.AND P1, PT, R11, RZ, PT ;  /* 0x000000ff0b00720c */ /* 0x000fe40003f25270 */
[----:B------:R-:W-:-:S02]  /*2490*/  FMNMX.FTZ R29, R79, R4, !PT ;  /* 0x000000044f1d7209 */ /* 0x000fc40007810000 */
[----:B------:R-:W-:Y:S02]  /*24a0*/  FSEL R27, R27, -INF , P0 ;  /* 0xff8000001b1b7808 */ /* 0x000fe40000000000 */
[----:B0-----:R-:W-:Y:S02]  /*24b0*/  FMNMX.FTZ R8, R7, R8, !PT ;  /* 0x0000000807087209 */ /* 0x001fe40007810000 */
[----:B------:R-:W-:Y:S02]  /*24c0*/  FMNMX.FTZ R4, R82, R29, !PT ;  /* 0x0000001d52047209 */ /* 0x000fe40007810000 */
[----:B------:R-:W-:Y:S01]  /*24d0*/  ISETP.NE.AND P2, PT, R10, RZ, PT ;  /* 0x000000ff0a00720c */ /* 0x000fe20003f45270 */
[----:B------:R-:W0:Y:S01]  /*24e0*/  SHFL.BFLY PT, R3, R8, 0x1, 0x1f ;  /* 0x0c201f0008037f89 */ /* 0x000e2200000e0000 */
[----:B------:R-:W-:Y:S02]  /*24f0*/  FMNMX.FTZ R37, R83, R4, !PT ;  /* 0x0000000453257209 */ /* 0x000fe40007810000 */
[----:B------:R-:W-:-:S02]  /*2500*/  FSEL R50, R30, -INF , P1 ;  /* 0xff8000001e327808 */ /* 0x000fc40000800000 */
[----:B------:R-:W-:Y:S02]  /*2510*/  FMNMX.FTZ R4, R86, R37, !PT ;  /* 0x0000002556047209 */ /* 0x000fe40007810000 */
[----:B------:R-:W-:Y:S02]  /*2520*/  FSEL R52, R31, -INF , P2 ;  /* 0xff8000001f347808 */ /* 0x000fe40001000000 */
[----:B------:R-:W-:Y:S02]  /*2530*/  FMNMX.FTZ R37, R87, R4, !PT ;  /* 0x0000000457257209 */ /* 0x000fe40007810000 */
[----:B------:R-:W-:Y:S02]  /*2540*/  FSEL R39, R39, -INF , P6 ;  /* 0xff80000027277808 */ /* 0x000fe40003000000 */
[----:B------:R-:W-:Y:S02]  /*2550*/  FMNMX.FTZ R4, R58, R37, !PT ;  /* 0x000000253a047209 */ /* 0x000fe40007810000 */
[----:B------:R-:W-:-:S02]  /*2560*/  ISETP.NE.AND P0, PT, R6, RZ, PT ;  /* 0x000000ff0600720c */ /* 0x000fc40003f05270 */
[----:B------:R-:W-:Y:S02]  /*2570*/  FMNMX.FTZ R37, R59, R4, !PT ;  /* 0x000000043b257209 */ /* 0x000fe40007810000 */
[----:B------:R-:W-:Y:S02]  /*2580*/  PRMT R40, R40, 0x654, R5 ;  /* 0x0000065428287816 */ /* 0x000fe40000000005 */
[----:B------:R-:W-:Y:S02]  /*2590*/  FMNMX.FTZ R4, R62, R37, !PT ;  /* 0x000000253e047209 */ /* 0x000fe40007810000 */
[----:B------:R1:W-:Y:S01]  /*25a0*/  SYNCS.ARRIVE.TRANS64.RED.A1T0 RZ, [R40+URZ], RZ ;  /* 0x000000ff28ff79a7 */ /* 0x0003e2000810043f */
[----:B0-----:R-:W-:Y:S02]  /*25b0*/  FMNMX.FTZ R3, R8, R3, !PT ;  /* 0x0000000308037209 */ /* 0x001fe40007810000 */
[----:B------:R-:W-:Y:S02]  /*25c0*/  FMNMX.FTZ R37, R63, R4, !PT ;  /* 0x000000043f257209 */ /* 0x000fe40007810000 */
[C---:B------:R-:W-:Y:S01]  /*25d0*/  FSETP.NEU.FTZ.AND P3, PT, R3.reuse, -INF , PT ;  /* 0xff8000000300780b */ /* 0x040fe20003f7d000 */
[----:B------:R-:W-:-:S01]  /*25e0*/  FFMA.FTZ R48, R3, R48, -8 ;  /* 0xc100000003307423 */ /* 0x000fc20000010030 */
[----:B------:R-:W-:-:S04]  /*25f0*/  FMNMX.FTZ R4, R66, R37, !PT ;  /* 0x0000002542047209 */ /* 0x000fc80007810000 */
[----:B------:R-:W-:Y:S02]  /*2600*/  FMNMX.FTZ R37, R67, R4, !PT ;  /* 0x0000000443257209 */ /* 0x000fe40007810000 */
[----:B------:R-:W-:Y:S02]  /*2610*/  FSEL R48, R48, RZ, P3 ;  /* 0x000000ff30307208 */ /* 0x000fe40001800000 */
[----:B------:R-:W-:Y:S02]  /*2620*/  FMNMX.FTZ R4, R70, R37, !PT ;  /* 0x0000002546047209 */ /* 0x000fe40007810000 */
[----:B------:R-:W-:Y:S01]  /*2630*/  ISETP.NE.AND P3, PT, R9, RZ, PT ;  /* 0x000000ff0900720c */ /* 0x000fe20003f65270 */
[--C-:B------:R-:W-:Y:S01]  /*2640*/  FFMA.FTZ R32, R73, UR46, -R48.reuse ;  /* 0x0000002e49207c23 */ /* 0x100fe20008010830 */
[----:B------:R-:W-:Y:S01]  /*2650*/  FMNMX.FTZ R73, R71, R4, !PT ;  /* 0x0000000447497209 */ /* 0x000fe20007810000 */
[--C-:B------:R-:W-:Y:S01]  /*2660*/  FFMA.FTZ R72, R72, UR46, -R48.reuse ;  /* 0x0000002e48487c23 */ /* 0x100fe20008010830 */
[----:B------:R-:W-:Y:S01]  /*2670*/  FSEL R54, R34, -INF , P3 ;  /* 0xff80000022367808 */ /* 0x000fe20001800000 */
[--C-:B------:R-:W-:Y:S01]  /*2680*/  FFMA.FTZ R34, R56, UR46, -R48.reuse ;  /* 0x0000002e38227c23 */ /* 0x100fe20008010830 */
[----:B------:R-:W-:Y:S01]  /*2690*/  FMNMX.FTZ R4, R26, R73, !PT ;  /* 0x000000491a047209 */ /* 0x000fe20007810000 */
[----:B------:R0:W-:Y:S01]  /*26a0*/  MUFU.EX2 R29, R72 ;  /* 0x00000048001d7308 */ /* 0x0001e20000000800 */
[----:B------:R-:W-:Y:S01]  /*26b0*/  FSEL R56, R38, -INF , P5 ;  /* 0xff80000026387808 */ /* 0x000fe20002800000 */
[--C-:B------:R-:W-:Y:S01]  /*26c0*/  FFMA.FTZ R38, R60, UR46, -R48.reuse ;  /* 0x0000002e3c267c23 */ /* 0x100fe20008010830 */
[----:B------:R-:W-:Y:S01]  /*26d0*/  FMNMX.FTZ R73, R27, R4, !PT ;  /* 0x000000041b497209 */ /* 0x000fe20007810000 */
[--C-:B------:R-:W-:Y:S01]  /*26e0*/  FFMA.FTZ R60, R64, UR46, -R48.reuse ;  /* 0x0000002e403c7c23 */ /* 0x100fe20008010830 */
[----:B------:R-:W-:-:S01]  /*26f0*/  FFMA.FTZ R64, R68, UR46, -R48 ;  /* 0x0000002e44407c23 */ /* 0x000fc20008010830 */
[--C-:B------:R-:W-:Y:S01]  /*2700*/  FFMA.FTZ R68, R47, UR46, -R48.reuse ;  /* 0x0000002e2f447c23 */ /* 0x100fe20008010830 */
[----:B------:R-:W-:Y:S01]  /*2710*/  FMNMX.FTZ R73, R50, R73, !PT ;  /* 0x0000004932497209 */ /* 0x000fe20007810000 */
[--C-:B------:R-:W-:Y:S01]  /*2720*/  FFMA.FTZ R47, R51, UR46, -R48.reuse ;  /* 0x0000002e332f7c23 */ /* 0x100fe20008010830 */
[----:B0-----:R-:W-:Y:S01]  /*2730*/  FSEL R72, R35, -INF , P4 ;  /* 0xff80000023487808 */ /* 0x001fe20002000000 */
[----:B------:R-:W-:Y:S01]  /*2740*/  IMAD.U32 R51, RZ, RZ, UR46 ;  /* 0x0000002eff337e24 */ /* 0x000fe2000f8e00ff */
[----:B------:R-:W-:Y:S01]  /*2750*/  FMNMX.FTZ R73, R52, R73, !PT ;  /* 0x0000004934497209 */ /* 0x000fe20007810000 */
[--C-:B------:R-:W-:Y:S01]  /*2760*/  FFMA.FTZ R35, R57, UR46, -R48.reuse ;  /* 0x0000002e39237c23 */ /* 0x100fe20008010830 */
[----:B------:R-:W-:-:S01]  /*2770*/  FFMA.FTZ R41, R76, UR46, -R48 ;  /* 0x0000002e4c297c23 */ /* 0x000fc20008010830 */
[--C-:B------:R-:W-:Y:S01]  /*2780*/  FFMA.FTZ R57, R61, UR46, -R48.reuse ;  /* 0x0000002e3d397c23 */ /* 0x100fe20008010830 */
        /* <DEDUP_REMOVED lines=16> */
[----:B------:R-:W-:-:S01]  /*2890*/  FFMA.FTZ R20, R92, UR46, -R48 ;  /* 0x0000002e5c147c23 */ /* 0x000fc20008010830 */
[----:B------:R-:W0:Y:S01]  /*28a0*/  SHFL.BFLY PT, R73, R4, 0x2, 0x1f ;  /* 0x0c401f0004497f89 */ /* 0x000e2200000e0000 */
[----:B------:R-:W-:-:S01]  /*28b0*/  FFMA.FTZ R93, R93, UR46, -R48 ;  /* 0x0000002e5d5d7c23 */ /* 0x000fc20008010830 */
[--C-:B------:R-:W-:Y:S01]  /*28c0*/  FFMA.FTZ R24, R96, UR46, -R48.reuse ;  /* 0x0000002e60187c23 */ /* 0x100fe20008010830 */
        /* <DEDUP_REMOVED lines=13> */
[----:B------:R-:W-:Y:S01]  /*29a0*/  FFMA.FTZ R46, R46, UR46, -R48 ;  /* 0x0000002e2e2e7c23 */ /* 0x000fe20008010830 */
[----:B------:R-:W-:Y:S01]  /*29b0*/  MUFU.EX2 R6, R6 ;  /* 0x0000000600067308 */ /* 0x000fe20000000800 */
[----:B0-----:R-:W-:-:S07]  /*29c0*/  FMNMX.FTZ R73, R4, R73, !PT ;  /* 0x0000004904497209 */ /* 0x001fce0007810000 */
[----:B------:R-:W0:Y:S01]  /*29d0*/  MUFU.EX2 R7, R7 ;  /* 0x0000000700077308 */ /* 0x000e220000000800 */
[----:B------:R-:W2:Y:S07]  /*29e0*/  SHFL.BFLY PT, R4, R73, 0x1, 0x1f ;  /* 0x0c201f0049047f89 */ /* 0x000eae00000e0000 */
[----:B------:R3:W-:Y:S08]  /*29f0*/  MUFU.EX2 R30, R84 ;  /* 0x00000054001e7308 */ /* 0x0007f00000000800 */
[----:B------:R-:W4:Y:S08]  /*2a00*/  MUFU.EX2 R8, R8 ;  /* 0x0000000800087308 */ /* 0x000f300000000800 */
[----:B------:R-:W-:Y:S01]  /*2a10*/  MUFU.EX2 R9, R9 ;  /* 0x0000000900097308 */ /* 0x000fe20000000800 */
[----:B--2---:R-:W-:-:S04]  /*2a20*/  FMNMX.FTZ R4, R73, R4, !PT ;  /* 0x0000000449047209 */ /* 0x004fc80007810000 */
[C---:B------:R-:W-:Y:S01]  /*2a30*/  FSETP.NEU.FTZ.AND P1, PT, R4.reuse, -INF , PT ;  /* 0xff8000000400780b */ /* 0x040fe20003f3d000 */
[----:B------:R-:W-:-:S02]  /*2a40*/  FFMA.FTZ R51, R4, R51, -8 ;  /* 0xc100000004337423 */ /* 0x000fc40000010033 */
[----:B------:R-:W-:Y:S03]  /*2a50*/  MUFU.EX2 R10, R10 ;  /* 0x0000000a000a7308 */ /* 0x000fe60000000800 */
[----:B------:R-:W-:Y:S02]  /*2a60*/  FSEL R51, R51, RZ, P1 ;  /* 0x000000ff33337208 */ /* 0x000fe40000800000 */
[----:B------:R-:W-:-:S03]  /*2a70*/  PLOP3.LUT P1, PT, PT, PT, UP0, 0x80, 0x0 ;  /* 0x000000000000781c */ /* 0x000fc60003f2f008 */
[----:B------:R2:W-:Y:S01]  /*2a80*/  MUFU.EX2 R21, R93 ;  /* 0x0000005d00157308 */ /* 0x0005e20000000800 */
[----:B------:R-:W-:-:S01]  /*2a90*/  FFMA.FTZ R48, R106, UR46, -R51 ;  /* 0x0000002e6a307c23 */ /* 0x000fc20008010833 */
[--C-:B------:R-:W-:Y:S01]  /*2aa0*/  FFMA.FTZ R53, R107, UR46, -R51.reuse ;  /* 0x0000002e6b357c23 */ /* 0x100fe20008010833 */
[----:B------:R-:W-:-:S01]  /*2ab0*/  FFMA.FTZ R69, R110, UR46, -R51 ;  /* 0x0000002e6e457c23 */ /* 0x000fc20008010833 */
[--C-:B---3--:R-:W-:Y:S01]  /*2ac0*/  FFMA.FTZ R84, R111, UR46, -R51.reuse ;  /* 0x0000002e6f547c23 */ /* 0x108fe20008010833 */
[----:B------:R-:W-:-:S01]  /*2ad0*/  FFMA.FTZ R73, R114, UR46, -R51 ;  /* 0x0000002e72497c23 */ /* 0x000fc20008010833 */
[--C-:B------:R-:W-:Y:S01]  /*2ae0*/  FFMA.FTZ R80, R115, UR46, -R51.reuse ;  /* 0x0000002e73507c23 */ /* 0x100fe20008010833 */
[----:B------:R-:W-:-:S01]  /*2af0*/  FFMA.FTZ R85, R98, UR46, -R51 ;  /* 0x0000002e62557c23 */ /* 0x000fc20008010833 */
[----:B------:R-:W-:Y:S01]  /*2b00*/  MUFU.EX2 R48, R48 ;  /* 0x0000003000307308 */ /* 0x000fe20000000800 */
[----:B------:R-:W-:-:S01]  /*2b10*/  FFMA.FTZ R98, R79, UR46, -R51 ;  /* 0x0000002e4f627c23 */ /* 0x000fc20008010833 */
[--C-:B------:R-:W-:Y:S01]  /*2b20*/  FFMA.FTZ R79, R83, UR46, -R51.reuse ;  /* 0x0000002e534f7c23 */ /* 0x100fe20008010833 */
[----:B--2---:R-:W-:-:S01]  /*2b30*/  FFMA.FTZ R93, R78, UR46, -R51 ;  /* 0x0000002e4e5d7c23 */ /* 0x004fc20008010833 */
[--C-:B------:R-:W-:Y:S01]  /*2b40*/  FFMA.FTZ R83, R87, UR46, -R51.reuse ;  /* 0x0000002e57537c23 */ /* 0x100fe20008010833 */
[----:B------:R-:W-:-:S01]  /*2b50*/  FFMA.FTZ R78, R82, UR46, -R51 ;  /* 0x0000002e524e7c23 */ /* 0x000fc20008010833 */
[----:B0-----:R-:W-:Y:S01]  /*2b60*/  FADD.FTZ R87, R6, R7 ;  /* 0x0000000706577221 */ /* 0x001fe20000010000 */
[----:B------:R-:W-:-:S01]  /*2b70*/  FFMA.FTZ R82, R86, UR46, -R51 ;  /* 0x0000002e56527c23 */ /* 0x000fc20008010833 */
[----:B------:R-:W0:Y:S01]  /*2b80*/  MUFU.EX2 R53, R53 ;  /* 0x0000003500357308 */ /* 0x000e220000000800 */
[----:B------:R-:W-:-:S01]  /*2b90*/  FFMA.FTZ R92, R119, UR46, -R51 ;  /* 0x0000002e775c7c23 */ /* 0x000fc20008010833 */
[----:B----4-:R-:W-:Y:S01]  /*2ba0*/  FADD.FTZ R100, R8, R87 ;  /* 0x0000005708647221 */ /* 0x010fe20000010000 */
[----:B------:R-:W-:-:S01]  /*2bb0*/  FFMA.FTZ R77, R90, UR46, -R51 ;  /* 0x0000002e5a4d7c23 */ /* 0x000fc20008010833 */
[--C-:B------:R-:W-:Y:S01]  /*2bc0*/  FFMA.FTZ R88, R91, UR46, -R51.reuse ;  /* 0x0000002e5b587c23 */ /* 0x100fe20008010833 */
[----:B-1----:R-:W-:-:S01]  /*2bd0*/  FFMA.FTZ R40, R59, UR46, -R51 ;  /* 0x0000002e3b287c23 */ /* 0x002fc20008010833 */
[--C-:B------:R-:W-:Y:S01]  /*2be0*/  FFMA.FTZ R90, R99, UR46, -R51.reuse ;  /* 0x0000002e635a7c23 */ /* 0x100fe20008010833 */
[----:B------:R-:W-:-:S01]  /*2bf0*/  FFMA.FTZ R91, R102, UR46, -R51 ;  /* 0x0000002e665b7c23 */ /* 0x000fc20008010833 */
[----:B------:R-:W1:Y:S01]  /*2c00*/  MUFU.EX2 R69, R69 ;  /* 0x0000004500457308 */ /* 0x000e620000000800 */
[----:B------:R-:W-:-:S01]  /*2c10*/  FFMA.FTZ R96, R103, UR46, -R51 ;  /* 0x0000002e67607c23 */ /* 0x000fc20008010833 */
[--C-:B------:R-:W-:Y:S01]  /*2c20*/  FFMA.FTZ R58, R58, UR46, -R51.reuse ;  /* 0x0000002e3a3a7c23 */ /* 0x100fe20008010833 */
[----:B------:R-:W-:-:S01]  /*2c30*/  FFMA.FTZ R62, R62, UR46, -R51 ;  /* 0x0000002e3e3e7c23 */ /* 0x000fc20008010833 */
[--C-:B------:R-:W-:Y:S01]  /*2c40*/  FFMA.FTZ R74, R74, UR46, -R51.reuse ;  /* 0x0000002e4a4a7c23 */ /* 0x100fe20008010833 */
[----:B------:R-:W-:-:S01]  /*2c50*/  FFMA.FTZ R75, R75, UR46, -R51 ;  /* 0x0000002e4b4b7c23 */ /* 0x000fc20008010833 */
[--C-:B------:R-:W-:Y:S01]  /*2c60*/  FFMA.FTZ R66, R66, UR46, -R51.reuse ;  /* 0x0000002e42427c23 */ /* 0x100fe20008010833 */
[----:B------:R-:W-:-:S01]  /*2c70*/  FFMA.FTZ R67, R67, UR46, -R51 ;  /* 0x0000002e43437c23 */ /* 0x000fc20008010833 */
[----:B------:R-:W2:Y:S01]  /*2c80*/  MUFU.EX2 R84, R84 ;  /* 0x0000005400547308 */ /* 0x000ea20000000800 */
[----:B0-----:R-:W-:-:S01]  /*2c90*/  FADD.FTZ R86, R48, R53 ;  /* 0x0000003530567221 */ /* 0x001fc20000010000 */
[--C-:B------:R-:W-:Y:S01]  /*2ca0*/  FFMA.FTZ R70, R70, UR46, -R51.reuse ;  /* 0x0000002e46467c23 */ /* 0x100fe20008010833 */
[----:B------:R-:W-:-:S01]  /*2cb0*/  FFMA.FTZ R71, R71, UR46, -R51 ;  /* 0x0000002e47477c23 */ /* 0x000fc20008010833 */
[--C-:B------:R-:W-:Y:S01]  /*2cc0*/  FFMA.FTZ R50, R50, UR46, -R51.reuse ;  /* 0x0000002e32327c23 */ /* 0x100fe20008010833 */
[----:B------:R-:W-:-:S01]  /*2cd0*/  FFMA.FTZ R52, R52, UR46, -R51 ;  /* 0x0000002e34347c23 */ /* 0x000fc20008010833 */
[--C-:B------:R-:W-:Y:S01]  /*2ce0*/  FFMA.FTZ R54, R54, UR46, -R51.reuse ;  /* 0x0000002e36367c23 */ /* 0x100fe20008010833 */
[----:B------:R-:W-:-:S01]  /*2cf0*/  FFMA.FTZ R72, R72, UR46, -R51 ;  /* 0x0000002e48487c23 */ /* 0x000fc20008010833 */
[----:B------:R-:W0:Y:S01]  /*2d00*/  MUFU.EX2 R73, R73 ;  /* 0x0000004900497308 */ /* 0x000e220000000800 */
[----:B-1----:R-:W-:-:S01]  /*2d10*/  FADD.FTZ R87, R69, R86 ;  /* 0x0000005645577221 */ /* 0x002fc20000010000 */
[--C-:B------:R-:W-:Y:S01]  /*2d20*/  FFMA.FTZ R56, R56, UR46, -R51.reuse ;  /* 0x0000002e38387c23 */ /* 0x100fe20008010833 */
[----:B------:R-:W-:-:S01]  /*2d30*/  FFMA.FTZ R39, R39, UR46, -R51 ;  /* 0x0000002e27277c23 */ /* 0x000fc20008010833 */
[----:B------:R-:W-:-:S04]  /*2d40*/  F2FP.SATFINITE.E4M3.F32.PACK_AB_MERGE_C R152, R9, R8, RZ ;  /* 0x000000080998723e */ /* 0x000fc800048070ff */
[----:B------:R1:W-:Y:S01]  /*2d50*/  MUFU.EX2 R37, R81 ;  /* 0x0000005100257308 */ /* 0x0003e20000000800 */
[----:B--2---:R-:W-:-:S01]  /*2d60*/  FADD.FTZ R86, R84, R87 ;  /* 0x0000005754567221 */ /* 0x004fc20000010000 */
[----:B------:R-:W-:Y:S02]  /*2d70*/  F2FP.SATFINITE.E4M3.F32.PACK_AB_MERGE_C R152, R7, R6, R152 ;  /* 0x000000060798723e */ /* 0x000fe40004807098 */
[----:B------:R-:W-:-:S04]  /*2d80*/  F2FP.SATFINITE.E4M3.F32.PACK_AB_MERGE_C R153, R84, R69, RZ ;  /* 0x000000455499723e */ /* 0x000fc800048070ff */
[----:B------:R-:W-:Y:S01]  /*2d90*/  MUFU.EX2 R11, R11 ;  /* 0x0000000b000b7308 */ /* 0x000fe20000000800 */
[----:B-1----:R-:W-:-:S01]  /*2da0*/  FFMA.FTZ R81, R118, UR46, -R51 ;  /* 0x0000002e76517c23 */ /* 0x002fc20008010833 */
[----:B0-----:R-:W-:Y:S01]  /*2db0*/  FADD.FTZ R87, R73, R86 ;  /* 0x0000005649577221 */ /* 0x001fe20000010000 */
[----:B------:R-:W-:Y:S01]  /*2dc0*/  F2FP.SATFINITE.E4M3.F32.PACK_AB_MERGE_C R153, R53, R48, R153 ;  /* 0x000000303599723e */ /* 0x000fe20004807099 */
[--C-:B------:R-:W-:Y:S02]  /*2dd0*/  IMAD.MOV.U32 R53, RZ, RZ, R55.reuse ;  /* 0x000000ffff357224 */ /* 0x100fe400078e0037 */
[----:B------:R-:W-:Y:S02]  /*2de0*/  IMAD.MOV.U32 R48, RZ, RZ, R55 ;  /* 0x000000ffff307224 */ /* 0x000fe400078e0037 */
[----:B------:R-:W0:Y:S08]  /*2df0*/  MUFU.EX2 R80, R80 ;  /* 0x0000005000507308 */ /* 0x000e300000000800 */
[----:B------:R-:W1:Y:S08]  /*2e00*/  MUFU.EX2 R12, R12 ;  /* 0x0000000c000c7308 */ /* 0x000e700000000800 */
[----:B------:R2:W-:Y:S01]  /*2e10*/  MUFU.EX2 R15, R89 ;  /* 0x00000059000f7308 */ /* 0x0005e20000000800 */
[----:B0-----:R-:W-:-:S07]  /*2e20*/  FADD.FTZ R86, R80, R87 ;  /* 0x0000005750567221 */ /* 0x001fce0000010000 */
[----:B------:R-:W0:Y:S01]  /*2e30*/  MUFU.EX2 R81, R81 ;  /* 0x0000005100517308 */ /* 0x000e220000000800 */
[----:B--2---:R-:W-:-:S01]  /*2e40*/  FFMA.FTZ R89, R94, UR46, -R51 ;  /* 0x0000002e5e597c23 */ /* 0x004fc20008010833 */
[----:B------:R-:W-:Y:S01]  /*2e50*/  FFMA.FTZ R94, R95, UR46, -R51 ;  /* 0x0000002e5f5e7c23 */ /* 0x000fe20008010833 */
[----:B------:R-:W-:-:S04]  /*2e60*/  FADD.FTZ R95, R9, R100 ;  /* 0x00000064095f7221 */ /* 0x000fc80000010000 */
[----:B------:R-:W-:Y:S01]  /*2e70*/  FADD.FTZ R100, R10, R95 ;  /* 0x0000005f0a647221 */ /* 0x000fe20000010000 */
[----:B------:R-:W2:Y:S03]  /*2e80*/  MUFU.EX2 R13, R117 ;  /* 0x00000075000d7308 */ /* 0x000ea60000000800 */
[----:B------:R-:W-:-:S04]  /*2e90*/  FADD.FTZ R59, R11, R100 ;  /* 0x000000640b3b7221 */ /* 0x000fc80000010000 */
[----:B-1----:R-:W-:Y:S01]  /*2ea0*/  FADD.FTZ R100, R12, R59 ;  /* 0x0000003b0c647221 */ /* 0x002fe20000010000 */
[----:B------:R-:W1:Y:S01]  /*2eb0*/  MUFU.EX2 R92, R92 ;  /* 0x0000005c005c7308 */ /* 0x000e620000000800 */
[----:B------:R-:W-:-:S01]  /*2ec0*/  FFMA.FTZ R59, R63, UR46, -R51 ;  /* 0x0000002e3f3b7c23 */ /* 0x000fc20008010833 */
[----:B0-----:R-:W-:-:S06]  /*2ed0*/  FADD.FTZ R63, R81, R86 ;  /* 0x00000056513f7221 */ /* 0x001fcc0000010000 */
[----:B------:R-:W0:Y:S01]  /*2ee0*/  MUFU.EX2 R14, R14 ;  /* 0x0000000e000e7308 */ /* 0x000e220000000800 */
[----:B--2---:R-:W-:-:S01]  /*2ef0*/  FADD.FTZ R87, R13, R100 ;  /* 0x000000640d577221 */ /* 0x004fc20000010000 */
[----:B------:R-:W-:-:S04]  /*2f00*/  F2FP.SATFINITE.E4M3.F32.PACK_AB_MERGE_C R154, R13, R12, RZ ;  /* 0x0000000c0d9a723e */ /* 0x000fc800048070ff */
[----:B------:R-:W-:Y:S02]  /*2f10*/  F2FP.SATFINITE.E4M3.F32.PACK_AB_MERGE_C R154, R11, R10, R154 ;  /* 0x0000000a0b9a723e */ /* 0x000fe4000480709a */
[----:B------:R-:W2:Y:S01]  /*2f20*/  MUFU.EX2 R77, R77 ;  /* 0x0000004d004d7308 */ /* 0x000ea20000000800 */
[----:B-1----:R-:W-:-:S01]  /*2f30*/  FADD.FTZ R86, R92, R63 ;  /* 0x0000003f5c567221 */ /* 0x002fc20000010000 */
[----:B------:R-:W-:Y:S01]  /*2f40*/  FFMA.FTZ R63, R26, UR46, -R51 ;  /* 0x0000002e1a3f7c23 */ /* 0x000fe20008010833 */
[----:B------:R-:W-:-:S04]  /*2f50*/  F2FP.SATFINITE.E4M3.F32.PACK_AB_MERGE_C R155, R92, R81, RZ ;  /* 0x000000515c9b723e */ /* 0x000fc800048070ff */
[----:B------:R-:W-:Y:S01]  /*2f60*/  F2FP.SATFINITE.E4M3.F32.PACK_AB_MERGE_C R155, R80, R73, R155 ;  /* 0x00000049509b723e */ /* 0x000fe2000480709b */
[----:B------:R-:W1:Y:S01]  /*2f70*/  MUFU.EX2 R88, R88 ;  /* 0x0000005800587308 */ /* 0x000e620000000800 */
[----:B0-----:R-:W-:-:S04]  /*2f80*/  FADD.FTZ R100, R14, R87 ;  /* 0x000000570e647221 */ /* 0x001fc80000010000 */
[----:B------:R-:W-:-:S03]  /*2f90*/  FADD.FTZ R95, R15, R100 ;  /* 0x000000640f5f7221 */ /* 0x000fc60000010000 */
[----:B------:R-:W0:Y:S01]  /*2fa0*/  MUFU.EX2 R20, R20 ;  /* 0x0000001400147308 */ /* 0x000e220000000800 */
[----:B--2---:R-:W-:-:S01]  /*2fb0*/  FADD.FTZ R87, R77, R86 ;  /* 0x000000564d577221 */ /* 0x004fc20000010000 */
[----:B------:R-:W-:-:S06]  /*2fc0*/  FFMA.FTZ R86, R27, UR46, -R51 ;  /* 0x0000002e1b567c23 */ /* 0x000fcc0008010833 */
[----:B------:R-:W2:Y:S01]  /*2fd0*/  MUFU.EX2 R89, R89 ;  /* 0x0000005900597308 */ /* 0x000ea20000000800 */
[----:B-1----:R-:W-:-:S07]  /*2fe0*/  FADD.FTZ R26, R88, R87 ;  /* 0x00000057581a7221 */ /* 0x002fce0000010000 */
[----:B------:R-:W1:Y:S01]  /*2ff0*/  MUFU.EX2 R94, R94 ;  /* 0x0000005e005e7308 */ /* 0x000e620000000800 */
[----:B0-----:R-:W-:-:S01]  /*3000*/  FADD.FTZ R100, R20, R95 ;  /* 0x0000005f14647221 */ /* 0x001fc20000010000 */
[----:B------:R-:W-:-:S03]  /*3010*/  F2FP.SATFINITE.E4M3.F32.PACK_AB_MERGE_C R136, R21, R20, RZ ;  /* 0x000000141588723e */ /* 0x000fc600048070ff */
[----:B------:R-:W-:Y:S01]  /*3020*/  FADD.FTZ R87, R21, R100 ;  /* 0x0000006415577221 */ /* 0x000fe20000010000 */
[----:B------:R-:W-:Y:S02]  /*3030*/  F2FP.SATFINITE.E4M3.F32.PACK_AB_MERGE_C R136, R15, R14, R136 ;  /* 0x0000000e0f88723e */ /* 0x000fe40004807088 */
[----:B------:R-:W0:Y:S01]  /*3040*/  MUFU.EX2 R24, R24 ;  /* 0x0000001800187308 */ /* 0x000e220000000800 */
[----:B--2---:R-:W-:-:S07]  /*3050*/  FADD.FTZ R27, R89, R26 ;  /* 0x0000001a591b7221 */ /* 0x004fce0000010000 */
[----:B------:R-:W-:Y:S01]  /*3060*/  MUFU.EX2 R85, R85 ;  /* 0x0000005500557308 */ /* 0x000fe20000000800 */
[----:B-1----:R-:W-:-:S04]  /*3070*/  F2FP.SATFINITE.E4M3.F32.PACK_AB_MERGE_C R137, R94, R89, RZ ;  /* 0x000000595e89723e */ /* 0x002fc800048070ff */
[----:B------:R-:W-:-:S03]  /*3080*/  F2FP.SATFINITE.E4M3.F32.PACK_AB_MERGE_C R137, R88, R77, R137 ;  /* 0x0000004d5889723e */ /* 0x000fc60004807089 */
[----:B------:R-:W1:Y:S01]  /*3090*/  MUFU.EX2 R25, R97 ;  /* 0x0000006100197308 */ /* 0x000e620000000800 */
[----:B0-----:R-:W-:-:S07]  /*30a0*/  FADD.FTZ R100, R24, R87 ;  /* 0x0000005718647221 */ /* 0x001fce0000010000 */
[----:B------:R-:W-:Y:S08]  /*30b0*/  MUFU.EX2 R90, R90 ;  /* 0x0000005a005a7308 */ /* 0x000ff00000000800 */
[----:B------:R-:W0:Y:S01]  /*30c0*/  MUFU.EX2 R28, R28 ;  /* 0x0000001c001c7308 */ /* 0x000e220000000800 */
[----:B-1----:R-:W-:-:S07]  /*30d0*/  FADD.FTZ R87, R25, R100 ;  /* 0x0000006419577221 */ /* 0x002fce0000010000 */
[----:B------:R-:W-:Y:S08]  /*30e0*/  MUFU.EX2 R91, R91 ;  /* 0x0000005b005b7308 */ /* 0x000ff00000000800 */
[----:B------:R-:W1:Y:S01]  /*30f0*/  MUFU.EX2 R33, R33 ;  /* 0x0000002100217308 */ /* 0x000e620000000800 */
[----:B0-----:R-:W-:-:S07]  /*3100*/  FADD.FTZ R100, R28, R87 ;  /* 0x000000571c647221 */ /* 0x001fce0000010000 */
[----:B------:R-:W-:Y:S08]  /*3110*/  MUFU.EX2 R5, R58 ;  /* 0x0000003a00057308 */ /* 0x000ff00000000800 */
[----:B------:R-:W0:Y:S01]  /*3120*/  MUFU.EX2 R96, R96 ;  /* 0x0000006000607308 */ /* 0x000e220000000800 */
[----:B-1----:R-:W-:-:S01]  /*3130*/  FADD.FTZ R100, R33, R100 ;  /* 0x0000006421647221 */ /* 0x002fc20000010000 */
[----:B------:R-:W-:Y:S01]  /*3140*/  F2FP.SATFINITE.E4M3.F32.PACK_AB_MERGE_C R28, R33, R28, RZ ;  /* 0x0000001c211c723e */ /* 0x000fe200048070ff */
[----:B------:R-:W-:-:S02]  /*3150*/  IMAD.MOV.U32 R33, RZ, RZ, R55 ;  /* 0x000000ffff217224 */ /* 0x000fc400078e0037 */
[----:B------:R-:W-:Y:S01]  /*3160*/  FADD.FTZ R9, R29, R100 ;  /* 0x000000641d097221 */ /* 0x000fe20000010000 */
[----:B------:R-:W-:Y:S01]  /*3170*/  F2FP.SATFINITE.E4M3.F32.PACK_AB_MERGE_C R138, R25, R24, R28 ;  /* 0x00000018198a723e */ /* 0x000fe2000480701c */
[--C-:B------:R-:W-:Y:S01]  /*3180*/  IMAD.MOV.U32 R28, RZ, RZ, R55.reuse ;  /* 0x000000ffff1c7224 */ /* 0x100fe200078e0037 */
[----:B------:R1:W-:Y:S01]  /*3190*/  MUFU.EX2 R58, R62 ;  /* 0x0000003e003a7308 */ /* 0x0003e20000000800 */
[--C-:B------:R-:W-:Y:S02]  /*31a0*/  IMAD.MOV.U32 R25, RZ, RZ, R55.reuse ;  /* 0x000000ffff197224 */ /* 0x100fe400078e0037 */
[----:B------:R-:W-:-:S05]  /*31b0*/  IMAD.MOV.U32 R24, RZ, RZ, R55 ;  /* 0x000000ffff187224 */ /* 0x000fca00078e0037 */
[----:B------:R-:W2:Y:S01]  /*31c0*/  MUFU.EX2 R74, R74 ;  /* 0x0000004a004a7308 */ /* 0x000ea20000000800 */
[----:B-1----:R-:W-:-:S04]  /*31d0*/  FADD.FTZ R62, R94, R27 ;  /* 0x0000001b5e3e7221 */ /* 0x002fc80000010000 */
[----:B------:R-:W-:-:S03]  /*31e0*/  FADD.FTZ R27, R85, R62 ;  /* 0x0000003e551b7221 */ /* 0x000fc60000010000 */
[----:B------:R-:W1:Y:S01]  /*31f0*/  MUFU.EX2 R32, R32 ;  /* 0x0000002000207308 */ /* 0x000e620000000800 */
[----:B------:R-:W-:-:S04]  /*3200*/  FADD.FTZ R62, R90, R27 ;  /* 0x0000001b5a3e7221 */ /* 0x000fc80000010000 */
[----:B------:R-:W-:Y:S01]  /*3210*/  FADD.FTZ R51, R91, R62 ;  /* 0x0000003e5b337221 */ /* 0x000fe20000010000 */
[C---:B0-----:R-:W-:Y:S02]  /*3220*/  F2FP.SATFINITE.E4M3.F32.PACK_AB_MERGE_C R91, R96.reuse, R91, RZ ;  /* 0x0000005b605b723e */ /* 0x041fe400048070ff */
[----:B------:R-:W0:Y:S01]  /*3230*/  MUFU.EX2 R75, R75 ;  /* 0x0000004b004b7308 */ /* 0x000e220000000800 */
[----:B------:R-:W-:-:S01]  /*3240*/  FADD.FTZ R51, R96, R51 ;  /* 0x0000003360337221 */ /* 0x000fc20000010000 */
[----:B------:R-:W-:-:S03]  /*3250*/  F2FP.SATFINITE.E4M3.F32.PACK_AB_MERGE_C R139, R90, R85, R91 ;  /* 0x000000555a8b723e */ /* 0x000fc6000480705b */
[----:B--2---:R-:W-:Y:S01]  /*3260*/  FADD.FTZ R8, R74, R51 ;  /* 0x000000334a087221 */ /* 0x004fe20000010000 */
[----:B------:R-:W-:Y:S02]  /*3270*/  IMAD.MOV.U32 R51, RZ, RZ, R55 ;  /* 0x000000ffff337224 */ /* 0x000fe400078e0037 */
[----:B------:R-:W2:Y:S01]  /*3280*/  MUFU.EX2 R41, R41 ;  /* 0x0000002900297308 */ /* 0x000ea20000000800 */
[----:B-1----:R-:W-:-:S07]  /*3290*/  FADD.FTZ R12, R32, R9 ;  /* 0x00000009200c7221 */ /* 0x002fce0000010000 */
[----:B------:R-:W1:Y:S01]  /*32a0*/  MUFU.EX2 R93, R93 ;  /* 0x0000005d005d7308 */ /* 0x000e620000000800 */
[----:B0-----:R-:W-:-:S07]  /*32b0*/  FADD.FTZ R8, R75, R8 ;  /* 0x000000084b087221 */ /* 0x001fce0000010000 */
[----:B------:R-:W0:Y:S01]  /*32c0*/  MUFU.EX2 R42, R42 ;  /* 0x0000002a002a7308 */ /* 0x000e220000000800 */
[----:B--2---:R-:W-:-:S07]  /*32d0*/  FADD.FTZ R9, R41, R12 ;  /* 0x0000000c29097221 */ /* 0x004fce0000010000 */
[----:B------:R-:W2:Y:S01]  /*32e0*/  MUFU.EX2 R98, R98 ;  /* 0x0000006200627308 */ /* 0x000ea20000000800 */
[----:B-1----:R-:W-:-:S07]  /*32f0*/  FADD.FTZ R13, R93, R8 ;  /* 0x000000085d0d7221 */ /* 0x002fce0000010000 */
[----:B------:R-:W1:Y:S01]  /*3300*/  MUFU.EX2 R36, R36 ;  /* 0x0000002400247308 */ /* 0x000e620000000800 */
[----:B0-----:R-:W-:-:S01]  /*3310*/  FADD.FTZ R9, R42, R9 ;  /* 0x000000092a097221 */ /* 0x001fc20000010000 */
[----:B------:R-:W-:Y:S02]  /*3320*/  F2FP.SATFINITE.E4M3.F32.PACK_AB_MERGE_C R41, R42, R41, RZ ;  /* 0x000000292a29723e */ /* 0x000fe400048070ff */
[----:B------:R-:W-:Y:S02]  /*3330*/  MOV R42, R55 ;  /* 0x00000037002a7202 */ /* 0x000fe40000000f00 */
[----:B------:R-:W-:Y:S01]  /*3340*/  F2FP.SATFINITE.E4M3.F32.PACK_AB_MERGE_C R140, R32, R29, R41 ;  /* 0x0000001d208c723e */ /* 0x000fe20004807029 */
[----:B------:R-:W-:Y:S01]  /*3350*/  IMAD.MOV.U32 R41, RZ, RZ, R55 ;  /* 0x000000ffff297224 */ /* 0x000fe200078e0037 */
[----:B------:R-:W0:Y:S01]  /*3360*/  MUFU.EX2 R78, R78 ;  /* 0x0000004e004e7308 */ /* 0x000e220000000800 */
[----:B--2---:R-:W-:-:S01]  /*3370*/  FADD.FTZ R13, R98, R13 ;  /* 0x0000000d620d7221 */ /* 0x004fc20000010000 */
[----:B------:R-:W-:Y:S01]  /*3380*/  F2FP.SATFINITE.E4M3.F32.PACK_AB_MERGE_C R93, R98, R93, RZ ;  /* 0x0000005d625d723e */ /* 0x000fe200048070ff */
[----:B------:R-:W-:Y:S01]  /*3390*/  IMAD.MOV.U32 R29, RZ, RZ, R55 ;  /* 0x000000ffff1d7224 */ /* 0x000fe200078e0037 */
[----:B------:R-:W-:-:S02]  /*33a0*/  MOV R32, R55 ;  /* 0x0000003700207202 */ /* 0x000fc40000000f00 */
[----:B------:R-:W-:Y:S02]  /*33b0*/  F2FP.SATFINITE.E4M3.F32.PACK_AB_MERGE_C R141, R75, R74, R93 ;  /* 0x0000004a4b8d723e */ /* 0x000fe4000480705d */
[----:B------:R-:W2:Y:S01]  /*33c0*/  MUFU.EX2 R79, R79 ;  /* 0x0000004f004f7308 */ /* 0x000ea20000000800 */
[----:B-1----:R-:W-:-:S04]  /*33d0*/  FADD.FTZ R8, R36, R9 ;  /* 0x0000000924087221 */ /* 0x002fc80000010000 */
[----:B------:R-:W-:-:S03]  /*33e0*/  FADD.FTZ R9, R37, R8 ;  /* 0x0000000825097221 */ /* 0x000fc60000010000 */
[----:B------:R-:W1:Y:S01]  /*33f0*/  MUFU.EX2 R82, R82 ;  /* 0x0000005200527308 */ /* 0x000e620000000800 */
[----:B0-----:R-:W-:-:S01]  /*3400*/  FADD.FTZ R12, R78, R13 ;  /* 0x0000000d4e0c7221 */ /* 0x001fc20000010000 */
[----:B------:R-:W-:-:S06]  /*3410*/  FADD.FTZ R6, R30, R9 ;  /* 0x000000091e067221 */ /* 0x000fcc0000010000 */
[----:B------:R-:W0:Y:S01]  /*3420*/  MUFU.EX2 R31, R31 ;  /* 0x0000001f001f7308 */ /* 0x000e220000000800 */
[----:B--2---:R-:W-:-:S07]  /*3430*/  FADD.FTZ R7, R79, R12 ;  /* 0x0000000c4f077221 */ /* 0x004fce0000010000 */
[----:B------:R-:W2:Y:S01]  /*3440*/  MUFU.EX2 R83, R83 ;  /* 0x0000005300537308 */ /* 0x000ea20000000800 */
[----:B-1----:R-:W-:-:S07]  /*3450*/  FADD.FTZ R8, R82, R7 ;  /* 0x0000000752087221 */ /* 0x002fce0000010000 */
[----:B------:R-:W1:Y:S01]  /*3460*/  MUFU.EX2 R34, R34 ;  /* 0x0000002200227308 */ /* 0x000e620000000800 */
[C---:B0-----:R-:W-:Y:S01]  /*3470*/  F2FP.SATFINITE.E4M3.F32.PACK_AB_MERGE_C R30, R31.reuse, R30, RZ ;  /* 0x0000001e1f1e723e */ /* 0x041fe200048070ff */
[----:B------:R-:W-:-:S03]  /*3480*/  FADD.FTZ R31, R31, R6 ;  /* 0x000000061f1f7221 */ /* 0x000fc60000010000 */
[----:B------:R-:W-:Y:S01]  /*3490*/  F2FP.SATFINITE.E4M3.F32.PACK_AB_MERGE_C R142, R37, R36, R30 ;  /* 0x00000024258e723e */ /* 0x000fe2000480701e */
[----:B------:R-:W-:Y:S02]  /*34a0*/  IMAD.MOV.U32 R37, RZ, RZ, R55 ;  /* 0x000000ffff257224 */ /* 0x000fe400078e0037 */
[----:B------:R-:W0:Y:S01]  /*34b0*/  MUFU.EX2 R35, R35 ;  /* 0x0000002300237308 */ /* 0x000e220000000800 */
[----:B--2---:R-:W-:-:S01]  /*34c0*/  FADD.FTZ R8, R83, R8 ;  /* 0x0000000853087221 */ /* 0x004fc20000010000 */
[----:B------:R-:W-:Y:S01]  /*34d0*/  F2FP.SATFINITE.E4M3.F32.PACK_AB_MERGE_C R82, R83, R82, RZ ;  /* 0x000000525352723e */ /* 0x000fe200048070ff */
[--C-:B------:R-:W-:Y:S02]  /*34e0*/  IMAD.MOV.U32 R36, RZ, RZ, R55.reuse ;  /* 0x000000ffff247224 */ /* 0x100fe400078e0037 */
[----:B------:R-:W-:Y:S01]  /*34f0*/  FADD.FTZ R7, R5, R8 ;  /* 0x0000000805077221 */ /* 0x000fe20000010000 */
[----:B------:R-:W-:Y:S01]  /*3500*/  F2FP.SATFINITE.E4M3.F32.PACK_AB_MERGE_C R143, R79, R78, R82 ;  /* 0x0000004e4f8f723e */ /* 0x000fe20004807052 */
[----:B------:R-:W-:Y:S01]  /*3510*/  IMAD.MOV.U32 R30, RZ, RZ, R55 ;  /* 0x000000ffff1e7224 */ /* 0x000fe200078e0037 */
[----:B------:R-:W2:Y:S01]  /*3520*/  MUFU.EX2 R40, R40 ;  /* 0x0000002800287308 */ /* 0x000ea20000000800 */
[----:B-1----:R-:W-:-:S01]  /*3530*/  FADD.FTZ R6, R34, R31 ;  /* 0x0000001f22067221 */ /* 0x002fc20000010000 */
[----:B------:R-:W-:-:S06]  /*3540*/  IMAD.MOV.U32 R31, RZ, RZ, R55 ;  /* 0x000000ffff1f7224 */ /* 0x000fcc00078e0037 */
[----:B------:R-:W1:Y:S01]  /*3550*/  MUFU.EX2 R38, R38 ;  /* 0x0000002600267308 */ /* 0x000e620000000800 */
[----:B0-----:R-:W-:-:S07]  /*3560*/  FADD.FTZ R9, R35, R6 ;  /* 0x0000000623097221 */ /* 0x001fce0000010000 */
[----:B------:R-:W0:Y:S01]  /*3570*/  MUFU.EX2 R57, R57 ;  /* 0x0000003900397308 */ /* 0x000e220000000800 */
[----:B--2---:R-:W-:-:S04]  /*3580*/  FADD.FTZ R11, R40, R7 ;  /* 0x00000007280b7221 */ /* 0x004fc80000010000 */
[----:B------:R-:W-:-:S03]  /*3590*/  FADD.FTZ R8, R58, R11 ;  /* 0x0000000b3a087221 */ /* 0x000fc60000010000 */
[----:B------:R-:W2:Y:S01]  /*35a0*/  MUFU.EX2 R59, R59 ;  /* 0x0000003b003b7308 */ /* 0x000ea20000000800 */
[----:B-1----:R-:W-:-:S07]  /*35b0*/  FADD.FTZ R6, R38, R9 ;  /* 0x0000000926067221 */ /* 0x002fce0000010000 */
[----:B------:R-:W1:Y:S01]  /*35c0*/  MUFU.EX2 R60, R60 ;  /* 0x0000003c003c7308 */ /* 0x000e620000000800 */
[C---:B0-----:R-:W-:Y:S01]  /*35d0*/  F2FP.SATFINITE.E4M3.F32.PACK_AB_MERGE_C R38, R57.reuse, R38, RZ ;  /* 0x000000263926723e */ /* 0x041fe200048070ff */
[----:B------:R-:W-:-:S03]  /*35e0*/  FADD.FTZ R57, R57, R6 ;  /* 0x0000000639397221 */ /* 0x000fc60000010000 */
[----:B------:R-:W-:Y:S01]  /*35f0*/  F2FP.SATFINITE.E4M3.F32.PACK_AB_MERGE_C R144, R35, R34, R38 ;  /* 0x000000222390723e */ /* 0x000fe20004807026 */
[--C-:B------:R-:W-:Y:S02]  /*3600*/  IMAD.MOV.U32 R38, RZ, RZ, R55.reuse ;  /* 0x000000ffff267224 */ /* 0x100fe400078e0037 */
[----:B------:R-:W0:Y:S01]  /*3610*/  MUFU.EX2 R26, R66 ;  /* 0x00000042001a7308 */ /* 0x000e220000000800 */
[C---:B--2---:R-:W-:Y:S01]  /*3620*/  F2FP.SATFINITE.E4M3.F32.PACK_AB_MERGE_C R58, R59.reuse, R58, RZ ;  /* 0x0000003a3b3a723e */ /* 0x044fe200048070ff */
[----:B------:R-:W-:Y:S01]  /*3630*/  FADD.FTZ R59, R59, R8 ;  /* 0x000000083b3b7221 */ /* 0x000fe20000010000 */
[--C-:B------:R-:W-:Y:S02]  /*3640*/  IMAD.MOV.U32 R35, RZ, RZ, R55.reuse ;  /* 0x000000ffff237224 */ /* 0x100fe400078e0037 */
[----:B------:R-:W-:Y:S01]  /*3650*/  F2FP.SATFINITE.E4M3.F32.PACK_AB_MERGE_C R145, R40, R5, R58 ;  /* 0x000000052891723e */ /* 0x000fe2000480703a */
[----:B------:R-:W-:Y:S02]  /*3660*/  IMAD.MOV.U32 R40, RZ, RZ, R55 ;  /* 0x000000ffff287224 */ /* 0x000fe400078e0037 */
[----:B------:R-:W2:Y:S01]  /*3670*/  MUFU.EX2 R61, R61 ;  /* 0x0000003d003d7308 */ /* 0x000ea20000000800 */
[----:B-1----:R-:W-:-:S01]  /*3680*/  FADD.FTZ R6, R60, R57 ;  /* 0x000000393c067221 */ /* 0x002fc20000010000 */
[----:B------:R-:W-:-:S06]  /*3690*/  IMAD.MOV.U32 R34, RZ, RZ, R55 ;  /* 0x000000ffff227224 */ /* 0x000fcc00078e0037 */
[----:B------:R-:W1:Y:S01]  /*36a0*/  MUFU.EX2 R27, R67 ;  /* 0x00000043001b7308 */ /* 0x000e620000000800 */
[----:B0-----:R-:W-:-:S07]  /*36b0*/  FADD.FTZ R8, R26, R59 ;  /* 0x0000003b1a087221 */ /* 0x001fce0000010000 */
[----:B------:R-:W0:Y:S01]  /*36c0*/  MUFU.EX2 R64, R64 ;  /* 0x0000004000407308 */ /* 0x000e220000000800 */
[----:B--2---:R-:W-:-:S07]  /*36d0*/  FADD.FTZ R11, R61, R6 ;  /* 0x000000063d0b7221 */ /* 0x004fce0000010000 */
[----:B------:R-:W2:Y:S01]  /*36e0*/  MUFU.EX2 R70, R70 ;  /* 0x0000004600467308 */ /* 0x000ea20000000800 */
[----:B-1----:R-:W-:-:S07]  /*36f0*/  FADD.FTZ R13, R27, R8 ;  /* 0x000000081b0d7221 */ /* 0x002fce0000010000 */
[----:B------:R-:W1:Y:S01]  /*3700*/  MUFU.EX2 R65, R65 ;  /* 0x0000004100417308 */ /* 0x000e620000000800 */
[----:B0-----:R-:W-:-:S07]  /*3710*/  FADD.FTZ R6, R64, R11 ;  /* 0x0000000b40067221 */ /* 0x001fce0000010000 */
[----:B------:R-:W0:Y:S01]  /*3720*/  MUFU.EX2 R71, R71 ;  /* 0x0000004700477308 */ /* 0x000e220000000800 */
[----:B--2---:R-:W-:-:S07]  /*3730*/  FADD.FTZ R8, R70, R13 ;  /* 0x0000000d46087221 */ /* 0x004fce0000010000 */
[----:B------:R-:W2:Y:S01]  /*3740*/  MUFU.EX2 R43, R43 ;  /* 0x0000002b002b7308 */ /* 0x000ea20000000800 */
[----:B-1----:R-:W-:-:S01]  /*3750*/  FADD.FTZ R6, R65, R6 ;  /* 0x0000000641067221 */ /* 0x002fc20000010000 */
[----:B------:R-:W-:-:S04]  /*3760*/  F2FP.SATFINITE.E4M3.F32.PACK_AB_MERGE_C R64, R65, R64, RZ ;  /* 0x000000404140723e */ /* 0x000fc800048070ff */
[----:B------:R-:W-:Y:S02]  /*3770*/  F2FP.SATFINITE.E4M3.F32.PACK_AB_MERGE_C R146, R61, R60, R64 ;  /* 0x0000003c3d92723e */ /* 0x000fe40004807040 */
[----:B------:R-:W1:Y:S01]  /*3780*/  MUFU.EX2 R63, R63 ;  /* 0x0000003f003f7308 */ /* 0x000e620000000800 */
[----:B0-----:R-:W-:-:S01]  /*3790*/  FADD.FTZ R8, R71, R8 ;  /* 0x0000000847087221 */ /* 0x001fc20000010000 */
[----:B------:R-:W-:-:S04]  /*37a0*/  F2FP.SATFINITE.E4M3.F32.PACK_AB_MERGE_C R70, R71, R70, RZ ;  /* 0x000000464746723e */ /* 0x000fc800048070ff */
[----:B------:R-:W-:Y:S01]  /*37b0*/  F2FP.SATFINITE.E4M3.F32.PACK_AB_MERGE_C R147, R27, R26, R70 ;  /* 0x0000001a1b93723e */ /* 0x000fe20004807046 */
[----:B------:R-:W-:Y:S01]  /*37c0*/  IMAD.MOV.U32 R27, RZ, RZ, R55 ;  /* 0x000000ffff1b7224 */ /* 0x000fe200078e0037 */
[----:B------:R-:W0:Y:S01]  /*37d0*/  MUFU.EX2 R68, R68 ;  /* 0x0000004400447308 */ /* 0x000e220000000800 */
[----:B--2---:R-:W-:-:S01]  /*37e0*/  FADD.FTZ R11, R43, R6 ;  /* 0x000000062b0b7221 */ /* 0x004fc20000010000 */
[----:B------:R-:W-:-:S06]  /*37f0*/  IMAD.MOV.U32 R26, RZ, RZ, R55 ;  /* 0x000000ffff1a7224 */ /* 0x000fcc00078e0037 */
        /* <DEDUP_REMOVED lines=8> */
[----:B------:R1:W3:Y:S01]  /*3880*/  MUFU.EX2 R7, R52 ;  /* 0x0000003400077308 */ /* 0x0002e20000000800 */
[----:B0-----:R-:W-:-:S07]  /*3890*/  FADD.FTZ R6, R50, R13 ;  /* 0x0000000d32067221 */ /* 0x001fce0000010000 */
[----:B------:R-:W0:Y:S01]  /*38a0*/  MUFU.EX2 R49, R49 ;  /* 0x0000003100317308 */ /* 0x000e220000000800 */
[C---:B--2---:R-:W-:Y:S01]  /*38b0*/  F2FP.SATFINITE.E4M3.F32.PACK_AB_MERGE_C R47, R76.reuse, R47, RZ ;  /* 0x0000002f4c2f723e */ /* 0x044fe200048070ff */
[----:B------:R-:W-:Y:S01]  /*38c0*/  FADD.FTZ R76, R76, R11 ;  /* 0x0000000b4c4c7221 */ /* 0x000fe20000010000 */
[----:B-1----:R-:W-:Y:S02]  /*38d0*/  MOV R52, R55 ;  /* 0x0000003700347202 */ /* 0x002fe40000000f00 */
[----:B------:R-:W-:Y:S01]  /*38e0*/  F2FP.SATFINITE.E4M3.F32.PACK_AB_MERGE_C R148, R68, R43, R47 ;  /* 0x0000002b4494723e */ /* 0x000fe2000480702f */
[--C-:B------:R-:W-:Y:S02]  /*38f0*/  IMAD.MOV.U32 R47, RZ, RZ, R55.reuse ;  /* 0x000000ffff2f7224 */ /* 0x100fe400078e0037 */
[----:B------:R-:W1:Y:S01]  /*3900*/  MUFU.EX2 R54, R54 ;  /* 0x0000003600367308 */ /* 0x000e620000000800 */
[C---:B---3--:R-:W-:Y:S01]  /*3910*/  F2FP.SATFINITE.E4M3.F32.PACK_AB_MERGE_C R50, R7.reuse, R50, RZ ;  /* 0x000000320732723e */ /* 0x048fe200048070ff */
[----:B------:R-:W-:Y:S01]  /*3920*/  FADD.FTZ R7, R7, R6 ;  /* 0x0000000607077221 */ /* 0x000fe20000010000 */
[----:B------:R-:W-:-:S02]  /*3930*/  IMAD.MOV.U32 R43, RZ, RZ, R55 ;  /* 0x000000ffff2b7224 */ /* 0x000fc400078e0037 */
[----:B------:R-:W-:Y:S01]  /*3940*/  F2FP.SATFINITE.E4M3.F32.PACK_AB_MERGE_C R149, R86, R63, R50 ;  /* 0x0000003f5695723e */ /* 0x000fe20004807032 */
[----:B------:R-:W-:Y:S02]  /*3950*/  IMAD.MOV.U32 R50, RZ, RZ, R55 ;  /* 0x000000ffff327224 */ /* 0x000fe400078e0037 */
[----:B------:R-:W2:Y:S01]  /*3960*/  MUFU.EX2 R44, R44 ;  /* 0x0000002c002c7308 */ /* 0x000ea20000000800 */
[----:B0-----:R-:W-:-:S07]  /*3970*/  FADD.FTZ R5, R49, R76 ;  /* 0x0000004c31057221 */ /* 0x001fce0000010000 */
[----:B------:R-:W0:Y:S01]  /*3980*/  MUFU.EX2 R9, R72 ;  /* 0x0000004800097308 */ /* 0x000e220000000800 */
[----:B-1----:R-:W-:-:S07]  /*3990*/  FADD.FTZ R6, R54, R7 ;  /* 0x0000000736067221 */ /* 0x002fce0000010000 */
[----:B------:R-:W-:Y:S01]  /*39a0*/  MUFU.EX2 R45, R45 ;  /* 0x0000002d002d7308 */ /* 0x000fe20000000800 */
[----:B--2---:R-:W-:-:S07]  /*39b0*/  FADD.FTZ R8, R44, R5 ;  /* 0x000000052c087221 */ /* 0x004fce0000010000 */
[----:B------:R-:W1:Y:S01]  /*39c0*/  MUFU.EX2 R46, R46 ;  /* 0x0000002e002e7308 */ /* 0x000e620000000800 */
[----:B0-----:R-:W-:-:S07]  /*39d0*/  FADD.FTZ R5, R9, R6 ;  /* 0x0000000609057221 */ /* 0x001fce0000010000 */
[----:B------:R-:W-:Y:S08]  /*39e0*/  MUFU.EX2 R56, R56 ;  /* 0x0000003800387308 */ /* 0x000ff00000000800 */
[----:B------:R-:W0:Y:S01]  /*39f0*/  MUFU.EX2 R39, R39 ;  /* 0x0000002700277308 */ /* 0x000e220000000800 */
[----:B-1----:R-:W-:Y:S01]  /*3a00*/  F2FP.SATFINITE.E4M3.F32.PACK_AB_MERGE_C R6, R46, R45, RZ ;  /* 0x0000002d2e06723e */ /* 0x002fe200048070ff */
[----:B------:R-:W-:-:S03]  /*3a10*/  FADD.FTZ R45, R45, R8 ;  /* 0x000000082d2d7221 */ /* 0x000fc60000010000 */
[----:B------:R-:W-:Y:S01]  /*3a20*/  F2FP.SATFINITE.E4M3.F32.PACK_AB_MERGE_C R150, R44, R49, R6 ;  /* 0x000000312c96723e */ /* 0x000fe20004807006 */
[----:B------:R-:W-:-:S01]  /*3a30*/  FADD.FTZ R6, R46, R45 ;  /* 0x0000002d2e067221 */ /* 0x000fc20000010000 */
[--C-:B------:R-:W-:Y:S02]  /*3a40*/  IMAD.MOV.U32 R49, RZ, RZ, R55.reuse ;  /* 0x000000ffff317224 */ /* 0x100fe400078e0037 */
[--C-:B------:R-:W-:Y:S02]  /*3a50*/  IMAD.MOV.U32 R46, RZ, RZ, R55.reuse ;  /* 0x000000ffff2e7224 */ /* 0x100fe400078e0037 */
[--C-:B------:R-:W-:Y:S02]  /*3a60*/  IMAD.MOV.U32 R45, RZ, RZ, R55.reuse ;  /* 0x000000ffff2d7224 */ /* 0x100fe400078e0037 */
[----:B------:R-:W-:Y:S01]  /*3a70*/  IMAD.MOV.U32 R44, RZ, RZ, R55 ;  /* 0x000000ffff2c7224 */ /* 0x000fe200078e0037 */
[----:B0-----:R-:W-:Y:S01]  /*3a80*/  F2FP.SATFINITE.E4M3.F32.PACK_AB_MERGE_C R7, R39, R56, RZ ;  /* 0x000000382707723e */ /* 0x001fe200048070ff */
[----:B------:R-:W-:-:S03]  /*3a90*/  FADD.FTZ R56, R56, R5 ;  /* 0x0000000538387221 */ /* 0x000fc60000010000 */
[----:B------:R-:W-:Y:S01]  /*3aa0*/  F2FP.SATFINITE.E4M3.F32.PACK_AB_MERGE_C R151, R9, R54, R7 ;  /* 0x000000360997723e */ /* 0x000fe20004807007 */
[----:B------:R-:W-:-:S01]  /*3ab0*/  FADD.FTZ R5, R39, R56 ;  /* 0x0000003827057221 */ /* 0x000fc20000010000 */
[--C-:B------:R-:W-:Y:S02]  /*3ac0*/  IMAD.MOV.U32 R54, RZ, RZ, R55.reuse ;  /* 0x000000ffff367224 */ /* 0x100fe400078e0037 */
[----:B------:R-:W-:Y:S01]  /*3ad0*/  IMAD.MOV.U32 R39, RZ, RZ, R55 ;  /* 0x000000ffff277224 */ /* 0x000fe200078e0037 */
[----:B------:R-:W-:Y:S06]  /*3ae0*/  @!P1 BRA `(.L_x_14) ;  /* 0x0000002000f09947 */ /* 0x000fec0003800000 */
[----:B------:R-:W-:Y:S01]  /*3af0*/  IMAD.MOV.U32 R9, RZ, RZ, R4 ;  /* 0x000000ffff097224 */ /* 0x000fe200078e0004 */
[----:B------:R-:W-:Y:S02]  /*3b00*/  MOV R7, R3 ;  /* 0x0000000300077202 */ /* 0x000fe40000000f00 */
[----:B------:R-:W-:Y:S02]  /*3b10*/  CS2R R54, SRZ ;  /* 0x0000000000367805 */ /* 0x000fe4000001ff00 */
[----:B------:R-:W-:Y:S02]  /*3b20*/  CS2R R52, SRZ ;  /* 0x0000000000347805 */ /* 0x000fe4000001ff00 */
[----:B------:R-:W-:Y:S02]  /*3b30*/  CS2R R50, SRZ ;  /* 0x0000000000327805 */ /* 0x000fe4000001ff00 */
[----:B------:R-:W-:Y:S02]  /*3b40*/  CS2R R48, SRZ ;  /* 0x0000000000307805 */ /* 0x000fe4000001ff00 */
[----:B------:R-:W-:-:S02]  /*3b50*/  CS2R R46, SRZ ;  /* 0x00000000002e7805 */ /* 0x000fc4000001ff00 */
[----:B------:R-:W-:Y:S02]  /*3b60*/  CS2R R44, SRZ ;  /* 0x00000000002c7805 */ /* 0x000fe4000001ff00 */
        /* <DEDUP_REMOVED lines=9> */
[----:B------:R-:W-:Y:S01]  /*3c00*/  CS2R R24, SRZ ;  /* 0x0000000000187805 */ /* 0x000fe2000001ff00 */
[----:B------:R-:W-:Y:S01]  /*3c10*/  UIADD3 UR25, UR48, -0x2, URZ ;  /* 0xfffffffe30197890 */ /* 0x000fe2000fffe03f */
[----:B------:R-:W-:Y:S01]  /*3c20*/  UMOV UR24, UR39 ;  /* 0x0000002700187c82 */ /* 0x000fe20008000000 */
[----:B------:R-:W-:-:S10]  /*3c30*/  UMOV UR23, UR40 ;  /* 0x0000002800177c82 */ /* 0x000fd40008000000 */
.L_x_25:
[----:B------:R-:W-:-:S04]  /*3c40*/  UISETP.NE.AND UP0, UPT, UR23, 0x1, UPT ;  /* 0x000000011700788c */ /* 0x000fc8000bf05270 */
[----:B------:R-:W-:-:S04]  /*3c50*/  USEL UR39, URZ, 0x1, UP0 ;  /* 0x000000013f277887 */ /* 0x000fc80008000000 */
[----:B------:R-:W-:Y:S01]  /*3c60*/  ULOP3.LUT UR39, UR24, UR39, URZ, 0x3c, !UPT ;  /* 0x0000002718277292 */ /* 0x000fe2000f8e3c3f */
[----:B------:R-:W-:Y:S11]  /*3c70*/  @!P0 BRA `(.L_x_15) ;  /* 0x0000000000048947 */ /* 0x000ff60003800000 */
[----:B------:R-:W-:Y:S01]  /*3c80*/  BPT.TRAP 0x1 ;  /* 0x000000040000795c */ /* 0x000fe20000300000 */
.L_x_15:
[----:B------:R-:W0:Y:S01]  /*3c90*/  S2UR UR20, SR_CgaCtaId ;  /* 0x00000000001479c3 */ /* 0x000e220000008800 */
[----:B------:R-:W-:Y:S01]  /*3ca0*/  UIADD3 UR40, UR23, 0x1, URZ ;  /* 0x0000000117287890 */ /* 0x000fe2000fffe03f */
[----:B------:R-:W-:Y:S01]  /*3cb0*/  IMAD.U32 R3, RZ, RZ, UR39 ;  /* 0x00000027ff037e24 */ /* 0x000fe2000f8e00ff */
[----:B------:R-:W-:Y:S02]  /*3cc0*/  UMOV UR21, 0x400 ;  /* 0x0000040000157882 */ /* 0x000fe40000000000 */
[----:B------:R-:W-:Y:S02]  /*3cd0*/  UISETP.NE.AND UP0, UPT, UR40, 0x2, UPT ;  /* 0x000000022800788c */ /* 0x000fe4000bf05270 */
[----:B------:R-:W-:Y:S02]  /*3ce0*/  SHF.L.U32 R3, R3, 0x1f, RZ ;  /* 0x0000001f03037819 */ /* 0x000fe400000006ff */
[----:B------:R-:W-:Y:S02]  /*3cf0*/  USEL UR40, UR40, URZ, UP0 ;  /* 0x0000003f28287287 */ /* 0x000fe40008000000 */
[----:B0-----:R-:W-:-:S04]  /*3d00*/  ULEA UR21, UR20, UR21, 0x18 ;  /* 0x0000001514157291 */ /* 0x001fc8000f8ec03f */
[----:B------:R-:W-:-:S09]  /*3d10*/  ULEA UR22, UR40, UR21, 0x3 ;  /* 0x0000001528167291 */ /* 0x000fd2000f8e183f */
[----:B------:R0:W1:Y:S01]  /*3d20*/  SYNCS.PHASECHK.TRANS64.TRYWAIT P1, [UR22+0x13230], R3 ;  /* 0x01323003ff0075a7 */ /* 0x0000620008020156 */
[----:B------:R-:W-:Y:S05]  /*3d30*/  @!P0 BRA `(.L_x_16) ;  /* 0x0000000000048947 */ /* 0x000fea0003800000 */
[----:B------:R-:W-:Y:S01]  /*3d40*/  BPT.TRAP 0x1 ;  /* 0x000000040000795c */ /* 0x000fe20000300000 */
.L_x_16:
[----:B-1----:R-:W-:Y:S05]  /*3d50*/  @P1 BRA `(.L_x_17) ;  /* 0x0000000000081947 */ /* 0x002fea0003800000 */
[----:B------:R-:W1:Y:S02]  /*3d60*/  SYNCS.PHASECHK.TRANS64.TRYWAIT P1, [UR22+0x13230], R3 ;  /* 0x01323003ff0075a7 */ /* 0x000e640008020156 */
[----:B-1----:R-:W-:Y:S05]  /*3d70*/  @!P1 BRA `(.L_x_18) ;  /* 0x0000008000449947 */ /* 0x002fea0003800000 */
.L_x_17:
[----:B------:R-:W-:Y:S01]  /*3d80*/  R2UR UR26, R0 ;  /* 0x00000000001a72ca */ /* 0x000fe200000e0000 */
[----:B------:R-:W-:Y:S01]  /*3d90*/  WARPGROUP.ARRIVE ;  /* 0x00000000000079c5 */ /* 0x000fe20000000000 */
[----:B------:R-:W-:Y:S01]  /*3da0*/  UMOV UR11, 0x80000020 ;  /* 0x80000020000b7882 */ /* 0x000fe20000000000 */
[----:B------:R-:W-:Y:S01]  /*3db0*/  UMOV UR12, UR8 ;  /* 0x00000008000c7c82 */ /* 0x000fe20008000000 */
[----:B------:R-:W-:Y:S01]  /*3dc0*/  UMOV UR13, UR9 ;  /* 0x00000009000d7c82 */ /* 0x000fe20008000000 */
[----:B------:R-:W-:Y:S01]  /*3dd0*/  UMOV UR15, 0x80000020 ;  /* 0x80000020000f7882 */ /* 0x000fe20000000000 */
[----:B------:R-:W-:Y:S01]  /*3de0*/  UMOV UR16, UR8 ;  /* 0x0000000800107c82 */ /* 0x000fe20008000000 */
[----:B------:R-:W-:Y:S01]  /*3df0*/  UMOV UR17, UR9 ;  /* 0x0000000900117c82 */ /* 0x000fe20008000000 */
[----:B------:R-:W-:Y:S01]  /*3e00*/  UMOV UR19, 0x80000020 ;  /* 0x8000002000137882 */ /* 0x000fe20000000000 */
[----:B------:R-:W-:-:S04]  /*3e10*/  UMOV UR7, 0x80000020 ;  /* 0x8000002000077882 */ /* 0x000fc80000000000 */
[----:B------:R-:W-:-:S04]  /*3e20*/  UIMAD UR26, UR40, 0x280, UR26 ;  /* 0x00000280281a78a4 */ /* 0x000fc8000f8e021a */
[----:B------:R-:W-:Y:S02]  /*3e30*/  UIADD3 UR14, UR26, 0x80, URZ ;  /* 0x000000801a0e7890 */ /* 0x000fe4000fffe03f */
[----:B------:R-:W-:Y:S02]  /*3e40*/  UIADD3 UR18, UR26, 0x100, URZ ;  /* 0x000001001a127890 */ /* 0x000fe4000fffe03f */
[----:B------:R-:W-:Y:S01]  /*3e50*/  UMOV UR10, UR26 ;  /* 0x0000001a000a7c82 */ /* 0x000fe20008000000 */
[----:B------:R-:W-:Y:S01]  /*3e60*/  UIADD3 UR6, UR26, 0x200, URZ ;  /* 0x000002001a067890 */ /* 0x000fe2000fffe03f */
[----:B------:R-:W-:Y:S01]  /*3e70*/  QGMMA.64x32x32.F32.E4M3.E4M3 R120, gdesc[UR8], RZ, !UPT, gsb0 ;  /* 0x00600000087879f3 */ /* 0x000fe2000c0008ff */
[----:B------:R-:W-:Y:S01]  /*3e80*/  UIADD3 UR10, UR26, 0x180, URZ ;  /* 0x000001801a0a7890 */ /* 0x000fe2000fffe03f */
[----:B------:R-:W-:Y:S01]  /*3e90*/  UMOV UR11, 0x80000020 ;  /* 0x80000020000b7882 */ /* 0x000fe20000000000 */
[----:B------:R-:W-:Y:S02]  /*3ea0*/  WARPGROUP.DEPBAR.LE gsb0, 0x0 ;  /* 0x00008000000079c5 */ /* 0x000fe40000010000 */
[----:B------:R-:W-:-:S06]  /*3eb0*/  WARPGROUP.ARRIVE ;  /* 0x00000000000079c5 */ /* 0x000fcc0000000000 */
[----:B------:R-:W-:Y:S01]  /*3ec0*/  QGMMA.64x32x32.F32.E4M3.E4M3 R104, gdesc[UR12], RZ, !UPT, gsb0 ;  /* 0x006000000c6879f3 */ /* 0x000fe2000c0008ff */
[----:B------:R-:W-:Y:S01]  /*3ed0*/  UIADD3 UR14, UR26, 0x82, URZ ;  /* 0x000000821a0e7890 */ /* 0x000fe2000fffe03f */
[----:B------:R-:W-:Y:S01]  /*3ee0*/  UMOV UR12, UR4 ;  /* 0x00000004000c7c82 */ /* 0x000fe20008000000 */
[----:B------:R-:W-:Y:S01]  /*3ef0*/  UMOV UR13, UR5 ;  /* 0x00000005000d7c82 */ /* 0x000fe20008000000 */
        /* <DEDUP_REMOVED lines=16> */
[----:B------:R-:W-:Y:S03]  /*4000*/  QGMMA.64x32x32.F32.E4M3.E4M3 R56, gdesc[UR8], RZ, !UPT, gsb0 ;  /* 0x00600000083879f3 */ /* 0x000fe6000c0008ff */
[----:B------:R-:W-:Y:S02]  /*4010*/  WARPGROUP.DEPBAR.LE gsb0, 0x0 ;  /* 0x00008000000079c5 */ /* 0x000fe40000010000 */
[----:B------:R-:W-:-:S06]  /*4020*/  WARPGROUP.ARRIVE ;  /* 0x00000000000079c5 */ /* 0x000fcc0000000000 */
[----:B------:R-:W-:Y:S01]  /*4030*/  QGMMA.64x32x32.F32.E4M3.E4M3 R120, gdesc[UR4], R120, gsb0 ;  /* 0x00600000047879f3 */ /* 0x000fe20008000878 */
[----:B------:R-:W-:Y:S01]  /*4040*/  UIADD3 UR6, UR26, 0x182, URZ ;  /* 0x000001821a067890 */ /* 0x000fe2000fffe03f */
[----:B------:R-:W-:Y:S01]  /*4050*/  UMOV UR7, 0x80000020 ;  /* 0x8000002000077882 */ /* 0x000fe20000000000 */
[----:B------:R-:W-:Y:S01]  /*4060*/  UIADD3 UR26, UR26, 0x202, URZ ;  /* 0x000002021a1a7890 */ /* 0x000fe2000fffe03f */
[----:B------:R-:W-:Y:S02]  /*4070*/  WARPGROUP.DEPBAR.LE gsb0, 0x0 ;  /* 0x00008000000079c5 */ /* 0x000fe40000010000 */
[----:B------:R-:W-:-:S06]  /*4080*/  WARPGROUP.ARRIVE ;  /* 0x00000000000079c5 */ /* 0x000fcc0000000000 */
[----:B------:R-:W-:Y:S03]  /*4090*/  QGMMA.64x32x32.F32.E4M3.E4M3 R104, gdesc[UR12], R104, gsb0 ;  /* 0x006000000c6879f3 */ /* 0x000fe60008000868 */
[----:B------:R-:W-:Y:S02]  /*40a0*/  WARPGROUP.DEPBAR.LE gsb0, 0x0 ;  /* 0x00008000000079c5 */ /* 0x000fe40000010000 */
[----:B------:R-:W-:-:S06]  /*40b0*/  WARPGROUP.ARRIVE ;  /* 0x00000000000079c5 */ /* 0x000fcc0000000000 */
[----:B------:R-:W-:Y:S03]  /*40c0*/  QGMMA.64x32x32.F32.E4M3.E4M3 R88, gdesc[UR16], R88, gsb0 ;  /* 0x00600000105879f3 */ /* 0x000fe60008000858 */
        /* <DEDUP_REMOVED lines=11> */
.L_x_19:
[----:B------:R-:W-:Y:S01]  /*4180*/  ULEA UR12, UR23, UR21, 0x3 ;  /* 0x00000015170c7291 */ /* 0x000fe2000f8e183f */
[----:B01----:R-:W-:-:S05]  /*4190*/  IMAD.U32 R3, RZ, RZ, UR24 ;  /* 0x00000018ff037e24 */ /* 0x003fca000f8e00ff */
[----:B------:R-:W-:-:S04]  /*41a0*/  SHF.L.U32 R3, R3, 0x1f, RZ ;  /* 0x0000001f03037819 */ /* 0x000fc800000006ff */
[----:B------:R0:W1:Y:S01]  /*41b0*/  SYNCS.PHASECHK.TRANS64.TRYWAIT P1, [UR12+0x13250], R3 ;  /* 0x01325003ff0075a7 */ /* 0x000062000802014c */
[----:B------:R-:W-:Y:S05]  /*41c0*/  @!P0 BRA `(.L_x_20) ;  /* 0x0000000000048947 */ /* 0x000fea0003800000 */
[----:B------:R-:W-:Y:S01]  /*41d0*/  BPT.TRAP 0x1 ;  /* 0x000000040000795c */ /* 0x000fe20000300000 */
.L_x_20:
[----:B-1----:R-:W-:Y:S05]  /*41e0*/  @P1 BRA `(.L_x_21) ;  /* 0x0000000000081947 */ /* 0x002fea0003800000 */
[----:B------:R-:W1:Y:S02]  /*41f0*/  SYNCS.PHASECHK.TRANS64.TRYWAIT P1, [UR12+0x13250], R3 ;  /* 0x01325003ff0075a7 */ /* 0x000e64000802014c */
[----:B-1----:R-:W-:Y:S05]  /*4200*/  @!P1 BRA `(.L_x_22) ;  /* 0x0000007c00389947 */ /* 0x002fea0003800000 */
.L_x_21:
[----:B------:R-:W-:Y:S01]  /*4210*/  UIADD3 UR21, UR21, 0x1000, URZ ;  /* 0x0000100015157890 */ /* 0x000fe2000fffe03f */
[----:B------:R-:W-:Y:S01]  /*4220*/  WARPGROUP.ARRIVE ;  /* 0x00000000000079c5 */ /* 0x000fe20000000000 */
[----:B------:R-:W-:Y:S01]  /*4230*/  UMOV UR7, 0xc0000010 ;  /* 0xc000001000077882 */ /* 0x000fe20000000000 */
[----:B------:R-:W-:Y:S01]  /*4240*/  UMOV UR11, 0xc0000010 ;  /* 0xc0000010000b7882 */ /* 0x000fe20000000000 */
[----:B------:R-:W-:-:S04]  /*4250*/  USHF.R.U32.HI UR21, URZ, 0x4, UR21 ;  /* 0x000000043f157899 */ /* 0x000fc80008011615 */
[----:B------:R-:W-:-:S04]  /*4260*/  ULOP3.LUT UR21, UR21, 0x3fff, URZ, 0xc0, !UPT ;  /* 0x00003fff15157892 */ /* 0x000fc8000f8ec03f */
[----:B------:R-:W-:-:S04]  /*4270*/  ULOP3.LUT UR10, UR21, 0x10000, URZ, 0xfc, !UPT ;  /* 0x00010000150a7892 */ /* 0x000fc8000f8efc3f */
[----:B------:R-:W-:-:S07]  /*4280*/  UIMAD UR10, UR23, 0x280, UR10 ;  /* 0x00000280170a78a4 */ /* 0x000fce000f8e020a */
[----:B------:R-:W-:Y:S02]  /*4290*/  UMOV UR6, UR10 ;  /* 0x0000000a00067c82 */ /* 0x000fe40008000000 */
[----:B------:R-:W-:Y:S01]  /*42a0*/  QGMMA.64x64x32.F32.E4M3.E4M3 R24, R152, gdesc[UR4], R24, gsb0 ;  /* 0x00e0000498187df3 */ /* 0x000fe20008000818 */
[----:B------:R-:W-:Y:S01]  /*42b0*/  UIADD3 UR6, UR10, 0x80, URZ ;  /* 0x000000800a067890 */ /* 0x000fe2000fffe03f */
[----:B------:R-:W-:Y:S01]  /*42c0*/  UMOV UR7, 0xc0000010 ;  /* 0xc000001000077882 */ /* 0x000fe20000000000 */
[----:B------:R-:W-:Y:S02]  /*42d0*/  WARPGROUP.DEPBAR.LE gsb0, 0x0 ;  /* 0x00008000000079c5 */ /* 0x000fe40000010000 */
[----:B------:R-:W-:-:S06]  /*42e0*/  WARPGROUP.ARRIVE ;  /* 0x00000000000079c5 */ /* 0x000fcc0000000000 */
        /* <DEDUP_REMOVED lines=8> */
[----:B------:R-:W-:Y:S01]  /*4370*/  UIADD3 UR10, UR10, 0x200, URZ ;  /* 0x000002000a0a7890 */ /* 0x000fe2000fffe03f */
[----:B------:R-:W-:Y:S02]  /*4380*/  WARPGROUP.DEPBAR.LE gsb0, 0x0 ;  /* 0x00008000000079c5 */ /* 0x000fe40000010000 */
[----:B------:R-:W-:-:S06]  /*4390*/  WARPGROUP.ARRIVE ;  /* 0x00000000000079c5 */ /* 0x000fcc0000000000 */
[----:B------:R-:W-:Y:S03]  /*43a0*/  QGMMA.64x64x32.F32.E4M3.E4M3 R24, R144, gdesc[UR4], R24, gsb0 ;  /* 0x00e0000490187df3 */ /* 0x000fe60008000818 */
[----:B------:R-:W-:Y:S02]  /*43b0*/  WARPGROUP.DEPBAR.LE gsb0, 0x0 ;  /* 0x00008000000079c5 */ /* 0x000fe40000010000 */
[----:B------:R-:W-:-:S06]  /*43c0*/  WARPGROUP.ARRIVE ;  /* 0x00000000000079c5 */ /* 0x000fcc0000000000 */
[----:B------:R-:W-:Y:S03]  /*43d0*/  QGMMA.64x64x32.F32.E4M3.E4M3 R24, R148, gdesc[UR8], R24, gsb0 ;  /* 0x00e0000894187df3 */ /* 0x000fe60008000818 */
[----:B------:R-:W-:Y:S02]  /*43e0*/  WARPGROUP.DEPBAR.LE gsb0, 0x0 ;  /* 0x00008000000079c5 */ /* 0x000fe40000010000 */
[----:B------:R-:W-:Y:S05]  /*43f0*/  @!P0 BRA `(.L_x_23) ;  /* 0x0000000000048947 */ /* 0x000fea0003800000 */
[----:B------:R-:W-:Y:S01]  /*4400*/  BPT.TRAP 0x1 ;  /* 0x000000040000795c */ /* 0x000fe20000300000 */
.L_x_23:
[----:B-1----:R-:W-:Y:S01]  /*4410*/  FMNMX.FTZ R4, R120, R7, !PT ;  /* 0x0000000778047209 */ /* 0x002fe20007810000 */
[----:B------:R-:W-:Y:S01]  /*4420*/  UIADD3 UR22, UR22, 0x13240, URZ ;  /* 0x0001324016167890 */ /* 0x000fe2000fffe03f */
[----:B------:R-:W-:Y:S02]  /*4430*/  FMNMX.FTZ R8, R122, R9, !PT ;  /* 0x000000097a087209 */ /* 0x000fe40007810000 */
[----:B0-----:R-:W-:Y:S01]  /*4440*/  FMNMX.FTZ R3, R121, R4, !PT ;  /* 0x0000000479037209 */ /* 0x001fe20007810000 */
[----:B------:R-:W-:Y:S01]  /*4450*/  UPRMT UR22, UR20, 0x654, UR22 ;  /* 0x0000065414167896 */ /* 0x000fe20008000016 */
[----:B------:R-:W-:Y:S02]  /*4460*/  FMNMX.FTZ R11, R123, R8, !PT ;  /* 0x000000087b0b7209 */ /* 0x000fe40007810000 */
[----:B------:R-:W-:Y:S02]  /*4470*/  FMNMX.FTZ R4, R124, R3, !PT ;  /* 0x000000037c047209 */ /* 0x000fe40007810000 */
[----:B------:R-:W-:-:S02]  /*4480*/  FMNMX.FTZ R8, R126, R11, !PT ;  /* 0x0000000b7e087209 */ /* 0x000fc40007810000 */
[----:B------:R-:W-:Y:S02]  /*4490*/  FMNMX.FTZ R3, R125, R4, !PT ;  /* 0x000000047d037209 */ /* 0x000fe40007810000 */
[----:B------:R-:W-:Y:S01]  /*44a0*/  FMNMX.FTZ R11, R127, R8, !PT ;  /* 0x000000087f0b7209 */ /* 0x000fe20007810000 */
[----:B------:R-:W-:Y:S01]  /*44b0*/  SYNCS.ARRIVE.TRANS64.RED.A1T0 RZ, [UR22], RZ ;  /* 0x000000ffffff79a7 */ /* 0x000fe20008100416 */
        /* <DEDUP_REMOVED lines=71> */
[----:B------:R-:W-:-:S03]  /*4930*/  FMNMX.FTZ R8, R71, R8, !PT ;  /* 0x0000000847087209 */ /* 0x000fc60007810000 */
[----:B------:R-:W0:Y:S04]  /*4940*/  SHFL.BFLY PT, R3, R10, 0x2, 0x1f ;  /* 0x0c401f000a037f89 */ /* 0x000e2800000e0000 */
[----:B------:R-:W1:Y:S01]  /*4950*/  SHFL.BFLY PT, R13, R8, 0x2, 0x1f ;  /* 0x0c401f00080d7f89 */ /* 0x000e6200000e0000 */
[----:B0-----:R-:W-:Y:S02]  /*4960*/  FMNMX.FTZ R11, R10, R3, !PT ;  /* 0x000000030a0b7209 */ /* 0x001fe40007810000 */
[----:B-1----:R-:W-:-:S03]  /*4970*/  FMNMX.FTZ R13, R8, R13, !PT ;  /* 0x0000000d080d7209 */ /* 0x002fc60007810000 */
[----:B------:R-:W0:Y:S04]  /*4980*/  SHFL.BFLY PT, R4, R11, 0x1, 0x1f ;  /* 0x0c201f000b047f89 */ /* 0x000e2800000e0000 */
[----:B------:R-:W1:Y:S01]  /*4990*/  SHFL.BFLY PT, R12, R13, 0x1, 0x1f ;  /* 0x0c201f000d0c7f89 */ /* 0x000e6200000e0000 */
[----:B0-----:R-:W-:Y:S02]  /*49a0*/  FMNMX.FTZ R3, R11, R4, !PT ;  /* 0x000000040b037209 */ /* 0x001fe40007810000 */
[----:B-1----:R-:W-:Y:S01]  /*49b0*/  FMNMX.FTZ R4, R13, R12, !PT ;  /* 0x0000000c0d047209 */ /* 0x002fe20007810000 */
[----:B------:R-:W-:Y:S02]  /*49c0*/  IMAD.U32 R12, RZ, RZ, UR46 ;  /* 0x0000002eff0c7e24 */ /* 0x000fe4000f8e00ff */
[----:B------:R-:W-:-:S02]  /*49d0*/  FADD.FTZ R7, -R3, R7 ;  /* 0x0000000703077221 */ /* 0x000fc40000010100 */
[----:B------:R-:W-:Y:S02]  /*49e0*/  FADD.FTZ R9, -R4, R9 ;  /* 0x0000000904097221 */ /* 0x000fe40000010100 */
[----:B------:R-:W-:Y:S02]  /*49f0*/  FMUL.FTZ R7, R7, UR46 ;  /* 0x0000002e07077c20 */ /* 0x000fe40008410000 */
[----:B------:R-:W-:Y:S01]  /*4a00*/  FMUL.FTZ R8, R9, UR46 ;  /* 0x0000002e09087c20 */ /* 0x000fe20008410000 */
[----:B------:R-:W-:-:S03]  /*4a10*/  FFMA.FTZ R9, R3, R12, -8 ;  /* 0xc100000003097423 */ /* 0x000fc6000001000c */
[----:B------:R-:W-:Y:S01]  /*4a20*/  MUFU.EX2 R7, R7 ;  /* 0x0000000700077308 */ /* 0x000fe20000000800 */
[----:B------:R-:W-:-:S01]  /*4a30*/  FFMA.FTZ R11, R121, UR46, -R9 ;  /* 0x0000002e790b7c23 */ /* 0x000fc20008010809 */
[----:B------:R-:W-:Y:S02]  /*4a40*/  IMAD.U32 R121, RZ, RZ, UR46 ;  /* 0x0000002eff797e24 */ /* 0x000fe4000f8e00ff */
        /* <DEDUP_REMOVED lines=39> */
[----:B------:R-:W-:Y:S01]  /*4cc0*/  FFMA.FTZ R69, R4, R121, -8 ;  /* 0xc100000004457423 */ /* 0x000fe20000010079 */
[----:B------:R-:W-:Y:S03]  /*4cd0*/  MUFU.EX2 R8, R8 ;  /* 0x0000000800087308 */ /* 0x000fe60000000800 */
[----:B------:R-:W-:-:S01]  /*4ce0*/  FFMA.FTZ R121, R122, UR46, -R69 ;  /* 0x0000002e7a797c23 */ /* 0x000fc20008010845 */
[--C-:B------:R-:W-:Y:S01]  /*4cf0*/  FFMA.FTZ R120, R123, UR46, -R69.reuse ;  /* 0x0000002e7b787c23 */ /* 0x100fe20008010845 */
[----:B------:R-:W-:-:S01]  /*4d00*/  FFMA.FTZ R122, R126, UR46, -R69 ;  /* 0x0000002e7e7a7c23 */ /* 0x000fc20008010845 */
[--C-:B------:R-:W-:Y:S01]  /*4d10*/  FFMA.FTZ R123, R127, UR46, -R69.reuse ;  /* 0x0000002e7f7b7c23 */ /* 0x100fe20008010845 */
[----:B------:R-:W-:-:S01]  /*4d20*/  FFMA.FTZ R124, R130, UR46, -R69 ;  /* 0x0000002e827c7c23 */ /* 0x000fc20008010845 */
[----:B------:R-:W0:Y:S01]  /*4d30*/  MUFU.EX2 R10, R10 ;  /* 0x0000000a000a7308 */ /* 0x000e220000000800 */
[----:B------:R-:W-:-:S01]  /*4d40*/  FFMA.FTZ R125, R131, UR46, -R69 ;  /* 0x0000002e837d7c23 */ /* 0x000fc20008010845 */
[--C-:B------:R-:W-:Y:S01]  /*4d50*/  FFMA.FTZ R126, R134, UR46, -R69.reuse ;  /* 0x0000002e867e7c23 */ /* 0x100fe20008010845 */
[----:B------:R-:W-:-:S01]  /*4d60*/  FFMA.FTZ R127, R135, UR46, -R69 ;  /* 0x0000002e877f7c23 */ /* 0x000fc20008010845 */
[--C-:B------:R-:W-:Y:S01]  /*4d70*/  FFMA.FTZ R106, R106, UR46, -R69.reuse ;  /* 0x0000002e6a6a7c23 */ /* 0x100fe20008010845 */
[----:B------:R-:W-:-:S01]  /*4d80*/  FFMA.FTZ R107, R107, UR46, -R69 ;  /* 0x0000002e6b6b7c23 */ /* 0x000fc20008010845 */
        /* <DEDUP_REMOVED lines=11> */
[----:B0-----:R-:W-:-:S01]  /*4e40*/  FFMA.FTZ R6, R7, R6, R10 ;  /* 0x0000000607067223 */ /* 0x001fc2000001000a */
[--C-:B------:R-:W-:Y:S01]  /*4e50*/  FFMA.FTZ R95, R95, UR46, -R69.reuse ;  /* 0x0000002e5f5f7c23 */ /* 0x100fe20008010845 */
[----:B------:R-:W-:-:S01]  /*4e60*/  FFMA.FTZ R98, R98, UR46, -R69 ;  /* 0x0000002e62627c23 */ /* 0x000fc20008010845 */
[--C-:B------:R-:W-:Y:S01]  /*4e70*/  FFMA.FTZ R99, R99, UR46, -R69.reuse ;  /* 0x0000002e63637c23 */ /* 0x100fe20008010845 */
[----:B------:R-:W-:-:S01]  /*4e80*/  FFMA.FTZ R102, R102, UR46, -R69 ;  /* 0x0000002e66667c23 */ /* 0x000fc20008010845 */
[--C-:B------:R-:W-:Y:S01]  /*4e90*/  FFMA.FTZ R103, R103, UR46, -R69.reuse ;  /* 0x0000002e67677c23 */ /* 0x100fe20008010845 */
[----:B------:R-:W-:-:S01]  /*4ea0*/  FFMA.FTZ R74, R74, UR46, -R69 ;  /* 0x0000002e4a4a7c23 */ /* 0x000fc20008010845 */
[----:B------:R-:W0:Y:S01]  /*4eb0*/  MUFU.EX2 R120, R120 ;  /* 0x0000007800787308 */ /* 0x000e220000000800 */
[----:B-1----:R-:W-:-:S01]  /*4ec0*/  FFMA.FTZ R5, R8, R5, R121 ;  /* 0x0000000508057223 */ /* 0x002fc20000010079 */
[--C-:B------:R-:W-:Y:S01]  /*4ed0*/  FFMA.FTZ R75, R75, UR46, -R69.reuse ;  /* 0x0000002e4b4b7c23 */ /* 0x100fe20008010845 */
[----:B------:R-:W-:-:S01]  /*4ee0*/  FFMA.FTZ R78, R78, UR46, -R69 ;  /* 0x0000002e4e4e7c23 */ /* 0x000fc20008010845 */
[--C-:B------:R-:W-:Y:S01]  /*4ef0*/  FFMA.FTZ R79, R79, UR46, -R69.reuse ;  /* 0x0000002e4f4f7c23 */ /* 0x100fe20008010845 */
[----:B------:R-:W-:-:S01]  /*4f00*/  FFMA.FTZ R82, R82, UR46, -R69 ;  /* 0x0000002e52527c23 */ /* 0x000fc20008010845 */
[--C-:B------:R-:W-:Y:S01]  /*4f10*/  FFMA.FTZ R83, R83, UR46, -R69.reuse ;  /* 0x0000002e53537c23 */ /* 0x100fe20008010845 */
[----:B------:R-:W-:-:S01]  /*4f20*/  FFMA.FTZ R86, R86, UR46, -R69 ;  /* 0x0000002e56567c23 */ /* 0x000fc20008010845 */
[----:B------:R-:W1:Y:S01]  /*4f30*/  MUFU.EX2 R12, R12 ;  /* 0x0000000c000c7308 */ /* 0x000e620000000800 */
[----:B--2---:R-:W-:-:S01]  /*4f40*/  FADD.FTZ R129, R11, R6 ;  /* 0x000000060b817221 */ /* 0x004fc20000010000 */
        /* <DEDUP_REMOVED lines=10> */
[----:B------:R-:W-:-:S04]  /*4ff0*/  FFMA.FTZ R69, R71, UR46, -R69 ;  /* 0x0000002e47457c23 */ /* 0x000fc80008010845 */
[----:B------:R-:W0:Y:S01]  /*5000*/  MUFU.EX2 R13, R13 ;  /* 0x0000000d000d7308 */ /* 0x000e220000000800 */
[----:B-1----:R-:W-:-:S07]  /*5010*/  FADD.FTZ R6, R12, R129 ;  /* 0x000000810c067221 */ /* 0x002fce0000010000 */
[----:B------:R-:W1:Y:S01]  /*5020*/  MUFU.EX2 R123, R123 ;  /* 0x0000007b007b7308 */ /* 0x000e620000000800 */
[----:B--2---:R-:W-:-:S07]  /*5030*/  FADD.FTZ R128, R122, R5 ;  /* 0x000000057a807221 */ /* 0x004fce0000010000 */
[----:B------:R-:W2:Y:S01]  /*5040*/  MUFU.EX2 R14, R14 ;  /* 0x0000000e000e7308 */ /* 0x000ea20000000800 */
[----:B0-----:R-:W-:-:S07]  /*5050*/  FADD.FTZ R5, R13, R6 ;  /* 0x000000060d057221 */ /* 0x001fce0000010000 */
        /* <DEDUP_REMOVED lines=141> */
[----:B--2---:R-:W-:-:S01]  /*5930*/  FADD.FTZ R71, R70, R71 ;  /* 0x0000004746477221 */ /* 0x004fc20000010000 */
[----:B0-----:R-:W-:-:S03]  /*5940*/  FADD.FTZ R6, R9, R6 ;  /* 0x0000000609067221 */ /* 0x001fc60000010000 */
[----:B-1----:R-:W-:Y:S01]  /*5950*/  FADD.FTZ R5, R69, R71 ;  /* 0x0000004745057221 */ /* 0x002fe20000010000 */
[----:B------:R-:W-:Y:S06]  /*5960*/  @!P0 BRA `(.L_x_24) ;  /* 0x0000000000048947 */ /* 0x000fec0003800000 */
[----:B------:R-:W-:Y:S01]  /*5970*/  BPT.TRAP 0x1 ;  /* 0x000000040000795c */ /* 0x000fe20000300000 */
.L_x_24:
[----:B------:R-:W-:Y:S01]  /*5980*/  UIADD3 UR6, UR12, 0x13260, URZ ;  /* 0x000132600c067890 */ /* 0x000fe2000fffe03f */
[----:B------:R-:W-:Y:S01]  /*5990*/  ISETP.LT.AND P1, PT, RZ, UR25, PT ;  /* 0x00000019ff007c0c */ /* 0x000fe2000bf21270 */
[----:B------:R-:W-:Y:S01]  /*59a0*/  UIADD3 UR7, UR25, -0x1, URZ ;  /* 0xffffffff19077890 */ /* 0x000fe2000fffe03f */
[----:B------:R-:W-:Y:S01]  /*59b0*/  F2FP.SATFINITE.E4M3.F32.PACK_AB_MERGE_C R9, R9, R68, RZ ;  /* 0x000000440909723e */ /* 0x000fe200048070ff */
[----:B------:R-:W-:Y:S01]  /*59c0*/  UPRMT UR6, UR20, 0x654, UR6 ;  /* 0x0000065414067896 */ /* 0x000fe20008000006 */
[----:B------:R-:W-:Y:S01]  /*59d0*/  F2FP.SATFINITE.E4M3.F32.PACK_AB_MERGE_C R12, R13, R12, RZ ;  /* 0x0000000c0d0c723e */ /* 0x000fe200048070ff */
[----:B------:R-:W-:Y:S01]  /*59e0*/  UMOV UR24, UR39 ;  /* 0x0000002700187c82 */ /* 0x000fe20008000000 */
[----:B------:R-:W-:Y:S01]  /*59f0*/  F2FP.SATFINITE.E4M3.F32.PACK_AB_MERGE_C R122, R123, R122, RZ ;  /* 0x0000007a7b7a723e */ /* 0x000fe200048070ff */
[----:B------:R-:W-:Y:S01]  /*5a00*/  UMOV UR23, UR40 ;  /* 0x0000002800177c82 */ /* 0x000fe20008000000 */
[----:B------:R-:W-:Y:S01]  /*5a10*/  F2FP.SATFINITE.E4M3.F32.PACK_AB_MERGE_C R20, R21, R20, RZ ;  /* 0x000000141514723e */ /* 0x000fe200048070ff */
[----:B------:R-:W-:Y:S01]  /*5a20*/  UMOV UR25, UR7 ;  /* 0x0000000700197c82 */ /* 0x000fe20008000000 */
[----:B------:R-:W-:Y:S01]  /*5a30*/  F2FP.SATFINITE.E4M3.F32.PACK_AB_MERGE_C R126, R127, R126, RZ ;  /* 0x0000007e7f7e723e */ /* 0x000fe200048070ff */
[-C--:B------:R-:W-:Y:S01]  /*5a40*/  FMUL.FTZ R24, R24, R7.reuse ;  /* 0x0000000718187220 */ /* 0x080fe20000410000 */
[----:B------:R-:W-:Y:S01]  /*5a50*/  F2FP.SATFINITE.E4M3.F32.PACK_AB_MERGE_C R108, R109, R108, RZ ;  /* 0x0000006c6d6c723e */ /* 0x000fe200048070ff */
[----:B------:R-:W-:Y:S01]  /*5a60*/  SYNCS.ARRIVE.TRANS64.RED.A1T0 RZ, [UR6], RZ ;  /* 0x000000ffffff79a7 */ /* 0x000fe20008100406 */
[----:B------:R-:W-:Y:S01]  /*5a70*/  F2FP.SATFINITE.E4M3.F32.PACK_AB_MERGE_C R110, R111, R110, RZ ;  /* 0x0000006e6f6e723e */ /* 0x000fe200048070ff */
[-C--:B------:R-:W-:Y:S01]  /*5a80*/  FMUL.FTZ R25, R25, R7.reuse ;  /* 0x0000000719197220 */ /* 0x080fe20000410000 */
        /* <DEDUP_REMOVED lines=26> */
[----:B------:R-:W-:Y:S01]  /*5c30*/  F2FP.SATFINITE.E4M3.F32.PACK_AB_MERGE_C R150, R65, R64, R9 ;  /* 0x000000404196723e */ /* 0x000fe20004807009 */
[----:B------:R-:W-:Y:S01]  /*5c40*/  FMUL.FTZ R53, R53, R7 ;  /* 0x0000000735357220 */ /* 0x000fe20000410000 */
[----:B------:R-:W-:Y:S01]  /*5c50*/  F2FP.SATFINITE.E4M3.F32.PACK_AB_MERGE_C R152, R11, R10, R12 ;  /* 0x0000000a0b98723e */ /* 0x000fe2000480700c */
[-C--:B------:R-:W-:Y:S01]  /*5c60*/  FMUL.FTZ R26, R26, R8.reuse ;  /* 0x000000081a1a7220 */ /* 0x080fe20000410000 */
[----:B------:R-:W-:Y:S01]  /*5c70*/  F2FP.SATFINITE.E4M3.F32.PACK_AB_MERGE_C R153, R120, R121, R122 ;  /* 0x000000797899723e */ /* 0x000fe2000480707a */
[----:B------:R-:W-:Y:S01]  /*5c80*/  FMUL.FTZ R27, R27, R8 ;  /* 0x000000081b1b7220 */ /* 0x000fe20000410000 */
        /* <DEDUP_REMOVED lines=29> */
[----:B------:R-:W-:Y:S01]  /*5e60*/  IMAD.MOV.U32 R9, RZ, RZ, R4 ;  /* 0x000000ffff097224 */ /* 0x000fe200078e0004 */
[----:B------:R-:W-:Y:S01]  /*5e70*/  F2FP.SATFINITE.E4M3.F32.PACK_AB_MERGE_C R149, R59, R58, R62 ;  /* 0x0000003a3b95723e */ /* 0x000fe2000480703e */
[----:B------:R-:W-:Y:S01]  /*5e80*/  IMAD.MOV.U32 R7, RZ, RZ, R3 ;  /* 0x000000ffff077224 */ /* 0x000fe200078e0003 */
[----:B------:R-:W-:Y:S01]  /*5e90*/  F2FP.SATFINITE.E4M3.F32.PACK_AB_MERGE_C R151, R67, R66, R70 ;  /* 0x000000424397723e */ /* 0x000fe20004807046 */
[----:B------:R-:W-:Y:S06]  /*5ea0*/  @P1 BRA `(.L_x_25) ;  /* 0xffffffdc00641947 */ /* 0x000fec000383ffff */
.L_x_14:
[----:B------:R-:W-:Y:S06]  /*5eb0*/  BAR.ARV 0x8, 0x200 ;  /* 0x0208000000007b1d */ /* 0x000fec0000002000 */
[----:B------:R-:W-:Y:S05]  /*5ec0*/  @!P0 BRA `(.L_x_26) ;  /* 0x0000000000048947 */ /* 0x000fea0003800000 */
[----:B------:R-:W-:Y:S01]  /*5ed0*/  BPT.TRAP 0x1 ;  /* 0x000000040000795c */ /* 0x000fe20000300000 */
.L_x_26:
[----:B------:R-:W0:Y:S01]  /*5ee0*/  S2UR UR5, SR_CgaCtaId ;  /* 0x00000000000579c3 */ /* 0x000e220000008800 */
[----:B------:R-:W-:Y:S01]  /*5ef0*/  UMOV UR4, 0x400 ;  /* 0x0000040000047882 */ /* 0x000fe20000000000 */
[----:B------:R-:W-:-:S05]  /*5f00*/  IMAD.U32 R0, RZ, RZ, UR39 ;  /* 0x00000027ff007e24 */ /* 0x000fca000f8e00ff */
[----:B------:R-:W-:Y:S01]  /*5f10*/  SHF.L.U32 R0, R0, 0x1f, RZ ;  /* 0x0000001f00007819 */ /* 0x000fe200000006ff */
[----:B0-----:R-:W-:-:S04]  /*5f20*/  ULEA UR4, UR5, UR4, 0x18 ;  /* 0x0000000405047291 */ /* 0x001fc8000f8ec03f */
[----:B------:R-:W-:-:S09]  /*5f30*/  ULEA UR6, UR40, UR4, 0x3 ;  /* 0x0000000428067291 */ /* 0x000fd2000f8e183f */
[----:B------:R0:W1:Y:S01]  /*5f40*/  SYNCS.PHASECHK.TRANS64.TRYWAIT P1, [UR6+0x13250], R0 ;  /* 0x01325000ff0075a7 */ /* 0x0000620008020146 */
[----:B------:R-:W-:Y:S05]  /*5f50*/  @!P0 BRA `(.L_x_27) ;  /* 0x0000000000048947 */ /* 0x000fea0003800000 */
[----:B------:R-:W-:Y:S01]  /*5f60*/  BPT.TRAP 0x1 ;  /* 0x000000040000795c */ /* 0x000fe20000300000 */
.L_x_27:
[----:B-1----:R-:W-:Y:S05]  /*5f70*/  @P1 BRA `(.L_x_28) ;  /* 0x0000000000081947 */ /* 0x002fea0003800000 */
[----:B------:R-:W1:Y:S02]  /*5f80*/  SYNCS.PHASECHK.TRANS64.TRYWAIT P1, [UR6+0x13250], R0 ;  /* 0x01325000ff0075a7 */ /* 0x000e640008020146 */
[----:B-1----:R-:W-:Y:S05]  /*5f90*/  @!P1 BRA `(.L_x_29) ;  /* 0x0000005c00ec9947 */ /* 0x002fea0003800000 */
.L_x_28:
[----:B------:R-:W-:Y:S01]  /*5fa0*/  ULDC.64 UR8, c[0x0][0x9a0] ;  /* 0x0002680000087ab9 */ /* 0x000fe20000000a00 */
[----:B------:R-:W-:Y:S01]  /*5fb0*/  UIADD3 UR7, UR4, 0x1000, URZ ;  /* 0x0000100004077890 */ /* 0x000fe2000fffe03f */
[----:B------:R-:W-:Y:S01]  /*5fc0*/  WARPGROUP.ARRIVE ;  /* 0x00000000000079c5 */ /* 0x000fe20000000000 */
[----:B------:R-:W-:Y:S01]  /*5fd0*/  UISETP.NE.U32.AND UP0, UPT, UR8, URZ, UPT ;  /* 0x0000003f0800728c */ /* 0x000fe2000bf05070 */
[----:B-1----:R-:W-:Y:S01]  /*5fe0*/  IMAD.MOV.U32 R7, RZ, RZ, 0x3f800000 ;  /* 0x3f800000ff077424 */ /* 0x002fe200078e00ff */
[----:B------:R-:W-:Y:S02]  /*5ff0*/  USHF.R.U32.HI UR7, URZ, 0x4, UR7 ;  /* 0x000000043f077899 */ /* 0x000fe40008011607 */
[----:B------:R-:W-:Y:S02]  /*6000*/  UISETP.NE.AND.EX UP0, UPT, UR9, URZ, UPT, UP0 ;  /* 0x0000003f0900728c */ /* 0x000fe4000bf05300 */
[----:B------:R-:W-:-:S04]  /*6010*/  ULOP3.LUT UR7, UR7, 0x3fff, URZ, 0xc0, !UPT ;  /* 0x00003fff07077892 */ /* 0x000fc8000f8ec03f */
[----:B------:R-:W-:Y:S01]  /*6020*/  ULOP3.LUT UR14, UR7, 0x10000, URZ, 0xfc, !UPT ;  /* 0x00010000070e7892 */ /* 0x000fe2000f8efc3f */
[----:B------:R-:W-:-:S04]  /*6030*/  PLOP3.LUT P1, PT, PT, PT, UP0, 0x80, 0x0 ;  /* 0x000000000000781c */ /* 0x000fc80003f2f008 */
[----:B------:R-:W-:Y:S01]  /*6040*/  @UP0 USHF.R.S32.HI UR7, URZ, 0x1f, UR45 ;  /* 0x0000001f3f070899 */ /* 0x000fe2000801142d */
[----:B------:R-:W-:Y:S01]  /*6050*/  @UP0 ULDC.64 UR10, c[0x0][0x9c8] ;  /* 0x00027200000a0ab9 */ /* 0x000fe20000000a00 */
[----:B------:R-:W-:Y:S02]  /*6060*/  @UP0 UIADD3 UR15, -UR45, URZ, URZ ;  /* 0x0000003f2d0f0290 */ /* 0x000fe4000fffe13f */
[----:B------:R-:W-:Y:S02]  /*6070*/  @UP0 UIMAD UR7, UR7, UR10, URZ ;  /* 0x0000000a070702a4 */ /* 0x000fe4000f8e023f */
[----:B------:R-:W-:Y:S02]  /*6080*/  @UP0 UIMAD.WIDE.U32 UR12, UR45, UR10, URZ ;  /* 0x0000000a2d0c02a5 */ /* 0x000fe4000f8e003f */
[----:B------:R-:W-:Y:S02]  /*6090*/  @UP0 UIMAD UR10, UR45, UR11, UR7 ;  /* 0x0000000b2d0a02a4 */ /* 0x000fe4000f8e0207 */
[----:B------:R-:W-:-:S02]  /*60a0*/  UIMAD UR7, UR40, 0x280, UR14 ;  /* 0x00000280280778a4 */ /* 0x000fc4000f8e020e */
[----:B------:R-:W-:Y:S01]  /*60b0*/  @UP0 UIADD3 UR13, UR13, UR10, URZ ;  /* 0x0000000a0d0d0290 */ /* 0x000fe2000fffe03f */
[----:B------:R-:W-:Y:S01]  /*60c0*/  UMOV UR11, 0xc0000010 ;  /* 0xc0000010000b7882 */ /* 0x000fe20000000000 */
[----:B------:R-:W-:-:S03]  /*60d0*/  @UP0 ULDC UR16, c[0x0][0xc44] ;  /* 0x0003110000100ab9 */ /* 0x000fc60000000800 */
[----:B------:R-:W-:Y:S01]  /*60e0*/  UMOV UR10, UR7 ;  /* 0x00000007000a7c82 */ /* 0x000fe20008000000 */
[----:B------:R-:W-:Y:S01]  /*60f0*/  @UP0 UIMAD UR15, UR16, UR15, UR44 ;  /* 0x0000000f100f02a4 */ /* 0x000fe2000f8e022c */
[----:B------:R-:W-:Y:S02]  /*6100*/  QGMMA.64x64x32.F32.E4M3.E4M3 R24, R152, gdesc[UR8], R24, gsb0 ;  /* 0x00e0000898187df3 */ /* 0x000fe40008000818 */
[----:B------:R-:W-:Y:S01]  /*6110*/  @UP0 ULDC.64 UR16, c[0x0][0x9d0] ;  /* 0x0002740000100ab9 */ /* 0x000fe20000000a00 */
[----:B------:R-:W-:Y:S02]  /*6120*/  @UP0 USHF.R.S32.HI UR14, URZ, 0x1f, UR15 ;  /* 0x0000001f3f0e0899 */ /* 0x000fe4000801140f */
[----:B------:R-:W-:Y:S02]  /*6130*/  @UP0 UIMAD.WIDE.U32 UR10, UR15, UR16, UR12 ;  /* 0x000000100f0a02a5 */ /* 0x000fe4000f8e000c */
[----:B------:R-:W-:Y:S02]  /*6140*/  @UP0 UIMAD UR14, UR14, UR16, URZ ;  /* 0x000000100e0e02a4 */ /* 0x000fe4000f8e023f */
[----:B------:R-:W-:-:S02]  /*6150*/  @UP0 ULEA UR8, UP1, UR10, UR8, 0x2 ;  /* 0x000000080a080291 */ /* 0x000fc4000f82103f */
[----:B------:R-:W-:-:S04]  /*6160*/  @UP0 UIMAD UR14, UR15, UR17, UR14 ;  /* 0x000000110f0e02a4 */ /* 0x000fc8000f8e020e */
[----:B------:R-:W-:Y:S01]  /*6170*/  @UP0 UIADD3 UR11, UR11, UR14, URZ ;  /* 0x0000000e0b0b0290 */ /* 0x000fe2000fffe03f */
[----:B------:R-:W-:-:S03]  /*6180*/  IMAD.U32 R8, RZ, RZ, UR8 ;  /* 0x00000008ff087e24 */ /* 0x000fc6000f8e00ff */
[----:B------:R-:W-:-:S06]  /*6190*/  @UP0 ULEA.HI.X UR9, UR10, UR9, UR11, 0x2, UP1 ;  /* 0x000000090a090291 */ /* 0x000fcc00088f140b */
[----:B------:R-:W-:Y:S01]  /*61a0*/  MOV R9, UR9 ;  /* 0x0000000900097c02 */ /* 0x000fe20008000f00 */
[----:B------:R-:W-:-:S04]  /*61b0*/  UIADD3 UR10, UR7, 0x80, URZ ;  /* 0x00000080070a7890 */ /* 0x000fc8000fffe03f */
[----:B------:R1:W2:Y:S01]  /*61c0*/  @P1 LDG.E R7, desc[UR36][R8.64] ;  /* 0x0000002408071981 */ /* 0x0002a2000c1e1900 */
        /* <DEDUP_REMOVED lines=11> */
[----:B------:R-:W3:Y:S04]  /*6280*/  SHFL.BFLY PT, R11, R6, 0x2, 0x1f ;  /* 0x0c401f00060b7f89 */ /* 0x000ee800000e0000 */
[----:B-1----:R-:W1:Y:S01]  /*6290*/  SHFL.BFLY PT, R8, R5, 0x2, 0x1f ;  /* 0x0c401f0005087f89 */ /* 0x002e6200000e0000 */
[----:B------:R-:W-:Y:S02]  /*62a0*/  WARPGROUP.DEPBAR.LE gsb0, 0x0 ;  /* 0x00008000000079c5 */ /* 0x000fe40000010000 */
[----:B------:R-:W-:-:S06]  /*62b0*/  WARPGROUP.ARRIVE ;  /* 0x00000000000079c5 */ /* 0x000fcc0000000000 */
[----:B------:R-:W-:Y:S01]  /*62c0*/  QGMMA.64x64x32.F32.E4M3.E4M3 R24, R144, gdesc[UR8], R24, gsb0 ;  /* 0x00e0000890187df3 */ /* 0x000fe20008000818 */
[----:B---3--:R-:W-:-:S01]  /*62d0*/  FADD.FTZ R11, R11, R6 ;  /* 0x000000060b0b7221 */ /* 0x008fc20000010000 */
[----:B------:R-:W-:Y:S01]  /*62e0*/  UIADD3 UR8, UR7, 0x200, URZ ;  /* 0x0000020007087890 */ /* 0x000fe2000fffe03f */
[----:B-1----:R-:W-:-:S01]  /*62f0*/  FADD.FTZ R8, R8, R5 ;  /* 0x0000000508087221 */ /* 0x002fc20000010000 */
[----:B------:R-:W-:Y:S02]  /*6300*/  UMOV UR11, 0xc0000010 ;  /* 0xc0000010000b7882 */ /* 0x000fe40000000000 */
[----:B0-----:R-:W0:Y:S03]  /*6310*/  SHFL.BFLY PT, R0, R11, 0x1, 0x1f ;  /* 0x0c201f000b007f89 */ /* 0x001e2600000e0000 */
[----:B------:R-:W-:Y:S01]  /*6320*/  UMOV UR10, UR8 ;  /* 0x00000008000a7c82 */ /* 0x000fe20008000000 */
[----:B------:R-:W1:Y:S01]  /*6330*/  SHFL.BFLY PT, R9, R8, 0x1, 0x1f ;  /* 0x0c201f0008097f89 */ /* 0x000e6200000e0000 */
[----:B------:R-:W-:-:S02]  /*6340*/  IMAD.MOV.U32 R6, RZ, RZ, RZ ;  /* 0x000000ffff067224 */ /* 0x000fc400078e00ff */
[----:B0-----:R-:W-:Y:S01]  /*6350*/  FADD.FTZ R12, R11, R0 ;  /* 0x000000000b0c7221 */ /* 0x001fe20000010000 */
[----:B-1----:R-:W-:-:S04]  /*6360*/  FADD.FTZ R13, R8, R9 ;  /* 0x00000009080d7221 */ /* 0x002fc80000010000 */
[C---:B------:R-:W-:Y:S01]  /*6370*/  FSETP.NE.FTZ.AND P1, PT, R12.reuse, RZ, PT ;  /* 0x000000ff0c00720b */ /* 0x040fe20003f35000 */
[----:B------:R-:W-:Y:S01]  /*6380*/  FMUL.FTZ R14, R12, 0.00390625 ;  /* 0x3b8000000c0e7820 */ /* 0x000fe20000410000 */
[----:B------:R-:W-:Y:S01]  /*6390*/  FMUL.FTZ R15, R13, 0.00390625 ;  /* 0x3b8000000d0f7820 */ /* 0x000fe20000410000 */
[----:B------:R-:W-:Y:S02]  /*63a0*/  WARPGROUP.DEPBAR.LE gsb0, 0x0 ;  /* 0x00008000000079c5 */ /* 0x000fe40000010000 */
[----:B------:R-:W-:-:S06]  /*63b0*/  WARPGROUP.ARRIVE ;  /* 0x00000000000079c5 */ /* 0x000fcc0000000000 */
[----:B------:R-:W-:Y:S01]  /*63c0*/  QGMMA.64x64x32.F32.E4M3.E4M3 R24, R148, gdesc[UR8], R24, gsb0 ;  /* 0x00e0000894187df3 */ /* 0x000fe20008000818 */
[----:B------:R-:W-:Y:S02]  /*63d0*/  FSETP.NE.FTZ.AND P3, PT, R15, RZ, PT ;  /* 0x000000ff0f00720b */ /* 0x000fe40003f75000 */
[----:B------:R-:W-:Y:S01]  /*63e0*/  FSETP.NE.FTZ.AND P2, PT, R14, RZ, PT ;  /* 0x000000ff0e00720b */ /* 0x000fe20003f55000 */
[----:B------:R-:W-:Y:S01]  /*63f0*/  @P1 MUFU.RCP R6, R12 ;  /* 0x0000000c00061308 */ /* 0x000fe20000001000 */
[----:B------:R-:W-:Y:S01]  /*6400*/  FSETP.NE.FTZ.AND P1, PT, R13, RZ, PT ;  /* 0x000000ff0d00720b */ /* 0x000fe20003f35000 */
[----:B------:R-:W-:-:S08]  /*6410*/  IMAD.MOV.U32 R10, RZ, RZ, RZ ;  /* 0x000000ffff0a7224 */ /* 0x000fd000078e00ff */
[----:B------:R-:W0:Y:S08]  /*6420*/  @P3 MUFU.LG2 R11, R15 ;  /* 0x0000000f000b3308 */ /* 0x000e300000000c00 */
[----:B------:R-:W1:Y:S08]  /*6430*/  @P2 MUFU.LG2 R9, R14 ;  /* 0x0000000e00092308 */ /* 0x000e700000000c00 */
[----:B------:R-:W3:Y:S01]  /*6440*/  @P1 MUFU.RCP R10, R13 ;  /* 0x0000000d000a1308 */ /* 0x000ee20000001000 */
[----:B------:R-:W-:-:S02]  /*6450*/  IMAD.U32 R20, RZ, RZ, UR46 ;  /* 0x0000002eff147e24 */ /* 0x000fc4000f8e00ff */
[----:B------:R-:W-:Y:S02]  /*6460*/  IMAD.U32 R8, RZ, RZ, UR46 ;  /* 0x0000002eff087e24 */ /* 0x000fe4000f8e00ff */
[----:B0-----:R-:W-:Y:S01]  /*6470*/  @P3 FMUL.FTZ R11, R11, 0.69314718246459960938 ;  /* 0x3f3172180b0b3820 */ /* 0x001fe20000410000 */
[----:B------:R-:W-:Y:S01]  /*6480*/  @P3 FMUL.FTZ R12, R20, 0.69314718246459960938 ;  /* 0x3f317218140c3820 */ /* 0x000fe20000410000 */
[----:B------:R-:W-:Y:S01]  /*6490*/  @P2 FMUL.FTZ R8, R8, 0.69314718246459960938 ;  /* 0x3f31721808082820 */ /* 0x000fe20000410000 */
[----:B-1----:R-:W-:Y:S01]  /*64a0*/  @P2 FMUL.FTZ R9, R9, 0.69314718246459960938 ;  /* 0x3f31721809092820 */ /* 0x002fe20000410000 */
[----:B------:R-:W-:Y:S02]  /*64b0*/  IMAD.MOV.U32 R0, RZ, RZ, -0x800000 ;  /* 0xff800000ff007424 */ /* 0x000fe400078e00ff */
[----:B------:R-:W-:Y:S01]  /*64c0*/  @P3 FFMA.FTZ R0, R12, R4, R11 ;  /* 0x000000040c003223 */ /* 0x000fe2000001000b */
[----:B------:R-:W-:Y:S02]  /*64d0*/  IMAD.MOV.U32 R5, RZ, RZ, -0x800000 ;  /* 0xff800000ff057424 */ /* 0x000fe400078e00ff */
[----:B------:R-:W-:Y:S01]  /*64e0*/  @P2 FFMA.FTZ R5, R8, R3, R9 ;  /* 0x0000000308052223 */ /* 0x000fe20000010009 */
[-C--:B--2---:R-:W-:Y:S01]  /*64f0*/  FMUL.FTZ R11, R6, R7.reuse ;  /* 0x00000007060b7220 */ /* 0x084fe20000410000 */
[----:B---3--:R-:W-:Y:S01]  /*6500*/  FMUL.FTZ R56, R10, R7 ;  /* 0x000000070a387220 */ /* 0x008fe20000410000 */
[----:B------:R-:W-:-:S02]  /*6510*/  WARPGROUP.DEPBAR.LE gsb0, 0x0 ;  /* 0x00008000000079c5 */ /* 0x000fc40000010000 */
[----:B------:R-:W-:Y:S05]  /*6520*/  @!P0 BRA `(.L_x_30) ;  /* 0x0000000000048947 */ /* 0x000fea0003800000 */
[----:B------:R-:W-:Y:S01]  /*6530*/  BPT.TRAP 0x1 ;  /* 0x000000040000795c */ /* 0x000fe20000300000 */
.L_x_30:
[----:B------:R-:W0:Y:S01]  /*6540*/  S2R R57, SR_TID.X ;  /* 0x0000000000397919 */ /* 0x000e220000002100 */
[----:B------:R-:W-:Y:S01]  /*6550*/  ULDC.64 UR8, c[0x4][0x38] ;  /* 0x01000e0000087ab9 */ /* 0x000fe20000000a00 */
[----:B------:R-:W1:Y:S01]  /*6560*/  S2UR UR7, SR_SWINHI ;  /* 0x00000000000779c3 */ /* 0x000e620000002f00 */
[-C--:B------:R-:W-:Y:S01]  /*6570*/  FMUL.FTZ R8, R24, R11.reuse ;  /* 0x0000000b18087220 */ /* 0x080fe20000410000 */
[-C--:B------:R-:W-:Y:S01]  /*6580*/  FMUL.FTZ R21, R37, R11.reuse ;  /* 0x0000000b25157220 */ /* 0x080fe20000410000 */
[-C--:B------:R-:W-:Y:S01]  /*6590*/  FMUL.FTZ R9, R29, R11.reuse ;  /* 0x0000000b1d097220 */ /* 0x080fe20000410000 */
[-C--:B------:R-:W-:Y:S01]  /*65a0*/  FMUL.FTZ R13, R36, R11.reuse ;  /* 0x0000000b240d7220 */ /* 0x080fe20000410000 */
[-C--:B------:R-:W-:Y:S01]  /*65b0*/  FMUL.FTZ R14, R32, R11.reuse ;  /* 0x0000000b200e7220 */ /* 0x080fe20000410000 */
[----:B------:R-:W-:Y:S01]  /*65c0*/  FMUL.FTZ R10, R25, R11 ;  /* 0x0000000b190a7220 */ /* 0x000fe20000410000 */
[-C--:B------:R-:W-:Y:S01]  /*65d0*/  FMUL.FTZ R15, R38, R56.reuse ;  /* 0x00000038260f7220 */ /* 0x080fe20000410000 */
[-C--:B------:R-:W-:Y:S01]  /*65e0*/  FMUL.FTZ R12, R27, R56.reuse ;  /* 0x000000381b0c7220 */ /* 0x080fe20000410000 */
[----:B------:R-:W-:Y:S01]  /*65f0*/  FMUL.FTZ R20, R34, R56 ;  /* 0x0000003822147220 */ /* 0x000fe20000410000 */
[----:B------:R-:W-:Y:S01]  /*6600*/  ULDC.64 UR10, c[0x0][0xb90] ;  /* 0x0002e400000a7ab9 */ /* 0x000fe20000000a00 */
[----:B------:R-:W-:Y:S01]  /*6610*/  USHF.R.S32.HI UR16, URZ, 0x1f, UR45 ;  /* 0x0000001f3f107899 */ /* 0x000fe2000801142d */
[----:B------:R-:W-:Y:S01]  /*6620*/  ULDC.64 UR12, c[0x0][0xb98] ;  /* 0x0002e600000c7ab9 */ /* 0x000fe20000000a00 */
[----:B0-----:R-:W-:-:S05]  /*6630*/  IMAD.SHL.U32 R3, R57, 0x4, RZ ;  /* 0x0000000439037824 */ /* 0x001fca00078e00ff */
[----:B------:R-:W-:-:S04]  /*6640*/  LOP3.LUT R3, R3, 0xc, RZ, 0xc0, !PT ;  /* 0x0000000c03037812 */ /* 0x000fc800078ec0ff */
[----:B------:R-:W-:-:S05]  /*6650*/  IADD3 R6, P0, R3, UR8, RZ ;  /* 0x0000000803067c10 */ /* 0x000fca000ff1e0ff */
[----:B------:R-:W-:-:S05]  /*6660*/  IMAD.X R7, RZ, RZ, UR9, P0 ;  /* 0x00000009ff077e24 */ /* 0x000fca00080e06ff */
[----:B------:R0:W2:Y:S01]  /*6670*/  LDG.E.CONSTANT R4, desc[UR36][R6.64] ;  /* 0x0000002406047981 */ /* 0x0000a2000c1e9900 */
[-C--:B------:R-:W-:Y:S01]  /*6680*/  FMUL.FTZ R3, R28, R11.reuse ;  /* 0x0000000b1c037220 */ /* 0x080fe20000410000 */
[-C--:B------:R-:W-:Y:S01]  /*6690*/  FMUL.FTZ R24, R33, R11.reuse ;  /* 0x0000000b21187220 */ /* 0x080fe20000410000 */
[-C--:B------:R-:W-:Y:S01]  /*66a0*/  FMUL.FTZ R37, R48, R11.reuse ;  /* 0x0000000b30257220 */ /* 0x080fe20000410000 */
[-C--:B------:R-:W-:Y:S01]  /*66b0*/  FMUL.FTZ R28, R44, R11.reuse ;  /* 0x0000000b2c1c7220 */ /* 0x080fe20000410000 */
[-C--:B------:R-:W-:Y:S01]  /*66c0*/  FMUL.FTZ R29, R40, R11.reuse ;  /* 0x0000000b281d7220 */ /* 0x080fe20000410000 */
[-C--:B------:R-:W-:Y:S01]  /*66d0*/  FMUL.FTZ R32, R45, R11.reuse ;  /* 0x0000000b2d207220 */ /* 0x080fe20000410000 */
[-C--:B------:R-:W-:Y:S01]  /*66e0*/  FMUL.FTZ R33, R41, R11.reuse ;  /* 0x0000000b29217220 */ /* 0x080fe20000410000 */
[----:B------:R-:W3:Y:S01]  /*66f0*/  LDC R48, c[0x0][0xbe8] ;  /* 0x0002fa00ff307b82 */ /* 0x000ee20000000800 */
[-C--:B------:R-:W-:Y:S01]  /*6700*/  FMUL.FTZ R36, R52, R11.reuse ;  /* 0x0000000b34247220 */ /* 0x080fe20000410000 */
[-C--:B0-----:R-:W-:Y:S01]  /*6710*/  FMUL.FTZ R6, R30, R56.reuse ;  /* 0x000000381e067220 */ /* 0x081fe20000410000 */
[-C--:B------:R-:W-:Y:S01]  /*6720*/  FMUL.FTZ R7, R26, R56.reuse ;  /* 0x000000381a077220 */ /* 0x080fe20000410000 */
[-C--:B------:R-:W-:Y:S01]  /*6730*/  FMUL.FTZ R40, R53, R11.reuse ;  /* 0x0000000b35287220 */ /* 0x080fe20000410000 */
[----:B------:R-:W-:Y:S01]  /*6740*/  FMUL.FTZ R41, R49, R11 ;  /* 0x0000000b31297220 */ /* 0x000fe20000410000 */
[-C--:B------:R-:W-:Y:S01]  /*6750*/  FMUL.FTZ R25, R39, R56.reuse ;  /* 0x0000003827197220 */ /* 0x080fe20000410000 */
[-C--:B------:R-:W-:Y:S01]  /*6760*/  FMUL.FTZ R26, R35, R56.reuse ;  /* 0x00000038231a7220 */ /* 0x080fe20000410000 */
[----:B------:R-:W-:Y:S01]  /*6770*/  F2FP.BF16.F32.PACK_AB R6, R6, R7 ;  /* 0x000000070606723e */ /* 0x000fe200000010ff */
[-C--:B------:R-:W-:Y:S01]  /*6780*/  FMUL.FTZ R30, R42, R56.reuse ;  /* 0x000000382a1e7220 */ /* 0x080fe20000410000 */
[----:B------:R-:W-:Y:S01]  /*6790*/  LOP3.LUT P0, R7, R57, 0x3, RZ, 0xc0, !PT ;  /* 0x0000000339077812 */ /* 0x000fe2000780c0ff */
[-C--:B------:R-:W-:Y:S01]  /*67a0*/  FMUL.FTZ R11, R31, R56.reuse ;  /* 0x000000381f0b7220 */ /* 0x080fe20000410000 */
[-C--:B------:R-:W-:Y:S01]  /*67b0*/  FMUL.FTZ R35, R54, R56.reuse ;  /* 0x0000003836237220 */ /* 0x080fe20000410000 */
[-C--:B------:R-:W-:Y:S01]  /*67c0*/  FMUL.FTZ R38, R50, R56.reuse ;  /* 0x0000003832267220 */ /* 0x080fe20000410000 */
[-C--:B------:R-:W-:Y:S01]  /*67d0*/  FMUL.FTZ R39, R55, R56.reuse ;  /* 0x0000003837277220 */ /* 0x080fe20000410000 */
[----:B------:R-:W-:Y:S01]  /*67e0*/  FMUL.FTZ R42, R51, R56 ;  /* 0x00000038332a7220 */ /* 0x000fe20000410000 */
[----:B------:R-:W-:Y:S01]  /*67f0*/  F2FP.BF16.F32.PACK_AB R13, R13, R14 ;  /* 0x0000000e0d0d723e */ /* 0x000fe200000010ff */
[----:B------:R-:W-:Y:S01]  /*6800*/  UMOV UR8, UR4 ;  /* 0x0000000400087c82 */ /* 0x000fe20008000000 */
[----:B-1----:R-:W-:Y:S01]  /*6810*/  UMOV UR9, UR7 ;  /* 0x0000000700097c82 */ /* 0x002fe20008000000 */
[----:B------:R-:W-:Y:S01]  /*6820*/  F2FP.BF16.F32.PACK_AB R24, R21, R24 ;  /* 0x000000181518723e */ /* 0x000fe200000010ff */
[-C--:B------:R-:W-:Y:S01]  /*6830*/  FMUL.FTZ R27, R46, R56.reuse ;  /* 0x000000382e1b7220 */ /* 0x080fe20000410000 */
[----:B------:R-:W-:Y:S01]  /*6840*/  ISETP.EQ.OR P0, PT, R7, 0x3, !P0 ;  /* 0x000000030700780c */ /* 0x000fe20004702670 */
[-C--:B------:R-:W-:Y:S01]  /*6850*/  FMUL.FTZ R31, R47, R56.reuse ;  /* 0x000000382f1f7220 */ /* 0x080fe20000410000 */
[----:B------:R-:W-:Y:S01]  /*6860*/  F2FP.BF16.F32.PACK_AB R28, R28, R29 ;  /* 0x0000001d1c1c723e */ /* 0x000fe200000010ff */
[----:B------:R-:W-:Y:S01]  /*6870*/  FMUL.FTZ R34, R43, R56 ;  /* 0x000000382b227220 */ /* 0x000fe20000410000 */
[----:B------:R-:W-:Y:S01]  /*6880*/  F2FP.BF16.F32.PACK_AB R33, R32, R33 ;  /* 0x000000212021723e */ /* 0x000fe200000010ff */
[----:B------:R-:W0:Y:S01]  /*6890*/  LDC R50, c[0x0][0xc38] ;  /* 0x00030e00ff327b82 */ /* 0x000e220000000800 */
[----:B------:R-:W-:Y:S01]  /*68a0*/  F2FP.BF16.F32.PACK_AB R36, R36, R37 ;  /* 0x000000252424723e */ /* 0x000fe200000010ff */
[----:B------:R-:W-:Y:S01]  /*68b0*/  UIADD3 UR7, -UR45, URZ, URZ ;  /* 0x0000003f2d077290 */ /* 0x000fe2000fffe13f */
[----:B------:R-:W-:Y:S01]  /*68c0*/  F2FP.BF16.F32.PACK_AB R41, R40, R41 ;  /* 0x000000292829723e */ /* 0x000fe200000010ff */
[----:B------:R-:W-:Y:S01]  /*68d0*/  IMAD R49, RZ, RZ, -UR44 ;  /* 0x8000002cff317e24 */ /* 0x000fe2000f8e02ff */
[----:B------:R-:W-:Y:S01]  /*68e0*/  F2FP.BF16.F32.PACK_AB R26, R25, R26 ;  /* 0x0000001a191a723e */ /* 0x000fe200000010ff */
[----:B------:R-:W-:Y:S01]  /*68f0*/  UIADD3 UR6, UR6, 0x13260, URZ ;  /* 0x0001326006067890 */ /* 0x000fe2000fffe03f */
[----:B------:R-:W-:-:S02]  /*6900*/  F2FP.BF16.F32.PACK_AB R11, R11, R12 ;  /* 0x0000000c0b0b723e */ /* 0x000fc400000010ff */
[----:B------:R-:W-:Y:S01]  /*6910*/  F2FP.BF16.F32.PACK_AB R35, R35, R38 ;  /* 0x000000262323723e */ /* 0x000fe200000010ff */
[----:B------:R-:W-:Y:S01]  /*6920*/  UPRMT UR6, UR5, 0x654, UR6 ;  /* 0x0000065405067896 */ /* 0x000fe20008000006 */
[----:B------:R-:W-:Y:S02]  /*6930*/  F2FP.BF16.F32.PACK_AB R42, R39, R42 ;  /* 0x0000002a272a723e */ /* 0x000fe400000010ff */
[----:B------:R-:W-:Y:S02]  /*6940*/  SEL R37, R13, R24, P0 ;  /* 0x000000180d257207 */ /* 0x000fe40000000000 */
[----:B------:R-:W-:Y:S01]  /*6950*/  SEL R32, R24, R13, P0 ;  /* 0x0000000d18207207 */ /* 0x000fe20000000000 */
[----:B------:R-:W-:Y:S01]  /*6960*/  IMAD.U32 R24, RZ, RZ, UR8 ;  /* 0x00000008ff187e24 */ /* 0x000fe2000f8e00ff */
[----:B------:R-:W-:Y:S01]  /*6970*/  MOV R25, UR9 ;  /* 0x0000000900197c02 */ /* 0x000fe20008000f00 */
[----:B------:R-:W-:Y:S01]  /*6980*/  ULDC UR8, c[0x0][0xc44] ;  /* 0x0003110000087ab9 */ /* 0x000fe20000000800 */
[----:B------:R-:W-:Y:S01]  /*6990*/  SEL R39, R28, R33, P0 ;  /* 0x000000211c277207 */ /* 0x000fe20000000000 */
[----:B------:R-:W-:Y:S01]  /*69a0*/  UIMAD UR15, UR8, UR7, UR44 ;  /* 0x00000007080f72a4 */ /* 0x000fe2000f8e022c */
[----:B------:R-:W-:Y:S01]  /*69b0*/  SEL R38, R33, R28, P0 ;  /* 0x0000001c21267207 */ /* 0x000fe20000000000 */
[----:B------:R-:W-:Y:S01]  /*69c0*/  SYNCS.ARRIVE.TRANS64.RED.A1T0 RZ, [UR6], RZ ;  /* 0x000000ffffff79a7 */ /* 0x000fe20008100406 */
[----:B------:R-:W-:Y:S01]  /*69d0*/  SEL R33, R36, R41, P0 ;  /* 0x0000002924217207 */ /* 0x000fe20000000000 */
[----:B0-----:R-:W-:Y:S01]  /*69e0*/  IMAD R49, R50, R49, UR43 ;  /* 0x0000002b32317e24 */ /* 0x001fe2000f8e0231 */
[----:B------:R-:W-:Y:S01]  /*69f0*/  SEL R36, R41, R36, P0 ;  /* 0x0000002429247207 */ /* 0x000fe20000000000 */
[----:B------:R-:W-:Y:S01]  /*6a00*/  USHF.R.S32.HI UR14, URZ, 0x1f, UR15 ;  /* 0x0000001f3f0e7899 */ /* 0x000fe2000801140f */
[----:B------:R-:W-:Y:S01]  /*6a10*/  SEL R41, R6, R11, P0 ;  /* 0x0000000b06297207 */ /* 0x000fe20000000000 */
[----:B------:R-:W-:Y:S01]  /*6a20*/  UIMAD.WIDE.U32 UR8, UR15, UR10, URZ ;  /* 0x0000000a0f0872a5 */ /* 0x000fe2000f8e003f */
[----:B------:R-:W-:Y:S01]  /*6a30*/  SEL R40, R11, R6, P0 ;  /* 0x000000060b287207 */ /* 0x000fe20000000000 */
[----:B------:R-:W-:Y:S01]  /*6a40*/  IMAD.WIDE R6, R23, 0x2, R24 ;  /* 0x0000000217067825 */ /* 0x000fe200078e0218 */
[----:B------:R-:W-:Y:S01]  /*6a50*/  F2FP.BF16.F32.PACK_AB R3, R3, R8 ;  /* 0x000000080303723e */ /* 0x000fe200000010ff */
[----:B------:R-:W-:Y:S01]  /*6a60*/  UIMAD UR7, UR14, UR10, URZ ;  /* 0x0000000a0e0772a4 */ /* 0x000fe2000f8e023f */
[----:B------:R-:W-:Y:S01]  /*6a70*/  F2FP.BF16.F32.PACK_AB R10, R9, R10 ;  /* 0x0000000a090a723e */ /* 0x000fe200000010ff */
[----:B------:R-:W-:Y:S01]  /*6a80*/  UIMAD UR10, UR16, UR12, URZ ;  /* 0x0000000c100a72a4 */ /* 0x000fe2000f8e023f */
[----:B------:R-:W-:Y:S01]  /*6a90*/  F2FP.BF16.F32.PACK_AB R15, R15, R20 ;  /* 0x000000140f0f723e */ /* 0x000fe200000010ff */
[----:B------:R-:W-:Y:S01]  /*6aa0*/  UIMAD UR7, UR15, UR11, UR7 ;  /* 0x0000000b0f0772a4 */ /* 0x000fe2000f8e0207 */
[----:B------:R-:W-:Y:S01]  /*6ab0*/  F2FP.BF16.F32.PACK_AB R27, R27, R30 ;  /* 0x0000001e1b1b723e */ /* 0x000fe200000010ff */
[----:B------:R-:W-:Y:S01]  /*6ac0*/  UIMAD UR10, UR45, UR13, UR10 ;  /* 0x0000000d2d0a72a4 */ /* 0x000fe2000f8e020a */
[----:B------:R-:W-:Y:S01]  /*6ad0*/  F2FP.BF16.F32.PACK_AB R34, R31, R34 ;  /* 0x000000221f22723e */ /* 0x000fe200000010ff */
[----:B------:R-:W-:Y:S01]  /*6ae0*/  UIADD3 UR9, UR9, UR7, URZ ;  /* 0x0000000709097290 */ /* 0x000fe2000fffe03f */
[----:B------:R-:W-:-:S02]  /*6af0*/  SEL R31, R3, R10, P0 ;  /* 0x0000000a031f7207 */ /* 0x000fc40000000000 */
[----:B------:R-:W-:Y:S01]  /*6b00*/  SEL R30, R10, R3, P0 ;  /* 0x000000030a1e7207 */ /* 0x000fe20000000000 */
[----:B------:R-:W-:Y:S01]  /*6b10*/  IMAD.SHL.U32 R3, R2, 0x8, RZ ;  /* 0x0000000802037824 */ /* 0x000fe200078e00ff */
[----:B------:R-:W-:Y:S01]  /*6b20*/  IADD3 R10, P2, R6, 0x40, RZ ;  /* 0x00000040060a7810 */ /* 0x000fe20007f5e0ff */
[----:B------:R-:W-:Y:S01]  /*6b30*/  UIMAD.WIDE.U32 UR8, UR45, UR12, UR8 ;  /* 0x0000000c2d0872a5 */ /* 0x000fe2000f8e0008 */
[----:B------:R-:W-:Y:S01]  /*6b40*/  SEL R43, R15, R26, P0 ;  /* 0x0000001a0f2b7207 */ /* 0x000fe20000000000 */
[----:B------:R-:W-:Y:S01]  /*6b50*/  IMAD R9, R16, 0x40, R3 ;  /* 0x0000004010097824 */ /* 0x000fe200078e0203 */
[----:B------:R-:W-:Y:S01]  /*6b60*/  SEL R44, R26, R15, P0 ;  /* 0x0000000f1a2c7207 */ /* 0x000fe20000000000 */
[----:B------:R-:W-:Y:S01]  /*6b70*/  IMAD.X R11, RZ, RZ, R7, P2 ;  /* 0x000000ffff0b7224 */ /* 0x000fe200010e0607 */
[C---:B------:R-:W-:Y:S01]  /*6b80*/  LOP3.LUT R15, R6.reuse, 0x380, RZ, 0xc0, !PT ;  /* 0x00000380060f7812 */ /* 0x040fe200078ec0ff */
[----:B------:R-:W-:Y:S01]  /*6b90*/  IMAD.WIDE R24, R9, 0x2, R24 ;  /* 0x0000000209187825 */ /* 0x000fe200078e0218 */
[----:B------:R-:W-:Y:S01]  /*6ba0*/  IADD3 R21, P1, R6, 0x60, RZ ;  /* 0x0000006006157810 */ /* 0x000fe20007f3e0ff */
[----:B------:R-:W-:Y:S01]  /*6bb0*/  ULDC UR7, c[0x0][0xa88] ;  /* 0x0002a20000077ab9 */ /* 0x000fe20000000800 */
[C---:B---3--:R-:W-:Y:S01]  /*6bc0*/  ISETP.NE.AND P2, PT, R48.reuse, 0x1, PT ;  /* 0x000000013000780c */ /* 0x048fe20003f45270 */
[----:B------:R-:W-:Y:S01]  /*6bd0*/  IMAD R54, R48, UR7, RZ ;  /* 0x0000000730367c24 */ /* 0x000fe2000f8e02ff */
[----:B------:R-:W-:Y:S01]  /*6be0*/  SEL R45, R27, R34, P0 ;  /* 0x000000221b2d7207 */ /* 0x000fe20000000000 */
[----:B------:R-:W-:Y:S01]  /*6bf0*/  IMAD.X R9, RZ, RZ, R7, P1 ;  /* 0x000000ffff097224 */ /* 0x000fe200008e0607 */
[----:B------:R-:W-:-:S02]  /*6c00*/  SHF.R.U64 R15, R15, 0x3, RZ ;  /* 0x000000030f0f7819 */ /* 0x000fc400000012ff */
[----:B------:R-:W-:Y:S02]  /*6c10*/  SEL R34, R34, R27, P0 ;  /* 0x0000001b22227207 */ /* 0x000fe40000000000 */
[----:B------:R-:W-:Y:S02]  /*6c20*/  LOP3.LUT R8, R21, 0x380, RZ, 0xc0, !PT ;  /* 0x0000038015087812 */ /* 0x000fe400078ec0ff */
[----:B------:R-:W-:Y:S02]  /*6c30*/  SEL R27, R35, R42, P0 ;  /* 0x0000002a231b7207 */ /* 0x000fe40000000000 */
[----:B------:R-:W-:Y:S01]  /*6c40*/  SEL R42, R42, R35, P0 ;  /* 0x000000232a2a7207 */ /* 0x000fe20000000000 */
[----:B------:R-:W0:Y:S01]  /*6c50*/  @P2 LDC R26, c[0x0][0xbec] ;  /* 0x0002fb00ff1a2b82 */ /* 0x000e220000000800 */
[----:B------:R-:W-:Y:S02]  /*6c60*/  IADD3 R35, P3, R6, 0x20, RZ ;  /* 0x0000002006237810 */ /* 0x000fe40007f7e0ff */
[----:B------:R-:W-:Y:S01]  /*6c70*/  LOP3.LUT R14, R15, R6, RZ, 0x3c, !PT ;  /* 0x000000060f0e7212 */ /* 0x000fe200078e3cff */
[--C-:B------:R-:W-:Y:S01]  /*6c80*/  IMAD.MOV.U32 R15, RZ, RZ, R7.reuse ;  /* 0x000000ffff0f7224 */ /* 0x100fe200078e0007 */
[----:B------:R-:W-:Y:S01]  /*6c90*/  SHF.R.U64 R6, R8, 0x3, RZ ;  /* 0x0000000308067819 */ /* 0x000fe200000012ff */
[----:B------:R-:W-:Y:S01]  /*6ca0*/  IMAD.X R13, RZ, RZ, R7, P3 ;  /* 0x000000ffff0d7224 */ /* 0x000fe200018e0607 */
[----:B------:R-:W-:Y:S01]  /*6cb0*/  LOP3.LUT R7, R10, 0x380, RZ, 0xc0, !PT ;  /* 0x000003800a077812 */ /* 0x000fe200078ec0ff */
[----:B------:R-:W1:Y:S01]  /*6cc0*/  @P2 LDC R46, c[0x0][0xbf0] ;  /* 0x0002fc00ff2e2b82 */ /* 0x000e620000000800 */
[----:B------:R-:W-:-:S02]  /*6cd0*/  LOP3.LUT R8, R6, R21, RZ, 0x3c, !PT ;  /* 0x0000001506087212 */ /* 0x000fc400078e3cff */
[----:B------:R-:W-:Y:S02]  /*6ce0*/  LOP3.LUT R6, R35, 0x380, RZ, 0xc0, !PT ;  /* 0x0000038023067812 */ /* 0x000fe400078ec0ff */
[----:B------:R-:W-:Y:S02]  /*6cf0*/  MOV R58, R14 ;  /* 0x0000000e003a7202 */ /* 0x000fe40000000f00 */
[----:B------:R-:W-:Y:S02]  /*6d00*/  SHF.R.U64 R6, R6, 0x3, RZ ;  /* 0x0000000306067819 */ /* 0x000fe400000012ff */
[----:B------:R-:W-:Y:S02]  /*6d10*/  SHF.R.U64 R7, R7, 0x3, RZ ;  /* 0x0000000307077819 */ /* 0x000fe400000012ff */
[----:B------:R-:W-:Y:S02]  /*6d20*/  LOP3.LUT R12, R6, R35, RZ, 0x3c, !PT ;  /* 0x00000023060c7212 */ /* 0x000fe400078e3cff */
[----:B------:R-:W-:-:S02]  /*6d30*/  IADD3 R35, P4, R24, 0x4800, RZ ;  /* 0x0000480018237810 */ /* 0x000fc40007f9e0ff */
[----:B------:R-:W-:Y:S02]  /*6d40*/  IADD3 R29, P1, R24, 0x1800, RZ ;  /* 0x00001800181d7810 */ /* 0x000fe40007f3e0ff */
[----:B------:R-:W-:Y:S02]  /*6d50*/  LOP3.LUT R6, R35, 0x380, RZ, 0xc0, !PT ;  /* 0x0000038023067812 */ /* 0x000fe400078ec0ff */
[----:B------:R-:W-:Y:S02]  /*6d60*/  LOP3.LUT R10, R7, R10, RZ, 0x3c, !PT ;  /* 0x0000000a070a7212 */ /* 0x000fe400078e3cff */
[----:B------:R-:W-:Y:S02]  /*6d70*/  SHF.R.U64 R6, R6, 0x3, RZ ;  /* 0x0000000306067819 */ /* 0x000fe400000012ff */
[----:B------:R-:W-:Y:S02]  /*6d80*/  LOP3.LUT R28, R29, 0x380, RZ, 0xc0, !PT ;  /* 0x000003801d1c7812 */ /* 0x000fe400078ec0ff */
[----:B------:R-:W-:Y:S01]  /*6d90*/  LOP3.LUT R6, R6, R35, RZ, 0x3c, !PT ;  /* 0x0000002306067212 */ /* 0x000fe200078e3cff */
[----:B------:R-:W-:Y:S01]  /*6da0*/  IMAD R35, R49, 0xc0, R22 ;  /* 0x000000c031237824 */ /* 0x000fe200078e0216 */
[----:B------:R-:W-:Y:S01]  /*6db0*/  MOV R56, R10 ;  /* 0x0000000a00387202 */ /* 0x000fe20000000f00 */
[----:B------:R-:W-:Y:S01]  /*6dc0*/  IMAD.U32 R10, RZ, RZ, UR10 ;  /* 0x0000000aff0a7e24 */ /* 0x000fe2000f8e00ff */
[----:B------:R-:W-:Y:S01]  /*6dd0*/  SHF.R.U64 R28, R28, 0x3, RZ ;  /* 0x000000031c1c7819 */ /* 0x000fe200000012ff */
[----:B0-----:R-:W-:Y:S01]  /*6de0*/  @P2 IMAD.HI.U32 R15, R35, R26, RZ ;  /* 0x0000001a230f2227 */ /* 0x001fe200078e00ff */
[----:B------:R-:W-:Y:S01]  /*6df0*/  MOV R57, R12 ;  /* 0x0000000c00397202 */ /* 0x000fe20000000f00 */
[----:B------:R-:W-:Y:S01]  /*6e00*/  ULDC.64 UR10, c[0x0][0xaf0] ;  /* 0x0002bc00000a7ab9 */ /* 0x000fe20000000a00 */
[----:B------:R-:W-:Y:S01]  /*6e10*/  LOP3.LUT R28, R28, R29, RZ, 0x3c, !PT ;  /* 0x0000001d1c1c7212 */ /* 0x000fe200078e3cff */
[----:B------:R-:W-:Y:S01]  /*6e20*/  IMAD.MOV.U32 R14, RZ, RZ, R35 ;  /* 0x000000ffff0e7224 */ /* 0x000fe200078e0023 */
[----:B-1----:R-:W-:Y:S01]  /*6e30*/  @P2 SHF.R.U32.HI R14, RZ, R46, R15 ;  /* 0x0000002eff0e2219 */ /* 0x002fe2000001160f */
[----:B------:R-:W-:Y:S01]  /*6e40*/  IMAD.X R29, RZ, RZ, R25, P1 ;  /* 0x000000ffff1d7224 */ /* 0x000fe200008e0619 */
[----:B------:R-:W-:-:S02]  /*6e50*/  MOV R55, R8 ;  /* 0x0000000800377202 */ /* 0x000fc40000000f00 */
[--C-:B------:R-:W-:Y:S01]  /*6e60*/  SHF.R.S32.HI R9, RZ, 0x1f, R14.reuse ;  /* 0x0000001fff097819 */ /* 0x100fe2000001140e */
[----:B------:R-:W-:Y:S01]  /*6e70*/  IMAD.MOV R11, RZ, RZ, -R14 ;  /* 0x000000ffff0b7224 */ /* 0x000fe200078e0a0e */
[----:B------:R-:W-:Y:S02]  /*6e80*/  IADD3 R8, P1, R14, UR8, RZ ;  /* 0x000000080e087c10 */ /* 0x000fe4000ff3e0ff */
[----:B------:R-:W-:Y:S01]  /*6e90*/  IADD3 R21, P3, R24, 0x3000, RZ ;  /* 0x0000300018157810 */ /* 0x000fe20007f7e0ff */
[----:B------:R-:W-:Y:S01]  /*6ea0*/  IMAD R13, R48, R11, R35 ;  /* 0x0000000b300d7224 */ /* 0x000fe200078e0223 */
[----:B------:R-:W-:Y:S01]  /*6eb0*/  IADD3.X R9, R9, UR9, R10, P1, !PT ;  /* 0x0000000909097c10 */ /* 0x000fe20008ffe40a */
[----:B------:R-:W-:Y:S01]  /*6ec0*/  ULDC.64 UR8, c[0x0][0xb88] ;  /* 0x0002e20000087ab9 */ /* 0x000fe20000000a00 */
[----:B------:R-:W-:Y:S01]  /*6ed0*/  LOP3.LUT R7, R24, 0x380, RZ, 0xc0, !PT ;  /* 0x0000038018077812 */ /* 0x000fe200078ec0ff */
[----:B------:R-:W-:Y:S01]  /*6ee0*/  IMAD R35, R49, 0xc0, R19 ;  /* 0x000000c031237824 */ /* 0x000fe200078e0213 */
[----:B------:R-:W-:Y:S01]  /*6ef0*/  SHF.R.S32.HI R10, RZ, 0x1f, R13 ;  /* 0x0000001fff0a7819 */ /* 0x000fe2000001140d */
[----:B------:R-:W-:Y:S01]  /*6f00*/  IMAD.WIDE.U32 R8, R13, UR8, R8 ;  /* 0x000000080d087c25 */ /* 0x000fe2000f8e0008 */
[----:B------:R-:W-:-:S02]  /*6f10*/  LOP3.LUT R20, R21, 0x380, RZ, 0xc0, !PT ;  /* 0x0000038015147812 */ /* 0x000fc400078ec0ff */
[----:B------:R-:W-:Y:S01]  /*6f20*/  SHF.R.U64 R7, R7, 0x3, RZ ;  /* 0x0000000307077819 */ /* 0x000fe200000012ff */
[----:B------:R-:W-:Y:S01]  /*6f30*/  IMAD R10, R10, UR8, RZ ;  /* 0x000000080a0a7c24 */ /* 0x000fe2000f8e02ff */
[----:B------:R-:W-:Y:S02]  /*6f40*/  SHF.R.U64 R20, R20, 0x3, RZ ;  /* 0x0000000314147819 */ /* 0x000fe400000012ff */
[----:B------:R-:W-:Y:S01]  /*6f50*/  LOP3.LUT R24, R7, R24, RZ, 0x3c, !PT ;  /* 0x0000001807187212 */ /* 0x000fe200078e3cff */
[----:B------:R-:W-:Y:S01]  /*6f60*/  IMAD R15, R13, UR9, R10 ;  /* 0x000000090d0f7c24 */ /* 0x000fe2000f8e020a */
[----:B------:R-:W-:Y:S01]  /*6f70*/  ULDC.64 UR8, c[0x0][0xb50] ;  /* 0x0002d40000087ab9 */ /* 0x000fe20000000a00 */
[----:B------:R-:W-:Y:S01]  /*6f80*/  IADD3.X R7, RZ, R25, RZ, P4, !PT ;  /* 0x00000019ff077210 */ /* 0x000fe200027fe4ff */
[----:B------:R-:W-:Y:S01]  /*6f90*/  VIADD R13, R35, 0x8 ;  /* 0x00000008230d7836 */ /* 0x000fe20000000000 */
[----:B------:R-:W-:Y:S01]  /*6fa0*/  LOP3.LUT P1, RZ, R17, 0x3, RZ, 0xc0, !PT ;  /* 0x0000000311ff7812 */ /* 0x000fe2000782c0ff */
[----:B------:R-:W-:Y:S01]  /*6fb0*/  IMAD.IADD R9, R9, 0x1, R15 ;  /* 0x0000000109097824 */ /* 0x000fe200078e020f */
[----:B------:R-:W-:-:S02]  /*6fc0*/  LEA R15, P4, R8, UR8, 0x2 ;  /* 0x00000008080f7c11 */ /* 0x000fc4000f8810ff */
[----:B------:R-:W-:Y:S01]  /*6fd0*/  LOP3.LUT R20, R20, R21, RZ, 0x3c, !PT ;  /* 0x0000001514147212 */ /* 0x000fe200078e3cff */
[----:B------:R-:W-:Y:S01]  /*6fe0*/  IMAD.X R21, RZ, RZ, R25, P3 ;  /* 0x000000ffff157224 */ /* 0x000fe200018e0619 */
[-C--:B------:R-:W-:Y:S01]  /*6ff0*/  ISETP.GE.OR P3, PT, R35, R54.reuse, P1 ;  /* 0x000000362300720c */ /* 0x080fe20000f66670 */
[----:B------:R-:W-:Y:S01]  /*7000*/  SHFL.IDX PT, R50, R15, RZ, 0x1c1f ;  /* 0x001c1fff0f327589 */ /* 0x000fe200000e0000 */
[----:B------:R-:W-:Y:S01]  /*7010*/  LEA.HI.X R35, R8, UR9, R9, 0x2, P4 ;  /* 0x0000000908237c11 */ /* 0x000fe2000a0f1409 */
[----:B------:R-:W-:Y:S01]  /*7020*/  ULDC.64 UR8, c[0x0][0xae8] ;  /* 0x0002ba0000087ab9 */ /* 0x000fe20000000a00 */
[----:B------:R-:W-:Y:S01]  /*7030*/  ISETP.GE.OR P1, PT, R13, R54, P1 ;  /* 0x000000360d00720c */ /* 0x000fe20000f26670 */
[----:B------:R-:W-:Y:S04]  /*7040*/  SHFL.IDX PT, R52, R15, 0x1, 0x1c1f ;  /* 0x003c1f000f347f89 */ /* 0x000fe800000e0000 */
[----:B------:R-:W-:Y:S01]  /*7050*/  SHFL.IDX PT, R51, R35, RZ, 0x1c1f ;  /* 0x001c1fff23337589 */ /* 0x000fe200000e0000 */
[----:B------:R-:W-:Y:S06]  /*7060*/  BAR.SYNC.DEFER_BLOCKING 0x1, 0x180 ;  /* 0x0046000000007b1d */ /* 0x000fec0000010000 */
[----:B------:R-:W-:Y:S01]  /*7070*/  SHFL.IDX PT, R53, R35, 0x1, 0x1c1f ;  /* 0x003c1f0023357f89 */ /* 0x000fe200000e0000 */
[----:B--2---:R-:W-:-:S03]  /*7080*/  LOP3.LUT R11, R4, 0x2, RZ, 0x3c, !PT ;  /* 0x00000002040b7812 */ /* 0x004fc600078e3cff */
[----:B------:R-:W-:Y:S04]  /*7090*/  SHFL.IDX PT, R37, R37, R4, 0x1c1f ;  /* 0x001c1f0425257589 */ /* 0x000fe800000e0000 */
[----:B------:R-:W0:Y:S04]  /*70a0*/  SHFL.IDX PT, R32, R32, R11, 0x1c1f ;  /* 0x001c1f0b20207589 */ /* 0x000e2800000e0000 */
[----:B------:R-:W-:Y:S04]  /*70b0*/  SHFL.IDX PT, R31, R31, R4, 0x1c1f ;  /* 0x001c1f041f1f7589 */ /* 0x000fe800000e0000 */
[----:B------:R-:W-:Y:S04]  /*70c0*/  SHFL.IDX PT, R39, R39, R4, 0x1c1f ;  /* 0x001c1f0427277589 */ /* 0x000fe800000e0000 */
[----:B------:R-:W-:Y:S04]  /*70d0*/  SHFL.IDX PT, R41, R41, R4, 0x1c1f ;  /* 0x001c1f0429297589 */ /* 0x000fe800000e0000 */
[----:B------:R-:W1:Y:S04]  /*70e0*/  SHFL.IDX PT, R30, R30, R11, 0x1c1f ;  /* 0x001c1f0b1e1e7589 */ /* 0x000e6800000e0000 */
[----:B------:R-:W2:Y:S04]  /*70f0*/  SHFL.IDX PT, R38, R38, R11, 0x1c1f ;  /* 0x001c1f0b26267589 */ /* 0x000ea800000e0000 */
[----:B------:R-:W3:Y:S01]  /*7100*/  SHFL.IDX PT, R40, R40, R11, 0x1c1f ;  /* 0x001c1f0b28287589 */ /* 0x000ee200000e0000 */
[----:B0-----:R-:W-:-:S02]  /*7110*/  SEL R12, R37, R32, P0 ;  /* 0x00000020250c7207 */ /* 0x001fc40000000000 */
[----:B------:R-:W-:Y:S01]  /*7120*/  SEL R14, R32, R37, P0 ;  /* 0x00000025200e7207 */ /* 0x000fe20000000000 */
[----:B------:R-:W-:Y:S04]  /*7130*/  SHFL.IDX PT, R33, R33, R4, 0x1c1f ;  /* 0x001c1f0421217589 */ /* 0x000fe800000e0000 */
[----:B------:R-:W-:Y:S04]  /*7140*/  SHFL.IDX PT, R43, R43, R4, 0x1c1f ;  /* 0x001c1f042b2b7589 */ /* 0x000fe800000e0000 */
[----:B------:R-:W-:Y:S04]  /*7150*/  SHFL.IDX PT, R45, R45, R4, 0x1c1f ;  /* 0x001c1f042d2d7589 */ /* 0x000fe800000e0000 */
[----:B------:R-:W-:Y:S01]  /*7160*/  SHFL.IDX PT, R27, R27, R4, 0x1c1f ;  /* 0x001c1f041b1b7589 */ /* 0x000fe200000e0000 */
[----:B-1----:R-:W-:-:S02]  /*7170*/  SEL R8, R31, R30, P0 ;  /* 0x0000001e1f087207 */ /* 0x002fc40000000000 */
[----:B------:R-:W-:Y:S01]  /*7180*/  SEL R10, R30, R31, P0 ;  /* 0x0000001f1e0a7207 */ /* 0x000fe20000000000 */
[----:B------:R-:W0:Y:S01]  /*7190*/  SHFL.IDX PT, R26, R36, R11, 0x1c1f ;  /* 0x001c1f0b241a7589 */ /* 0x000e2200000e0000 */
[----:B--2---:R-:W-:-:S03]  /*71a0*/  SEL R32, R39, R38, P0 ;  /* 0x0000002627207207 */ /* 0x004fc60000000000 */
[----:B------:R-:W1:Y:S01]  /*71b0*/  SHFL.IDX PT, R44, R44, R11, 0x1c1f ;  /* 0x001c1f0b2c2c7589 */ /* 0x000e6200000e0000 */
[----:B---3--:R-:W-:-:S03]  /*71c0*/  SEL R9, R41, R40, P0 ;  /* 0x0000002829097207 */ /* 0x008fc60000000000 */
[----:B------:R2:W3:Y:S04]  /*71d0*/  SHFL.IDX PT, R4, R34, R11, 0x1c1f ;  /* 0x001c1f0b22047589 */ /* 0x0004e800000e0000 */
[----:B------:R4:W5:Y:S01]  /*71e0*/  SHFL.IDX PT, R42, R42, R11, 0x1c1f ;  /* 0x001c1f0b2a2a7589 */ /* 0x00096200000e0000 */
[----:B--2---:R-:W-:Y:S02]  /*71f0*/  SEL R34, R38, R39, P0 ;  /* 0x0000002726227207 */ /* 0x004fe40000000000 */
[----:B----4-:R-:W-:Y:S02]  /*7200*/  SEL R11, R40, R41, P0 ;  /* 0x00000029280b7207 */ /* 0x010fe40000000000 */
[----:B0-----:R-:W-:Y:S02]  /*7210*/  SEL R36, R33, R26, P0 ;  /* 0x0000001a21247207 */ /* 0x001fe40000000000 */
[----:B------:R-:W-:Y:S01]  /*7220*/  SEL R38, R26, R33, P0 ;  /* 0x000000211a267207 */ /* 0x000fe20000000000 */
[----:B------:R0:W-:Y:S01]  /*7230*/  STSM.16.M88.4 [R58], R8 ;  /* 0x000000083a007844 */ /* 0x0001e20000000200 */
[----:B-1----:R-:W-:-:S02]  /*7240*/  SEL R13, R43, R44, P0 ;  /* 0x0000002c2b0d7207 */ /* 0x002fc40000000000 */
[----:B------:R-:W-:Y:S02]  /*7250*/  SEL R15, R44, R43, P0 ;  /* 0x0000002b2c0f7207 */ /* 0x000fe40000000000 */
[----:B---3--:R-:W-:Y:S02]  /*7260*/  SEL R33, R45, R4, P0 ;  /* 0x000000042d217207 */ /* 0x008fe40000000000 */
[----:B------:R-:W-:Y:S01]  /*7270*/  SEL R35, R4, R45, P0 ;  /* 0x0000002d04237207 */ /* 0x000fe20000000000 */
[----:B------:R-:W-:Y:S01]  /*7280*/  STSM.16.M88.4 [R57], R12 ;  /* 0x0000000c39007844 */ /* 0x000fe20000000200 */
[----:B-----5:R-:W-:Y:S02]  /*7290*/  SEL R37, R27, R42, P0 ;  /* 0x0000002a1b257207 */ /* 0x020fe40000000000 */
[----:B------:R-:W-:Y:S01]  /*72a0*/  SEL R39, R42, R27, P0 ;  /* 0x0000001b2a277207 */ /* 0x000fe20000000000 */
[----:B------:R-:W-:Y:S04]  /*72b0*/  STSM.16.M88.4 [R56], R32 ;  /* 0x0000002038007844 */ /* 0x000fe80000000200 */
[----:B------:R-:W-:Y:S01]  /*72c0*/  STSM.16.M88.4 [R55], R36 ;  /* 0x0000002437007844 */ /* 0x000fe20000000200 */
[----:B0-----:R-:W0:Y:S08]  /*72d0*/  @P2 LDC R9, c[0x0][0xbec] ;  /* 0x0002fb00ff092b82 */ /* 0x001e300000000800 */
[----:B------:R-:W-:Y:S08]  /*72e0*/  BAR.SYNC.DEFER_BLOCKING 0x1, 0x180 ;  /* 0x0046000000007b1d */ /* 0x000ff00000010000 */
[----:B------:R-:W1:Y:S01]  /*72f0*/  @P2 LDC R11, c[0x0][0xbf0] ;  /* 0x0002fc00ff0b2b82 */ /* 0x000e620000000800 */
[----:B------:R-:W-:Y:S04]  /*7300*/  @!P3 ST.E desc[UR36][R50.64], R5 ;  /* 0x000000053200b985 */ /* 0x000fe8000c101924 */
[----:B------:R2:W-:Y:S04]  /*7310*/  @!P1 ST.E desc[UR36][R52.64], R0 ;  /* 0x0000000034009985 */ /* 0x0005e8000c101924 */
[----:B------:R-:W3:Y:S04]  /*7320*/  LD.E.128 R24, desc[UR36][R24.64] ;  /* 0x0000002418187980 */ /* 0x000ee8000c101d00 */
[----:B------:R-:W4:Y:S04]  /*7330*/  LD.E.128 R28, desc[UR36][R28.64] ;  /* 0x000000241c1c7980 */ /* 0x000f28000c101d00 */
[----:B------:R-:W5:Y:S04]  /*7340*/  LD.E.128 R40, desc[UR36][R20.64] ;  /* 0x0000002414287980 */ /* 0x000f68000c101d00 */
[----:B------:R0:W5:Y:S01]  /*7350*/  LD.E.128 R44, desc[UR36][R6.64] ;  /* 0x00000024062c7980 */ /* 0x000162000c101d00 */
[----:B--2---:R-:W-:Y:S01]  /*7360*/  IMAD R0, R2, 0x30, R16 ;  /* 0x0000003002007824 */ /* 0x004fe200078e0210 */
[----:B------:R-:W-:-:S02]  /*7370*/  UIMAD UR5, UR14, UR8, URZ ;  /* 0x000000080e0572a4 */ /* 0x000fc4000f8e023f */
[----:B------:R-:W-:Y:S01]  /*7380*/  UIMAD.WIDE.U32 UR6, UR15, UR8, URZ ;  /* 0x000000080f0672a5 */ /* 0x000fe2000f8e003f */
[----:B------:R-:W-:Y:S01]  /*7390*/  IMAD R8, R49, 0xc0, R0 ;  /* 0x000000c031087824 */ /* 0x000fe200078e0200 */
[----:B------:R-:W-:Y:S01]  /*73a0*/  UIMAD UR5, UR15, UR9, UR5 ;  /* 0x000000090f0572a4 */ /* 0x000fe2000f8e0205 */
[----:B------:R-:W-:Y:S01]  /*73b0*/  @!PT LDS RZ, [RZ] ;  /* 0x00000000fffff984 */ /* 0x000fe20000000800 */
[----:B------:R-:W-:Y:S01]  /*73c0*/  @!PT LDS RZ, [RZ] ;  /* 0x00000000fffff984 */ /* 0x000fe20000000800 */
[----:B------:R-:W-:Y:S01]  /*73d0*/  @!PT LDS RZ, [RZ] ;  /* 0x00000000fffff984 */ /* 0x000fe20000000800 */
[----:B------:R-:W-:Y:S01]  /*73e0*/  @!PT LDS RZ, [RZ] ;  /* 0x00000000fffff984 */ /* 0x000fe20000000800 */
[----:B------:R2:W-:Y:S06]  /*73f0*/  MEMBAR.ALL.CTA ;  /* 0x0000000000007992 */ /* 0x0005ec0000008000 */
[----:B--2---:R-:W2:Y:S01]  /*7400*/  FENCE.VIEW.ASYNC.S ;  /* 0x00000000000073c6 */ /* 0x004ea20000000000 */
[----:B------:R-:W-:Y:S01]  /*7410*/  UIMAD UR8, UR16, UR10, URZ ;  /* 0x0000000a100872a4 */ /* 0x000fe2000f8e023f */
[----:B0-----:R-:W-:Y:S01]  /*7420*/  @P2 IMAD.HI.U32 R0, R8, R9, RZ ;  /* 0x0000000908002227 */ /* 0x001fe200078e00ff */
[----:B------:R-:W-:-:S02]  /*7430*/  UIADD3 UR7, UR7, UR5, URZ ;  /* 0x0000000507077290 */ /* 0x000fc4000fffe03f */
[----:B------:R-:W-:Y:S01]  /*7440*/  UIMAD UR5, UR45, UR11, UR8 ;  /* 0x0000000b2d0572a4 */ /* 0x000fe2000f8e0208 */
[----:B------:R-:W-:Y:S01]  /*7450*/  IMAD.MOV.U32 R7, RZ, RZ, R8 ;  /* 0x000000ffff077224 */ /* 0x000fe200078e0008 */
[----:B------:R-:W-:Y:S01]  /*7460*/  UIMAD.WIDE.U32 UR6, UR45, UR10, UR6 ;  /* 0x0000000a2d0672a5 */ /* 0x000fe2000f8e0006 */
[----:B-1----:R-:W-:Y:S01]  /*7470*/  @P2 SHF.R.U32.HI R7, RZ, R11, R0 ;  /* 0x0000000bff072219 */ /* 0x002fe20000011600 */
[----:B------:R-:W-:Y:S01]  /*7480*/  ULDC.64 UR8, c[0x0][0xae0] ;  /* 0x0002b80000087ab9 */ /* 0x000fe20000000a00 */
[----:B------:R-:W-:Y:S01]  /*7490*/  IMAD R49, R49, 0xc0, R16 ;  /* 0x000000c031317824 */ /* 0x000fe200078e0210 */
[----:B------:R-:W-:Y:S01]  /*74a0*/  UIADD3 UR5, UR7, UR5, URZ ;  /* 0x0000000507057290 */ /* 0x000fe2000fffe03f */
[--C-:B------:R-:W-:Y:S01]  /*74b0*/  SHF.R.S32.HI R0, RZ, 0x1f, R7.reuse ;  /* 0x0000001fff007819 */ /* 0x100fe20000011407 */
[----:B------:R-:W-:Y:S01]  /*74c0*/  IMAD.MOV R9, RZ, RZ, -R7 ;  /* 0x000000ffff097224 */ /* 0x000fe200078e0a07 */
[----:B------:R-:W-:Y:S01]  /*74d0*/  UIADD3 UR4, UR4, 0x13220, URZ ;  /* 0x0001322004047890 */ /* 0x000fe2000fffe03f */
[----:B------:R-:W-:Y:S01]  /*74e0*/  IMAD.U32 R5, RZ, RZ, UR7 ;  /* 0x00000007ff057e24 */ /* 0x000fe2000f8e00ff */
[----:B------:R-:W-:Y:S01]  /*74f0*/  UIADD3 UR40, UR40, 0x1, URZ ;  /* 0x0000000128287890 */ /* 0x000fe2000fffe03f */
[----:B------:R-:W-:Y:S01]  /*7500*/  IMAD R0, R0, UR8, RZ ;  /* 0x0000000800007c24 */ /* 0x000fe2000f8e02ff */
[----:B------:R-:W-:Y:S01]  /*7510*/  MOV R5, UR5 ;  /* 0x0000000500057c02 */ /* 0x000fe20008000f00 */
[----:B------:R-:W-:Y:S01]  /*7520*/  IMAD R9, R48, R9, R8 ;  /* 0x0000000930097224 */ /* 0x000fe200078e0208 */
[----:B------:R-:W-:Y:S01]  /*7530*/  ULDC UR5, c[0x0][0xac8] ;  /* 0x0002b20000057ab9 */ /* 0x000fe20000000800 */
[----:B------:R-:W-:Y:S01]  /*7540*/  IMAD.U32 R4, RZ, RZ, UR6 ;  /* 0x00000006ff047e24 */ /* 0x000fe2000f8e00ff */
[----:B------:R-:W-:Y:S01]  /*7550*/  ULDC.64 UR6, c[0x0][0xad8] ;  /* 0x0002b60000067ab9 */ /* 0x000fe20000000a00 */
[C---:B------:R-:W-:Y:S01]  /*7560*/  IMAD R11, R7.reuse, UR9, R0 ;  /* 0x00000009070b7c24 */ /* 0x040fe2000f8e0200 */
[----:B------:R-:W-:Y:S01]  /*7570*/  SHF.R.S32.HI R0, RZ, 0x1f, R9 ;  /* 0x0000001fff007819 */ /* 0x000fe20000011409 */
[----:B------:R-:W-:Y:S01]  /*7580*/  IMAD.WIDE.U32 R4, R7, UR8, R4 ;  /* 0x0000000807047c25 */ /* 0x000fe2000f8e0004 */
[----:B------:R-:W-:-:S02]  /*7590*/  UPRMT UR4, URZ, 0x654, UR4 ;  /* 0x000006543f047896 */ /* 0x000fc40008000004 */
[----:B------:R-:W-:Y:S01]  /*75a0*/  UISETP.NE.AND UP0, UPT, UR40, 0x2, UPT ;  /* 0x000000022800788c */ /* 0x000fe2000bf05270 */
[----:B------:R-:W-:Y:S01]  /*75b0*/  IMAD.IADD R5, R5, 0x1, R11 ;  /* 0x0000000105057824 */ /* 0x000fe200078e020b */
[----:B------:R-:W-:Y:S01]  /*75c0*/  UIADD3 UR38, UR38, 0x1, URZ ;  /* 0x0000000126267890 */ /* 0x000fe2000fffe03f */
[----:B------:R-:W-:Y:S01]  /*75d0*/  IMAD R0, R0, UR6, RZ ;  /* 0x0000000600007c24 */ /* 0x000fe2000f8e02ff */
[----:B------:R-:W-:Y:S01]  /*75e0*/  USEL UR40, UR40, URZ, UP0 ;  /* 0x0000003f28287287 */ /* 0x000fe20008000000 */
[C---:B------:R-:W-:Y:S02]  /*75f0*/  IMAD.WIDE.U32 R4, R9.reuse, UR6, R4 ;  /* 0x0000000609047c25 */ /* 0x040fe4000f8e0004 */
[----:B--2---:R-:W-:Y:S01]  /*7600*/  SYNCS.ARRIVE.TRANS64.RED.A1T0 RZ, [UR4], RZ ;  /* 0x000000ffffff79a7 */ /* 0x004fe20008100404 */
[----:B------:R-:W-:Y:S01]  /*7610*/  ULDC UR4, c[0x0][0xc] ;  /* 0x0000030000047ab9 */ /* 0x000fe20000000800 */
[----:B------:R-:W-:Y:S01]  /*7620*/  IMAD R7, R9, UR7, R0 ;  /* 0x0000000709077c24 */ /* 0x000fe2000f8e0200 */
[----:B------:R-:W-:Y:S01]  /*7630*/  ULDC.64 UR6, c[0x0][0xa80] ;  /* 0x0002a00000067ab9 */ /* 0x000fe20000000a00 */
[----:B------:R-:W-:Y:S01]  /*7640*/  VIADD R13, R49, 0x30 ;  /* 0x00000030310d7836 */ /* 0x000fe20000000000 */
[C---:B------:R-:W-:Y:S01]  /*7650*/  LEA R0, P0, R4.reuse, UR6, 0x1 ;  /* 0x0000000604007c11 */ /* 0x040fe2000f8008ff */
[----:B------:R-:W-:Y:S01]  /*7660*/  IMAD.IADD R5, R5, 0x1, R7 ;  /* 0x0000000105057824 */ /* 0x000fe200078e0207 */
[----:B------:R-:W-:Y:S01]  /*7670*/  UIADD3 UR43, UR4, UR43, URZ ;  /* 0x0000002b042b7290 */ /* 0x000fe2000fffe03f */
[C---:B------:R-:W-:Y:S01]  /*7680*/  VIADD R15, R49.reuse, 0x60 ;  /* 0x00000060310f7836 */ /* 0x040fe20000000000 */
[----:B------:R-:W-:Y:S01]  /*7690*/  USEL UR4, URZ, 0x1, UP0 ;  /* 0x000000013f047887 */ /* 0x000fe20008000000 */
[----:B------:R-:W-:Y:S01]  /*76a0*/  SHFL.IDX PT, R6, R0, 0x1, 0x181f ;  /* 0x00381f0000067f89 */ /* 0x000fe200000e0000 */
[----:B------:R-:W-:Y:S01]  /*76b0*/  LEA.HI.X R12, R4, UR7, R5, 0x1, P0 ;  /* 0x00000007040c7c11 */ /* 0x000fe200080f0c05 */
[----:B------:R-:W-:Y:S01]  /*76c0*/  VIADD R21, R49, 0x90 ;  /* 0x0000009031157836 */ /* 0x000fe20000000000 */
[----:B------:R-:W-:Y:S01]  /*76d0*/  ISETP.GE.AND P0, PT, R3, UR5, PT ;  /* 0x0000000503007c0c */ /* 0x000fe2000bf06270 */
[----:B------:R-:W-:Y:S01]  /*76e0*/  SHFL.IDX PT, R4, R0, RZ, 0x181f ;  /* 0x00181fff00047589 */ /* 0x000fe200000e0000 */
[----:B------:R-:W-:-:S02]  /*76f0*/  ULOP3.LUT UR39, UR39, UR4, URZ, 0x3c, !UPT ;  /* 0x0000000427277292 */ /* 0x000fc4000f8e3c3f */
[-C--:B------:R-:W-:Y:S01]  /*7700*/  ISETP.GE.OR P1, PT, R49, R54.reuse, P0 ;  /* 0x000000363100720c */ /* 0x080fe20000726670 */
[----:B------:R-:W0:Y:S01]  /*7710*/  SHFL.IDX PT, R5, R12, RZ, 0x181f ;  /* 0x00181fff0c057589 */ /* 0x000e2200000e0000 */
[-C--:B------:R-:W-:Y:S02]  /*7720*/  ISETP.GE.OR P2, PT, R13, R54.reuse, P0 ;  /* 0x000000360d00720c */ /* 0x080fe40000746670 */
[-C--:B------:R-:W-:Y:S01]  /*7730*/  ISETP.GE.OR P3, PT, R15, R54.reuse, P0 ;  /* 0x000000360f00720c */ /* 0x080fe20000766670 */
[----:B------:R-:W1:Y:S01]  /*7740*/  SHFL.IDX PT, R7, R12, 0x1, 0x181f ;  /* 0x00381f000c077f89 */ /* 0x000e6200000e0000 */
[----:B------:R-:W-:-:S03]  /*7750*/  ISETP.GE.OR P0, PT, R21, R54, P0 ;  /* 0x000000361500720c */ /* 0x000fc60000706670 */
[----:B------:R-:W-:Y:S04]  /*7760*/  SHFL.IDX PT, R8, R0, 0x2, 0x181f ;  /* 0x00581f0000087f89 */ /* 0x000fe800000e0000 */
[----:B------:R-:W2:Y:S04]  /*7770*/  SHFL.IDX PT, R9, R12, 0x2, 0x181f ;  /* 0x00581f000c097f89 */ /* 0x000ea800000e0000 */
[----:B------:R0:W-:Y:S04]  /*7780*/  SHFL.IDX PT, R10, R0, 0x3, 0x181f ;  /* 0x00781f00000a7f89 */ /* 0x0001e800000e0000 */
[----:B------:R-:W2:Y:S01]  /*7790*/  SHFL.IDX PT, R11, R12, 0x3, 0x181f ;  /* 0x00781f000c0b7f89 */ /* 0x000ea200000e0000 */
[----:B0-----:R-:W0:Y:S01]  /*77a0*/  LDC R0, c[0x0][0xc34] ;  /* 0x00030d00ff007b82 */ /* 0x001e220000000800 */
[----:B------:R-:W-:-:S04]  /*77b0*/  @!P1 IMAD.WIDE R4, R3, 0x2, R4 ;  /* 0x0000000203049825 */ /* 0x000fc800078e0204 */
[----:B-1----:R-:W-:-:S04]  /*77c0*/  @!P2 IMAD.WIDE R6, R3, 0x2, R6 ;  /* 0x000000020306a825 */ /* 0x002fc800078e0206 */
[----:B--2---:R-:W-:-:S04]  /*77d0*/  @!P3 IMAD.WIDE R8, R3, 0x2, R8 ;  /* 0x000000020308b825 */ /* 0x004fc800078e0208 */
[----:B------:R-:W-:Y:S01]  /*77e0*/  @!P0 IMAD.WIDE R10, R3, 0x2, R10 ;  /* 0x00000002030a8825 */ /* 0x000fe200078e020a */
[----:B---3--:R1:W-:Y:S04]  /*77f0*/  @!P1 ST.E.128 desc[UR36][R4.64], R24 ;  /* 0x0000001804009985 */ /* 0x0083e8000c101d24 */
[----:B----4-:R1:W-:Y:S04]  /*7800*/  @!P2 ST.E.128 desc[UR36][R6.64], R28 ;  /* 0x0000001c0600a985 */ /* 0x0103e8000c101d24 */
[----:B-----5:R1:W-:Y:S04]  /*7810*/  @!P3 ST.E.128 desc[UR36][R8.64], R40 ;  /* 0x000000280800b985 */ /* 0x0203e8000c101d24 */
[----:B------:R1:W-:Y:S01]  /*7820*/  @!P0 ST.E.128 desc[UR36][R10.64], R44 ;  /* 0x0000002c0a008985 */ /* 0x0003e2000c101d24 */
[----:B0-----:R-:W-:-:S13]  /*7830*/  ISETP.LE.AND P0, PT, R0, UR43, PT ;  /* 0x0000002b00007c0c */ /* 0x001fda000bf03270 */
[----:B------:R-:W-:Y:S05]  /*7840*/  @!P0 BRA `(.L_x_31) ;  /* 0xffffff94000c8947 */ /* 0x000fea000383ffff */
[----:B------:R-:W-:Y:S05]  /*7850*/  EXIT ;  /* 0x000000000000794d */ /* 0x000fea0003800000 */
.L_x_5:
[----:B------:R-:W-:-:S08]  /*7860*/  NOP ;  /* 0x0000000000007918 */ /* 0x000fd00000000000 */
[----:B------:R-:W0:-:S00]  /*7870*/  USETMAXREG.DEALLOC.CTAPOOL 0x20 ;  /* 0x00000020000079c8 */ /* 0x000e0000080e0500 */
[----:B------:R-:W1:Y:S01]  /*7880*/  S2UR UR40, SR_CTAID.X ;  /* 0x00000000002879c3 */ /* 0x000e620000002500 */
[----:B------:R-:W-:Y:S01]  /*7890*/  UMOV UR38, 0x1 ;  /* 0x0000000100267882 */ /* 0x000fe20000000000 */
[----:B0-----:R-:W-:Y:S02]  /*78a0*/  IMAD.MOV.U32 R26, RZ, RZ, RZ ;  /* 0x000000ffff1a7224 */ /* 0x001fe400078e00ff */
[----:B------:R-:W-:-:S04]  /*78b0*/  IMAD.MOV.U32 R29, RZ, RZ, 0x1 ;  /* 0x00000001ff1d7424 */ /* 0x000fc800078e00ff */
[----:B------:R-:W1:Y:S02]  /*78c0*/  LDC R2, c[0x0][0xc34] ;  /* 0x00030d00ff027b82 */ /* 0x000e640000000800 */
[----:B-1----:R-:W-:-:S13]  /*78d0*/  ISETP.LE.AND P0, PT, R2, UR40, PT ;  /* 0x0000002802007c0c */ /* 0x002fda000bf03270 */
[----:B------:R-:W-:Y:S05]  /*78e0*/  @P0 BRA `(.L_x_32) ;  /* 0x0000004000600947 */ /* 0x000fea0003800000 */
[----:B------:R-:W0:Y:S01]  /*78f0*/  S2R R8, SR_TID.X ;  /* 0x0000000000087919 */ /* 0x000e220000002100 */
[----:B------:R-:W-:Y:S01]  /*7900*/  ULDC.64 UR4, c[0x0][0x418] ;  /* 0x0001060000047ab9 */ /* 0x000fe20000000a00 */
[----:B------:R-:W-:Y:S01]  /*7910*/  ULDC.64 UR8, c[0x0][0x2f0] ;  /* 0x0000bc0000087ab9 */ /* 0x000fe20000000a00 */
[----:B------:R-:W-:Y:S01]  /*7920*/  UISETP.NE.U32.AND UP0, UPT, UR4, URZ, UPT ;  /* 0x0000003f0400728c */ /* 0x000fe2000bf05070 */
[----:B------:R-:W-:Y:S01]  /*7930*/  LOP3.LUT R28, R28, 0xffffff7f, RZ, 0xc0, !PT ;  /* 0xffffff7f1c1c7812 */ /* 0x000fe200078ec0ff */
[----:B------:R-:W-:Y:S01]  /*7940*/  UMOV UR43, 0x400 ;  /* 0x00000400002b7882 */ /* 0x000fe20000000000 */
[----:B------:R-:W-:Y:S01]  /*7950*/  ULDC UR4, c[0x0][0x424] ;  /* 0x0001090000047ab9 */ /* 0x000fe20000000800 */
[----:B------:R-:W-:Y:S01]  /*7960*/  UISETP.NE.AND.EX UP0, UPT, UR5, URZ, UPT, UP0 ;  /* 0x0000003f0500728c */ /* 0x000fe2000bf05300 */
[----:B------:R-:W-:Y:S01]  /*7970*/  IMAD.MOV.U32 R29, RZ, RZ, 0x1 ;  /* 0x00000001ff1d7424 */ /* 0x000fe200078e00ff */
[----:B------:R-:W-:Y:S01]  /*7980*/  ULEA UR43, UR48, UR43, 0x18 ;  /* 0x0000002b302b7291 */ /* 0x000fe2000f8ec03f */
[----:B------:R-:W-:Y:S01]  /*7990*/  IMAD.MOV.U32 R26, RZ, RZ, RZ ;  /* 0x000000ffff1a7224 */ /* 0x000fe200078e00ff */
[----:B------:R-:W-:Y:S01]  /*79a0*/  USEL UR4, UR4, 0x1, UP0 ;  /* 0x0000000104047887 */ /* 0x000fe20008000000 */
[----:B------:R-:W-:Y:S01]  /*79b0*/  UMOV UR6, 0xa0 ;  /* 0x000000a000067882 */ /* 0x000fe20000000000 */
[----:B------:R-:W-:-:S02]  /*79c0*/  ULDC UR44, c[0x0][0x448] ;  /* 0x00011200002c7ab9 */ /* 0x000fc40000000800 */
[----:B------:R-:W-:Y:S01]  /*79d0*/  UIMAD UR42, UR4, UR8, URZ ;  /* 0x00000008042a72a4 */ /* 0x000fe2000f8e023f */
[----:B------:R-:W-:Y:S02]  /*79e0*/  ULDC UR7, c[0x0][0x288] ;  /* 0x0000a20000077ab9 */ /* 0x000fe40000000800 */
[----:B------:R-:W-:Y:S01]  /*79f0*/  ULDC UR8, c[0x0][0x2b8] ;  /* 0x0000ae0000087ab9 */ /* 0x000fe20000000800 */
[----:B------:R-:W-:Y:S02]  /*7a00*/  UIADD3 UR4, UR42, 0x9f, URZ ;  /* 0x0000009f2a047890 */ /* 0x000fe4000fffe03f */
[----:B------:R-:W-:Y:S02]  /*7a10*/  ULOP3.LUT UR49, UR41, 0x2, URZ, 0xfc, !UPT ;  /* 0x0000000229317892 */ /* 0x000fe4000f8efc3f */
[----:B------:R-:W-:Y:S02]  /*7a20*/  UIMAD.WIDE UR4, UR4, 0x66666667, URZ ;  /* 0x66666667040478a5 */ /* 0x000fe4000f8e023f */
[----:B------:R-:W-:-:S02]  /*7a30*/  ULOP3.LUT UR50, UR41, 0x1, URZ, 0xfc, !UPT ;  /* 0x0000000129327892 */ /* 0x000fc4000f8efc3f */
[----:B------:R-:W-:Y:S01]  /*7a40*/  USHF.R.U32.HI UR4, URZ, 0x1f, UR5 ;  /* 0x0000001f3f047899 */ /* 0x000fe20008011605 */
[----:B------:R-:W-:Y:S01]  /*7a50*/  ULDC UR51, c[0x0][0xc] ;  /* 0x0000030000337ab9 */ /* 0x000fe20000000800 */
[----:B------:R-:W-:Y:S02]  /*7a60*/  UMOV UR38, URZ ;  /* 0x0000003f00267c82 */ /* 0x000fe40008000000 */
[----:B------:R-:W-:Y:S01]  /*7a70*/  ULEA.HI.SX32 UR45, UR5, UR4, 0x1a ;  /* 0x00000004052d7291 */ /* 0x000fe2000f8fd23f */
[C---:B0-----:R-:W-:Y:S01]  /*7a80*/  IMAD.SHL.U32 R0, R8.reuse, 0x40, RZ ;  /* 0x0000004008007824 */ /* 0x041fe200078e00ff */
[--C-:B------:R-:W-:Y:S01]  /*7a90*/  SHF.R.U32.HI R3, RZ, 0x1, R8.reuse ;  /* 0x00000001ff037819 */ /* 0x100fe20000011608 */
[C---:B------:R-:W-:Y:S01]  /*7aa0*/  IMAD.SHL.U32 R4, R8.reuse, 0x10, RZ ;  /* 0x0000001008047824 */ /* 0x040fe200078e00ff */
[C---:B------:R-:W-:Y:S01]  /*7ab0*/  SHF.L.U32 R5, R8.reuse, 0x3, RZ ;  /* 0x0000000308057819 */ /* 0x040fe200000006ff */
[----:B------:R-:W-:Y:S01]  /*7ac0*/  IMAD.SHL.U32 R7, R8, 0x2, RZ ;  /* 0x0000000208077824 */ /* 0x000fe200078e00ff */
[----:B------:R-:W-:Y:S01]  /*7ad0*/  LOP3.LUT R2, R0, 0x180, RZ, 0xc0, !PT ;  /* 0x0000018000027812 */ /* 0x000fe200078ec0ff */
[----:B------:R-:W-:Y:S01]  /*7ae0*/  IMAD.SHL.U32 R9, R8, 0x4, RZ ;  /* 0x0000000408097824 */ /* 0x000fe200078e00ff */
[----:B------:R-:W-:Y:S01]  /*7af0*/  LOP3.LUT R6, R4, 0x1b0, RZ, 0xc0, !PT ;  /* 0x000001b004067812 */ /* 0x000fe200078ec0ff */
[----:B------:R-:W-:Y:S01]  /*7b00*/  UIADD3 UR4, UR45, -0x1, URZ ;  /* 0xffffffff2d047890 */ /* 0x000fe2000fffe03f */
[----:B------:R-:W-:Y:S01]  /*7b10*/  LOP3.LUT R2, R2, 0x30, R3, 0xf8, !PT ;  /* 0x0000003002027812 */ /* 0x000fe200078ef803 */
[----:B------:R-:W-:Y:S01]  /*7b20*/  IMAD.SHL.U32 R3, R8, 0x20, RZ ;  /* 0x0000002008037824 */ /* 0x000fe200078e00ff */
[----:B------:R-:W-:Y:S01]  /*7b30*/  LOP3.LUT R7, R6, 0x30, R7, 0x78, !PT ;  /* 0x0000003006077812 */ /* 0x000fe200078e7807 */
[----:B------:R-:W-:Y:S01]  /*7b40*/  UIMAD UR4, UR4, -0xa0, UR42 ;  /* 0xffffff60040478a4 */ /* 0x000fe2000f8e022a */
[----:B------:R-:W-:Y:S01]  /*7b50*/  LOP3.LUT R5, R2, 0x30, R5, 0x78, !PT ;  /* 0x0000003002057812 */ /* 0x000fe200078e7805 */
[----:B------:R-:W-:Y:S01]  /*7b60*/  UIMAD UR5, UR45, UR6, -0xa0 ;  /* 0xffffff602d0574a4 */ /* 0x000fe2000f8e0206 */
[----:B------:R-:W-:Y:S01]  /*7b70*/  LOP3.LUT R2, R3, 0x80, RZ, 0xc0, !PT ;  /* 0x0000008003027812 */ /* 0x000fe200078ec0ff */
[----:B------:R-:W-:Y:S01]  /*7b80*/  UIMAD UR44, UR44, UR7, URZ ;  /* 0x000000072c2c72a4 */ /* 0x000fe2000f8e023f */
[----:B------:R-:W-:Y:S01]  /*7b90*/  LOP3.LUT R6, R4, 0x600, RZ, 0xc0, !PT ;  /* 0x0000060004067812 */ /* 0x000fe200078ec0ff */
[----:B------:R-:W-:Y:S01]  /*7ba0*/  UIADD3 UR45, UR45, -0x2, URZ ;  /* 0xfffffffe2d2d7890 */ /* 0x000fe2000fffe03f */
[----:B------:R-:W-:-:S02]  /*7bb0*/  LOP3.LUT R2, R2, 0x10, R8, 0xf8, !PT ;  /* 0x0000001002027812 */ /* 0x000fc400078ef808 */
[----:B------:R-:W-:Y:S02]  /*7bc0*/  LOP3.LUT R6, R6, 0x60, R3, 0xf8, !PT ;  /* 0x0000006006067812 */ /* 0x000fe400078ef803 */
[----:B------:R-:W-:Y:S02]  /*7bd0*/  LOP3.LUT R0, R5, 0x640, R0, 0xf8, !PT ;  /* 0x0000064005007812 */ /* 0x000fe400078ef800 */
[----:B------:R-:W-:Y:S02]  /*7be0*/  LOP3.LUT R2, R2, 0x10, R9, 0x78, !PT ;  /* 0x0000001002027812 */ /* 0x000fe400078e7809 */
[----:B------:R-:W-:Y:S01]  /*7bf0*/  LOP3.LUT R5, R6, 0x100, R3, 0xf8, !PT ;  /* 0x0000010006057812 */ /* 0x000fe200078ef803 */
[----:B------:R0:W-:Y:S01]  /*7c00*/  STL [R1+0x14], R0 ;  /* 0x0000140001007387 */ /* 0x0001e20000100800 */
[----:B------:R-:W-:Y:S02]  /*7c10*/  LOP3.LUT R7, R7, 0x640, R4, 0xf8, !PT ;  /* 0x0000064007077812 */ /* 0x000fe400078ef804 */
[----:B0-----:R-:W-:-:S02]  /*7c20*/  LOP3.LUT R0, R5, R2, RZ, 0xfc, !PT ;  /* 0x0000000205007212 */ /* 0x001fc400078efcff */
[----:B------:R-:W-:-:S03]  /*7c30*/  LOP3.LUT R2, R4, 0x30, RZ, 0xc0, !PT ;  /* 0x0000003004027812 */ /* 0x000fc600078ec0ff */
[----:B------:R0:W-:Y:S01]  /*7c40*/  STL [R1+0x10], R0 ;  /* 0x0000100001007387 */ /* 0x0001e20000100800 */
[----:B------:R-:W-:-:S03]  /*7c50*/  ISETP.GE.AND P1, PT, R2, UR9, PT ;  /* 0x0000000902007c0c */ /* 0x000fc6000bf26270 */
[----:B------:R-:W-:Y:S01]  /*7c60*/  STL [R1+0xc], R7 ;  /* 0x00000c0701007387 */ /* 0x000fe20000100800 */
[----:B0-----:R-:W-:-:S04]  /*7c70*/  SHF.R.U32.HI R0, RZ, 0x2, R8 ;  /* 0x00000002ff007819 */ /* 0x001fc80000011608 */
[----:B------:R-:W-:Y:S01]  /*7c80*/  LOP3.LUT R8, R0, 0x1f, RZ, 0xc0, !PT ;  /* 0x0000001f00087812 */ /* 0x000fe200078ec0ff */
[----:B------:R-:W-:-:S03]  /*7c90*/  VIADD R0, R7, UR43 ;  /* 0x0000002b07007c36 */ /* 0x000fc60008000000 */
[----:B------:R-:W-:Y:S02]  /*7ca0*/  LOP3.LUT R6, R8, 0x60, R3, 0xf8, !PT ;  /* 0x0000006008067812 */ /* 0x000fe400078ef803 */
[----:B------:R0:W-:Y:S02]  /*7cb0*/  STL [R1+0x24], R0 ;  /* 0x0000240001007387 */ /* 0x0001e40000100800 */
[C---:B------:R-:W-:Y:S01]  /*7cc0*/  LOP3.LUT R5, R6.reuse, 0x80, RZ, 0xfc, !PT ;  /* 0x0000008006057812 */ /* 0x040fe200078efcff */
[----:B------:R-:W-:-:S04]  /*7cd0*/  VIADD R4, R6, UR5 ;  /* 0x0000000506047c36 */ /* 0x000fc80008000000 */
[----:B------:R-:W-:Y:S01]  /*7ce0*/  VIADD R3, R5, UR5 ;  /* 0x0000000505037c36 */ /* 0x000fe20008000000 */
[----:B0-----:R-:W-:-:S04]  /*7cf0*/  IADD3 R0, -R8, UR4, RZ ;  /* 0x0000000408007c10 */ /* 0x001fc8000fffe1ff */
[----:B------:R-:W-:Y:S01]  /*7d00*/  ISETP.GE.AND P0, PT, R3, UR42, PT ;  /* 0x0000002a03007c0c */ /* 0x000fe2000bf06270 */
[----:B------:R0:W-:Y:S01]  /*7d10*/  STL [R1+0x20], R3 ;  /* 0x0000200301007387 */ /* 0x0001e20000100800 */
[C---:B------:R-:W-:Y:S02]  /*7d20*/  ISETP.GE.AND P2, PT, R0.reuse, 0x1, PT ;  /* 0x000000010000780c */ /* 0x040fe40003f46270 */
[C---:B------:R-:W-:Y:S01]  /*7d30*/  ISETP.LT.OR P3, PT, R0.reuse, 0x1, P1 ;  /* 0x000000010000780c */ /* 0x040fe20000f61670 */
[----:B------:R0:W-:Y:S01]  /*7d40*/  STL [R1+0x1c], R4 ;  /* 0x00001c0401007387 */ /* 0x0001e20000100800 */
[----:B------:R-:W-:-:S03]  /*7d50*/  ISETP.LT.OR P4, PT, R0, 0x21, P1 ;  /* 0x000000210000780c */ /* 0x000fc60000f81670 */
[----:B------:R0:W-:Y:S06]  /*7d60*/  STL [R1+0x18], R0 ;  /* 0x0000180001007387 */ /* 0x0001ec0000100800 */
[----:B------:R-:W-:Y:S02]  /*7d70*/  @P2 LOP3.LUT R28, R28, 0x80, RZ, 0xfc, !PT ;  /* 0x000000801c1c2812 */ /* 0x000fe400078efcff */
[----:B------:R-:W-:Y:S02]  /*7d80*/  ISETP.LT.OR P2, PT, R0, 0x41, P1 ;  /* 0x000000410000780c */ /* 0x000fe40000f41670 */
[----:B------:R-:W-:-:S04]  /*7d90*/  LOP3.LUT R28, R28, 0xffffefff, RZ, 0xc0, !PT ;  /* 0xffffefff1c1c7812 */ /* 0x000fc800078ec0ff */
[----:B------:R-:W-:Y:S02]  /*7da0*/  @P3 LOP3.LUT R28, R28, 0x1000, RZ, 0xfc, !PT ;  /* 0x000010001c1c3812 */ /* 0x000fe400078efcff */
[----:B------:R-:W-:Y:S02]  /*7db0*/  ISETP.LT.OR P3, PT, R0, 0x61, P1 ;  /* 0x000000610000780c */ /* 0x000fe40000f61670 */
[----:B------:R-:W-:Y:S02]  /*7dc0*/  LOP3.LUT R28, R28, 0xfffff7ff, RZ, 0xc0, !PT ;  /* 0xfffff7ff1c1c7812 */ /* 0x000fe400078ec0ff */
[----:B------:R-:W-:Y:S02]  /*7dd0*/  ISETP.LT.OR P1, PT, R0, 0x81, P1 ;  /* 0x000000810000780c */ /* 0x000fe40000f21670 */
[----:B------:R-:W-:-:S04]  /*7de0*/  @P4 LOP3.LUT R28, R28, 0x800, RZ, 0xfc, !PT ;  /* 0x000008001c1c4812 */ /* 0x000fc800078efcff */
[----:B------:R-:W-:-:S04]  /*7df0*/  LOP3.LUT R28, R28, 0xfffffbff, RZ, 0xc0, !PT ;  /* 0xfffffbff1c1c7812 */ /* 0x000fc800078ec0ff */
[----:B------:R-:W-:Y:S02]  /*7e00*/  @P2 LOP3.LUT R28, R28, 0x400, RZ, 0xfc, !PT ;  /* 0x000004001c1c2812 */ /* 0x000fe400078efcff */
[----:B------:R-:W-:Y:S02]  /*7e10*/  ISETP.LT.U32.AND P2, PT, R5, 0xa0, !P0 ;  /* 0x000000a00500780c */ /* 0x000fe40004741070 */
[----:B------:R-:W-:Y:S02]  /*7e20*/  LOP3.LUT R28, R28, 0xfffffdff, RZ, 0xc0, !PT ;  /* 0xfffffdff1c1c7812 */ /* 0x000fe400078ec0ff */
[----:B------:R-:W-:Y:S02]  /*7e30*/  ISETP.GE.AND P0, PT, R0, 0x21, PT ;  /* 0x000000210000780c */ /* 0x000fe40003f06270 */
[----:B------:R-:W-:-:S04]  /*7e40*/  @P3 LOP3.LUT R28, R28, 0x200, RZ, 0xfc, !PT ;  /* 0x000002001c1c3812 */ /* 0x000fc800078efcff */
[----:B------:R-:W-:-:S04]  /*7e50*/  LOP3.LUT R28, R28, 0xffffbfff, RZ, 0xc0, !PT ;  /* 0xffffbfff1c1c7812 */ /* 0x000fc800078ec0ff */
[----:B------:R-:W-:Y:S02]  /*7e60*/  @P1 LOP3.LUT R28, R28, 0x4000, RZ, 0xfc, !PT ;  /* 0x000040001c1c1812 */ /* 0x000fe400078efcff */
[----:B------:R-:W-:Y:S02]  /*7e70*/  ISETP.GE.AND P1, PT, R0, 0x41, PT ;  /* 0x000000410000780c */ /* 0x000fe40003f26270 */
        /* <DEDUP_REMOVED lines=8> */
[----:B------:R-:W-:Y:S02]  /*7f00*/  ISETP.GE.AND P1, PT, R2, UR9, PT ;  /* 0x0000000902007c0c */ /* 0x000fe4000bf26270 */
[----:B------:R-:W-:-:S04]  /*7f10*/  LOP3.LUT R28, R28, 0xffffffef, RZ, 0xc0, !PT ;  /* 0xffffffef1c1c7812 */ /* 0x000fc800078ec0ff */
[----:B------:R-:W-:-:S04]  /*7f20*/  @P2 LOP3.LUT R28, R28, 0x10, RZ, 0xfc, !PT ;  /* 0x000000101c1c2812 */ /* 0x000fc800078efcff */
[----:B------:R-:W-:-:S04]  /*7f30*/  LOP3.LUT R28, R28, 0xfffffffe, RZ, 0xc0, !PT ;  /* 0xfffffffe1c1c7812 */ /* 0x000fc800078ec0ff */
[----:B------:R-:W-:-:S04]  /*7f40*/  LOP3.LUT R28, R28, 0xffffdfff, RZ, 0xc0, !PT ;  /* 0xffffdfff1c1c7812 */ /* 0x000fc800078ec0ff */
[----:B------:R-:W-:Y:S02]  /*7f50*/  @P0 LOP3.LUT R28, R28, 0x2000, RZ, 0xfc, !PT ;  /* 0x000020001c1c0812 */ /* 0x000fe400078efcff */
[----:B------:R-:W-:Y:S02]  /*7f60*/  ISETP.GE.AND P0, PT, R2, UR8, PT ;  /* 0x0000000802007c0c */ /* 0x000fe4000bf06270 */
[----:B------:R-:W-:-:S04]  /*7f70*/  @P1 LOP3.LUT R28, R28, 0x1, RZ, 0xfc, !PT ;  /* 0x000000011c1c1812 */ /* 0x000fc800078efcff */
[----:B------:R-:W-:-:S07]  /*7f80*/  LOP3.LUT R28, R28, 0xfffffeff, RZ, 0xc0, !PT ;  /* 0xfffffeff1c1c7812 */ /* 0x000fce00078ec0ff */
[----:B0-----:R-:W-:-:S07]  /*7f90*/  @P0 LOP3.LUT R28, R28, 0x100, RZ, 0xfc, !PT ;  /* 0x000001001c1c0812 */ /* 0x001fce00078efcff */
.L_x_84:
[----:B------:R-:W-:Y:S01]  /*7fa0*/  ULDC UR4, c[0x0][0xc38] ;  /* 0x00030e0000047ab9 */ /* 0x000fe20000000800 */
[----:B------:R-:W-:Y:S01]  /*7fb0*/  ULDC.64 UR8, c[0x0][0xa28] ;  /* 0x00028a0000087ab9 */ /* 0x000fe20000000a00 */
[----:B------:R-:W-:Y:S01]  /*7fc0*/  UISETP.NE.AND UP0, UPT, UR4, 0x1, UPT ;  /* 0x000000010400788c */ /* 0x000fe2000bf05270 */
[----:B------:R-:W-:Y:S01]  /*7fd0*/  ISETP.NE.U32.AND P0, PT, RZ, UR8, PT ;  /* 0x00000008ff007c0c */ /* 0x000fe2000bf05070 */
[----:B------:R-:W-:Y:S01]  /*7fe0*/  UMOV UR46, UR40 ;  /* 0x00000028002e7c82 */ /* 0x000fe20008000000 */
[----:B------:R-:W-:Y:S01]  /*7ff0*/  ULDC UR4, c[0x0][0xc44] ;  /* 0x0003110000047ab9 */ /* 0x000fe20000000800 */
[----:B------:R-:W-:Y:S01]  /*8000*/  UIADD3 UR11, UR43, 0xe000, URZ ;  /* 0x0000e0002b0b7890 */ /* 0x000fe2000fffe03f */
[----:B------:R-:W-:Y:S01]  /*8010*/  ISETP.NE.AND.EX P0, PT, RZ, UR9, PT, P0 ;  /* 0x00000009ff007c0c */ /* 0x000fe2000bf05300 */
[----:B------:R-:W-:Y:S01]  /*8020*/  UISETP.NE.AND UP1, UPT, UR4, 0x1, UPT ;  /* 0x000000010400788c */ /* 0x000fe2000bf25270 */
[----:B------:R-:W-:-:S04]  /*8030*/  UMOV UR39, URZ ;  /* 0x0000003f00277c82 */ /* 0x000fc80008000000 */
[----:B------:R-:W-:Y:S01]  /*8040*/  @UP0 ULDC UR4, c[0x0][0xc3c] ;  /* 0x00030f0000040ab9 */ /* 0x000fe20000000800 */
[----:B------:R-:W-:Y:S01]  /*8050*/  @UP0 ULDC UR10, c[0x0][0xc40] ;  /* 0x00031000000a0ab9 */ /* 0x000fe20000000800 */
[----:B------:R-:W-:-:S04]  /*8060*/  UIMAD.WIDE.U32 UR4, UR40, UR4, URZ ;  /* 0x00000004280472a5 */ /* 0x000fc8000f8e003f */
[----:B------:R-:W-:Y:S01]  /*8070*/  @UP0 USHF.R.U32.HI UR46, URZ, UR10, UR5 ;  /* 0x0000000a3f2e0299 */ /* 0x000fe20008011605 */
[----:B------:R-:W-:Y:S01]  /*8080*/  @UP1 ULDC.64 UR6, c[0x0][0xc48] ;  /* 0x0003120000061ab9 */ /* 0x000fe20000000a00 */
[----:B------:R-:W-:Y:S02]  /*8090*/  ULOP3.LUT UP0, URZ, UR11, 0x1bf, URZ, 0xc0, !UPT ;  /* 0x000001bf0b3f7892 */ /* 0x000fe4000f80c03f */
[----:B------:R-:W-:-:S03]  /*80a0*/  UIMAD.WIDE.U32 UR4, UR46, UR6, URZ ;  /* 0x000000062e0472a5 */ /* 0x000fc6000f8e003f */
[----:B------:R-:W-:Y:S01]  /*80b0*/  UMOV UR47, UR46 ;  /* 0x0000002e002f7c82 */ /* 0x000fe20008000000 */
[----:B------:R-:W-:Y:S01]  /*80c0*/  @UP1 USHF.R.U32.HI UR47, URZ, UR7, UR5 ;  /* 0x000000073f2f1299 */ /* 0x000fe20008011605 */
[----:B-1----:R-:W-:Y:S11]  /*80d0*/  @!P0 BRA `(.L_x_33) ;  /* 0x0000000000188947 */ /* 0x002ff60003800000 */
[----:B------:R-:W-:Y:S02]  /*80e0*/  ULDC.64 UR4, c[0x0][0xa28] ;  /* 0x00028a0000047ab9 */ /* 0x000fe40000000a00 */
[----:B------:R-:W-:-:S06]  /*80f0*/  UIMAD.WIDE UR4, UR47, 0x4, UR4 ;  /* 0x000000042f0478a5 */ /* 0x000fcc000f8e0204 */
[----:B------:R-:W-:Y:S01]  /*8100*/  IMAD.U32 R2, RZ, RZ, UR4 ;  /* 0x00000004ff027e24 */ /* 0x000fe2000f8e00ff */
[----:B------:R-:W-:-:S05]  /*8110*/  MOV R3, UR5 ;  /* 0x0000000500037c02 */ /* 0x000fca0008000f00 */
[----:B------:R-:W2:Y:S02]  /*8120*/  LDG.E R2, desc[UR36][R2.64] ;  /* 0x0000002402027981 */ /* 0x000ea4000c1e1900 */
[----:B--2---:R-:W-:-:S15]  /*8130*/  R2UR UR39, R2 ;  /* 0x00000000022772ca */ /* 0x004fde00000e0000 */
.L_x_33:
[----:B------:R-:W-:-:S13]  /*8140*/  PLOP3.LUT P0, PT, PT, PT, UP0, 0x80, 0x0 ;  /* 0x000000000000781c */ /* 0x000fda0003f0f008 */
[----:B------:R-:W-:Y:S05]  /*8150*/  @!P0 BRA `(.L_x_34) ;  /* 0x0000000000408947 */ /* 0x000fea0003800000 */
[----:B------:R-:W-:Y:S01]  /*8160*/  MOV R2, 0x0 ;  /* 0x0000000000027802 */ /* 0x000fe20000000f00 */
[----:B------:R-:W-:Y:S01]  /*8170*/  ULDC.64 UR6, c[0x4][0x98] ;  /* 0x0100260000067ab9 */ /* 0x000fe20000000a00 */
[----:B------:R-:W-:Y:S01]  /*8180*/  ULDC.64 UR8, c[0x4][0xa0] ;  /* 0x0100280000087ab9 */ /* 0x000fe20000000a00 */
[----:B------:R-:W-:Y:S01]  /*8190*/  ULDC.64 UR4, c[0x4][0x8] ;  /* 0x0100020000047ab9 */ /* 0x000fe20000000a00 */
[----:B------:R-:W-:Y:S02]  /*81a0*/  IMAD.U32 R4, RZ, RZ, UR6 ;  /* 0x00000006ff047e24 */ /* 0x000fe4000f8e00ff */
[----:B------:R-:W0:Y:S01]  /*81b0*/  LDC.64 R2, c[0x4][R2] ;  /* 0x0100000002027b82 */ /* 0x000e220000000a00 */
[----:B------:R-:W-:Y:S02]  /*81c0*/  IMAD.U32 R5, RZ, RZ, UR7 ;  /* 0x00000007ff057e24 */ /* 0x000fe4000f8e00ff */
[----:B------:R-:W-:Y:S02]  /*81d0*/  IMAD.U32 R6, RZ, RZ, UR8 ;  /* 0x00000008ff067e24 */ /* 0x000fe4000f8e00ff */
[----:B------:R-:W-:-:S02]  /*81e0*/  IMAD.U32 R7, RZ, RZ, UR9 ;  /* 0x00000009ff077e24 */ /* 0x000fc4000f8e00ff */
[----:B------:R-:W-:Y:S02]  /*81f0*/  IMAD.U32 R10, RZ, RZ, UR4 ;  /* 0x00000004ff0a7e24 */ /* 0x000fe4000f8e00ff */
[----:B------:R-:W-:Y:S02]  /*8200*/  IMAD.U32 R11, RZ, RZ, UR5 ;  /* 0x00000005ff0b7e24 */ /* 0x000fe4000f8e00ff */
[----:B------:R-:W-:Y:S02]  /*8210*/  IMAD.MOV.U32 R8, RZ, RZ, 0x70 ;  /* 0x00000070ff087424 */ /* 0x000fe400078e00ff */
[----:B------:R-:W-:Y:S02]  /*8220*/  IMAD.MOV.U32 R12, RZ, RZ, 0x1 ;  /* 0x00000001ff0c7424 */ /* 0x000fe400078e00ff */
[----:B------:R-:W-:-:S07]  /*8230*/  IMAD.MOV.U32 R13, RZ, RZ, RZ ;  /* 0x000000ffff0d7224 */ /* 0x000fce00078e00ff */
[----:B------:R-:W-:-:S07]  /*8240*/  LEPC R20, `(.L_x_34) ;  /* 0x000000001014794e */ /* 0x000fce0000000000 */
[----:B0-----:R-:W-:Y:S05]  /*8250*/  CALL.ABS.NOINC R2 ;  /* 0x0000000002007343 */ /* 0x001fea0003c00000 */
.L_x_34:
[----:B------:R-:W-:Y:S01]  /*8260*/  UIADD3 UR4, UR43, 0x6000, URZ ;  /* 0x000060002b047890 */ /* 0x000fe2000fffe03f */
[----:B------:R-:W-:-:S05]  /*8270*/  LOP3.LUT R28, R28, 0xfffffffd, RZ, 0xc0, !PT ;  /* 0xfffffffd1c1c7812 */ /* 0x000fca00078ec0ff */
[----:B------:R-:W-:-:S04]  /*8280*/  MOV R16, UR4 ;  /* 0x0000000400107c02 */ /* 0x000fc80008000f00 */
[----:B------:R-:W-:-:S13]  /*8290*/  LOP3.LUT P0, RZ, R16, 0x1bf, RZ, 0xc0, !PT ;  /* 0x000001bf10ff7812 */ /* 0x000fda000780c0ff */
[----:B------:R-:W-:Y:S01]  /*82a0*/  @P0 LOP3.LUT R28, R28, 0x2, RZ, 0xfc, !PT ;  /* 0x000000021c1c0812 */ /* 0x000fe200078efcff */
[----:B------:R-:W-:Y:S06]  /*82b0*/  @!P0 BRA `(.L_x_35) ;  /* 0x0000000000408947 */ /* 0x000fec0003800000 */
        /* <DEDUP_REMOVED lines=16> */
.L_x_35:
[----:B------:R-:W-:-:S04]  /*83c0*/  UIADD3 UR4, UR43, 0x1000, URZ ;  /* 0x000010002b047890 */ /* 0x000fc8000fffe03f */
[----:B------:R-:W-:-:S06]  /*83d0*/  ULOP3.LUT UP0, URZ, UR4, 0x9f, URZ, 0xc0, !UPT ;  /* 0x0000009f043f7892 */ /* 0x000fcc000f80c03f */
[----:B------:R-:W-:-:S13]  /*83e0*/  PLOP3.LUT P0, PT, PT, PT, UP0, 0x80, 0x0 ;  /* 0x000000000000781c */ /* 0x000fda0003f0f008 */
[----:B------:R-:W-:Y:S05]  /*83f0*/  @!P0 BRA `(.L_x_36) ;  /* 0x0000000000408947 */ /* 0x000fea0003800000 */
[----:B------:R-:W-:Y:S01]  /*8400*/  MOV R2, 0x0 ;  /* 0x0000000000027802 */ /* 0x000fe20000000f00 */
[----:B------:R-:W-:Y:S01]  /*8410*/  ULDC.64 UR6, c[0x4][0x98] ;  /* 0x0100260000067ab9 */ /* 0x000fe20000000a00 */
[----:B------:R-:W-:Y:S01]  /*8420*/  ULDC.64 UR8, c[0x4][0xa0] ;  /* 0x0100280000087ab9 */ /* 0x000fe20000000a00 */
[----:B------:R-:W-:Y:S01]  /*8430*/  ULDC.64 UR4, c[0x4][0x18] ;  /* 0x0100060000047ab9 */ /* 0x000fe20000000a00 */
[----:B------:R-:W-:Y:S01]  /*8440*/  MOV R4, UR6 ;  /* 0x0000000600047c02 */ /* 0x000fe20008000f00 */
[----:B------:R-:W-:Y:S01]  /*8450*/  IMAD.U32 R5, RZ, RZ, UR7 ;  /* 0x00000007ff057e24 */ /* 0x000fe2000f8e00ff */
[----:B------:R-:W0:Y:S01]  /*8460*/  LDC.64 R2, c[0x4][R2] ;  /* 0x0100000002027b82 */ /* 0x000e220000000a00 */
[----:B------:R-:W-:Y:S02]  /*8470*/  IMAD.U32 R6, RZ, RZ, UR8 ;  /* 0x00000008ff067e24 */ /* 0x000fe4000f8e00ff */
[----:B------:R-:W-:Y:S02]  /*8480*/  IMAD.U32 R7, RZ, RZ, UR9 ;  /* 0x00000009ff077e24 */ /* 0x000fe4000f8e00ff */
[----:B------:R-:W-:-:S02]  /*8490*/  IMAD.U32 R10, RZ, RZ, UR4 ;  /* 0x00000004ff0a7e24 */ /* 0x000fc4000f8e00ff */
[----:B------:R-:W-:Y:S02]  /*84a0*/  IMAD.U32 R11, RZ, RZ, UR5 ;  /* 0x00000005ff0b7e24 */ /* 0x000fe4000f8e00ff */
[----:B------:R-:W-:Y:S02]  /*84b0*/  IMAD.MOV.U32 R8, RZ, RZ, 0x70 ;  /* 0x00000070ff087424 */ /* 0x000fe400078e00ff */
[----:B------:R-:W-:Y:S02]  /*84c0*/  IMAD.MOV.U32 R12, RZ, RZ, 0x1 ;  /* 0x00000001ff0c7424 */ /* 0x000fe400078e00ff */
[----:B------:R-:W-:-:S07]  /*84d0*/  IMAD.MOV.U32 R13, RZ, RZ, RZ ;  /* 0x000000ffff0d7224 */ /* 0x000fce00078e00ff */
[----:B------:R-:W-:-:S07]  /*84e0*/  LEPC R20, `(.L_x_36) ;  /* 0x000000001014794e */ /* 0x000fce0000000000 */
[----:B0-----:R-:W-:Y:S05]  /*84f0*/  CALL.ABS.NOINC R2 ;  /* 0x0000000002007343 */ /* 0x001fea0003c00000 */
.L_x_36:
[----:B------:R-:W-:-:S13]  /*8500*/  LOP3.LUT P6, RZ, R16, 0x1bf, RZ, 0xc0, !PT ;  /* 0x000001bf10ff7812 */ /* 0x000fda00078cc0ff */
[----:B------:R-:W-:Y:S05]  /*8510*/  @!P6 BRA `(.L_x_37) ;  /* 0x000000000040e947 */ /* 0x000fea0003800000 */
[----:B------:R-:W-:Y:S01]  /*8520*/  MOV R2, 0x0 ;  /* 0x0000000000027802 */ /* 0x000fe20000000f00 */
[----:B------:R-:W-:Y:S01]  /*8530*/  ULDC.64 UR6, c[0x4][0x98] ;  /* 0x0100260000067ab9 */ /* 0x000fe20000000a00 */
[----:B------:R-:W-:Y:S01]  /*8540*/  ULDC.64 UR8, c[0x4][0xa0] ;  /* 0x0100280000087ab9 */ /* 0x000fe20000000a00 */
[----:B------:R-:W-:Y:S01]  /*8550*/  ULDC.64 UR4, c[0x4][0x20] ;  /* 0x0100080000047ab9 */ /* 0x000fe20000000a00 */
[----:B------:R-:W-:Y:S01]  /*8560*/  IMAD.U32 R4, RZ, RZ, UR6 ;  /* 0x00000006ff047e24 */ /* 0x000fe2000f8e00ff */
[----:B------:R-:W-:Y:S01]  /*8570*/  MOV R5, UR7 ;  /* 0x0000000700057c02 */ /* 0x000fe20008000f00 */
        /* <DEDUP_REMOVED lines=10> */
.L_x_37:
[----:B------:R-:W-:Y:S01]  /*8620*/  ULDC.64 UR4, c[0x0][0x9f8] ;  /* 0x00027e0000047ab9 */ /* 0x000fe20000000a00 */
[----:B------:R-:W-:Y:S01]  /*8630*/  IMAD.U32 R16, RZ, RZ, UR47 ;  /* 0x0000002fff107e24 */ /* 0x000fe2000f8e00ff */
[----:B------:R-:W-:Y:S01]  /*8640*/  UISETP.NE.U32.AND UP0, UPT, UR4, URZ, UPT ;  /* 0x0000003f0400728c */ /* 0x000fe2000bf05070 */
[----:B------:R-:W0:Y:S03]  /*8650*/  LDC R17, c[0x0][0x430] ;  /* 0x00010c00ff117b82 */ /* 0x000e260000000800 */
[----:B------:R-:W-:-:S06]  /*8660*/  UISETP.NE.AND.EX UP0, UPT, UR5, URZ, UPT, UP0 ;  /* 0x0000003f0500728c */ /* 0x000fcc000bf05300 */
[----:B------:R-:W-:-:S05]  /*8670*/  PLOP3.LUT P0, PT, PT, PT, UP0, 0x80, 0x0 ;  /* 0x000000000000781c */ /* 0x000fca0003f0f008 */
[----:B------:R-:W-:Y:S02]  /*8680*/  @UP0 ULDC.64 UR4, c[0x0][0x9f8] ;  /* 0x00027e0000040ab9 */ /* 0x000fe40000000a00 */
[----:B------:R-:W-:-:S06]  /*8690*/  @UP0 UIMAD.WIDE UR4, UR47, 0x4, UR4 ;  /* 0x000000042f0408a5 */ /* 0x000fcc000f8e0204 */
[----:B------:R-:W-:Y:S01]  /*86a0*/  IMAD.U32 R2, RZ, RZ, UR4 ;  /* 0x00000004ff027e24 */ /* 0x000fe2000f8e00ff */
[----:B------:R-:W-:-:S05]  /*86b0*/  MOV R3, UR5 ;  /* 0x0000000500037c02 */ /* 0x000fca0008000f00 */
[----:B------:R-:W2:Y:S01]  /*86c0*/  @P0 LDG.E R16, desc[UR36][R2.64] ;  /* 0x0000002402100981 */ /* 0x000ea2000c1e1900 */
[----:B------:R-:W-:-:S03]  /*86d0*/  UMOV UR4, 0xffffffff ;  /* 0xffffffff00047882 */ /* 0x000fc60000000000 */
[----:B--2---:R1:W-:Y:S01]  /*86e0*/  STL [R1], R16 ;  /* 0x0000001001007387 */ /* 0x0043e20000100800 */
[----:B0-----:R-:W-:Y:S05]  /*86f0*/  BRA.DIV UR4, `(.L_x_38) ;  /* 0x0000003a042c7947 */ /* 0x001fea000b800000 */
.L_x_101:
[----:B------:R-:W2:Y:S04]  /*8700*/  LDL R0, [R1+0x1c] ;  /* 0x00001c0001007983 */ /* 0x000ea80000100800 */
[----:B------:R-:W3:Y:S01]  /*8710*/  LDL R8, [R1+0x20] ;  /* 0x0000200001087983 */ /* 0x000ee20000100800 */
[----:B------:R-:W-:Y:S02]  /*8720*/  ISETP.NE.AND P3, PT, R17, 0x1, PT ;  /* 0x000000011100780c */ /* 0x000fe40003f65270 */
[----:B------:R-:W-:Y:S02]  /*8730*/  SHF.R.S32.HI R12, RZ, 0x1f, R16 ;  /* 0x0000001fff0c7819 */ /* 0x000fe40000011410 */
[C---:B------:R-:W-:Y:S02]  /*8740*/  LOP3.LUT P2, RZ, R28.reuse, 0x8, RZ, 0xc0, !PT ;  /* 0x000000081cff7812 */ /* 0x040fe4000784c0ff */
[----:B------:R-:W-:Y:S01]  /*8750*/  LOP3.LUT R28, R28, 0xfffffffb, RZ, 0xc0, !PT ;  /* 0xfffffffb1c1c7812 */ /* 0x000fe200078ec0ff */
[----:B------:R0:W-:Y:S06]  /*8760*/  STL [R1+0x8], R12 ;  /* 0x0000080c01007387 */ /* 0x0001ec0000100800 */
[----:B------:R-:W4:Y:S01]  /*8770*/  @P3 LDC R3, c[0x0][0x434] ;  /* 0x00010d00ff033b82 */ /* 0x000f220000000800 */
[----:B------:R-:W-:-:S07]  /*8780*/  @P3 LOP3.LUT R28, R28, 0x4, RZ, 0xfc, !PT ;  /* 0x000000041c1c3812 */ /* 0x000fce00078efcff */
[----:B------:R-:W1:Y:S08]  /*8790*/  @P3 LDC R5, c[0x0][0x438] ;  /* 0x00010e00ff053b82 */ /* 0x000e700000000800 */
[----:B------:R-:W0:Y:S01]  /*87a0*/  @P3 LDC R13, c[0x0][0x438] ;  /* 0x00010e00ff0d3b82 */ /* 0x000e220000000800 */
[----:B------:R-:W-:Y:S02]  /*87b0*/  LOP3.LUT R28, R28, 0xfffffffd, RZ, 0xc0, !PT ;  /* 0xfffffffd1c1c7812 */ /* 0x000fe400078ec0ff */
[C---:B--2---:R-:W-:Y:S01]  /*87c0*/  ISETP.GE.AND P0, PT, R0.reuse, UR42, PT ;  /* 0x0000002a00007c0c */ /* 0x044fe2000bf06270 */
[----:B------:R-:W-:-:S04]  /*87d0*/  VIADD R10, R0, UR39 ;  /* 0x00000027000a7c36 */ /* 0x000fc80008000000 */
[----:B----4-:R-:W-:-:S04]  /*87e0*/  @P3 IMAD.HI.U32 R2, R10, R3, RZ ;  /* 0x000000030a023227 */ /* 0x010fc800078e00ff */
[----:B------:R-:W-:Y:S01]  /*87f0*/  IMAD.MOV.U32 R0, RZ, RZ, R10 ;  /* 0x000000ffff007224 */ /* 0x000fe200078e000a */
[----:B-1----:R-:W-:-:S03]  /*8800*/  @P3 SHF.R.U32.HI R0, RZ, R5, R2 ;  /* 0x00000005ff003219 */ /* 0x002fc60000011602 */
[----:B------:R-:W1:Y:S01]  /*8810*/  @!P0 LDC.64 R6, c[0x0][0x428] ;  /* 0x00010a00ff068b82 */ /* 0x000e620000000a00 */
[----:B------:R-:W-:-:S07]  /*8820*/  @!P0 SHF.R.S32.HI R3, RZ, 0x1f, R0 ;  /* 0x0000001fff038819 */ /* 0x000fce0000011400 */
[----:B------:R-:W2:Y:S01]  /*8830*/  @!P0 LDC.64 R4, c[0x0][0x418] ;  /* 0x00010600ff048b82 */ /* 0x000ea20000000a00 */
[----:B-1----:R-:W-:-:S04]  /*8840*/  @!P0 IMAD R2, R12, R6, RZ ;  /* 0x000000060c028224 */ /* 0x002fc800078e02ff */
[----:B------:R-:W-:Y:S02]  /*8850*/  @!P0 IMAD R7, R16, R7, R2 ;  /* 0x0000000710078224 */ /* 0x000fe400078e0202 */
[----:B------:R-:W-:-:S04]  /*8860*/  @!P0 IMAD.MOV.U32 R2, RZ, RZ, R0 ;  /* 0x000000ffff028224 */ /* 0x000fc800078e0000 */
[----:B------:R-:W-:-:S04]  /*8870*/  @!P0 IMAD.WIDE.U32 R2, R16, R6, R2 ;  /* 0x0000000610028225 */ /* 0x000fc800078e0002 */
[----:B------:R-:W-:Y:S01]  /*8880*/  @!P0 IMAD.IADD R3, R3, 0x1, R7 ;  /* 0x0000000103038824 */ /* 0x000fe200078e0207 */
[----:B--2---:R-:W-:-:S04]  /*8890*/  @!P0 LEA R6, P1, R2, R4, 0x2 ;  /* 0x0000000402068211 */ /* 0x004fc800078210ff */
[----:B------:R-:W-:Y:S01]  /*88a0*/  @!P0 LEA.HI.X R7, R2, R5, R3, 0x2, P1 ;  /* 0x0000000502078211 */ /* 0x000fe200008f1403 */
[----:B---3--:R-:W-:Y:S01]  /*88b0*/  VIADD R4, R8, UR39 ;  /* 0x0000002708047c36 */ /* 0x008fe20008000000 */
[----:B------:R-:W1:Y:S01]  /*88c0*/  @P3 LDC R3, c[0x0][0x434] ;  /* 0x00010d00ff033b82 */ /* 0x000e620000000800 */
[----:B------:R-:W-:-:S06]  /*88d0*/  IMAD.MOV.U32 R5, RZ, RZ, RZ ;  /* 0x000000ffff057224 */ /* 0x000fcc00078e00ff */
[----:B------:R2:W5:Y:S01]  /*88e0*/  @!P0 LDG.E R5, desc[UR36][R6.64] ;  /* 0x0000002406058981 */ /* 0x000562000c1e1900 */
[----:B------:R-:W3:Y:S01]  /*88f0*/  @P2 LDC.64 R8, c[0x0][0x428] ;  /* 0x00010a00ff082b82 */ /* 0x000ee20000000a00 */
[----:B------:R-:W-:-:S07]  /*8900*/  IMAD.MOV.U32 R11, RZ, RZ, R4 ;  /* 0x000000ffff0b7224 */ /* 0x000fce00078e0004 */
[----:B--2---:R-:W2:Y:S01]  /*8910*/  @P2 LDC.64 R6, c[0x0][0x418] ;  /* 0x00010600ff062b82 */ /* 0x004ea20000000a00 */
[----:B-1----:R-:W-:-:S05]  /*8920*/  @P3 IMAD.HI.U32 R2, R4, R3, RZ ;  /* 0x0000000304023227 */ /* 0x002fca00078e00ff */
[----:B0-----:R-:W-:Y:S01]  /*8930*/  @P3 SHF.R.U32.HI R11, RZ, R13, R2 ;  /* 0x0000000dff0b3219 */ /* 0x001fe20000011602 */
[----:B---3--:R-:W-:-:S03]  /*8940*/  @P2 IMAD R2, R12, R8, RZ ;  /* 0x000000080c022224 */ /* 0x008fc600078e02ff */
[--C-:B------:R-:W-:Y:S01]  /*8950*/  @P2 SHF.R.S32.HI R3, RZ, 0x1f, R11.reuse ;  /* 0x0000001fff032819 */ /* 0x100fe2000001140b */
[----:B------:R-:W-:Y:S02]  /*8960*/  @P2 IMAD R9, R16, R9, R2 ;  /* 0x0000000910092224 */ /* 0x000fe400078e0202 */
[----:B------:R-:W-:-:S04]  /*8970*/  @P2 IMAD.MOV.U32 R2, RZ, RZ, R11 ;  /* 0x000000ffff022224 */ /* 0x000fc800078e000b */
[----:B------:R-:W-:Y:S02]  /*8980*/  @P2 IMAD.WIDE.U32 R2, R16, R8, R2 ;  /* 0x0000000810022225 */ /* 0x000fe400078e0002 */
[----:B------:R-:W0:Y:S02]  /*8990*/  LDC R16, c[0x0][0xc44] ;  /* 0x00031100ff107b82 */ /* 0x000e240000000800 */
[----:B------:R-:W-:Y:S01]  /*89a0*/  @P2 IMAD.IADD R9, R9, 0x1, R3 ;  /* 0x0000000109092824 */ /* 0x000fe200078e0203 */
[----:B--2---:R-:W-:-:S04]  /*89b0*/  @P2 LEA R8, P0, R2, R6, 0x2 ;  /* 0x0000000602082211 */ /* 0x004fc800078010ff */
[----:B------:R-:W-:Y:S02]  /*89c0*/  @P2 LEA.HI.X R9, R2, R7, R9, 0x2, P0 ;  /* 0x0000000702092211 */ /* 0x000fe400000f1409 */
[----:B------:R-:W-:Y:S01]  /*89d0*/  MOV R7, RZ ;  /* 0x000000ff00077202 */ /* 0x000fe20000000f00 */
[----:B------:R-:W-:-:S05]  /*89e0*/  IMAD.MOV R3, RZ, RZ, -R0 ;  /* 0x000000ffff037224 */ /* 0x000fca00078e0a00 */
[----:B------:R1:W5:Y:S01]  /*89f0*/  @P2 LDG.E R7, desc[UR36][R8.64] ;  /* 0x0000002408072981 */ /* 0x000362000c1e1900 */
[----:B------:R-:W-:Y:S02]  /*8a00*/  IMAD.U32 R0, RZ, RZ, UR49 ;  /* 0x00000031ff007e24 */ /* 0x000fe4000f8e00ff */
[----:B------:R-:W-:-:S03]  /*8a10*/  IMAD.MOV R11, RZ, RZ, -R11 ;  /* 0x000000ffff0b7224 */ /* 0x000fc600078e0a0b */
[----:B------:R-:W-:Y:S01]  /*8a20*/  ISETP.NE.AND P0, PT, R0, 0x3, PT ;  /* 0x000000030000780c */ /* 0x000fe20003f05270 */
[C---:B------:R-:W-:Y:S02]  /*8a30*/  IMAD R6, R17.reuse, R11, R4 ;  /* 0x0000000b11067224 */ /* 0x040fe400078e0204 */
[----:B-1----:R-:W-:Y:S02]  /*8a40*/  IMAD R8, R17, R3, R10 ;  /* 0x0000000311087224 */ /* 0x002fe400078e020a */
[----:B------:R-:W-:-:S04]  /*8a50*/  IMAD R3, RZ, RZ, -UR47 ;  /* 0x8000002fff037e24 */ /* 0x000fc8000f8e02ff */
[----:B0-----:R-:W-:-:S04]  /*8a60*/  IMAD R16, R16, R3, UR46 ;  /* 0x0000002e10107e24 */ /* 0x001fc8000f8e0203 */
[----:B------:R-:W-:Y:S02]  /*8a70*/  @P0 LOP3.LUT R28, R28, 0x2, RZ, 0xfc, !PT ;  /* 0x000000021c1c0812 */ /* 0x000fe400078efcff */
[----:B------:R-:W-:-:S05]  /*8a80*/  SHF.R.S32.HI R2, RZ, 0x1f, R16 ;  /* 0x0000001fff027819 */ /* 0x000fca0000011410 */
[----:B------:R0:W-:Y:S01]  /*8a90*/  STL [R1+0x4], R2 ;  /* 0x0000040201007387 */ /* 0x0001e20000100800 */
[----:B------:R-:W-:Y:S05]  /*8aa0*/  @!P0 BRA `(.L_x_39) ;  /* 0x0000000000048947 */ /* 0x000fea0003800000 */
[----:B------:R-:W-:Y:S01]  /*8ab0*/  BPT.TRAP 0x1 ;  /* 0x000000040000795c */ /* 0x000fe20000300000 */
.L_x_39:
[----:B------:R-:W-:Y:S01]  /*8ac0*/  LEA R0, R26, UR43, 0x3 ;  /* 0x0000002b1a007c11 */ /* 0x000fe2000f8e18ff */
[----:B------:R-:W-:Y:S01]  /*8ad0*/  BSSY B0, `(.L_x_40) ;  /* 0x0000005000007945 */ /* 0x000fe20003800000 */
[----:B------:R-:W-:Y:S02]  /*8ae0*/  SHF.L.U32 R22, R29, 0x1f, RZ ;  /* 0x0000001f1d167819 */ /* 0x000fe400000006ff */
[----:B------:R-:W-:Y:S02]  /*8af0*/  SHF.R.S32.HI R20, RZ, 0x1f, R8 ;  /* 0x0000001fff147819 */ /* 0x000fe40000011408 */
[----:B------:R-:W1:Y:S02]  /*8b00*/  SYNCS.PHASECHK.TRANS64.TRYWAIT P0, [R0+URZ+0x13280], R22 ;  /* 0x01328016000075a7 */ /* 0x000e64000800017f */
[----:B-1----:R-:W-:Y:S05]  /*8b10*/  @!P0 BRA `(.L_x_41) ;  /* 0x0000003400508947 */ /* 0x002fea0003800000 */
.L_x_102:
[----:B------:R-:W-:Y:S05]  /*8b20*/  BSYNC B0 ;  /* 0x0000000000007941 */ /* 0x000fea0003800000 */
.L_x_40:
[----:B------:R-:W2:Y:S01]  /*8b30*/  LDL R9, [R1+0x4] ;  /* 0x0000040001097983 */ /* 0x000ea20000100800 */
[----:B------:R-:W-:-:S03]  /*8b40*/  ULDC.64 UR4, c[0x0][0x328] ;  /* 0x0000ca0000047ab9 */ /* 0x000fc60000000a00 */
[----:B------:R-:W3:Y:S01]  /*8b50*/  LDL R13, [R1+0xc] ;  /* 0x00000c00010d7983 */ /* 0x000ee20000100800 */
[----:B------:R-:W-:Y:S01]  /*8b60*/  IMAD R3, R20, UR4, RZ ;  /* 0x0000000414037c24 */ /* 0x000fe2000f8e02ff */
[----:B-----5:R-:W-:Y:S01]  /*8b70*/  SHF.R.S32.HI R21, RZ, 0x1f, R5 ;  /* 0x0000001fff157819 */ /* 0x020fe20000011405 */
[----:B------:R-:W-:Y:S01]  /*8b80*/  ULDC.64 UR6, c[0x0][0x338] ;  /* 0x0000ce0000067ab9 */ /* 0x000fe20000000a00 */
[----:B------:R-:W-:Y:S01]  /*8b90*/  ULDC.64 UR8, c[0x0][0x330] ;  /* 0x0000cc0000087ab9 */ /* 0x000fe20000000a00 */
[C---:B------:R-:W-:Y:S01]  /*8ba0*/  IMAD R4, R8.reuse, UR5, R3 ;  /* 0x0000000508047c24 */ /* 0x040fe2000f8e0203 */
[----:B------:R-:W-:Y:S01]  /*8bb0*/  SHF.R.S32.HI R19, RZ, 0x1f, R6 ;  /* 0x0000001fff137819 */ /* 0x000fe20000011406 */
[----:B0-----:R-:W-:Y:S01]  /*8bc0*/  IMAD.WIDE.U32 R2, R8, UR4, RZ ;  /* 0x0000000408027c25 */ /* 0x001fe2000f8e00ff */
[----:B------:R-:W0:Y:S01]  /*8bd0*/  S2R R12, SR_TID.X ;  /* 0x00000000000c7919 */ /* 0x000e220000002100 */
[----:B------:R-:W-:Y:S01]  /*8be0*/  ULDC.64 UR10, c[0x0][0x318] ;  /* 0x0000c600000a7ab9 */ /* 0x000fe20000000a00 */
[----:B------:R-:W-:Y:S01]  /*8bf0*/  SHF.R.S32.HI R23, RZ, 0x1f, R7 ;  /* 0x0000001fff177819 */ /* 0x000fe20000011407 */
[----:B------:R-:W-:-:S02]  /*8c00*/  IMAD.IADD R3, R3, 0x1, R4 ;  /* 0x0000000103037824 */ /* 0x000fc400078e0204 */
[----:B------:R-:W-:Y:S02]  /*8c10*/  IMAD R4, R21, UR6, RZ ;  /* 0x0000000615047c24 */ /* 0x000fe4000f8e02ff */
[----:B------:R-:W-:-:S04]  /*8c20*/  IMAD.WIDE.U32 R2, R5, UR6, R2 ;  /* 0x0000000605027c25 */ /* 0x000fc8000f8e0002 */
[----:B------:R-:W-:Y:S02]  /*8c30*/  IMAD R4, R5, UR7, R4 ;  /* 0x0000000705047c24 */ /* 0x000fe4000f8e0204 */
[----:B------:R-:W-:Y:S02]  /*8c40*/  IMAD R11, R19, UR4, RZ ;  /* 0x00000004130b7c24 */ /* 0x000fe4000f8e02ff */
[----:B------:R-:W-:Y:S02]  /*8c50*/  IMAD.IADD R3, R3, 0x1, R4 ;  /* 0x0000000103037824 */ /* 0x000fe400078e0204 */
[----:B------:R-:W-:Y:S02]  /*8c60*/  IMAD R11, R6, UR5, R11 ;  /* 0x00000005060b7c24 */ /* 0x000fe4000f8e020b */
[----:B------:R-:W-:-:S04]  /*8c70*/  IMAD.WIDE.U32 R2, R16, UR8, R2 ;  /* 0x0000000810027c25 */ /* 0x000fc8000f8e0002 */
[----:B0-----:R-:W-:-:S05]  /*8c80*/  IMAD.SHL.U32 R24, R12, 0x10, RZ ;  /* 0x000000100c187824 */ /* 0x001fca00078e00ff */
[----:B------:R-:W-:Y:S01]  /*8c90*/  LOP3.LUT R24, R24, 0x30, RZ, 0xc0, !PT ;  /* 0x0000003018187812 */ /* 0x000fe200078ec0ff */
[----:B--2---:R-:W-:Y:S01]  /*8ca0*/  IMAD R4, R9, UR8, RZ ;  /* 0x0000000809047c24 */ /* 0x004fe2000f8e02ff */
[----:B------:R-:W-:-:S03]  /*8cb0*/  IADD3 R9, P0, R2, UR10, RZ ;  /* 0x0000000a02097c10 */ /* 0x000fc6000ff1e0ff */
[----:B------:R-:W-:-:S05]  /*8cc0*/  IMAD R4, R16, UR9, R4 ;  /* 0x0000000910047c24 */ /* 0x000fca000f8e0204 */
[----:B------:R-:W-:Y:S01]  /*8cd0*/  IADD3.X R10, R3, UR11, R4, P0, !PT ;  /* 0x0000000b030a7c10 */ /* 0x000fe200087fe404 */
[----:B------:R-:W-:Y:S01]  /*8ce0*/  IMAD.WIDE.U32 R2, R6, UR4, RZ ;  /* 0x0000000406027c25 */ /* 0x000fe2000f8e00ff */
[----:B------:R-:W-:-:S03]  /*8cf0*/  UMOV UR4, 0xffffffff ;  /* 0xffffffff00047882 */ /* 0x000fc60000000000 */
[----:B------:R-:W-:Y:S02]  /*8d00*/  IMAD.IADD R3, R3, 0x1, R11 ;  /* 0x0000000103037824 */ /* 0x000fe400078e020b */
[----:B------:R-:W-:Y:S02]  /*8d10*/  IMAD R11, R23, UR6, RZ ;  /* 0x00000006170b7c24 */ /* 0x000fe4000f8e02ff */
[----:B------:R-:W-:-:S04]  /*8d20*/  IMAD.WIDE.U32 R2, R7, UR6, R2 ;  /* 0x0000000607027c25 */ /* 0x000fc8000f8e0002 */
[----:B------:R-:W-:-:S04]  /*8d30*/  IMAD R11, R7, UR7, R11 ;  /* 0x00000007070b7c24 */ /* 0x000fc8000f8e020b */
[----:B------:R-:W-:Y:S02]  /*8d40*/  IMAD.IADD R3, R3, 0x1, R11 ;  /* 0x0000000103037824 */ /* 0x000fe400078e020b */
[----:B------:R-:W-:-:S03]  /*8d50*/  IMAD.WIDE.U32 R2, R16, UR8, R2 ;  /* 0x0000000810027c25 */ /* 0x000fc6000f8e0002 */
[----:B------:R-:W-:-:S04]  /*8d60*/  IADD3 R18, P0, R2, UR10, RZ ;  /* 0x0000000a02127c10 */ /* 0x000fc8000ff1e0ff */
[----:B------:R-:W-:Y:S01]  /*8d70*/  IADD3.X R17, R4, UR11, R3, P0, !PT ;  /* 0x0000000b04117c10 */ /* 0x000fe200087fe403 */
[----:B---3--:R-:W-:Y:S01]  /*8d80*/  IMAD R4, R26, 0x2800, R13 ;  /* 0x000028001a047824 */ /* 0x008fe200078e020d */
[----:B------:R-:W-:Y:S07]  /*8d90*/  BRA.DIV UR4, `(.L_x_42) ;  /* 0x0000003204c47947 */ /* 0x000fee000b800000 */
[----:B------:R-:W0:Y:S01]  /*8da0*/  SHFL.IDX PT, R2, R9, RZ, 0x1c1f ;  /* 0x001c1fff09027589 */ /* 0x000e2200000e0000 */
[----:B------:R-:W-:Y:S01]  /*8db0*/  LOP3.LUT P4, RZ, R28, 0x1000, RZ, 0xc0, !PT ;  /* 0x000010001cff7812 */ /* 0x000fe2000788c0ff */
[----:B------:R-:W-:Y:S01]  /*8dc0*/  VIADD R4, R4, UR43 ;  /* 0x0000002b04047c36 */ /* 0x000fe20008000000 */
[C---:B------:R-:W-:Y:S01]  /*8dd0*/  LOP3.LUT P3, RZ, R28.reuse, 0x800, RZ, 0xc0, !PT ;  /* 0x000008001cff7812 */ /* 0x040fe2000786c0ff */
[----:B------:R-:W2:Y:S01]  /*8de0*/  SHFL.IDX PT, R3, R10, RZ, 0x1c1f ;  /* 0x001c1fff0a037589 */ /* 0x000ea200000e0000 */
[C---:B------:R-:W-:Y:S02]  /*8df0*/  LOP3.LUT P2, RZ, R28.reuse, 0x400, RZ, 0xc0, !PT ;  /* 0x000004001cff7812 */ /* 0x040fe4000784c0ff */
[----:B------:R-:W-:Y:S01]  /*8e00*/  LOP3.LUT P1, RZ, R28, 0x200, RZ, 0xc0, !PT ;  /* 0x000002001cff7812 */ /* 0x000fe2000782c0ff */
[----:B------:R-:W-:Y:S01]  /*8e10*/  SHFL.IDX PT, R17, R17, RZ, 0x1c1f ;  /* 0x001c1fff11117589 */ /* 0x000fe200000e0000 */
[----:B0-----:R-:W-:-:S04]  /*8e20*/  IADD3 R2, P0, R24, R2, RZ ;  /* 0x0000000218027210 */ /* 0x001fc80007f1e0ff */
[----:B--2---:R-:W-:-:S05]  /*8e30*/  IADD3.X R3, RZ, R3, RZ, P0, !PT ;  /* 0x00000003ff037210 */ /* 0x004fca00007fe4ff */
[----:B------:R0:W-:Y:S04]  /*8e40*/  LDGSTS.E.BYPASS.LTC128B.128 [R4+0x6000], desc[UR36][R2.64], !P4 ;  /* 0x0600000002047fae */ /* 0x0001e8000e101d64 */
[----:B0-----:R-:W0:Y:S04]  /*8e50*/  SHFL.IDX PT, R2, R9, 0x1, 0x1c1f ;  /* 0x003c1f0009027f89 */ /* 0x001e2800000e0000 */
[----:B------:R-:W2:Y:S01]  /*8e60*/  SHFL.IDX PT, R3, R10, 0x1, 0x1c1f ;  /* 0x003c1f000a037f89 */ /* 0x000ea200000e0000 */
[----:B0-----:R-:W-:-:S05]  /*8e70*/  IADD3 R2, P0, R24, R2, RZ ;  /* 0x0000000218027210 */ /* 0x001fca0007f1e0ff */
[----:B--2---:R-:W-:-:S05]  /*8e80*/  IMAD.X R3, RZ, RZ, R3, P0 ;  /* 0x000000ffff037224 */ /* 0x004fca00000e0603 */
[----:B------:R0:W-:Y:S04]  /*8e90*/  LDGSTS.E.BYPASS.LTC128B.128 [R4+0x6800], desc[UR36][R2.64], !P3 ;  /* 0x0680000002047fae */ /* 0x0001e8000d901d64 */
[----:B0-----:R-:W0:Y:S04]  /*8ea0*/  SHFL.IDX PT, R2, R9, 0x2, 0x1c1f ;  /* 0x005c1f0009027f89 */ /* 0x001e2800000e0000 */
[----:B------:R-:W2:Y:S04]  /*8eb0*/  SHFL.IDX PT, R3, R10, 0x2, 0x1c1f ;  /* 0x005c1f000a037f89 */ /* 0x000ea800000e0000 */
[----:B------:R-:W-:Y:S01]  /*8ec0*/  SHFL.IDX PT, R10, R10, 0x3, 0x1c1f ;  /* 0x007c1f000a0a7f89 */ /* 0x000fe200000e0000 */
[----:B0-----:R-:W-:-:S05]  /*8ed0*/  IADD3 R2, P0, R24, R2, RZ ;  /* 0x0000000218027210 */ /* 0x001fca0007f1e0ff */
[----:B--2---:R-:W-:-:S05]  /*8ee0*/  IMAD.X R3, RZ, RZ, R3, P0 ;  /* 0x000000ffff037224 */ /* 0x004fca00000e0603 */
[----:B------:R0:W-:Y:S04]  /*8ef0*/  LDGSTS.E.BYPASS.LTC128B.128 [R4+0x7000], desc[UR36][R2.64], !P2 ;  /* 0x0700000002047fae */ /* 0x0001e8000d101d64 */
[----:B0-----:R-:W0:Y:S02]  /*8f00*/  SHFL.IDX PT, R2, R9, 0x3, 0x1c1f ;  /* 0x007c1f0009027f89 */ /* 0x001e2400000e0000 */
[----:B0-----:R-:W-:-:S05]  /*8f10*/  IADD3 R2, P0, R24, R2, RZ ;  /* 0x0000000218027210 */ /* 0x001fca0007f1e0ff */
[----:B------:R-:W-:-:S05]  /*8f20*/  IMAD.X R3, RZ, RZ, R10, P0 ;  /* 0x000000ffff037224 */ /* 0x000fca00000e060a */
[----:B------:R0:W-:Y:S04]  /*8f30*/  LDGSTS.E.BYPASS.LTC128B.128 [R4+0x7800], desc[UR36][R2.64], !P1 ;  /* 0x0780000002047fae */ /* 0x0001e8000c901d64 */
[----:B0-----:R0:W2:Y:S02]  /*8f40*/  SHFL.IDX PT, R2, R18, RZ, 0x1c1f ;  /* 0x001c1fff12027589 */ /* 0x0010a400000e0000 */
.L_x_114:
[----:B------:R-:W-:Y:S02]  /*8f50*/  LOP3.LUT P1, RZ, R28, 0x4000, RZ, 0xc0, !PT ;  /* 0x000040001cff7812 */ /* 0x000fe4000782c0ff */
[----:B--2---:R-:W-:-:S05]  /*8f60*/  IADD3 R2, P0, R24, R2, RZ ;  /* 0x0000000218027210 */ /* 0x004fca0007f1e0ff */
[----:B------:R-:W-:Y:S01]  /*8f70*/  IMAD.X R3, RZ, RZ, R17, P0 ;  /* 0x000000ffff037224 */ /* 0x000fe200000e0611 */
[----:B------:R-:W-:-:S05]  /*8f80*/  PLOP3.LUT P0, PT, PT, PT, PT, 0x80, 0x0 ;  /* 0x000000000000781c */ /* 0x000fca0003f0f070 */
[----:B------:R-:W-:Y:S01]  /*8f90*/  @!PT LDS RZ, [RZ] ;  /* 0x00000000fffff984 */ /* 0x000fe20000000800 */
[----:B------:R-:W-:Y:S01]  /*8fa0*/  @!PT LDS RZ, [RZ] ;  /* 0x00000000fffff984 */ /* 0x000fe20000000800 */
[----:B------:R-:W-:Y:S01]  /*8fb0*/  @!PT LDS RZ, [RZ] ;  /* 0x00000000fffff984 */ /* 0x000fe20000000800 */
[----:B------:R2:W-:Y:S01]  /*8fc0*/  LDGSTS.E.BYPASS.LTC128B.128 [R4+0x8000], desc[UR36][R2.64], !P1 ;  /* 0x0800000002047fae */ /* 0x0005e2000c901d64 */
[----:B------:R-:W-:-:S07]  /*8fd0*/  NOP ;  /* 0x0000000000007918 */ /* 0x000fce0000000000 */
.L_x_43:
[----:B------:R-:W-:Y:S02]  /*8fe0*/  PLOP3.LUT P1, PT, P1, P0, PT, 0xa2, 0x0 ;  /* 0x000000000000781c */ /* 0x000fe40000f21472 */
[----:B------:R-:W-:-:S08]  /*8ff0*/  @P0 R2UR P1, UR4, R0 ;  /* 0x00000000000402ca */ /* 0x000fd00000020000 */
[----:B------:R-:W-:-:S05]  /*9000*/  @P0 PLOP3.LUT P0, PT, P1, PT, PT, 0x80, 0x0 ;  /* 0x000000000000081c */ /* 0x000fca0000f0f070 */
[----:B------:R-:W-:Y:S01]  /*9010*/  @!P1 SYNCS.ARRIVE.TRANS64.RED.A0T1 RZ, [UR4+0x13270], RZ ;  /* 0x013270ffffff99a7 */ /* 0x000fe20008200404 */
[----:B------:R-:W-:Y:S07]  /*9020*/  @!P1 ARRIVES.LDGSTSBAR.64.TRANSCNT [UR4+0x13270] ;  /* 0x01327000ff0099b0 */ /* 0x000fee0008000a84 */
[----:B------:R-:W-:Y:S05]  /*9030*/  @P0 BRA.U.ANY `(.L_x_43) ;  /* 0xfffffffd00e80947 */ /* 0x000fea000393ffff */
[----:B------:R-:W-:Y:S01]  /*9040*/  NOP ;  /* 0x0000000000007918 */ /* 0x000fe20000000000 */
[----:B--2---:R-:W-:-:S05]  /*9050*/  IMAD.U32 R2, RZ, RZ, UR49 ;  /* 0x00000031ff027e24 */ /* 0x004fca000f8e00ff */
[----:B------:R-:W-:-:S13]  /*9060*/  ISETP.NE.AND P2, PT, R2, 0x3, PT ;  /* 0x000000030200780c */ /* 0x000fda0003f45270 */
[----:B------:R-:W-:Y:S05]  /*9070*/  @!P2 BRA `(.L_x_44) ;  /* 0x000000000004a947 */ /* 0x000fea0003800000 */
[----:B------:R-:W-:Y:S01]  /*9080*/  BPT.TRAP 0x1 ;  /* 0x000000040000795c */ /* 0x000fe20000300000 */
.L_x_44:
[----:B------:R2:W-:Y:S01]  /*9090*/  SYNCS.ARRIVE.TRANS64.A1T0 RZ, [R0+URZ+0x13270], RZ ;  /* 0x013270ff00ff79a7 */ /* 0x0005e2000810003f */
[----:B------:R-:W-:Y:S05]  /*90a0*/  @!P2 BRA `(.L_x_45) ;  /* 0x000000000004a947 */ /* 0x000fea0003800000 */
[----:B------:R-:W-:Y:S01]  /*90b0*/  BPT.TRAP 0x1 ;  /* 0x000000040000795c */ /* 0x000fe20000300000 */
.L_x_45:
[----:B------:R-:W3:Y:S01]  /*90c0*/  SYNCS.PHASECHK.TRANS64.TRYWAIT P0, [R0+URZ+0x13240], R22 ;  /* 0x01324016000075a7 */ /* 0x000ee2000800017f */
[----:B------:R-:W-:Y:S04]  /*90d0*/  BSSY B0, `(.L_x_46) ;  /* 0x0000002000007945 */ /* 0x000fe80003800000 */
[----:B---3--:R-:W-:Y:S05]  /*90e0*/  @!P0 BRA `(.L_x_47) ;  /* 0x0000003400608947 */ /* 0x008fea0003800000 */
.L_x_115:
[----:B------:R-:W-:Y:S05]  /*90f0*/  BSYNC B0 ;  /* 0x0000000000007941 */ /* 0x000fea0003800000 */
.L_x_46:
[----:B------:R-:W4:Y:S01]  /*9100*/  LDL R10, [R1+0x4] ;  /* 0x00000400010a7983 */ /* 0x000f220000100800 */
[----:B------:R-:W-:Y:S01]  /*9110*/  ULDC.64 UR4, c[0x0][0x300] ;  /* 0x0000c00000047ab9 */ /* 0x000fe20000000a00 */
[----:B------:R-:W-:Y:S02]  /*9120*/  ULDC.64 UR6, c[0x0][0x310] ;  /* 0x0000c40000067ab9 */ /* 0x000fe40000000a00 */
[----:B------:R0:W5:Y:S01]  /*9130*/  LDL R17, [R1+0x18] ;  /* 0x0000180001117983 */ /* 0x0001620000100800 */
[----:B------:R-:W-:Y:S01]  /*9140*/  IMAD R9, R20, UR4, RZ ;  /* 0x0000000414097c24 */ /* 0x000fe2000f8e02ff */
[----:B------:R-:W-:Y:S01]  /*9150*/  ULDC.64 UR8, c[0x0][0x2e8] ;  /* 0x0000ba0000087ab9 */ /* 0x000fe20000000a00 */
[----:B------:R-:W-:-:S04]  /*9160*/  IMAD.WIDE.U32 R2, R8, UR4, RZ ;  /* 0x0000000408027c25 */ /* 0x000fc8000f8e00ff */
[----:B------:R-:W-:Y:S02]  /*9170*/  IMAD R9, R8, UR5, R9 ;  /* 0x0000000508097c24 */ /* 0x000fe4000f8e0209 */
[----:B------:R-:W-:Y:S02]  /*9180*/  IMAD R21, R21, UR6, RZ ;  /* 0x0000000615157c24 */ /* 0x000fe4000f8e02ff */
[----:B------:R-:W-:Y:S02]  /*9190*/  IMAD.IADD R3, R3, 0x1, R9 ;  /* 0x0000000103037824 */ /* 0x000fe400078e0209 */
[C---:B------:R-:W-:Y:S02]  /*91a0*/  IMAD R21, R5.reuse, UR7, R21 ;  /* 0x0000000705157c24 */ /* 0x040fe4000f8e0215 */
[----:B------:R-:W-:-:S04]  /*91b0*/  IMAD.WIDE.U32 R2, R5, UR6, R2 ;  /* 0x0000000605027c25 */ /* 0x000fc8000f8e0002 */
[----:B------:R-:W-:Y:S02]  /*91c0*/  IMAD R19, R19, UR4, RZ ;  /* 0x0000000413137c24 */ /* 0x000fe4000f8e02ff */
[----:B------:R-:W-:Y:S02]  /*91d0*/  IMAD.IADD R3, R3, 0x1, R21 ;  /* 0x0000000103037824 */ /* 0x000fe400078e0215 */
[C---:B------:R-:W-:Y:S02]  /*91e0*/  IMAD R19, R6.reuse, UR5, R19 ;  /* 0x0000000506137c24 */ /* 0x040fe4000f8e0213 */
[----:B------:R-:W-:Y:S01]  /*91f0*/  IMAD.WIDE.U32 R8, R6, UR4, RZ ;  /* 0x0000000406087c25 */ /* 0x000fe2000f8e00ff */
[----:B------:R-:W-:-:S03]  /*9200*/  ULDC.64 UR4, c[0x0][0x308] ;  /* 0x0000c20000047ab9 */ /* 0x000fc60000000a00 */
[----:B------:R-:W-:-:S04]  /*9210*/  IMAD.WIDE.U32 R2, R16, UR4, R2 ;  /* 0x0000000410027c25 */ /* 0x000fc8000f8e0002 */
[----:B------:R-:W-:Y:S01]  /*9220*/  IMAD.IADD R9, R9, 0x1, R19 ;  /* 0x0000000109097824 */ /* 0x000fe200078e0213 */
[----:B------:R-:W-:Y:S01]  /*9230*/  IADD3 R5, P0, R2, UR8, RZ ;  /* 0x0000000802057c10 */ /* 0x000fe2000ff1e0ff */
[----:B------:R-:W-:-:S04]  /*9240*/  IMAD R23, R23, UR6, RZ ;  /* 0x0000000617177c24 */ /* 0x000fc8000f8e02ff */
[----:B------:R-:W-:Y:S02]  /*9250*/  IMAD R23, R7, UR7, R23 ;  /* 0x0000000707177c24 */ /* 0x000fe4000f8e0217 */
[----:B----4-:R-:W-:-:S04]  /*9260*/  IMAD R10, R10, UR4, RZ ;  /* 0x000000040a0a7c24 */ /* 0x010fc8000f8e02ff */
[----:B------:R-:W-:-:S05]  /*9270*/  IMAD R10, R16, UR5, R10 ;  /* 0x00000005100a7c24 */ /* 0x000fca000f8e020a */
[----:B------:R-:W-:Y:S01]  /*9280*/  IADD3.X R6, R3, UR9, R10, P0, !PT ;  /* 0x0000000903067c10 */ /* 0x000fe200087fe40a */
[----:B------:R-:W-:-:S05]  /*9290*/  IMAD.WIDE.U32 R2, R7, UR6, R8 ;  /* 0x0000000607027c25 */ /* 0x000fca000f8e0008 */
[----:B------:R-:W-:-:S03]  /*92a0*/  IADD3 R3, R3, R23, RZ ;  /* 0x0000001703037210 */ /* 0x000fc60007ffe0ff */
[----:B------:R-:W-:Y:S01]  /*92b0*/  IMAD.WIDE.U32 R2, R16, UR4, R2 ;  /* 0x0000000410027c25 */ /* 0x000fe2000f8e0002 */
[----:B------:R-:W-:Y:S02]  /*92c0*/  UMOV UR4, 0xffffffff ;  /* 0xffffffff00047882 */ /* 0x000fe40000000000 */
[----:B------:R-:W-:-:S04]  /*92d0*/  IADD3 R8, P0, R2, UR8, RZ ;  /* 0x0000000802087c10 */ /* 0x000fc8000ff1e0ff */
[----:B------:R-:W-:Y:S01]  /*92e0*/  IADD3.X R7, R10, UR9, R3, P0, !PT ;  /* 0x000000090a077c10 */ /* 0x000fe200087fe403 */
[----:B0-----:R-:W-:Y:S08]  /*92f0*/  BRA.DIV UR4, `(.L_x_48) ;  /* 0x0000003204f07947 */ /* 0x001ff0000b800000 */
[----:B------:R-:W0:Y:S01]  /*9300*/  S2R R2, SR_TID.X ;  /* 0x0000000000027919 */ /* 0x000e220000002100 */
[C---:B-----5:R-:W-:Y:S02]  /*9310*/  ISETP.GE.AND P3, PT, R17.reuse, 0x1, PT ;  /* 0x000000011100780c */ /* 0x060fe40003f66270 */
[----:B------:R-:W-:Y:S01]  /*9320*/  LOP3.LUT P1, RZ, R28, 0x1, RZ, 0xc0, !PT ;  /* 0x000000011cff7812 */ /* 0x000fe2000782c0ff */
[----:B------:R-:W4:Y:S01]  /*9330*/  SHFL.IDX PT, R14, R5, RZ, 0x1c1f ;  /* 0x001c1fff050e7589 */ /* 0x000f2200000e0000 */
[----:B------:R-:W-:-:S03]  /*9340*/  ISETP.GE.AND P2, PT, R17, 0x21, PT ;  /* 0x000000211100780c */ /* 0x000fc60003f46270 */
[----:B------:R-:W-:Y:S01]  /*9350*/  SHFL.IDX PT, R7, R7, RZ, 0x1c1f ;  /* 0x001c1fff07077589 */ /* 0x000fe200000e0000 */
[----:B0-----:R-:W-:-:S03]  /*9360*/  IMAD.SHL.U32 R10, R2, 0x10, RZ ;  /* 0x00000010020a7824 */ /* 0x001fc600078e00ff */
[----:B------:R-:W0:Y:S02]  /*9370*/  SHFL.IDX PT, R2, R6, RZ, 0x1c1f ;  /* 0x001c1fff06027589 */ /* 0x000e2400000e0000 */
[----:B------:R-:W-:-:S04]  /*9380*/  LOP3.LUT R10, R10, 0x30, RZ, 0xc0, !PT ;  /* 0x000000300a0a7812 */ /* 0x000fc800078ec0ff */
[----:B----4-:R-:W-:Y:S02]  /*9390*/  @P3 IADD3 R9, P0, R10, R14, RZ ;  /* 0x0000000e0a093210 */ /* 0x010fe40007f1e0ff */
[----:B------:R-:W4:Y:S03]  /*93a0*/  SHFL.IDX PT, R14, R5, 0x1, 0x1c1f ;  /* 0x003c1f00050e7f89 */ /* 0x000f2600000e0000 */
[----:B0-----:R-:W-:Y:S02]  /*93b0*/  @P3 IMAD.X R3, RZ, RZ, R2, P0 ;  /* 0x000000ffff033224 */ /* 0x001fe400000e0602 */
[----:B------:R-:W-:-:S05]  /*93c0*/  @P3 IMAD.MOV.U32 R2, RZ, RZ, R9 ;  /* 0x000000ffff023224 */ /* 0x000fca00078e0009 */
[----:B------:R0:W-:Y:S01]  /*93d0*/  @P3 LDGSTS.E.BYPASS.LTC128B.128 [R4+0xe000], desc[UR36][R2.64], !P1 ;  /* 0x0e00000002043fae */ /* 0x0001e2000c901d64 */
[----:B------:R-:W-:Y:S02]  /*93e0*/  ISETP.GE.AND P3, PT, R17, 0x41, PT ;  /* 0x000000411100780c */ /* 0x000fe40003f66270 */
[----:B----4-:R-:W-:Y:S02]  /*93f0*/  @P2 IADD3 R9, P0, R10, R14, RZ ;  /* 0x0000000e0a092210 */ /* 0x010fe40007f1e0ff */
[----:B------:R-:W-:Y:S04]  /*9400*/  SHFL.IDX PT, R14, R5, 0x2, 0x1c1f ;  /* 0x005c1f00050e7f89 */ /* 0x000fe800000e0000 */
[----:B------:R-:W-:Y:S04]  /*9410*/  SHFL.IDX PT, R5, R5, 0x3, 0x1c1f ;  /* 0x007c1f0005057f89 */ /* 0x000fe800000e0000 */
[----:B0-----:R-:W0:Y:S02]  /*9420*/  SHFL.IDX PT, R2, R6, 0x1, 0x1c1f ;  /* 0x003c1f0006027f89 */ /* 0x001e2400000e0000 */
[----:B0-----:R-:W-:-:S02]  /*9430*/  @P2 IMAD.X R3, RZ, RZ, R2, P0 ;  /* 0x000000ffff032224 */ /* 0x001fc400000e0602 */
[----:B------:R-:W-:-:S05]  /*9440*/  @P2 IMAD.MOV.U32 R2, RZ, RZ, R9 ;  /* 0x000000ffff022224 */ /* 0x000fca00078e0009 */
[----:B------:R0:W-:Y:S01]  /*9450*/  @P2 LDGSTS.E.BYPASS.LTC128B.128 [R4+0xe800], desc[UR36][R2.64], !P1 ;  /* 0x0e80000002042fae */ /* 0x0001e2000c901d64 */
[----:B------:R-:W-:-:S03]  /*9460*/  ISETP.GE.AND P2, PT, R17, 0x61, PT ;  /* 0x000000611100780c */ /* 0x000fc60003f46270 */
[----:B0-----:R-:W0:Y:S01]  /*9470*/  SHFL.IDX PT, R2, R6, 0x2, 0x1c1f ;  /* 0x005c1f0006027f89 */ /* 0x001e2200000e0000 */
[----:B------:R-:W-:-:S03]  /*9480*/  @P3 IADD3 R3, P0, R10, R14, RZ ;  /* 0x0000000e0a033210 */ /* 0x000fc60007f1e0ff */
[----:B------:R-:W4:Y:S04]  /*9490*/  SHFL.IDX PT, R6, R6, 0x3, 0x1c1f ;  /* 0x007c1f0006067f89 */ /* 0x000f2800000e0000 */
[----:B------:R0:W1:Y:S02]  /*94a0*/  SHFL.IDX PT, R14, R8, RZ, 0x1c1f ;  /* 0x001c1fff080e7589 */ /* 0x00006400000e0000 */
[----:B0-----:R-:W-:Y:S01]  /*94b0*/  @P3 IMAD.X R2, RZ, RZ, R2, P0 ;  /* 0x000000ffff023224 */ /* 0x001fe200000e0602 */
[----:B------:R-:W-:-:S04]  /*94c0*/  @P2 IADD3 R5, P0, R10, R5, RZ ;  /* 0x000000050a052210 */ /* 0x000fc80007f1e0ff */
[----:B------:R-:W-:Y:S01]  /*94d0*/  @P3 LOP3.LUT R3, R3, R2, RZ, 0x3c, !PT ;  /* 0x0000000203033212 */ /* 0x000fe200078e3cff */
[----:B----4-:R-:W-:-:S03]  /*94e0*/  @P2 IMAD.X R6, RZ, RZ, R6, P0 ;  /* 0x000000ffff062224 */ /* 0x010fc600000e0606 */
[----:B------:R-:W-:-:S04]  /*94f0*/  @P3 LOP3.LUT R2, R3, R2, RZ, 0x3c, !PT ;  /* 0x0000000203023212 */ /* 0x000fc800078e3cff */
[----:B------:R-:W-:-:S05]  /*9500*/  @P3 LOP3.LUT R3, R3, R2, RZ, 0x3c, !PT ;  /* 0x0000000203033212 */ /* 0x000fca00078e3cff */
[----:B------:R0:W-:Y:S02]  /*9510*/  @P3 LDGSTS.E.BYPASS.LTC128B.128 [R4+0xf000], desc[UR36][R2.64], !P1 ;  /* 0x0f00000002043fae */ /* 0x0001e4000c901d64 */
[----:B0-----:R-:W-:Y:S02]  /*9520*/  @P2 IMAD.MOV.U32 R2, RZ, RZ, R5 ;  /* 0x000000ffff022224 */ /* 0x001fe400078e0005 */
[----:B------:R-:W-:-:S05]  /*9530*/  @P2 IMAD.MOV.U32 R3, RZ, RZ, R6 ;  /* 0x000000ffff032224 */ /* 0x000fca00078e0006 */
[----:B-1----:R0:W-:Y:S02]  /*9540*/  @P2 LDGSTS.E.BYPASS.LTC128B.128 [R4+0xf800], desc[UR36][R2.64], !P1 ;  /* 0x0f80000002042fae */ /* 0x0021e4000c901d64 */
.L_x_127:
[----:B------:R-:W-:Y:S01]  /*9550*/  ISETP.GE.AND P0, PT, R17, 0x81, PT ;  /* 0x000000811100780c */ /* 0x000fe20003f06270 */
[----:B------:R-:W-:-:S12]  /*9560*/  BSSY B0, `(.L_x_49) ;  /* 0x000000c000007945 */ /* 0x000fd80003800000 */
[----:B------:R-:W-:Y:S05]  /*9570*/  @!P0 BRA `(.L_x_50) ;  /* 0x0000000000288947 */ /* 0x000fea0003800000 */
[----:B0-----:R-:W0:Y:S01]  /*9580*/  S2R R2, SR_TID.X ;  /* 0x0000000000027919 */ /* 0x001e220000002100 */
[----:B------:R-:W-:Y:S02]  /*9590*/  LOP3.LUT P1, RZ, R28, 0x1, RZ, 0xc0, !PT ;  /* 0x000000011cff7812 */ /* 0x000fe4000782c0ff */
[----:B0-----:R-:W-:-:S04]  /*95a0*/  SHF.L.U32 R2, R2, 0x4, RZ ;  /* 0x0000000402027819 */ /* 0x001fc800000006ff */
[----:B------:R-:W-:-:S04]  /*95b0*/  LOP3.LUT R2, R2, 0x30, RZ, 0xc0, !PT ;  /* 0x0000003002027812 */ /* 0x000fc800078ec0ff */
[----:B------:R-:W-:-:S05]  /*95c0*/  IADD3 R2, P0, R2, R14, RZ ;  /* 0x0000000e02027210 */ /* 0x000fca0007f1e0ff */
[----:B------:R-:W-:-:S05]  /*95d0*/  IMAD.X R3, RZ, RZ, R7, P0 ;  /* 0x000000ffff037224 */ /* 0x000fca00000e0607 */
[----:B------:R-:W-:Y:S01]  /*95e0*/  @!PT LDS RZ, [RZ] ;  /* 0x00000000fffff984 */ /* 0x000fe20000000800 */
[----:B------:R-:W-:Y:S01]  /*95f0*/  @!PT LDS RZ, [RZ] ;  /* 0x00000000fffff984 */ /* 0x000fe20000000800 */
[----:B------:R-:W-:Y:S01]  /*9600*/  @!PT LDS RZ, [RZ] ;  /* 0x00000000fffff984 */ /* 0x000fe20000000800 */
[----:B------:R1:W-:Y:S03]  /*9610*/  LDGSTS.E.BYPASS.LTC128B.128 [R4+0x10000], desc[UR36][R2.64], !P1 ;  /* 0x1000000002047fae */ /* 0x0003e6000c901d64 */
.L_x_50:
[----:B------:R-:W-:Y:S05]  /*9620*/  BSYNC B0 ;  /* 0x0000000000007941 */ /* 0x000fea0003800000 */
.L_x_49:
[----:B------:R-:W-:Y:S01]  /*9630*/  NOP ;  /* 0x0000000000007918 */ /* 0x000fe20000000000 */
[----:B------:R-:W-:-:S13]  /*9640*/  PLOP3.LUT P0, PT, PT, PT, PT, 0x80, 0x0 ;  /* 0x000000000000781c */ /* 0x000fda0003f0f070 */
.L_x_51:
[----:B------:R-:W-:Y:S02]  /*9650*/  PLOP3.LUT P1, PT, P1, P0, PT, 0xa2, 0x0 ;  /* 0x000000000000781c */ /* 0x000fe40000f21472 */
[----:B------:R-:W-:-:S08]  /*9660*/  @P0 R2UR P1, UR4, R0 ;  /* 0x00000000000402ca */ /* 0x000fd00000020000 */
[----:B------:R-:W-:-:S05]  /*9670*/  @P0 PLOP3.LUT P0, PT, P1, PT, PT, 0x80, 0x0 ;  /* 0x000000000000081c */ /* 0x000fca0000f0f070 */
[----:B------:R-:W-:Y:S01]  /*9680*/  @!P1 SYNCS.ARRIVE.TRANS64.RED.A0T1 RZ, [UR4+0x13230], RZ ;  /* 0x013230ffffff99a7 */ /* 0x000fe20008200404 */
[----:B------:R-:W-:Y:S07]  /*9690*/  @!P1 ARRIVES.LDGSTSBAR.64.TRANSCNT [UR4+0x13230] ;  /* 0x01323000ff0099b0 */ /* 0x000fee0008000a84 */
[----:B------:R-:W-:Y:S05]  /*96a0*/  @P0 BRA.U.ANY `(.L_x_51) ;  /* 0xfffffffd00e80947 */ /* 0x000fea000393ffff */
[----:B------:R-:W-:Y:S01]  /*96b0*/  NOP ;  /* 0x0000000000007918 */ /* 0x000fe20000000000 */
[----:B01----:R-:W-:-:S05]  /*96c0*/  IMAD.U32 R2, RZ, RZ, UR49 ;  /* 0x00000031ff027e24 */ /* 0x003fca000f8e00ff */
[----:B------:R-:W-:-:S13]  /*96d0*/  ISETP.NE.AND P2, PT, R2, 0x3, PT ;  /* 0x000000030200780c */ /* 0x000fda0003f45270 */
[----:B------:R-:W-:Y:S05]  /*96e0*/  @!P2 BRA `(.L_x_52) ;  /* 0x000000000004a947 */ /* 0x000fea0003800000 */
[----:B------:R-:W-:Y:S01]  /*96f0*/  BPT.TRAP 0x1 ;  /* 0x000000040000795c */ /* 0x000fe20000300000 */
.L_x_52:
[----:B------:R0:W-:Y:S02]  /*9700*/  SYNCS.ARRIVE.TRANS64.A1T0 RZ, [R0+URZ+0x13230], RZ ;  /* 0x013230ff00ff79a7 */ /* 0x0001e4000810003f */
[----:B------:R-:W-:Y:S05]  /*9710*/  WARPSYNC.ALL ;  /* 0x0000000000007948 */ /* 0x000fea0003800000 */
[----:B------:R-:W-:-:S04]  /*9720*/  UIADD3 UR4, UR43, 0xb000, URZ ;  /* 0x0000b0002b047890 */ /* 0x000fc8000fffe03f */
[----:B------:R-:W-:Y:S01]  /*9730*/  ULOP3.LUT UP0, URZ, UR4, 0x1bf, URZ, 0xc0, !UPT ;  /* 0x000001bf043f7892 */ /* 0x000fe2000f80c03f */
[----:B------:R-:W-:Y:S05]  /*9740*/  BAR.SYNC.DEFER_BLOCKING 0x8, 0x200 ;  /* 0x0208000000007b1d */ /* 0x000fea0000010000 */
[----:B------:R-:W-:-:S13]  /*9750*/  PLOP3.LUT P0, PT, PT, PT, UP0, 0x80, 0x0 ;  /* 0x000000000000781c */ /* 0x000fda0003f0f008 */
[----:B------:R-:W-:Y:S05]  /*9760*/  @!P0 BRA `(.L_x_53) ;  /* 0x0000000000408947 */ /* 0x000fea0003800000 */
[----:B------:R-:W-:Y:S01]  /*9770*/  MOV R2, 0x0 ;  /* 0x0000000000027802 */ /* 0x000fe20000000f00 */
[----:B------:R-:W-:Y:S01]  /*9780*/  ULDC.64 UR6, c[0x4][0x98] ;  /* 0x0100260000067ab9 */ /* 0x000fe20000000a00 */
[----:B------:R-:W-:Y:S01]  /*9790*/  ULDC.64 UR8, c[0x4][0xa0] ;  /* 0x0100280000087ab9 */ /* 0x000fe20000000a00 */
[----:B------:R-:W-:Y:S01]  /*97a0*/  ULDC.64 UR4, c[0x4][0x28] ;  /* 0x01000a0000047ab9 */ /* 0x000fe20000000a00 */
[----:B------:R-:W-:Y:S01]  /*97b0*/  IMAD.U32 R4, RZ, RZ, UR6 ;  /* 0x00000006ff047e24 */ /* 0x000fe2000f8e00ff */
[----:B------:R-:W-:Y:S01]  /*97c0*/  MOV R12, 0x1 ;  /* 0x00000001000c7802 */ /* 0x000fe20000000f00 */
[----:B------:R-:W1:Y:S01]  /*97d0*/  LDC.64 R2, c[0x4][R2] ;  /* 0x0100000002027b82 */ /* 0x000e620000000a00 */
[----:B------:R-:W-:Y:S02]  /*97e0*/  IMAD.U32 R5, RZ, RZ, UR7 ;  /* 0x00000007ff057e24 */ /* 0x000fe4000f8e00ff */
[----:B------:R-:W-:Y:S02]  /*97f0*/  IMAD.U32 R6, RZ, RZ, UR8 ;  /* 0x00000008ff067e24 */ /* 0x000fe4000f8e00ff */
[----:B------:R-:W-:-:S02]  /*9800*/  IMAD.U32 R7, RZ, RZ, UR9 ;  /* 0x00000009ff077e24 */ /* 0x000fc4000f8e00ff */
[----:B------:R-:W-:Y:S02]  /*9810*/  IMAD.U32 R10, RZ, RZ, UR4 ;  /* 0x00000004ff0a7e24 */ /* 0x000fe4000f8e00ff */
[----:B------:R-:W-:Y:S02]  /*9820*/  IMAD.U32 R11, RZ, RZ, UR5 ;  /* 0x00000005ff0b7e24 */ /* 0x000fe4000f8e00ff */
[----:B------:R-:W-:Y:S02]  /*9830*/  IMAD.MOV.U32 R8, RZ, RZ, 0x70 ;  /* 0x00000070ff087424 */ /* 0x000fe400078e00ff */
[----:B------:R-:W-:-:S07]  /*9840*/  IMAD.MOV.U32 R13, RZ, RZ, RZ ;  /* 0x000000ffff0d7224 */ /* 0x000fce00078e00ff */
[----:B------:R-:W-:-:S07]  /*9850*/  LEPC R20, `(.L_x_53) ;  /* 0x000000001014794e */ /* 0x000fce0000000000 */
[----:B0123--:R-:W-:Y:S05]  /*9860*/  CALL.ABS.NOINC R2 ;  /* 0x0000000002007343 */ /* 0x00ffea0003c00000 */
.L_x_53:
[----:B------:R-:W4:Y:S01]  /*9870*/  LDL R17, [R1+0x4] ;  /* 0x0000040001117983 */ /* 0x000f220000100800 */
[----:B------:R-:W1:Y:S01]  /*9880*/  LDC R8, c[0x0][0x448] ;  /* 0x00011200ff087b82 */ /* 0x000e620000000800 */
[----:B0-23--:R-:W-:Y:S01]  /*9890*/  IMAD R0, RZ, RZ, -UR46 ;  /* 0x8000002eff007e24 */ /* 0x00dfe2000f8e02ff */
[----:B------:R-:W-:Y:S01]  /*98a0*/  LOP3.LUT P5, RZ, R28, 0x100, RZ, 0xc0, !PT ;  /* 0x000001001cff7812 */ /* 0x000fe200078ac0ff */
[----:B------:R0:W5:Y:S01]  /*98b0*/  LDL R10, [R1+0x24] ;  /* 0x00002400010a7983 */ /* 0x0001620000100800 */
[----:B------:R-:W2:Y:S04]  /*98c0*/  S2R R2, SR_TID.X ;  /* 0x0000000000027919 */ /* 0x000ea80000002100 */
[----:B------:R-:W3:Y:S01]  /*98d0*/  LDC R5, c[0x0][0xc38] ;  /* 0x00030e00ff057b82 */ /* 0x000ee20000000800 */
[C---:B------:R-:W-:Y:S01]  /*98e0*/  R2UR UR7, R16.reuse ;  /* 0x00000000100772ca */ /* 0x040fe200000e0000 */
[----:B------:R-:W-:Y:S01]  /*98f0*/  ULDC.64 UR8, c[0x0][0x2d8] ;  /* 0x0000b60000087ab9 */ /* 0x000fe20000000a00 */
[----:B------:R-:W-:Y:S01]  /*9900*/  R2UR UR4, R16 ;  /* 0x00000000100472ca */ /* 0x000fe200000e0000 */
[----:B------:R-:W-:Y:S01]  /*9910*/  ULDC.64 UR10, c[0x0][0x280] ;  /* 0x0000a000000a7ab9 */ /* 0x000fe20000000a00 */
[----:B-1----:R-:W-:Y:S01]  /*9920*/  ISETP.NE.AND P0, PT, R8, 0x1, PT ;  /* 0x000000010800780c */ /* 0x002fe20003f05270 */
[----:B---3--:R-:W-:-:S12]  /*9930*/  IMAD R0, R5, R0, UR40 ;  /* 0x0000002805007e24 */ /* 0x008fd8000f8e0200 */
[----:B------:R-:W1:Y:S01]  /*9940*/  @P0 LDC R4, c[0x0][0x44c] ;  /* 0x00011300ff040b82 */ /* 0x000e620000000800 */
[----:B--2---:R-:W-:Y:S01]  /*9950*/  SHF.R.U32.HI R18, RZ, 0x2, R2 ;  /* 0x00000002ff127819 */ /* 0x004fe20000011602 */
[----:B------:R-:W-:-:S03]  /*9960*/  IMAD.SHL.U32 R2, R2, 0x20, RZ ;  /* 0x0000002002027824 */ /* 0x000fc600078e00ff */
[----:B------:R-:W-:-:S03]  /*9970*/  LOP3.LUT R18, R18, 0x1f, RZ, 0xc0, !PT ;  /* 0x0000001f12127812 */ /* 0x000fc600078ec0ff */
[----:B------:R-:W2:Y:S01]  /*9980*/  @P0 LDC R3, c[0x0][0x450] ;  /* 0x00011400ff030b82 */ /* 0x000ea20000000800 */
[----:B------:R-:W-:Y:S01]  /*9990*/  LOP3.LUT R2, R18, 0x60, R2, 0xf8, !PT ;  /* 0x0000006012027812 */ /* 0x000fe200078ef802 */
[----:B------:R-:W-:-:S04]  /*99a0*/  UIMAD.WIDE.U32 UR4, UR4, UR8, URZ ;  /* 0x00000008040472a5 */ /* 0x000fc8000f8e003f */
[----:B------:R-:W-:-:S04]  /*99b0*/  IMAD R7, R0, 0xc0, R2 ;  /* 0x000000c000077824 */ /* 0x000fc800078e0202 */
[----:B------:R-:W-:Y:S02]  /*99c0*/  IMAD.MOV.U32 R2, RZ, RZ, R7 ;  /* 0x000000ffff027224 */ /* 0x000fe400078e0007 */
[----:B-1----:R-:W-:-:S05]  /*99d0*/  @P0 IMAD.HI.U32 R4, R7, R4, RZ ;  /* 0x0000000407040227 */ /* 0x002fca00078e00ff */
[----:B--2---:R-:W-:-:S04]  /*99e0*/  @P0 SHF.R.U32.HI R2, RZ, R3, R4 ;  /* 0x00000003ff020219 */ /* 0x004fc80000011604 */
[--C-:B------:R-:W-:Y:S01]  /*99f0*/  SHF.R.S32.HI R3, RZ, 0x1f, R2.reuse ;  /* 0x0000001fff037819 */ /* 0x100fe20000011402 */
[----:B------:R-:W-:-:S04]  /*9a00*/  IMAD.MOV R4, RZ, RZ, -R2 ;  /* 0x000000ffff047224 */ /* 0x000fc800078e0a02 */
[----:B------:R-:W-:-:S05]  /*9a10*/  IMAD R4, R8, R4, R7 ;  /* 0x0000000408047224 */ /* 0x000fca00078e0207 */
[----:B------:R-:W-:Y:S01]  /*9a20*/  SHF.R.S32.HI R6, RZ, 0x1f, R4 ;  /* 0x0000001fff067819 */ /* 0x000fe20000011404 */
[----:B------:R-:W-:Y:S01]  /*9a30*/  VIADD R7, R7, 0x80 ;  /* 0x0000008007077836 */ /* 0x000fe20000000000 */
[----:B------:R-:W1:Y:S01]  /*9a40*/  S2R R18, SR_TID.X ;  /* 0x0000000000127919 */ /* 0x000e620000002100 */
[----:B----4-:R-:W-:-:S13]  /*9a50*/  R2UR UR6, R17 ;  /* 0x00000000110672ca */ /* 0x010fda00000e0000 */
[----:B------:R-:W-:-:S04]  /*9a60*/  UIMAD UR6, UR6, UR8, URZ ;  /* 0x00000008060672a4 */ /* 0x000fc8000f8e023f */
[----:B------:R-:W-:Y:S02]  /*9a70*/  UIMAD UR7, UR7, UR9, UR6 ;  /* 0x00000009070772a4 */ /* 0x000fe4000f8e0206 */
[----:B------:R-:W-:Y:S01]  /*9a80*/  USHF.R.S32.HI UR6, URZ, 0x1f, UR47 ;  /* 0x0000001f3f067899 */ /* 0x000fe2000801142f */
[----:B------:R-:W-:-:S03]  /*9a90*/  ULDC.64 UR8, c[0x0][0x2e0] ;  /* 0x0000b80000087ab9 */ /* 0x000fc60000000a00 */
[----:B------:R-:W-:Y:S02]  /*9aa0*/  UIMAD UR6, UR6, UR8, URZ ;  /* 0x00000008060672a4 */ /* 0x000fe4000f8e023f */
[----:B------:R-:W-:Y:S02]  /*9ab0*/  UIADD3 UR5, UR5, UR7, URZ ;  /* 0x0000000705057290 */ /* 0x000fe4000fffe03f */
[----:B------:R-:W-:Y:S02]  /*9ac0*/  UIMAD UR6, UR47, UR9, UR6 ;  /* 0x000000092f0672a4 */ /* 0x000fe4000f8e0206 */
[----:B------:R-:W-:-:S03]  /*9ad0*/  UIMAD.WIDE.U32 UR4, UR47, UR8, UR4 ;  /* 0x000000082f0472a5 */ /* 0x000fc6000f8e0004 */
[----:B------:R-:W-:Y:S01]  /*9ae0*/  ULDC.64 UR8, c[0x0][0x2c8] ;  /* 0x0000b20000087ab9 */ /* 0x000fe20000000a00 */
[----:B------:R-:W-:-:S03]  /*9af0*/  UIADD3 UR5, UR5, UR6, URZ ;  /* 0x0000000605057290 */ /* 0x000fc6000fffe03f */
[----:B------:R-:W-:Y:S02]  /*9b00*/  ULDC.64 UR6, c[0x0][0x2d0] ;  /* 0x0000b40000067ab9 */ /* 0x000fe40000000a00 */
[----:B------:R-:W-:Y:S02]  /*9b10*/  IMAD R3, R3, UR6, RZ ;  /* 0x0000000603037c24 */ /* 0x000fe4000f8e02ff */
[----:B------:R-:W-:Y:S02]  /*9b20*/  IMAD.U32 R5, RZ, RZ, UR6 ;  /* 0x00000006ff057e24 */ /* 0x000fe4000f8e00ff */
[C---:B------:R-:W-:Y:S02]  /*9b30*/  IMAD R9, R2.reuse, UR7, R3 ;  /* 0x0000000702097c24 */ /* 0x040fe4000f8e0203 */
[----:B------:R-:W-:-:S04]  /*9b40*/  IMAD.WIDE.U32 R2, R2, R5, UR4 ;  /* 0x0000000402027e25 */ /* 0x000fc8000f8e0005 */
[----:B------:R-:W-:Y:S02]  /*9b50*/  IMAD.IADD R3, R3, 0x1, R9 ;  /* 0x0000000103037824 */ /* 0x000fe400078e0209 */
[----:B------:R-:W-:Y:S02]  /*9b60*/  IMAD R6, R6, UR8, RZ ;  /* 0x0000000806067c24 */ /* 0x000fe4000f8e02ff */
[----:B------:R-:W-:-:S04]  /*9b70*/  IMAD.WIDE.U32 R2, R4, UR8, R2 ;  /* 0x0000000804027c25 */ /* 0x000fc8000f8e0002 */
[----:B------:R-:W-:Y:S01]  /*9b80*/  IMAD R9, R4, UR9, R6 ;  /* 0x0000000904097c24 */ /* 0x000fe2000f8e0206 */
[----:B------:R-:W-:Y:S02]  /*9b90*/  IADD3 R4, P1, R2, UR10, RZ ;  /* 0x0000000a02047c10 */ /* 0x000fe4000ff3e0ff */
[----:B------:R-:W2:Y:S02]  /*9ba0*/  @P0 LDC R2, c[0x0][0x44c] ;  /* 0x00011300ff020b82 */ /* 0x000ea40000000800 */
[----:B------:R-:W-:-:S06]  /*9bb0*/  IADD3.X R6, R3, UR11, R9, P1, !PT ;  /* 0x0000000b03067c10 */ /* 0x000fcc0008ffe409 */
[----:B------:R-:W3:Y:S01]  /*9bc0*/  @P0 LDC R3, c[0x0][0x450] ;  /* 0x00011400ff030b82 */ /* 0x000ee20000000800 */
[----:B--2---:R-:W-:-:S04]  /*9bd0*/  @P0 IMAD.HI.U32 R9, R7, R2, RZ ;  /* 0x0000000207090227 */ /* 0x004fc800078e00ff */
[----:B------:R-:W-:Y:S01]  /*9be0*/  IMAD.MOV.U32 R2, RZ, RZ, R7 ;  /* 0x000000ffff027224 */ /* 0x000fe200078e0007 */
[----:B---3--:R-:W-:-:S04]  /*9bf0*/  @P0 SHF.R.U32.HI R2, RZ, R3, R9 ;  /* 0x00000003ff020219 */ /* 0x008fc80000011609 */
[----:B------:R-:W-:-:S05]  /*9c00*/  IADD3 R3, -R2, RZ, RZ ;  /* 0x000000ff02037210 */ /* 0x000fca0007ffe1ff */
[----:B------:R-:W-:Y:S01]  /*9c10*/  IMAD R7, R8, R3, R7 ;  /* 0x0000000308077224 */ /* 0x000fe200078e0207 */
[----:B------:R-:W-:-:S05]  /*9c20*/  SHF.R.S32.HI R3, RZ, 0x1f, R2 ;  /* 0x0000001fff037819 */ /* 0x000fca0000011402 */
[----:B------:R-:W-:-:S04]  /*9c30*/  IMAD R3, R3, UR6, RZ ;  /* 0x0000000603037c24 */ /* 0x000fc8000f8e02ff */
[C---:B------:R-:W-:Y:S02]  /*9c40*/  IMAD R8, R2.reuse, UR7, R3 ;  /* 0x0000000702087c24 */ /* 0x040fe4000f8e0203 */
[----:B------:R-:W-:Y:S01]  /*9c50*/  IMAD.WIDE.U32 R2, R2, R5, UR4 ;  /* 0x0000000402027e25 */ /* 0x000fe2000f8e0005 */
[----:B------:R-:W-:-:S03]  /*9c60*/  SHF.R.S32.HI R5, RZ, 0x1f, R7 ;  /* 0x0000001fff057819 */ /* 0x000fc60000011407 */
[----:B------:R-:W-:Y:S02]  /*9c70*/  IMAD.IADD R3, R3, 0x1, R8 ;  /* 0x0000000103037824 */ /* 0x000fe400078e0208 */
[----:B------:R-:W-:Y:S02]  /*9c80*/  IMAD R5, R5, UR8, RZ ;  /* 0x0000000805057c24 */ /* 0x000fe4000f8e02ff */
[----:B------:R-:W-:Y:S01]  /*9c90*/  IMAD.WIDE.U32 R2, R7, UR8, R2 ;  /* 0x0000000807027c25 */ /* 0x000fe2000f8e0002 */
[----:B------:R-:W-:-:S03]  /*9ca0*/  UMOV UR4, 0xffffffff ;  /* 0xffffffff00047882 */ /* 0x000fc60000000000 */
[----:B------:R-:W-:Y:S01]  /*9cb0*/  IMAD R7, R7, UR9, R5 ;  /* 0x0000000907077c24 */ /* 0x000fe2000f8e0205 */
[----:B------:R-:W-:Y:S01]  /*9cc0*/  IADD3 R5, P0, R2, UR10, RZ ;  /* 0x0000000a02057c10 */ /* 0x000fe2000ff1e0ff */
[----:B-1----:R-:W-:Y:S01]  /*9cd0*/  IMAD.SHL.U32 R17, R18, 0x10, RZ ;  /* 0x0000001012117824 */ /* 0x002fe200078e00ff */
[----:B------:R-:W-:Y:S02]  /*9ce0*/  SHF.R.U32.HI R18, RZ, 0x2, R18 ;  /* 0x00000002ff127819 */ /* 0x000fe40000011612 */
[----:B------:R-:W-:Y:S02]  /*9cf0*/  IADD3.X R7, R3, UR11, R7, P0, !PT ;  /* 0x0000000b03077c10 */ /* 0x000fe400087fe407 */
[----:B------:R-:W-:Y:S02]  /*9d00*/  LOP3.LUT R17, R17, 0x30, RZ, 0xc0, !PT ;  /* 0x0000003011117812 */ /* 0x000fe400078ec0ff */
[----:B------:R-:W-:Y:S01]  /*9d10*/  LOP3.LUT R18, R18, 0x1f, RZ, 0xc0, !PT ;  /* 0x0000001f12127812 */ /* 0x000fe200078ec0ff */
[----:B0-----:R-:W-:Y:S06]  /*9d20*/  BRA.DIV UR4, `(.L_x_54) ;  /* 0x0000002e04ec7947 */ /* 0x001fec000b800000 */
[----:B------:R-:W0:Y:S01]  /*9d30*/  SHFL.IDX PT, R14, R4, RZ, 0x1c1f ;  /* 0x001c1fff040e7589 */ /* 0x000e2200000e0000 */
[----:B------:R-:W-:-:S03]  /*9d40*/  IMAD R0, R0, 0xc0, R18 ;  /* 0x000000c000007824 */ /* 0x000fc600078e0212 */
[----:B------:R-:W1:Y:S01]  /*9d50*/  SHFL.IDX PT, R2, R6, RZ, 0x1c1f ;  /* 0x001c1fff06027589 */ /* 0x000e6200000e0000 */
[C---:B------:R-:W-:Y:S01]  /*9d60*/  VIADD R8, R0.reuse, 0x20 ;  /* 0x0000002000087836 */ /* 0x040fe20000000000 */
[----:B------:R-:W-:-:S13]  /*9d70*/  ISETP.GE.AND P1, PT, R0, UR44, PT ;  /* 0x0000002c00007c0c */ /* 0x000fda000bf26270 */
[----:B0-----:R-:W-:-:S05]  /*9d80*/  @!P1 IADD3 R14, P0, R17, R14, RZ ;  /* 0x0000000e110e9210 */ /* 0x001fca0007f1e0ff */
[----:B-1----:R-:W-:Y:S02]  /*9d90*/  @!P1 IMAD.X R3, RZ, RZ, R2, P0 ;  /* 0x000000ffff039224 */ /* 0x002fe400000e0602 */
[----:B------:R-:W-:Y:S02]  /*9da0*/  @!P1 IMAD.MOV.U32 R2, RZ, RZ, R14 ;  /* 0x000000ffff029224 */ /* 0x000fe400078e000e */
[----:B------:R-:W0:Y:S04]  /*9db0*/  SHFL.IDX PT, R14, R4, 0x1, 0x1c1f ;  /* 0x003c1f00040e7f89 */ /* 0x000e2800000e0000 */
[----:B-----5:R1:W-:Y:S01]  /*9dc0*/  @!P1 LDGSTS.E.BYPASS.LTC128B.128 [R10+0xb000], desc[UR36][R2.64], !P5 ;  /* 0x0b000000020a9fae */ /* 0x0203e2000e901d64 */
[----:B------:R-:W-:Y:S01]  /*9dd0*/  ISETP.GE.AND P1, PT, R8, UR44, PT ;  /* 0x0000002c08007c0c */ /* 0x000fe2000bf26270 */
[----:B------:R-:W-:-:S02]  /*9de0*/  VIADD R8, R0, 0x40 ;  /* 0x0000004000087836 */ /* 0x000fc40000000000 */
[----:B-1----:R-:W1:Y:S10]  /*9df0*/  SHFL.IDX PT, R2, R6, 0x1, 0x1c1f ;  /* 0x003c1f0006027f89 */ /* 0x002e7400000e0000 */
[----:B0-----:R-:W-:-:S05]  /*9e00*/  @!P1 IADD3 R14, P0, R17, R14, RZ ;  /* 0x0000000e110e9210 */ /* 0x001fca0007f1e0ff */
[----:B-1----:R-:W-:Y:S02]  /*9e10*/  @!P1 IMAD.X R3, RZ, RZ, R2, P0 ;  /* 0x000000ffff039224 */ /* 0x002fe400000e0602 */
[----:B------:R-:W-:Y:S02]  /*9e20*/  @!P1 IMAD.MOV.U32 R2, RZ, RZ, R14 ;  /* 0x000000ffff029224 */ /* 0x000fe400078e000e */
[----:B------:R-:W0:Y:S04]  /*9e30*/  SHFL.IDX PT, R14, R4, 0x2, 0x1c1f ;  /* 0x005c1f00040e7f89 */ /* 0x000e2800000e0000 */
[----:B------:R1:W-:Y:S01]  /*9e40*/  @!P1 LDGSTS.E.BYPASS.LTC128B.128 [R10+0xb800], desc[UR36][R2.64], !P5 ;  /* 0x0b800000020a9fae */ /* 0x0003e2000e901d64 */
[----:B------:R-:W-:Y:S01]  /*9e50*/  ISETP.GE.AND P1, PT, R8, UR44, PT ;  /* 0x0000002c08007c0c */ /* 0x000fe2000bf26270 */
[----:B------:R-:W-:-:S02]  /*9e60*/  VIADD R8, R0, 0x60 ;  /* 0x0000006000087836 */ /* 0x000fc40000000000 */
[----:B-1----:R-:W1:Y:S04]  /*9e70*/  SHFL.IDX PT, R2, R6, 0x2, 0x1c1f ;  /* 0x005c1f0006027f89 */ /* 0x002e6800000e0000 */
[----:B------:R-:W-:Y:S06]  /*9e80*/  SHFL.IDX PT, R6, R6, 0x3, 0x1c1f ;  /* 0x007c1f0006067f89 */ /* 0x000fec00000e0000 */
[----:B0-----:R-:W-:-:S04]  /*9e90*/  @!P1 IADD3 R14, P0, R17, R14, RZ ;  /* 0x0000000e110e9210 */ /* 0x001fc80007f1e0ff */
[----:B-1----:R-:W-:Y:S01]  /*9ea0*/  @!P1 IADD3.X R3, RZ, R2, RZ, P0, !PT ;  /* 0x00000002ff039210 */ /* 0x002fe200007fe4ff */
[----:B------:R-:W-:Y:S02]  /*9eb0*/  @!P1 IMAD.MOV.U32 R2, RZ, RZ, R14 ;  /* 0x000000ffff029224 */ /* 0x000fe400078e000e */
[----:B------:R-:W0:Y:S04]  /*9ec0*/  SHFL.IDX PT, R14, R4, 0x3, 0x1c1f ;  /* 0x007c1f00040e7f89 */ /* 0x000e2800000e0000 */
[----:B------:R0:W-:Y:S01]  /*9ed0*/  @!P1 LDGSTS.E.BYPASS.LTC128B.128 [R10+0xc000], desc[UR36][R2.64], !P5 ;  /* 0x0c000000020a9fae */ /* 0x0001e2000e901d64 */
[----:B------:R-:W-:Y:S01]  /*9ee0*/  ISETP.GE.AND P1, PT, R8, UR44, PT ;  /* 0x0000002c08007c0c */ /* 0x000fe2000bf26270 */
[----:B------:R-:W-:-:S12]  /*9ef0*/  VIADD R8, R0, 0x80 ;  /* 0x0000008000087836 */ /* 0x000fd80000000000 */
[----:B0-----:R-:W-:Y:S02]  /*9f00*/  @!P1 IADD3 R2, P0, R17, R14, RZ ;  /* 0x0000000e11029210 */ /* 0x001fe40007f1e0ff */
[----:B------:R-:W0:Y:S03]  /*9f10*/  SHFL.IDX PT, R14, R5, RZ, 0x1c1f ;  /* 0x001c1fff050e7589 */ /* 0x000e2600000e0000 */
[----:B------:R-:W-:-:S05]  /*9f20*/  @!P1 IMAD.X R3, RZ, RZ, R6, P0 ;  /* 0x000000ffff039224 */ /* 0x000fca00000e0606 */
[----:B------:R1:W-:Y:S01]  /*9f30*/  @!P1 LDGSTS.E.BYPASS.LTC128B.128 [R10+0xc800], desc[UR36][R2.64], !P5 ;  /* 0x0c800000020a9fae */ /* 0x0003e2000e901d64 */
[----:B------:R-:W-:-:S03]  /*9f40*/  ISETP.GE.AND P1, PT, R8, UR44, PT ;  /* 0x0000002c08007c0c */ /* 0x000fc6000bf26270 */
[----:B-1----:R-:W1:Y:S10]  /*9f50*/  SHFL.IDX PT, R2, R7, RZ, 0x1c1f ;  /* 0x001c1fff07027589 */ /* 0x002e7400000e0000 */
[----:B0-----:R-:W-:Y:S01]  /*9f60*/  @!P1 IADD3 R14, P0, R17, R14, RZ ;  /* 0x0000000e110e9210 */ /* 0x001fe20007f1e0ff */
[----:B------:R-:W0:Y:S04]  /*9f70*/  SHFL.IDX PT, R7, R7, 0x1, 0x1c1f ;  /* 0x003c1f0007077f89 */ /* 0x000e2800000e0000 */
[----:B-1----:R-:W-:-:S02]  /*9f80*/  @!P1 IMAD.X R3, RZ, RZ, R2, P0 ;  /* 0x000000ffff039224 */ /* 0x002fc400000e0602 */
[----:B------:R-:W-:Y:S02]  /*9f90*/  @!P1 IMAD.MOV.U32 R2, RZ, RZ, R14 ;  /* 0x000000ffff029224 */ /* 0x000fe400078e000e */
[----:B------:R1:W2:Y:S04]  /*9fa0*/  SHFL.IDX PT, R14, R5, 0x1, 0x1c1f ;  /* 0x003c1f00050e7f89 */ /* 0x0002a800000e0000 */
[----:B0-----:R1:W-:Y:S02]  /*9fb0*/  @!P1 LDGSTS.E.BYPASS.LTC128B.128 [R10+0xd000], desc[UR36][R2.64], !P5 ;  /* 0x0d000000020a9fae */ /* 0x0013e4000e901d64 */
.L_x_140:
[----:B------:R-:W-:-:S05]  /*9fc0*/  VIADD R0, R0, 0xa0 ;  /* 0x000000a000007836 */ /* 0x000fca0000000000 */
[----:B------:R-:W-:-:S13]  /*9fd0*/  ISETP.GE.AND P0, PT, R0, UR44, PT ;  /* 0x0000002c00007c0c */ /* 0x000fda000bf06270 */
[----:B-12---:R-:W-:-:S05]  /*9fe0*/  @!P0 IADD3 R2, P1, R17, R14, RZ ;  /* 0x0000000e11028210 */ /* 0x006fca0007f3e0ff */
[----:B------:R-:W-:-:S05]  /*9ff0*/  @!P0 IMAD.X R3, RZ, RZ, R7, P1 ;  /* 0x000000ffff038224 */ /* 0x000fca00008e0607 */
[----:B------:R-:W-:Y:S01]  /*a000*/  @!PT LDS RZ, [RZ] ;  /* 0x00000000fffff984 */ /* 0x000fe20000000800 */
[----:B------:R-:W-:Y:S01]  /*a010*/  @!PT LDS RZ, [RZ] ;  /* 0x00000000fffff984 */ /* 0x000fe20000000800 */
[----:B------:R-:W-:Y:S01]  /*a020*/  @!PT LDS RZ, [RZ] ;  /* 0x00000000fffff984 */ /* 0x000fe20000000800 */
[----:B------:R0:W-:Y:S01]  /*a030*/  @!P0 LDGSTS.E.BYPASS.LTC128B.128 [R10+0xd800], desc[UR36][R2.64], !P5 ;  /* 0x0d800000020a8fae */ /* 0x0001e2000e901d64 */
[----:B------:R-:W-:Y:S01]  /*a040*/  NOP ;  /* 0x0000000000007918 */ /* 0x000fe20000000000 */
[----:B------:R-:W-:Y:S02]  /*a050*/  SYNCS.ARRIVE.TRANS64.RED.A0T1 RZ, [UR43+0x13200], RZ ;  /* 0x013200ffffff79a7 */ /* 0x000fe4000820042b */
[----:B------:R-:W-:Y:S01]  /*a060*/  ARRIVES.LDGSTSBAR.64.TRANSCNT [UR43+0x13200] ;  /* 0x01320000ff0079b0 */ /* 0x000fe20008000aab */
[----:B------:R-:W-:Y:S01]  /*a070*/  NOP ;  /* 0x0000000000007918 */ /* 0x000fe20000000000 */
[----:B------:R-:W-:Y:S01]  /*a080*/  ULOP3.LUT UR4, UR38, 0x1, URZ, 0xc, !UPT ;  /* 0x0000000126047892 */ /* 0x000fe2000f8e0c3f */
[----:B------:R-:W-:Y:S05]  /*a090*/  SYNCS.ARRIVE.TRANS64.A1T0 RZ, [UR43+0x13200], RZ ;  /* 0x013200ffffff79a7 */ /* 0x000fea000810002b */
[----:B------:R-:W-:-:S04]  /*a0a0*/  MOV R0, UR4 ;  /* 0x0000000400007c02 */ /* 0x000fc80008000f00 */
[----:B------:R-:W-:-:S04]  /*a0b0*/  SHF.L.U32 R0, R0, 0x1f, RZ ;  /* 0x0000001f00007819 */ /* 0x000fc800000006ff */
[----:B------:R-:W1:Y:S02]  /*a0c0*/  SYNCS.PHASECHK.TRANS64.TRYWAIT P0, [UR43+0x13220], R0 ;  /* 0x01322000ff0075a7 */ /* 0x000e64000800016b */
[----:B01----:R-:W-:Y:S05]  /*a0d0*/  @!P0 BRA `(.L_x_55) ;  /* 0x0000003000ac8947 */ /* 0x003fea0003800000 */
.L_x_141:
[----:B0-----:R-:W-:-:S05]  /*a0e0*/  IMAD.U32 R0, RZ, RZ, UR42 ;  /* 0x0000002aff007e24 */ /* 0x001fca000f8e00ff */
[----:B------:R-:W-:-:S13]  /*a0f0*/  ISETP.GE.AND P0, PT, R0, 0xa1, PT ;  /* 0x000000a10000780c */ /* 0x000fda0003f06270 */
[----:B------:R-:W-:Y:S05]  /*a100*/  @!P0 BRA `(.L_x_56) ;  /* 0x0000001400088947 */ /* 0x000fea0003800000 */
[----:B------:R-:W-:Y:S02]  /*a110*/  IMAD.MOV.U32 R20, RZ, RZ, R29 ;  /* 0x000000ffff147224 */ /* 0x000fe400078e001d */
[----:B------:R-:W-:Y:S02]  /*a120*/  IMAD.MOV.U32 R19, RZ, RZ, R26 ;  /* 0x000000ffff137224 */ /* 0x000fe400078e001a */
[----:B------:R-:W-:-:S07]  /*a130*/  IMAD.U32 R27, RZ, RZ, UR45 ;  /* 0x0000002dff1b7e24 */ /* 0x000fce000f8e00ff */
.L_x_76:
[----:B------:R-:W2:Y:S01]  /*a140*/  LDL R8, [R1+0x8] ;  /* 0x0000080001087983 */ /* 0x000ea20000100800 */
[----:B0-----:R-:W0:Y:S03]  /*a150*/  LDC R0, c[0x0][0x430] ;  /* 0x00010c00ff007b82 */ /* 0x001e260000000800 */
[----:B------:R-:W3:Y:S01]  /*a160*/  LDL R7, [R1] ;  /* 0x0000000001077983 */ /* 0x000ee20000100800 */
[----:B-1----:R-:W1:Y:S01]  /*a170*/  S2R R6, SR_TID.X ;  /* 0x0000000000067919 */ /* 0x002e620000002100 */
[----:B------:R-:W4:Y:S01]  /*a180*/  S2R R9, SR_TID.X ;  /* 0x0000000000097919 */ /* 0x000f220000002100 */
[----:B------:R-:W-:Y:S01]  /*a190*/  IMAD.MOV.U32 R4, RZ, RZ, 0xa0 ;  /* 0x000000a0ff047424 */ /* 0x000fe200078e00ff */
[----:B------:R-:W-:Y:S01]  /*a1a0*/  ULDC.64 UR4, c[0x0][0x428] ;  /* 0x00010a0000047ab9 */ /* 0x000fe20000000a00 */
[----:B------:R-:W-:Y:S01]  /*a1b0*/  ULDC.64 UR6, c[0x0][0x418] ;  /* 0x0001060000067ab9 */ /* 0x000fe20000000a00 */
[----:B0-----:R-:W-:-:S13]  /*a1c0*/  ISETP.NE.AND P0, PT, R0, 0x1, PT ;  /* 0x000000010000780c */ /* 0x001fda0003f05270 */
[----:B------:R-:W0:Y:S01]  /*a1d0*/  @P0 LDC R5, c[0x0][0x434] ;  /* 0x00010d00ff050b82 */ /* 0x000e220000000800 */
[----:B-1----:R-:W-:Y:S01]  /*a1e0*/  SHF.R.U32.HI R2, RZ, 0x2, R6 ;  /* 0x00000002ff027819 */ /* 0x002fe20000011606 */
[----:B------:R-:W-:-:S06]  /*a1f0*/  IMAD.SHL.U32 R10, R6, 0x20, RZ ;  /* 0x00000020060a7824 */ /* 0x000fcc00078e00ff */
[----:B------:R-:W1:Y:S01]  /*a200*/  @P0 LDC R0, c[0x0][0x438] ;  /* 0x00010e00ff000b82 */ /* 0x000e620000000800 */
[----:B------:R-:W-:Y:S02]  /*a210*/  LOP3.LUT R2, R2, 0x1f, RZ, 0xc0, !PT ;  /* 0x0000001f02027812 */ /* 0x000fe400078ec0ff */
[----:B----4-:R-:W-:-:S05]  /*a220*/  SHF.R.U32.HI R6, RZ, 0x2, R9 ;  /* 0x00000002ff067819 */ /* 0x010fca0000011609 */
[----:B------:R-:W4:Y:S01]  /*a230*/  @P0 LDC R3, c[0x0][0x434] ;  /* 0x00010d00ff030b82 */ /* 0x000f220000000800 */
[----:B------:R-:W-:Y:S01]  /*a240*/  LOP3.LUT R10, R2, 0x60, R10, 0xf8, !PT ;  /* 0x00000060020a7812 */ /* 0x000fe200078ef80a */
[----:B------:R-:W-:Y:S01]  /*a250*/  IMAD R4, R27, R4, UR39 ;  /* 0x000000271b047e24 */ /* 0x000fe2000f8e0204 */
[----:B------:R-:W-:Y:S01]  /*a260*/  LOP3.LUT R6, R6, 0x1f, RZ, 0xc0, !PT ;  /* 0x0000001f06067812 */ /* 0x000fe200078ec0ff */
[----:B------:R-:W-:-:S04]  /*a270*/  IMAD.SHL.U32 R12, R9, 0x20, RZ ;  /* 0x00000020090c7824 */ /* 0x000fc800078e00ff */
[----:B------:R-:W4:Y:S01]  /*a280*/  @P0 LDC R2, c[0x0][0x438] ;  /* 0x00010e00ff020b82 */ /* 0x000f220000000800 */
[----:B------:R-:W-:Y:S01]  /*a290*/  IMAD.IADD R10, R10, 0x1, R4 ;  /* 0x000000010a0a7824 */ /* 0x000fe200078e0204 */
[----:B------:R-:W-:-:S03]  /*a2a0*/  LOP3.LUT R12, R6, 0x60, R12, 0xf8, !PT ;  /* 0x00000060060c7812 */ /* 0x000fc600078ef80c */
[----:B0-----:R-:W-:Y:S01]  /*a2b0*/  @P0 IMAD.HI.U32 R5, R10, R5, RZ ;  /* 0x000000050a050227 */ /* 0x001fe200078e00ff */
[----:B------:R-:W-:Y:S02]  /*a2c0*/  LOP3.LUT R12, R12, 0x80, RZ, 0xfc, !PT ;  /* 0x000000800c0c7812 */ /* 0x000fe400078efcff */
[----:B------:R-:W-:Y:S02]  /*a2d0*/  MOV R11, R10 ;  /* 0x0000000a000b7202 */ /* 0x000fe40000000f00 */
[----:B-1----:R-:W-:Y:S01]  /*a2e0*/  @P0 SHF.R.U32.HI R11, RZ, R0, R5 ;  /* 0x00000000ff0b0219 */ /* 0x002fe20000011605 */
[----:B------:R-:W-:-:S04]  /*a2f0*/  IMAD.IADD R0, R12, 0x1, R4 ;  /* 0x000000010c007824 */ /* 0x000fc800078e0204 */
[----:B----4-:R-:W-:-:S04]  /*a300*/  @P0 IMAD.HI.U32 R3, R0, R3, RZ ;  /* 0x0000000300030227 */ /* 0x010fc800078e00ff */
[----:B------:R-:W-:Y:S01]  /*a310*/  IMAD.MOV.U32 R6, RZ, RZ, R0 ;  /* 0x000000ffff067224 */ /* 0x000fe200078e0000 */
[----:B------:R-:W-:Y:S01]  /*a320*/  @P0 SHF.R.U32.HI R6, RZ, R2, R3 ;  /* 0x00000002ff060219 */ /* 0x000fe20000011603 */
[--C-:B------:R-:W-:Y:S01]  /*a330*/  IMAD.MOV.U32 R2, RZ, RZ, R11.reuse ;  /* 0x000000ffff027224 */ /* 0x100fe200078e000b */
[----:B------:R-:W-:Y:S01]  /*a340*/  SHF.R.S32.HI R3, RZ, 0x1f, R11 ;  /* 0x0000001fff037819 */ /* 0x000fe2000001140b */
[----:B--2---:R-:W-:-:S04]  /*a350*/  IMAD R4, R8, UR4, RZ ;  /* 0x0000000408047c24 */ /* 0x004fc8000f8e02ff */
[C---:B---3--:R-:W-:Y:S02]  /*a360*/  IMAD R4, R7.reuse, UR5, R4 ;  /* 0x0000000507047c24 */ /* 0x048fe4000f8e0204 */
[----:B------:R-:W-:-:S04]  /*a370*/  IMAD.WIDE.U32 R2, R7, UR4, R2 ;  /* 0x0000000407027c25 */ /* 0x000fc8000f8e0002 */
[----:B------:R-:W-:Y:S01]  /*a380*/  IMAD.IADD R3, R4, 0x1, R3 ;  /* 0x0000000104037824 */ /* 0x000fe200078e0203 */
[----:B------:R-:W-:-:S04]  /*a390*/  LEA R8, P0, R2, UR6, 0x2 ;  /* 0x0000000602087c11 */ /* 0x000fc8000f8010ff */
[----:B------:R-:W-:Y:S02]  /*a3a0*/  LEA.HI.X R9, R2, UR7, R3, 0x2, P0 ;  /* 0x0000000702097c11 */ /* 0x000fe400080f1403 */
[----:B------:R-:W-:-:S13]  /*a3b0*/  ISETP.GT.U32.AND P0, PT, R12, 0x9f, PT ;  /* 0x0000009f0c00780c */ /* 0x000fda0003f04070 */
[--C-:B------:R-:W-:Y:S01]  /*a3c0*/  @!P0 SHF.R.S32.HI R3, RZ, 0x1f, R6.reuse ;  /* 0x0000001fff038819 */ /* 0x100fe20000011406 */
[----:B------:R-:W-:-:S04]  /*a3d0*/  @!P0 IMAD.MOV.U32 R2, RZ, RZ, R6 ;  /* 0x000000ffff028224 */ /* 0x000fc800078e0006 */
[----:B------:R-:W-:Y:S01]  /*a3e0*/  @!P0 IMAD.WIDE.U32 R2, R7, UR4, R2 ;  /* 0x0000000407028c25 */ /* 0x000fe2000f8e0002 */
[----:B------:R-:W-:-:S03]  /*a3f0*/  ULDC UR4, c[0x0][0x430] ;  /* 0x00010c0000047ab9 */ /* 0x000fc60000000800 */
[----:B------:R-:W-:Y:S01]  /*a400*/  @!P0 IMAD.IADD R3, R4, 0x1, R3 ;  /* 0x0000000104038824 */ /* 0x000fe200078e0203 */
[----:B------:R-:W-:Y:S01]  /*a410*/  @!P0 LEA R4, P1, R2, UR6, 0x2 ;  /* 0x0000000602048c11 */ /* 0x000fe2000f8210ff */
[----:B------:R-:W-:-:S03]  /*a420*/  IMAD.MOV.U32 R7, RZ, RZ, RZ ;  /* 0x000000ffff077224 */ /* 0x000fc600078e00ff */
[----:B------:R-:W-:-:S05]  /*a430*/  @!P0 LEA.HI.X R5, R2, UR7, R3, 0x2, P1 ;  /* 0x0000000702058c11 */ /* 0x000fca00088f1403 */
[----:B------:R0:W5:Y:S04]  /*a440*/  @!P0 LDG.E R7, desc[UR36][R4.64] ;  /* 0x0000002404078981 */ /* 0x000168000c1e1900 */
[----:B------:R1:W2:Y:S01]  /*a450*/  LDG.E R4, desc[UR36][R8.64] ;  /* 0x0000002408047981 */ /* 0x0002a2000c1e1900 */
[----:B------:R-:W-:Y:S02]  /*a460*/  IMAD.U32 R12, RZ, RZ, UR49 ;  /* 0x00000031ff0c7e24 */ /* 0x000fe4000f8e00ff */
[----:B------:R-:W-:-:S03]  /*a470*/  IMAD.MOV R3, RZ, RZ, -R11 ;  /* 0x000000ffff037224 */ /* 0x000fc600078e0a0b */
[----:B------:R-:W-:Y:S01]  /*a480*/  ISETP.NE.AND P2, PT, R12, 0x3, PT ;  /* 0x000000030c00780c */ /* 0x000fe20003f45270 */
[----:B0-----:R-:W-:Y:S01]  /*a490*/  IMAD R5, R3, UR4, R10 ;  /* 0x0000000403057c24 */ /* 0x001fe2000f8e020a */
[----:B------:R-:W-:Y:S01]  /*a4a0*/  IADD3 R26, R19, 0x1, RZ ;  /* 0x00000001131a7810 */ /* 0x000fe20007ffe0ff */
[----:B------:R-:W-:-:S03]  /*a4b0*/  IMAD.MOV R3, RZ, RZ, -R6 ;  /* 0x000000ffff037224 */ /* 0x000fc600078e0a06 */
[C---:B------:R-:W-:Y:S01]  /*a4c0*/  ISETP.NE.AND P0, PT, R26.reuse, 0x2, PT ;  /* 0x000000021a00780c */ /* 0x040fe20003f05270 */
[----:B-1----:R-:W-:Y:S02]  /*a4d0*/  IMAD R8, R3, UR4, R0 ;  /* 0x0000000403087c24 */ /* 0x002fe4000f8e0200 */
[----:B------:R-:W-:Y:S01]  /*a4e0*/  IMAD.MOV.U32 R0, RZ, RZ, R27 ;  /* 0x000000ffff007224 */ /* 0x000fe200078e001b */
[----:B------:R-:W-:Y:S01]  /*a4f0*/  SEL R29, RZ, 0x1, P0 ;  /* 0x00000001ff1d7807 */ /* 0x000fe20000000000 */
[----:B------:R-:W-:Y:S01]  /*a500*/  VIADD R27, R27, 0xffffffff ;  /* 0xffffffff1b1b7836 */ /* 0x000fe20000000000 */
[----:B------:R-:W-:Y:S02]  /*a510*/  SEL R26, R26, RZ, P0 ;  /* 0x000000ff1a1a7207 */ /* 0x000fe40000000000 */
[----:B------:R-:W-:Y:S02]  /*a520*/  LOP3.LUT R29, R20, R29, RZ, 0x3c, !PT ;  /* 0x0000001d141d7212 */ /* 0x000fe400078e3cff */
[----:B------:R-:W-:-:S02]  /*a530*/  ISETP.GT.AND P1, PT, R0, RZ, PT ;  /* 0x000000ff0000720c */ /* 0x000fc40003f24270 */
[----:B--2---:R-:W-:Y:S01]  /*a540*/  SHF.R.S32.HI R25, RZ, 0x1f, R4 ;  /* 0x0000001fff197819 */ /* 0x004fe20000011404 */
[----:B------:R-:W-:Y:S10]  /*a550*/  @!P2 BRA `(.L_x_57) ;  /* 0x000000000004a947 */ /* 0x000ff40003800000 */
[----:B------:R-:W-:Y:S01]  /*a560*/  BPT.TRAP 0x1 ;  /* 0x000000040000795c */ /* 0x000fe20000300000 */
.L_x_57:
[----:B------:R-:W-:Y:S01]  /*a570*/  LEA R0, R26, UR43, 0x3 ;  /* 0x0000002b1a007c11 */ /* 0x000fe2000f8e18ff */
[----:B------:R-:W-:Y:S01]  /*a580*/  BSSY B0, `(.L_x_58) ;  /* 0x0000005000007945 */ /* 0x000fe20003800000 */
[----:B------:R-:W-:Y:S02]  /*a590*/  SHF.L.U32 R24, R29, 0x1f, RZ ;  /* 0x0000001f1d187819 */ /* 0x000fe400000006ff */
[----:B------:R-:W-:Y:S02]  /*a5a0*/  SHF.R.S32.HI R23, RZ, 0x1f, R5 ;  /* 0x0000001fff177819 */ /* 0x000fe40000011405 */
[----:B------:R-:W0:Y:S02]  /*a5b0*/  SYNCS.PHASECHK.TRANS64.TRYWAIT P0, [R0+URZ+0x13280], R24 ;  /* 0x01328018000075a7 */ /* 0x000e24000800017f */
[----:B0-----:R-:W-:Y:S05]  /*a5c0*/  @!P0 BRA `(.L_x_59) ;  /* 0x0000002c00888947 */ /* 0x001fea0003800000 */
.L_x_142:
[----:B------:R-:W-:Y:S05]  /*a5d0*/  BSYNC B0 ;  /* 0x0000000000007941 */ /* 0x000fea0003800000 */
.L_x_58:
[----:B------:R-:W2:Y:S01]  /*a5e0*/  LDL R9, [R1+0x4] ;  /* 0x0000040001097983 */ /* 0x000ea20000100800 */
[----:B------:R-:W-:Y:S01]  /*a5f0*/  ULDC.64 UR4, c[0x0][0x328] ;  /* 0x0000ca0000047ab9 */ /* 0x000fe20000000a00 */
[----:B------:R-:W-:Y:S02]  /*a600*/  ULDC.64 UR6, c[0x0][0x338] ;  /* 0x0000ce0000067ab9 */ /* 0x000fe40000000a00 */
[----:B------:R-:W3:Y:S01]  /*a610*/  LDL R11, [R1+0xc] ;  /* 0x00000c00010b7983 */ /* 0x000ee20000100800 */
[----:B------:R-:W-:Y:S01]  /*a620*/  IMAD R6, R23, UR4, RZ ;  /* 0x0000000417067c24 */ /* 0x000fe2000f8e02ff */
[----:B------:R-:W-:Y:S01]  /*a630*/  ULDC.64 UR8, c[0x0][0x330] ;  /* 0x0000cc0000087ab9 */ /* 0x000fe20000000a00 */
[C---:B------:R-:W-:Y:S01]  /*a640*/  IMAD.WIDE.U32 R2, R5.reuse, UR4, RZ ;  /* 0x0000000405027c25 */ /* 0x040fe2000f8e00ff */
[----:B------:R-:W-:Y:S01]  /*a650*/  SHF.R.S32.HI R21, RZ, 0x1f, R8 ;  /* 0x0000001fff157819 */ /* 0x000fe20000011408 */
[----:B------:R-:W-:Y:S01]  /*a660*/  ULDC.64 UR10, c[0x0][0x318] ;  /* 0x0000c600000a7ab9 */ /* 0x000fe20000000a00 */
[----:B-----5:R-:W-:Y:S01]  /*a670*/  SHF.R.S32.HI R22, RZ, 0x1f, R7 ;  /* 0x0000001fff167819 */ /* 0x020fe20000011407 */
[----:B------:R-:W-:Y:S01]  /*a680*/  IMAD R6, R5, UR5, R6 ;  /* 0x0000000505067c24 */ /* 0x000fe2000f8e0206 */
[----:B------:R-:W-:-:S03]  /*a690*/  LOP3.LUT P2, RZ, R28, 0x1, RZ, 0xc0, !PT ;  /* 0x000000011cff7812 */ /* 0x000fc6000784c0ff */
[----:B------:R-:W-:Y:S02]  /*a6a0*/  IMAD.IADD R3, R3, 0x1, R6 ;  /* 0x0000000103037824 */ /* 0x000fe400078e0206 */
[----:B------:R-:W-:Y:S02]  /*a6b0*/  IMAD R6, R25, UR6, RZ ;  /* 0x0000000619067c24 */ /* 0x000fe4000f8e02ff */
[----:B------:R-:W-:-:S04]  /*a6c0*/  IMAD.WIDE.U32 R2, R4, UR6, R2 ;  /* 0x0000000604027c25 */ /* 0x000fc8000f8e0002 */
[----:B------:R-:W-:-:S04]  /*a6d0*/  IMAD R6, R4, UR7, R6 ;  /* 0x0000000704067c24 */ /* 0x000fc8000f8e0206 */
[----:B------:R-:W-:Y:S02]  /*a6e0*/  IMAD.IADD R3, R3, 0x1, R6 ;  /* 0x0000000103037824 */ /* 0x000fe400078e0206 */
[----:B------:R-:W-:Y:S02]  /*a6f0*/  IMAD R6, R21, UR4, RZ ;  /* 0x0000000415067c24 */ /* 0x000fe4000f8e02ff */
[----:B------:R-:W-:-:S04]  /*a700*/  IMAD.WIDE.U32 R2, R16, UR8, R2 ;  /* 0x0000000810027c25 */ /* 0x000fc8000f8e0002 */
[----:B------:R-:W-:Y:S02]  /*a710*/  IMAD R6, R8, UR5, R6 ;  /* 0x0000000508067c24 */ /* 0x000fe4000f8e0206 */
        /* <DEDUP_REMOVED lines=11> */
[----:B---3--:R-:W-:Y:S02]  /*a7d0*/  IMAD R6, R26, 0x2800, R11 ;  /* 0x000028001a067824 */ /* 0x008fe400078e020b */
[----:B------:R-:W-:-:S03]  /*a7e0*/  IMAD.WIDE.U32 R2, R16, UR8, R2 ;  /* 0x0000000810027c25 */ /* 0x000fc6000f8e0002 */
[----:B------:R-:W-:-:S04]  /*a7f0*/  IADD3 R18, P0, R2, UR10, RZ ;  /* 0x0000000a02127c10 */ /* 0x000fc8000ff1e0ff */
[----:B------:R-:W-:Y:S01]  /*a800*/  IADD3.X R17, R17, UR11, R3, P0, !PT ;  /* 0x0000000b11117c10 */ /* 0x000fe200087fe403 */
[----:B------:R-:W-:Y:S08]  /*a810*/  BRA.DIV UR4, `(.L_x_60) ;  /* 0x0000002e04087947 */ /* 0x000ff0000b800000 */
[----:B------:R-:W1:Y:S01]  /*a820*/  S2R R3, SR_TID.X ;  /* 0x0000000000037919 */ /* 0x000e620000002100 */
[----:B------:R-:W-:Y:S01]  /*a830*/  VIADD R6, R6, UR43 ;  /* 0x0000002b06067c36 */ /* 0x000fe20008000000 */
[----:B------:R-:W2:Y:S04]  /*a840*/  SHFL.IDX PT, R2, R9, RZ, 0x1c1f ;  /* 0x001c1fff09027589 */ /* 0x000ea800000e0000 */
[----:B------:R-:W-:Y:S01]  /*a850*/  SHFL.IDX PT, R17, R17, RZ, 0x1c1f ;  /* 0x001c1fff11117589 */ /* 0x000fe200000e0000 */
[----:B-1----:R-:W-:-:S03]  /*a860*/  SHF.L.U32 R11, R3, 0x4, RZ ;  /* 0x00000004030b7819 */ /* 0x002fc600000006ff */
[----:B------:R-:W1:Y:S01]  /*a870*/  SHFL.IDX PT, R3, R10, RZ, 0x1c1f ;  /* 0x001c1fff0a037589 */ /* 0x000e6200000e0000 */
[----:B------:R-:W-:-:S04]  /*a880*/  LOP3.LUT R11, R11, 0x30, RZ, 0xc0, !PT ;  /* 0x000000300b0b7812 */ /* 0x000fc800078ec0ff */
[----:B--2---:R-:W-:-:S05]  /*a890*/  IADD3 R2, P0, R11, R2, RZ ;  /* 0x000000020b027210 */ /* 0x004fca0007f1e0ff */
[----:B-1----:R-:W-:-:S05]  /*a8a0*/  IMAD.X R3, RZ, RZ, R3, P0 ;  /* 0x000000ffff037224 */ /* 0x002fca00000e0603 */
[----:B------:R1:W-:Y:S04]  /*a8b0*/  LDGSTS.E.BYPASS.LTC128B.128 [R6+0x6000], desc[UR36][R2.64], !P2 ;  /* 0x0600000002067fae */ /* 0x0003e8000d101d64 */
[----:B-1----:R-:W1:Y:S04]  /*a8c0*/  SHFL.IDX PT, R2, R9, 0x1, 0x1c1f ;  /* 0x003c1f0009027f89 */ /* 0x002e6800000e0000 */
[----:B------:R-:W2:Y:S01]  /*a8d0*/  SHFL.IDX PT, R3, R10, 0x1, 0x1c1f ;  /* 0x003c1f000a037f89 */ /* 0x000ea200000e0000 */
[----:B-1----:R-:W-:-:S05]  /*a8e0*/  IADD3 R2, P0, R11, R2, RZ ;  /* 0x000000020b027210 */ /* 0x002fca0007f1e0ff */
[----:B--2---:R-:W-:-:S05]  /*a8f0*/  IMAD.X R3, RZ, RZ, R3, P0 ;  /* 0x000000ffff037224 */ /* 0x004fca00000e0603 */
[----:B------:R1:W-:Y:S04]  /*a900*/  LDGSTS.E.BYPASS.LTC128B.128 [R6+0x6800], desc[UR36][R2.64], !P2 ;  /* 0x0680000002067fae */ /* 0x0003e8000d101d64 */
[----:B-1----:R-:W1:Y:S04]  /*a910*/  SHFL.IDX PT, R2, R9, 0x2, 0x1c1f ;  /* 0x005c1f0009027f89 */ /* 0x002e6800000e0000 */
[----:B------:R-:W2:Y:S04]  /*a920*/  SHFL.IDX PT, R3, R10, 0x2, 0x1c1f ;  /* 0x005c1f000a037f89 */ /* 0x000ea800000e0000 */
[----:B------:R-:W-:Y:S01]  /*a930*/  SHFL.IDX PT, R10, R10, 0x3, 0x1c1f ;  /* 0x007c1f000a0a7f89 */ /* 0x000fe200000e0000 */
[----:B-1----:R-:W-:-:S05]  /*a940*/  IADD3 R2, P0, R11, R2, RZ ;  /* 0x000000020b027210 */ /* 0x002fca0007f1e0ff */
[----:B--2---:R-:W-:-:S05]  /*a950*/  IMAD.X R3, RZ, RZ, R3, P0 ;  /* 0x000000ffff037224 */ /* 0x004fca00000e0603 */
[----:B------:R1:W-:Y:S04]  /*a960*/  LDGSTS.E.BYPASS.LTC128B.128 [R6+0x7000], desc[UR36][R2.64], !P2 ;  /* 0x0700000002067fae */ /* 0x0003e8000d101d64 */
[----:B-1----:R-:W1:Y:S02]  /*a970*/  SHFL.IDX PT, R2, R9, 0x3, 0x1c1f ;  /* 0x007c1f0009027f89 */ /* 0x002e6400000e0000 */
[----:B-1----:R-:W-:-:S05]  /*a980*/  IADD3 R2, P0, R11, R2, RZ ;  /* 0x000000020b027210 */ /* 0x002fca0007f1e0ff */
[----:B------:R-:W-:-:S05]  /*a990*/  IMAD.X R3, RZ, RZ, R10, P0 ;  /* 0x000000ffff037224 */ /* 0x000fca00000e060a */
[----:B------:R1:W-:Y:S04]  /*a9a0*/  LDGSTS.E.BYPASS.LTC128B.128 [R6+0x7800], desc[UR36][R2.64], !P2 ;  /* 0x0780000002067fae */ /* 0x0003e8000d101d64 */
[----:B-1----:R1:W2:Y:S02]  /*a9b0*/  SHFL.IDX PT, R2, R18, RZ, 0x1c1f ;  /* 0x001c1fff12027589 */ /* 0x0022a400000e0000 */
.L_x_154:
[----:B------:R-:W3:Y:S02]  /*a9c0*/  S2R R3, SR_TID.X ;  /* 0x0000000000037919 */ /* 0x000ee40000002100 */
[----:B---3--:R-:W-:-:S05]  /*a9d0*/  IMAD.SHL.U32 R3, R3, 0x10, RZ ;  /* 0x0000001003037824 */ /* 0x008fca00078e00ff */
[----:B------:R-:W-:-:S04]  /*a9e0*/  LOP3.LUT R3, R3, 0x30, RZ, 0xc0, !PT ;  /* 0x0000003003037812 */ /* 0x000fc800078ec0ff */
[----:B--2---:R-:W-:-:S05]  /*a9f0*/  IADD3 R2, P0, R3, R2, RZ ;  /* 0x0000000203027210 */ /* 0x004fca0007f1e0ff */
[----:B------:R-:W-:Y:S01]  /*aa00*/  IMAD.X R3, RZ, RZ, R17, P0 ;  /* 0x000000ffff037224 */ /* 0x000fe200000e0611 */
[----:B------:R-:W-:-:S04]  /*aa10*/  PLOP3.LUT P0, PT, PT, PT, PT, 0x80, 0x0 ;  /* 0x000000000000781c */ /* 0x000fc80003f0f070 */
[----:B------:R-:W-:Y:S01]  /*aa20*/  @!PT LDS RZ, [RZ] ;  /* 0x00000000fffff984 */ /* 0x000fe20000000800 */
[----:B------:R-:W-:Y:S01]  /*aa30*/  @!PT LDS RZ, [RZ] ;  /* 0x00000000fffff984 */ /* 0x000fe20000000800 */
[----:B------:R-:W-:Y:S01]  /*aa40*/  @!PT LDS RZ, [RZ] ;  /* 0x00000000fffff984 */ /* 0x000fe20000000800 */
[----:B------:R2:W-:Y:S01]  /*aa50*/  LDGSTS.E.BYPASS.LTC128B.128 [R6+0x8000], desc[UR36][R2.64], !P2 ;  /* 0x0800000002067fae */ /* 0x0005e2000d101d64 */
[----:B------:R-:W-:-:S08]  /*aa60*/  NOP ;  /* 0x0000000000007918 */ /* 0x000fd00000000000 */
.L_x_61:
        /* <DEDUP_REMOVED lines=11> */
.L_x_62:
[----:B------:R2:W-:Y:S01]  /*ab20*/  SYNCS.ARRIVE.TRANS64.A1T0 RZ, [R0+URZ+0x13270], RZ ;  /* 0x013270ff00ff79a7 */ /* 0x0005e2000810003f */
[----:B------:R-:W-:Y:S05]  /*ab30*/  @!P3 BRA `(.L_x_63) ;  /* 0x000000000004b947 */ /* 0x000fea0003800000 */
[----:B------:R-:W-:Y:S01]  /*ab40*/  BPT.TRAP 0x1 ;  /* 0x000000040000795c */ /* 0x000fe20000300000 */
.L_x_63:
[----:B------:R-:W3:Y:S01]  /*ab50*/  SYNCS.PHASECHK.TRANS64.TRYWAIT P0, [R0+URZ+0x13240], R24 ;  /* 0x01324018000075a7 */ /* 0x000ee2000800017f */
[----:B------:R-:W-:Y:S04]  /*ab60*/  BSSY B0, `(.L_x_64) ;  /* 0x0000002000007945 */ /* 0x000fe80003800000 */
[----:B---3--:R-:W-:Y:S05]  /*ab70*/  @!P0 BRA `(.L_x_65) ;  /* 0x0000002c00cc8947 */ /* 0x008fea0003800000 */
.L_x_155:
[----:B------:R-:W-:Y:S05]  /*ab80*/  BSYNC B0 ;  /* 0x0000000000007941 */ /* 0x000fea0003800000 */
.L_x_64:
[----:B------:R-:W4:Y:S01]  /*ab90*/  LDL R10, [R1+0x4] ;  /* 0x00000400010a7983 */ /* 0x000f220000100800 */
[----:B------:R-:W-:Y:S01]  /*aba0*/  ULDC.64 UR4, c[0x0][0x300] ;  /* 0x0000c00000047ab9 */ /* 0x000fe20000000a00 */
[----:B------:R-:W-:Y:S01]  /*abb0*/  ULDC.64 UR6, c[0x0][0x310] ;  /* 0x0000c40000067ab9 */ /* 0x000fe20000000a00 */
[----:B------:R-:W-:Y:S01]  /*abc0*/  IMAD R9, R23, UR4, RZ ;  /* 0x0000000417097c24 */ /* 0x000fe2000f8e02ff */
[----:B------:R-:W-:Y:S01]  /*abd0*/  LOP3.LUT P2, RZ, R28, 0x1, RZ, 0xc0, !PT ;  /* 0x000000011cff7812 */ /* 0x000fe2000784c0ff */
[----:B------:R-:W-:-:S04]  /*abe0*/  IMAD.WIDE.U32 R2, R5, UR4, RZ ;  /* 0x0000000405027c25 */ /* 0x000fc8000f8e00ff */
[----:B------:R-:W-:Y:S02]  /*abf0*/  IMAD R9, R5, UR5, R9 ;  /* 0x0000000505097c24 */ /* 0x000fe4000f8e0209 */
[----:B------:R-:W-:-:S03]  /*ac00*/  IMAD R25, R25, UR6, RZ ;  /* 0x0000000619197c24 */ /* 0x000fc6000f8e02ff */
[----:B------:R-:W-:Y:S01]  /*ac10*/  IADD3 R3, R3, R9, RZ ;  /* 0x0000000903037210 */ /* 0x000fe20007ffe0ff */
[----:B------:R-:W-:Y:S02]  /*ac20*/  IMAD R9, R21, UR4, RZ ;  /* 0x0000000415097c24 */ /* 0x000fe4000f8e02ff */
[----:B------:R-:W-:-:S04]  /*ac30*/  IMAD.WIDE.U32 R2, R4, UR6, R2 ;  /* 0x0000000604027c25 */ /* 0x000fc8000f8e0002 */
[----:B------:R-:W-:Y:S02]  /*ac40*/  IMAD R4, R4, UR7, R25 ;  /* 0x0000000704047c24 */ /* 0x000fe4000f8e0219 */
[C---:B------:R-:W-:Y:S02]  /*ac50*/  IMAD R9, R8.reuse, UR5, R9 ;  /* 0x0000000508097c24 */ /* 0x040fe4000f8e0209 */
[----:B------:R-:W-:Y:S02]  /*ac60*/  IMAD.IADD R5, R3, 0x1, R4 ;  /* 0x0000000103057824 */ /* 0x000fe400078e0204 */
[----:B------:R-:W-:Y:S02]  /*ac70*/  IMAD.MOV.U32 R4, RZ, RZ, R2 ;  /* 0x000000ffff047224 */ /* 0x000fe400078e0002 */
[----:B------:R-:W-:Y:S01]  /*ac80*/  IMAD.WIDE.U32 R2, R8, UR4, RZ ;  /* 0x0000000408027c25 */ /* 0x000fe2000f8e00ff */
[----:B------:R-:W-:-:S03]  /*ac90*/  ULDC.64 UR4, c[0x0][0x308] ;  /* 0x0000c20000047ab9 */ /* 0x000fc60000000a00 */
[----:B------:R-:W-:Y:S02]  /*aca0*/  IMAD.IADD R3, R3, 0x1, R9 ;  /* 0x0000000103037824 */ /* 0x000fe400078e0209 */
[----:B------:R-:W-:Y:S02]  /*acb0*/  IMAD R8, R22, UR6, RZ ;  /* 0x0000000616087c24 */ /* 0x000fe4000f8e02ff */
[----:B------:R-:W-:-:S04]  /*acc0*/  IMAD.WIDE.U32 R2, R7, UR6, R2 ;  /* 0x0000000607027c25 */ /* 0x000fc8000f8e0002 */
[----:B------:R-:W-:Y:S01]  /*acd0*/  IMAD R8, R7, UR7, R8 ;  /* 0x0000000707087c24 */ /* 0x000fe2000f8e0208 */
[----:B------:R-:W-:Y:S01]  /*ace0*/  ULDC.64 UR6, c[0x0][0x2e8] ;  /* 0x0000ba0000067ab9 */ /* 0x000fe20000000a00 */
[----:B------:R-:W-:-:S04]  /*acf0*/  IMAD.WIDE.U32 R4, R16, UR4, R4 ;  /* 0x0000000410047c25 */ /* 0x000fc8000f8e0004 */
[----:B------:R-:W-:Y:S01]  /*ad00*/  IMAD.IADD R3, R3, 0x1, R8 ;  /* 0x0000000103037824 */ /* 0x000fe200078e0208 */
[----:B------:R-:W-:Y:S01]  /*ad10*/  IADD3 R4, P0, R4, UR6, RZ ;  /* 0x0000000604047c10 */ /* 0x000fe2000ff1e0ff */
[----:B------:R-:W-:-:S04]  /*ad20*/  IMAD.WIDE.U32 R2, R16, UR4, R2 ;  /* 0x0000000410027c25 */ /* 0x000fc8000f8e0002 */
[----:B----4-:R-:W-:Y:S01]  /*ad30*/  IMAD R9, R10, UR4, RZ ;  /* 0x000000040a097c24 */ /* 0x010fe2000f8e02ff */
[----:B------:R-:W-:Y:S01]  /*ad40*/  UMOV UR4, 0xffffffff ;  /* 0xffffffff00047882 */ /* 0x000fe20000000000 */
[----:B------:R-:W4:Y:S02]  /*ad50*/  S2R R10, SR_TID.X ;  /* 0x00000000000a7919 */ /* 0x000f240000002100 */
[----:B------:R-:W-:-:S05]  /*ad60*/  IMAD R9, R16, UR5, R9 ;  /* 0x0000000510097c24 */ /* 0x000fca000f8e0209 */
[----:B------:R-:W-:Y:S02]  /*ad70*/  IADD3.X R5, R9, UR7, R5, P0, !PT ;  /* 0x0000000709057c10 */ /* 0x000fe400087fe405 */
[----:B------:R-:W-:-:S04]  /*ad80*/  IADD3 R7, P0, R2, UR6, RZ ;  /* 0x0000000602077c10 */ /* 0x000fc8000ff1e0ff */
[----:B------:R-:W-:Y:S01]  /*ad90*/  IADD3.X R8, R9, UR7, R3, P0, !PT ;  /* 0x0000000709087c10 */ /* 0x000fe200087fe403 */
[----:B----4-:R-:W-:-:S05]  /*ada0*/  IMAD.SHL.U32 R10, R10, 0x10, RZ ;  /* 0x000000100a0a7824 */ /* 0x010fca00078e00ff */
[----:B------:R-:W-:Y:S01]  /*adb0*/  LOP3.LUT R10, R10, 0x30, RZ, 0xc0, !PT ;  /* 0x000000300a0a7812 */ /* 0x000fe200078ec0ff */
[----:B------:R-:W-:Y:S06]  /*adc0*/  BRA.DIV UR4, `(.L_x_66) ;  /* 0x0000002e044c7947 */ /* 0x000fec000b800000 */
[----:B------:R-:W4:Y:S04]  /*add0*/  SHFL.IDX PT, R2, R4, RZ, 0x1c1f ;  /* 0x001c1fff04027589 */ /* 0x000f2800000e0000 */
[----:B------:R-:W5:Y:S04]  /*ade0*/  SHFL.IDX PT, R3, R5, RZ, 0x1c1f ;  /* 0x001c1fff05037589 */ /* 0x000f6800000e0000 */
[----:B------:R-:W-:Y:S04]  /*adf0*/  SHFL.IDX PT, R8, R8, RZ, 0x1c1f ;  /* 0x001c1fff08087589 */ /* 0x000fe800000e0000 */
[----:B------:R-:W-:Y:S01]  /*ae00*/  SHFL.IDX PT, R14, R7, RZ, 0x1c1f ;  /* 0x001c1fff070e7589 */ /* 0x000fe200000e0000 */
[----:B----4-:R-:W-:-:S05]  /*ae10*/  IADD3 R2, P0, R10, R2, RZ ;  /* 0x000000020a027210 */ /* 0x010fca0007f1e0ff */
[----:B-----5:R-:W-:-:S05]  /*ae20*/  IMAD.X R3, RZ, RZ, R3, P0 ;  /* 0x000000ffff037224 */ /* 0x020fca00000e0603 */
[----:B------:R4:W-:Y:S04]  /*ae30*/  LDGSTS.E.BYPASS.LTC128B.128 [R6+0xe000], desc[UR36][R2.64], !P2 ;  /* 0x0e00000002067fae */ /* 0x0009e8000d101d64 */
[----:B----4-:R-:W4:Y:S04]  /*ae40*/  SHFL.IDX PT, R2, R4, 0x1, 0x1c1f ;  /* 0x003c1f0004027f89 */ /* 0x010f2800000e0000 */
[----:B------:R-:W5:Y:S01]  /*ae50*/  SHFL.IDX PT, R3, R5, 0x1, 0x1c1f ;  /* 0x003c1f0005037f89 */ /* 0x000f6200000e0000 */
[----:B----4-:R-:W-:-:S05]  /*ae60*/  IADD3 R2, P0, R10, R2, RZ ;  /* 0x000000020a027210 */ /* 0x010fca0007f1e0ff */
[----:B-----5:R-:W-:-:S05]  /*ae70*/  IMAD.X R3, RZ, RZ, R3, P0 ;  /* 0x000000ffff037224 */ /* 0x020fca00000e0603 */
[----:B------:R4:W-:Y:S04]  /*ae80*/  LDGSTS.E.BYPASS.LTC128B.128 [R6+0xe800], desc[UR36][R2.64], !P2 ;  /* 0x0e80000002067fae */ /* 0x0009e8000d101d64 */
[----:B----4-:R-:W4:Y:S04]  /*ae90*/  SHFL.IDX PT, R2, R4, 0x2, 0x1c1f ;  /* 0x005c1f0004027f89 */ /* 0x010f2800000e0000 */
[----:B------:R-:W5:Y:S04]  /*aea0*/  SHFL.IDX PT, R3, R5, 0x2, 0x1c1f ;  /* 0x005c1f0005037f89 */ /* 0x000f6800000e0000 */
[----:B------:R-:W-:Y:S01]  /*aeb0*/  SHFL.IDX PT, R5, R5, 0x3, 0x1c1f ;  /* 0x007c1f0005057f89 */ /* 0x000fe200000e0000 */
[----:B----4-:R-:W-:-:S05]  /*aec0*/  IADD3 R2, P0, R10, R2, RZ ;  /* 0x000000020a027210 */ /* 0x010fca0007f1e0ff */
[----:B-----5:R-:W-:-:S05]  /*aed0*/  IMAD.X R3, RZ, RZ, R3, P0 ;  /* 0x000000ffff037224 */ /* 0x020fca00000e0603 */
[----:B------:R4:W-:Y:S04]  /*aee0*/  LDGSTS.E.BYPASS.LTC128B.128 [R6+0xf000], desc[UR36][R2.64], !P2 ;  /* 0x0f00000002067fae */ /* 0x0009e8000d101d64 */
[----:B----4-:R-:W4:Y:S02]  /*aef0*/  SHFL.IDX PT, R2, R4, 0x3, 0x1c1f ;  /* 0x007c1f0004027f89 */ /* 0x010f2400000e0000 */
[----:B----4-:R-:W-:-:S04]  /*af00*/  IADD3 R2, P0, R10, R2, RZ ;  /* 0x000000020a027210 */ /* 0x010fc80007f1e0ff */
[----:B------:R-:W-:-:S05]  /*af10*/  IADD3.X R3, RZ, R5, RZ, P0, !PT ;  /* 0x00000005ff037210 */ /* 0x000fca00007fe4ff */
[----:B------:R4:W-:Y:S04]  /*af20*/  LDGSTS.E.BYPASS.LTC128B.128 [R6+0xf800], desc[UR36][R2.64], !P2 ;  /* 0x0f80000002067fae */ /* 0x0009e8000d101d64 */
.L_x_167:
[----:B----4-:R-:W-:-:S05]  /*af30*/  IADD3 R2, P0, R10, R14, RZ ;  /* 0x0000000e0a027210 */ /* 0x010fca0007f1e0ff */
[----:B------:R-:W-:Y:S01]  /*af40*/  IMAD.X R3, RZ, RZ, R8, P0 ;  /* 0x000000ffff037224 */ /* 0x000fe200000e0608 */
[----:B------:R-:W-:-:S04]  /*af50*/  PLOP3.LUT P0, PT, PT, PT, PT, 0x80, 0x0 ;  /* 0x000000000000781c */ /* 0x000fc80003f0f070 */
[----:B------:R-:W-:Y:S01]  /*af60*/  @!PT LDS RZ, [RZ] ;  /* 0x00000000fffff984 */ /* 0x000fe20000000800 */
[----:B------:R-:W-:Y:S01]  /*af70*/  @!PT LDS RZ, [RZ] ;  /* 0x00000000fffff984 */ /* 0x000fe20000000800 */
[----:B------:R-:W-:Y:S01]  /*af80*/  @!PT LDS RZ, [RZ] ;  /* 0x00000000fffff984 */ /* 0x000fe20000000800 */
[----:B------:R4:W-:Y:S01]  /*af90*/  LDGSTS.E.BYPASS.LTC128B.128 [R6+0x10000], desc[UR36][R2.64], !P2 ;  /* 0x1000000002067fae */ /* 0x0009e2000d101d64 */
[----:B------:R-:W-:-:S08]  /*afa0*/  NOP ;  /* 0x0000000000007918 */ /* 0x000fd00000000000 */
.L_x_67:
[----:B------:R-:W-:Y:S02]  /*afb0*/  PLOP3.LUT P2, PT, P2, P0, PT, 0xa2, 0x0 ;  /* 0x000000000000781c */ /* 0x000fe40001741472 */
[----:B------:R-:W-:-:S08]  /*afc0*/  @P0 R2UR P2, UR4, R0 ;  /* 0x00000000000402ca */ /* 0x000fd00000040000 */
[----:B------:R-:W-:-:S05]  /*afd0*/  @P0 PLOP3.LUT P0, PT, P2, PT, PT, 0x80, 0x0 ;  /* 0x000000000000081c */ /* 0x000fca000170f070 */
[----:B------:R-:W-:Y:S01]  /*afe0*/  @!P2 SYNCS.ARRIVE.TRANS64.RED.A0T1 RZ, [UR4+0x13230], RZ ;  /* 0x013230ffffffa9a7 */ /* 0x000fe20008200404 */
[----:B------:R-:W-:Y:S07]  /*aff0*/  @!P2 ARRIVES.LDGSTSBAR.64.TRANSCNT [UR4+0x13230] ;  /* 0x01323000ff00a9b0 */ /* 0x000fee0008000a84 */
[----:B------:R-:W-:Y:S05]  /*b000*/  @P0 BRA.U.ANY `(.L_x_67) ;  /* 0xfffffffd00e80947 */ /* 0x000fea000393ffff */
[----:B------:R-:W-:Y:S01]  /*b010*/  NOP ;  /* 0x0000000000007918 */ /* 0x000fe20000000000 */
[----:B----4-:R-:W-:-:S05]  /*b020*/  IMAD.U32 R2, RZ, RZ, UR49 ;  /* 0x00000031ff027e24 */ /* 0x010fca000f8e00ff */
[----:B------:R-:W-:-:S13]  /*b030*/  ISETP.NE.AND P3, PT, R2, 0x3, PT ;  /* 0x000000030200780c */ /* 0x000fda0003f65270 */
[----:B------:R-:W-:Y:S05]  /*b040*/  @!P3 BRA `(.L_x_68) ;  /* 0x000000000004b947 */ /* 0x000fea0003800000 */
[----:B------:R-:W-:Y:S01]  /*b050*/  BPT.TRAP 0x1 ;  /* 0x000000040000795c */ /* 0x000fe20000300000 */
.L_x_68:
[----:B------:R0:W-:Y:S02]  /*b060*/  SYNCS.ARRIVE.TRANS64.A1T0 RZ, [R0+URZ+0x13230], RZ ;  /* 0x013230ff00ff79a7 */ /* 0x0001e4000810003f */
[----:B0-23--:R-:W-:-:S05]  /*b070*/  IMAD.U32 R0, RZ, RZ, UR50 ;  /* 0x00000032ff007e24 */ /* 0x00dfca000f8e00ff */
[----:B------:R-:W-:-:S13]  /*b080*/  ISETP.NE.AND P0, PT, R0, 0x3, PT ;  /* 0x000000030000780c */ /* 0x000fda0003f05270 */
[----:B------:R-:W-:Y:S05]  /*b090*/  @!P0 BRA `(.L_x_69) ;  /* 0x0000000000048947 */ /* 0x000fea0003800000 */
[----:B------:R-:W-:Y:S01]  /*b0a0*/  BPT.TRAP 0x1 ;  /* 0x000000040000795c */ /* 0x000fe20000300000 */
.L_x_69:
[----:B------:R-:W-:Y:S01]  /*b0b0*/  LOP3.LUT R3, R20, 0x1, RZ, 0x3c, !PT ;  /* 0x0000000114037812 */ /* 0x000fe200078e3cff */
[----:B------:R-:W-:Y:S01]  /*b0c0*/  BSSY B0, `(.L_x_70) ;  /* 0x0000005000007945 */ /* 0x000fe20003800000 */
[----:B------:R-:W-:Y:S02]  /*b0d0*/  LEA R0, R19, UR43, 0x3 ;  /* 0x0000002b13007c11 */ /* 0x000fe4000f8e18ff */
[----:B------:R-:W-:-:S04]  /*b0e0*/  SHF.L.U32 R3, R3, 0x1f, RZ ;  /* 0x0000001f03037819 */ /* 0x000fc800000006ff */
[----:B------:R-:W0:Y:S02]  /*b0f0*/  SYNCS.PHASECHK.TRANS64.TRYWAIT P2, [R0+URZ+0x13270], R3 ;  /* 0x01327003000075a7 */ /* 0x000e24000804017f */
[----:B0-----:R-:W-:Y:S05]  /*b100*/  @!P2 BRA `(.L_x_71) ;  /* 0x0000002c00d4a947 */ /* 0x001fea0003800000 */
.L_x_168:
[----:B------:R-:W-:Y:S05]  /*b110*/  BSYNC B0 ;  /* 0x0000000000007941 */ /* 0x000fea0003800000 */
.L_x_70:
[----:B------:R-:W-:-:S05]  /*b120*/  IMAD.U32 R2, RZ, RZ, UR49 ;  /* 0x00000031ff027e24 */ /* 0x000fca000f8e00ff */
[----:B------:R-:W-:-:S13]  /*b130*/  ISETP.NE.AND P2, PT, R2, 0x3, PT ;  /* 0x000000030200780c */ /* 0x000fda0003f45270 */
[----:B------:R-:W-:Y:S05]  /*b140*/  @!P2 BRA `(.L_x_72) ;  /* 0x000000000004a947 */ /* 0x000fea0003800000 */
[----:B------:R-:W-:Y:S01]  /*b150*/  BPT.TRAP 0x1 ;  /* 0x000000040000795c */ /* 0x000fe20000300000 */
.L_x_72:
[----:B------:R-:W-:Y:S01]  /*b160*/  SHF.L.U32 R5, R20, 0x1f, RZ ;  /* 0x0000001f14057819 */ /* 0x000fe200000006ff */
[----:B0-----:R-:W-:-:S03]  /*b170*/  IMAD R3, R19, 0x2800, RZ ;  /* 0x0000280013037824 */ /* 0x001fc600078e02ff */
[----:B------:R-:W0:Y:S02]  /*b180*/  SYNCS.PHASECHK.TRANS64.TRYWAIT P2, [R0+URZ+0x13260], R5 ;  /* 0x01326005000075a7 */ /* 0x000e24000804017f */
[----:B0-----:R-:W-:Y:S05]  /*b190*/  @!P2 BRA `(.L_x_73) ;  /* 0x0000002c00c4a947 */ /* 0x001fea0003800000 */
.L_x_169:
[----:B------:R-:W2:Y:S04]  /*b1a0*/  LDL R2, [R1+0x14] ;  /* 0x0000140001027983 */ /* 0x000ea80000100800 */
[----:B------:R-:W3:Y:S01]  /*b1b0*/  LDL R8, [R1+0x10] ;  /* 0x0000100001087983 */ /* 0x000ee20000100800 */
[----:B------:R-:W-:Y:S05]  /*b1c0*/  WARPSYNC.ALL ;  /* 0x0000000000007948 */ /* 0x000fea0003800000 */
[----:B------:R-:W-:-:S05]  /*b1d0*/  IMAD.U32 R17, RZ, RZ, UR49 ;  /* 0x00000031ff117e24 */ /* 0x000fca000f8e00ff */
[----:B------:R-:W-:Y:S02]  /*b1e0*/  ISETP.NE.AND P2, PT, R17, 0x3, PT ;  /* 0x000000031100780c */ /* 0x000fe40003f45270 */
[C---:B--2---:R-:W-:Y:S02]  /*b1f0*/  LOP3.LUT R2, R3.reuse, R2, RZ, 0xfc, !PT ;  /* 0x0000000203027212 */ /* 0x044fe400078efcff */
[----:B---3--:R-:W-:-:S03]  /*b200*/  LOP3.LUT R3, R3, R8, RZ, 0xfc, !PT ;  /* 0x0000000803037212 */ /* 0x008fc600078efcff */
[----:B0-----:R-:W0:Y:S02]  /*b210*/  LDSM.16.MT88.4 R4, [R2+UR43+0x6000] ;  /* 0x0060002b0204783b */ /* 0x001e240008004200 */
[----:B------:R-:W-:Y:S01]  /*b220*/  VIADD R3, R3, UR43 ;  /* 0x0000002b03037c36 */ /* 0x000fe20008000000 */
[C-C-:B0-----:R-:W-:Y:S02]  /*b230*/  PRMT R12, R4.reuse, 0x6420, R5.reuse ;  /* 0x00006420040c7816 */ /* 0x141fe40000000005 */
[----:B------:R-:W-:Y:S02]  /*b240*/  PRMT R13, R4, 0x7531, R5 ;  /* 0x00007531040d7816 */ /* 0x000fe40000000005 */
[C-C-:B------:R-:W-:Y:S02]  /*b250*/  PRMT R14, R6.reuse, 0x6420, R7.reuse ;  /* 0x00006420060e7816 */ /* 0x140fe40000000007 */
[----:B------:R-:W-:-:S05]  /*b260*/  PRMT R15, R6, 0x7531, R7 ;  /* 0x00007531060f7816 */ /* 0x000fca0000000007 */
[----:B------:R-:W-:Y:S04]  /*b270*/  STSM.16.M88.4 [R3+0x1000], R12 ;  /* 0x0010000c03007844 */ /* 0x000fe80000000200 */
[----:B------:R-:W0:Y:S02]  /*b280*/  LDSM.16.MT88.4 R4, [R2+UR43+0x6800] ;  /* 0x0068002b0204783b */ /* 0x000e240008004200 */
[C-C-:B0-----:R-:W-:Y:S02]  /*b290*/  PRMT R8, R4.reuse, 0x6420, R5.reuse ;  /* 0x0000642004087816 */ /* 0x141fe40000000005 */
[----:B------:R-:W-:Y:S02]  /*b2a0*/  PRMT R9, R4, 0x7531, R5 ;  /* 0x0000753104097816 */ /* 0x000fe40000000005 */
[----:B------:R-:W-:-:S02]  /*b2b0*/  PRMT R10, R6, 0x6420, R7 ;  /* 0x00006420060a7816 */ /* 0x000fc40000000007 */
        /* <DEDUP_REMOVED lines=19> */
[----:B------:R0:W-:Y:S01]  /*b3f0*/  STSM.16.M88.4 [R3+0x3000], R12 ;  /* 0x0030000c03007844 */ /* 0x0001e20000000200 */
[----:B------:R-:W-:Y:S01]  /*b400*/  @!PT LDS RZ, [RZ] ;  /* 0x00000000fffff984 */ /* 0x000fe20000000800 */
[----:B------:R-:W-:Y:S01]  /*b410*/  @!PT LDS RZ, [RZ] ;  /* 0x00000000fffff984 */ /* 0x000fe20000000800 */
[----:B------:R-:W-:Y:S01]  /*b420*/  @!PT LDS RZ, [RZ] ;  /* 0x00000000fffff984 */ /* 0x000fe20000000800 */
[----:B------:R-:W-:Y:S01]  /*b430*/  @!PT LDS RZ, [RZ] ;  /* 0x00000000fffff984 */ /* 0x000fe20000000800 */
[----:B------:R2:W-:Y:S06]  /*b440*/  MEMBAR.ALL.CTA ;  /* 0x0000000000007992 */ /* 0x0005ec0000008000 */
[----:B--2---:R-:W2:Y:S01]  /*b450*/  FENCE.VIEW.ASYNC.S ;  /* 0x00000000000073c6 */ /* 0x004ea20000000000 */
[----:B------:R-:W-:Y:S05]  /*b460*/  @!P2 BRA `(.L_x_74) ;  /* 0x000000000004a947 */ /* 0x000fea0003800000 */
[----:B------:R-:W-:Y:S01]  /*b470*/  BPT.TRAP 0x1 ;  /* 0x000000040000795c */ /* 0x000fe20000300000 */
.L_x_74:
[----:B--2---:R2:W-:Y:S01]  /*b480*/  SYNCS.ARRIVE.TRANS64.A1T0 RZ, [R0+URZ+0x13250], RZ ;  /* 0x013250ff00ff79a7 */ /* 0x0045e2000810003f */
[----:B------:R-:W-:Y:S06]  /*b490*/  BAR.SYNC.DEFER_BLOCKING 0x2, 0x80 ;  /* 0x0082000000007b1d */ /* 0x000fec0000010000 */
[----:B------:R-:W-:Y:S05]  /*b4a0*/  @!P0 BRA `(.L_x_75) ;  /* 0x0000000000048947 */ /* 0x000fea0003800000 */
[----:B------:R-:W-:Y:S01]  /*b4b0*/  BPT.TRAP 0x1 ;  /* 0x000000040000795c */ /* 0x000fe20000300000 */
.L_x_75:
[----:B--2---:R-:W-:Y:S01]  /*b4c0*/  VIADD R0, R0, 0x13280 ;  /* 0x0001328000007836 */ /* 0x004fe20000000000 */
[----:B------:R-:W-:Y:S01]  /*b4d0*/  MOV R20, R29 ;  /* 0x0000001d00147202 */ /* 0x000fe20000000f00 */
[----:B0-----:R-:W-:Y:S02]  /*b4e0*/  IMAD.U32 R3, RZ, RZ, UR48 ;  /* 0x00000030ff037e24 */ /* 0x001fe4000f8e00ff */
[----:B------:R-:W-:-:S03]  /*b4f0*/  IMAD.MOV.U32 R19, RZ, RZ, R26 ;  /* 0x000000ffff137224 */ /* 0x000fc600078e001a */
[----:B------:R-:W-:-:S04]  /*b500*/  PRMT R0, R3, 0x654, R0 ;  /* 0x0000065403007816 */ /* 0x000fc80000000000 */
[----:B------:R0:W-:Y:S01]  /*b510*/  SYNCS.ARRIVE.TRANS64.RED.A1T0 RZ, [R0+URZ], RZ ;  /* 0x000000ff00ff79a7 */ /* 0x0001e2000810043f */
[----:B------:R-:W-:Y:S05]  /*b520*/  @P1 BRA `(.L_x_76) ;  /* 0xffffffec00041947 */ /* 0x000fea000383ffff */
.L_x_56:
[----:B0-----:R-:W-:-:S05]  /*b530*/  IMAD.U32 R0, RZ, RZ, UR50 ;  /* 0x00000032ff007e24 */ /* 0x001fca000f8e00ff */
[----:B------:R-:W-:-:S13]  /*b540*/  ISETP.NE.AND P0, PT, R0, 0x3, PT ;  /* 0x000000030000780c */ /* 0x000fda0003f05270 */
[----:B------:R-:W-:Y:S05]  /*b550*/  @!P0 BRA `(.L_x_77) ;  /* 0x0000000000048947 */ /* 0x000fea0003800000 */
[----:B------:R-:W-:Y:S01]  /*b560*/  BPT.TRAP 0x1 ;  /* 0x000000040000795c */ /* 0x000fe20000300000 */
.L_x_77:
[----:B------:R-:W-:Y:S01]  /*b570*/  LOP3.LUT R3, R29, 0x1, RZ, 0x3c, !PT ;  /* 0x000000011d037812 */ /* 0x000fe200078e3cff */
[----:B------:R-:W-:Y:S01]  /*b580*/  BSSY B0, `(.L_x_78) ;  /* 0x0000005000007945 */ /* 0x000fe20003800000 */
[----:B------:R-:W-:Y:S02]  /*b590*/  LEA R2, R26, UR43, 0x3 ;  /* 0x0000002b1a027c11 */ /* 0x000fe4000f8e18ff */
[----:B------:R-:W-:-:S04]  /*b5a0*/  SHF.L.U32 R3, R3, 0x1f, RZ ;  /* 0x0000001f03037819 */ /* 0x000fc800000006ff */
[----:B------:R-:W0:Y:S02]  /*b5b0*/  SYNCS.PHASECHK.TRANS64.TRYWAIT P1, [R2+URZ+0x13270], R3 ;  /* 0x01327003020075a7 */ /* 0x000e24000802017f */
[----:B0-----:R-:W-:Y:S05]  /*b5c0*/  @!P1 BRA `(.L_x_79) ;  /* 0x0000002800cc9947 */ /* 0x001fea0003800000 */
.L_x_170:
[----:B------:R-:W-:Y:S05]  /*b5d0*/  BSYNC B0 ;  /* 0x0000000000007941 */ /* 0x000fea0003800000 */
.L_x_78:
[----:B------:R-:W-:-:S05]  /*b5e0*/  IMAD.U32 R0, RZ, RZ, UR49 ;  /* 0x00000031ff007e24 */ /* 0x000fca000f8e00ff */
[----:B------:R-:W-:-:S13]  /*b5f0*/  ISETP.NE.AND P1, PT, R0, 0x3, PT ;  /* 0x000000030000780c */ /* 0x000fda0003f25270 */
[----:B------:R-:W-:Y:S05]  /*b600*/  @!P1 BRA `(.L_x_80) ;  /* 0x0000000000049947 */ /* 0x000fea0003800000 */
[----:B------:R-:W-:Y:S01]  /*b610*/  BPT.TRAP 0x1 ;  /* 0x000000040000795c */ /* 0x000fe20000300000 */
.L_x_80:
[----:B------:R-:W-:Y:S01]  /*b620*/  SHF.L.U32 R5, R29, 0x1f, RZ ;  /* 0x0000001f1d057819 */ /* 0x000fe200000006ff */
[----:B0-----:R-:W-:-:S03]  /*b630*/  IMAD R3, R26, 0x2800, RZ ;  /* 0x000028001a037824 */ /* 0x001fc600078e02ff */
[----:B------:R-:W0:Y:S02]  /*b640*/  SYNCS.PHASECHK.TRANS64.TRYWAIT P1, [R2+URZ+0x13260], R5 ;  /* 0x01326005020075a7 */ /* 0x000e24000802017f */
[----:B0-----:R-:W-:Y:S05]  /*b650*/  @!P1 BRA `(.L_x_81) ;  /* 0x0000002800bc9947 */ /* 0x001fea0003800000 */
.L_x_171:
        /* <DEDUP_REMOVED lines=46> */
.L_x_82:
[----:B--2---:R2:W-:Y:S01]  /*b940*/  SYNCS.ARRIVE.TRANS64.A1T0 RZ, [R2+URZ+0x13250], RZ ;  /* 0x013250ff02ff79a7 */ /* 0x0045e2000810003f */
[----:B------:R-:W-:Y:S06]  /*b950*/  BAR.SYNC.DEFER_BLOCKING 0x2, 0x80 ;  /* 0x0082000000007b1d */ /* 0x000fec0000010000 */
[----:B------:R-:W-:Y:S05]  /*b960*/  @!P0 BRA `(.L_x_83) ;  /* 0x0000000000048947 */ /* 0x000fea0003800000 */
[----:B------:R-:W-:Y:S01]  /*b970*/  BPT.TRAP 0x1 ;  /* 0x000000040000795c */ /* 0x000fe20000300000 */
.L_x_83:
[----:B------:R-:W3:Y:S01]  /*b980*/  LDC R4, c[0x0][0xc34] ;  /* 0x00030d00ff047b82 */ /* 0x000ee20000000800 */
[----:B------:R-:W-:Y:S01]  /*b990*/  VIADD R26, R26, 0x1 ;  /* 0x000000011a1a7836 */ /* 0x000fe20000000000 */
[----:B------:R-:W-:Y:S01]  /*b9a0*/  UIADD3 UR40, UR51, UR40, URZ ;  /* 0x0000002833287290 */ /* 0x000fe2000fffe03f */
[----:B--2---:R-:W-:Y:S01]  /*b9b0*/  VIADD R2, R2, 0x13280 ;  /* 0x0001328002027836 */ /* 0x004fe20000000000 */
[----:B------:R-:W-:Y:S01]  /*b9c0*/  UIADD3 UR38, UR38, 0x1, URZ ;  /* 0x0000000126267890 */ /* 0x000fe2000fffe03f */
[----:B0-----:R-:W-:Y:S01]  /*b9d0*/  IMAD.U32 R3, RZ, RZ, UR48 ;  /* 0x00000030ff037e24 */ /* 0x001fe2000f8e00ff */
[----:B------:R-:W-:-:S04]  /*b9e0*/  ISETP.NE.AND P0, PT, R26, 0x2, PT ;  /* 0x000000021a00780c */ /* 0x000fc80003f05270 */
[----:B------:R-:W-:Y:S02]  /*b9f0*/  SEL R26, R26, RZ, P0 ;  /* 0x000000ff1a1a7207 */ /* 0x000fe40000000000 */
[----:B------:R-:W-:Y:S02]  /*ba00*/  SEL R0, RZ, 0x1, P0 ;  /* 0x00000001ff007807 */ /* 0x000fe40000000000 */
[----:B------:R-:W-:Y:S02]  /*ba10*/  PRMT R2, R3, 0x654, R2 ;  /* 0x0000065403027816 */ /* 0x000fe40000000002 */
[----:B------:R-:W-:Y:S02]  /*ba20*/  LOP3.LUT R29, R29, R0, RZ, 0x3c, !PT ;  /* 0x000000001d1d7212 */ /* 0x000fe400078e3cff */
[----:B------:R0:W-:Y:S01]  /*ba30*/  SYNCS.ARRIVE.TRANS64.RED.A1T0 RZ, [R2+URZ], RZ ;  /* 0x000000ff02ff79a7 */ /* 0x0001e2000810043f */
[----:B---3--:R-:W-:-:S13]  /*ba40*/  ISETP.LE.AND P0, PT, R4, UR40, PT ;  /* 0x0000002804007c0c */ /* 0x008fda000bf03270 */
[----:B0-----:R-:W-:Y:S05]  /*ba50*/  @!P0 BRA `(.L_x_84) ;  /* 0xffffffc400508947 */ /* 0x001fea000383ffff */
[----:B------:R-:W-:-:S12]  /*ba60*/  ULOP3.LUT UR38, UR38, 0x1, URZ, 0xc, !UPT ;  /* 0x0000000126267892 */ /* 0x000fd8000f8e0c3f */
.L_x_32:
[----:B------:R-:W0:Y:S01]  /*ba70*/  S2R R3, SR_CgaCtaId ;  /* 0x0000000000037919 */ /* 0x000e220000008800 */
[----:B------:R-:W-:Y:S02]  /*ba80*/  MOV R0, 0x400 ;  /* 0x0000040000007802 */ /* 0x000fe40000000f00 */
[----:B------:R-:W-:Y:S02]  /*ba90*/  MOV R2, UR38 ;  /* 0x0000002600027c02 */ /* 0x000fe40008000f00 */
[----:B0-----:R-:W-:Y:S02]  /*baa0*/  LEA R5, R3, R0, 0x18 ;  /* 0x0000000003057211 */ /* 0x001fe400078ec0ff */
[----:B------:R-:W-:-:S04]  /*bab0*/  SHF.L.U32 R0, R2, 0x1f, RZ ;  /* 0x0000001f02007819 */ /* 0x000fc800000006ff */
[----:B------:R-:W0:Y:S02]  /*bac0*/  SYNCS.PHASECHK.TRANS64.TRYWAIT P0, [R5+URZ+0x13220], R0 ;  /* 0x01322000050075a7 */ /* 0x000e24000800017f */
[----:B0-----:R-:W-:Y:S05]  /*bad0*/  @!P0 BRA `(.L_x_85) ;  /* 0x0000002400b08947 */ /* 0x001fea0003800000 */
.L_x_172:
[----:B------:R-:W2:Y:S02]  /*bae0*/  S2R R2, SR_TID.X ;  /* 0x0000000000027919 */ /* 0x000ea40000002100 */
[----:B--2---:R-:W-:-:S04]  /*baf0*/  SHF.R.U32.HI R2, RZ, 0x5, R2 ;  /* 0x00000005ff027819 */ /* 0x004fc80000011602 */
[----:B------:R-:W-:-:S05]  /*bb00*/  LOP3.LUT R2, R2, 0x3, RZ, 0xc0, !PT ;  /* 0x0000000302027812 */ /* 0x000fca00078ec0ff */
[----:B0-----:R-:W0:Y:S02]  /*bb10*/  SHFL.IDX PT, R0, R2, RZ, 0x1f ;  /* 0x00001fff02007589 */ /* 0x001e2400000e0000 */
[----:B0-----:R-:W-:-:S13]  /*bb20*/  ISETP.NE.AND P0, PT, R0, RZ, PT ;  /* 0x000000ff0000720c */ /* 0x001fda0003f05270 */
[----:B------:R-:W-:Y:S05]  /*bb30*/  @P0 EXIT ;  /* 0x000000000000094d */ /* 0x000fea0003800000 */
[----:B------:R-:W-:Y:S01]  /*bb40*/  ELECT P0, URZ, PT ;  /* 0x00000000003f782f */ /* 0x000fe20003800000 */
[----:B------:R-:W-:-:S12]  /*bb50*/  BSSY B0, `(.L_x_86) ;  /* 0x0000028000007945 */ /* 0x000fd80003800000 */
[----:B------:R-:W-:Y:S05]  /*bb60*/  @!P0 BRA `(.L_x_87) ;  /* 0x0000000000988947 */ /* 0x000fea0003800000 */
[----:B------:R-:W-:-:S06]  /*bb70*/  ULOP3.LUT UR4, UR41, 0x2, URZ, 0xfc, !UPT ;  /* 0x0000000229047892 */ /* 0x000fcc000f8efc3f */
[----:B------:R-:W-:-:S05]  /*bb80*/  IMAD.U32 R0, RZ, RZ, UR4 ;  /* 0x00000004ff007e24 */ /* 0x000fca000f8e00ff */
[----:B------:R-:W-:-:S13]  /*bb90*/  ISETP.NE.AND P0, PT, R0, 0x3, PT ;  /* 0x000000030000780c */ /* 0x000fda0003f05270 */
[----:B------:R-:W-:Y:S05]  /*bba0*/  @!P0 BRA `(.L_x_88) ;  /* 0x0000000000048947 */ /* 0x000fea0003800000 */
[----:B------:R-:W-:Y:S01]  /*bbb0*/  BPT.TRAP 0x1 ;  /* 0x000000040000795c */ /* 0x000fe20000300000 */
.L_x_88:
[C---:B------:R-:W-:Y:S01]  /*bbc0*/  IMAD R3, R26.reuse, 0x8, R5 ;  /* 0x000000081a037824 */ /* 0x040fe200078e0205 */
[----:B------:R-:W-:Y:S01]  /*bbd0*/  SHF.L.U32 R2, R29, 0x1f, RZ ;  /* 0x0000001f1d027819 */ /* 0x000fe200000006ff */
[----:B------:R-:W-:-:S03]  /*bbe0*/  VIADD R26, R26, 0x1 ;  /* 0x000000011a1a7836 */ /* 0x000fc60000000000 */
[----:B------:R-:W0:Y:S02]  /*bbf0*/  SYNCS.PHASECHK.TRANS64.TRYWAIT P1, [R3+URZ+0x13240], R2 ;  /* 0x01324002030075a7 */ /* 0x000e24000802017f */
[----:B------:R-:W-:-:S04]  /*bc00*/  ISETP.NE.AND P2, PT, R26, 0x2, PT ;  /* 0x000000021a00780c */ /* 0x000fc80003f45270 */
[----:B------:R-:W-:Y:S01]  /*bc10*/  SEL R0, RZ, 0x1, P2 ;  /* 0x00000001ff007807 */ /* 0x000fe20001000000 */
[----:B0-----:R-:W-:Y:S08]  /*bc20*/  @!P1 BRA `(.L_x_89) ;  /* 0x0000002400709947 */ /* 0x001ff00003800000 */
.L_x_173:
[----:B------:R-:W-:Y:S02]  /*bc30*/  SEL R26, R26, RZ, P2 ;  /* 0x000000ff1a1a7207 */ /* 0x000fe40001000000 */
[----:B------:R-:W-:Y:S01]  /*bc40*/  LOP3.LUT R0, R29, R0, RZ, 0x3c, !PT ;  /* 0x000000001d007212 */ /* 0x000fe200078e3cff */
[----:B------:R-:W-:Y:S06]  /*bc50*/  @!P0 BRA `(.L_x_90) ;  /* 0x0000000000048947 */ /* 0x000fec0003800000 */
[----:B------:R-:W-:Y:S01]  /*bc60*/  BPT.TRAP 0x1 ;  /* 0x000000040000795c */ /* 0x000fe20000300000 */
.L_x_90:
[----:B------:R-:W-:Y:S01]  /*bc70*/  IMAD R5, R26, 0x8, R5 ;  /* 0x000000081a057824 */ /* 0x000fe200078e0205 */
[----:B------:R-:W-:-:S04]  /*bc80*/  SHF.L.U32 R0, R0, 0x1f, RZ ;  /* 0x0000001f00007819 */ /* 0x000fc800000006ff */
[----:B------:R-:W2:Y:S02]  /*bc90*/  SYNCS.PHASECHK.TRANS64.TRYWAIT P1, [R5+URZ+0x13240], R0 ;  /* 0x01324000050075a7 */ /* 0x000ea4000802017f */
[----:B--2---:R-:W-:Y:S05]  /*bca0*/  @!P1 BRA `(.L_x_91) ;  /* 0x0000002400649947 */ /* 0x004fea0003800000 */
.L_x_174:
[----:B------:R-:W-:Y:S05]  /*bcb0*/  @!P0 BRA `(.L_x_92) ;  /* 0x0000000000048947 */ /* 0x000fea0003800000 */
[----:B------:R-:W-:Y:S01]  /*bcc0*/  BPT.TRAP 0x1 ;  /* 0x000000040000795c */ /* 0x000fe20000300000 */
.L_x_92:
[----:B------:R-:W3:Y:S02]  /*bcd0*/  SYNCS.PHASECHK.TRANS64.TRYWAIT P1, [R3+URZ+0x13260], R2 ;  /* 0x01326002030075a7 */ /* 0x000ee4000802017f */
[----:B---3--:R-:W-:Y:S05]  /*bce0*/  @!P1 BRA `(.L_x_93) ;  /* 0x0000002400689947 */ /* 0x008fea0003800000 */
.L_x_175:
[----:B------:R-:W-:Y:S05]  /*bcf0*/  @!P0 BRA `(.L_x_94) ;  /* 0x0000000000048947 */ /* 0x000fea0003800000 */
[----:B------:R-:W-:Y:S01]  /*bd00*/  BPT.TRAP 0x1 ;  /* 0x000000040000795c */ /* 0x000fe20000300000 */
.L_x_94:
[----:B------:R-:W4:Y:S02]  /*bd10*/  SYNCS.PHASECHK.TRANS64.TRYWAIT P1, [R5+URZ+0x13260], R0 ;  /* 0x01326000050075a7 */ /* 0x000f24000802017f */
[----:B----4-:R-:W-:Y:S05]  /*bd20*/  @!P1 BRA `(.L_x_95) ;  /* 0x00000024006c9947 */ /* 0x010fea0003800000 */
.L_x_176:
[----:B------:R-:W-:Y:S05]  /*bd30*/  @!P0 BRA `(.L_x_96) ;  /* 0x0000000000048947 */ /* 0x000fea0003800000 */
[----:B------:R-:W-:Y:S01]  /*bd40*/  BPT.TRAP 0x1 ;  /* 0x000000040000795c */ /* 0x000fe20000300000 */
.L_x_96:
[----:B------:R-:W5:Y:S02]  /*bd50*/  SYNCS.PHASECHK.TRANS64.TRYWAIT P1, [R3+URZ+0x13280], R2 ;  /* 0x01328002030075a7 */ /* 0x000f64000802017f */
[----:B-----5:R-:W-:Y:S05]  /*bd60*/  @!P1 BRA `(.L_x_97) ;  /* 0x0000002400709947 */ /* 0x020fea0003800000 */
.L_x_177:
[----:B------:R-:W-:Y:S05]  /*bd70*/  @!P0 BRA `(.L_x_98) ;  /* 0x0000000000048947 */ /* 0x000fea0003800000 */
[----:B------:R-:W-:Y:S01]  /*bd80*/  BPT.TRAP 0x1 ;  /* 0x000000040000795c */ /* 0x000fe20000300000 */
.L_x_98:
[----:B------:R0:W0:Y:S02]  /*bd90*/  SYNCS.PHASECHK.TRANS64.TRYWAIT P0, [R5+URZ+0x13280], R0 ;  /* 0x01328000050075a7 */ /* 0x000024000800017f */
[----:B0-----:R-:W-:Y:S05]  /*bda0*/  @!P0 NANOSLEEP.SYNCS 0x989680 ;  /* 0x009896800000895d */ /* 0x001fea0003900000 */
[----:B------:R-:W0:Y:S02]  /*bdb0*/  @!P0 SYNCS.PHASECHK.TRANS64 P0, [R5+URZ+0x13280], R0 ;  /* 0x01328000050085a7 */ /* 0x000e24000800007f */
[----:B0-----:R-:W-:Y:S05]  /*bdc0*/  @!P0 BRA `(.L_x_98) ;  /* 0xfffffffc00f08947 */ /* 0x001fea000383ffff */
.L_x_87:
[----:B------:R-:W-:Y:S05]  /*bdd0*/  BSYNC B0 ;  /* 0x0000000000007941 */ /* 0x000fea0003800000 */
.L_x_86:
[----:B------:R-:W-:Y:S05]  /*bde0*/  EXIT ;  /* 0x000000000000794d */ /* 0x000fea0003800000 */
.L_x_8:
[----:B0-----:R0:W1:Y:S02]  /*bdf0*/  SYNCS.PHASECHK.TRANS64.TRYWAIT P1, [R25+URZ+0x13200], R0 ;  /* 0x01320000190075a7 */ /* 0x001064000802017f */
[----:B-1----:R-:W-:Y:S05]  /*be00*/  @!P1 NANOSLEEP.SYNCS 0x989680 ;  /* 0x009896800000995d */ /* 0x002fea0003900000 */
[----:B------:R-:W1:Y:S02]  /*be10*/  @!P1 SYNCS.PHASECHK.TRANS64 P1, [R25+URZ+0x13200], R0 ;  /* 0x01320000190095a7 */ /* 0x000e64000802007f */
[----:B-1----:R-:W-:Y:S05]  /*be20*/  @!P1 BRA `(.L_x_8) ;  /* 0xfffffffc00f09947 */ /* 0x002fea000383ffff */
[----:B------:R-:W-:Y:S05]  /*be30*/  BRA `(.L_x_99) ;  /* 0xffffff5400507947 */ /* 0x000fea000383ffff */
.L_x_12:
[----:B-1----:R1:W2:Y:S02]  /*be40*/  SYNCS.PHASECHK.TRANS64.TRYWAIT P1, [R5+URZ+0x13230], R4 ;  /* 0x01323004050075a7 */ /* 0x0022a4000802017f */
[----:B--2---:R-:W-:Y:S05]  /*be50*/  @!P1 NANOSLEEP.SYNCS 0x989680 ;  /* 0x009896800000995d */ /* 0x004fea0003900000 */
[----:B------:R-:W2:Y:S02]  /*be60*/  @!P1 SYNCS.PHASECHK.TRANS64 P1, [R5+URZ+0x13230], R4 ;  /* 0x01323004050095a7 */ /* 0x000ea4000802007f */
[----:B--2---:R-:W-:Y:S05]  /*be70*/  @!P1 BRA `(.L_x_12) ;  /* 0xfffffffc00f09947 */ /* 0x004fea000383ffff */
[----:B------:R-:W-:Y:S05]  /*be80*/  BRA `(.L_x_11) ;  /* 0xffffff54007c7947 */ /* 0x000fea000383ffff */
.L_x_18:
[----:B-1----:R-:W-:-:S04]  /*be90*/  IMAD.U32 R4, RZ, RZ, UR22 ;  /* 0x00000016ff047e24 */ /* 0x002fc8000f8e00ff */
[----:B------:R1:W2:Y:S03]  /*bea0*/  SYNCS.PHASECHK.TRANS64.TRYWAIT P1, [R4+URZ+0x13230], R3 ;  /* 0x01323003040075a7 */ /* 0x0002a6000802017f */
[----:B--2---:R-:W-:Y:S05]  /*beb0*/  @!P1 NANOSLEEP.SYNCS 0x989680 ;  /* 0x009896800000995d */ /* 0x004fea0003900000 */
[----:B------:R-:W2:Y:S02]  /*bec0*/  @!P1 SYNCS.PHASECHK.TRANS64 P1, [R4+URZ+0x13230], R3 ;  /* 0x01323003040095a7 */ /* 0x000ea4000802007f */
[----:B--2---:R-:W-:Y:S05]  /*bed0*/  @!P1 BRA `(.L_x_18) ;  /* 0xfffffffc00ec9947 */ /* 0x004fea000383ffff */
[----:B------:R-:W-:Y:S05]  /*bee0*/  BRA `(.L_x_17) ;  /* 0xffffff7c00a47947 */ /* 0x000fea000383ffff */
.L_x_22:
[----:B-1----:R-:W-:-:S04]  /*bef0*/  IMAD.U32 R4, RZ, RZ, UR12 ;  /* 0x0000000cff047e24 */ /* 0x002fc8000f8e00ff */
[----:B------:R1:W2:Y:S03]  /*bf00*/  SYNCS.PHASECHK.TRANS64.TRYWAIT P1, [R4+URZ+0x13250], R3 ;  /* 0x01325003040075a7 */ /* 0x0002a6000802017f */
[----:B--2---:R-:W-:Y:S05]  /*bf10*/  @!P1 NANOSLEEP.SYNCS 0x989680 ;  /* 0x009896800000995d */ /* 0x004fea0003900000 */
[----:B------:R-:W2:Y:S02]  /*bf20*/  @!P1 SYNCS.PHASECHK.TRANS64 P1, [R4+URZ+0x13250], R3 ;  /* 0x01325003040095a7 */ /* 0x000ea4000802007f */
[----:B--2---:R-:W-:Y:S05]  /*bf30*/  @!P1 BRA `(.L_x_22) ;  /* 0xfffffffc00ec9947 */ /* 0x004fea000383ffff */
[----:B------:R-:W-:Y:S05]  /*bf40*/  BRA `(.L_x_21) ;  /* 0xffffff8000b07947 */ /* 0x000fea000383ffff */
.L_x_29:
[----:B-1----:R-:W-:-:S04]  /*bf50*/  IMAD.U32 R7, RZ, RZ, UR6 ;  /* 0x00000006ff077e24 */ /* 0x002fc8000f8e00ff */
[----:B------:R1:W2:Y:S03]  /*bf60*/  SYNCS.PHASECHK.TRANS64.TRYWAIT P1, [R7+URZ+0x13250], R0 ;  /* 0x01325000070075a7 */ /* 0x0002a6000802017f */
[----:B--2---:R-:W-:Y:S05]  /*bf70*/  @!P1 NANOSLEEP.SYNCS 0x989680 ;  /* 0x009896800000995d */ /* 0x004fea0003900000 */
[----:B------:R-:W2:Y:S02]  /*bf80*/  @!P1 SYNCS.PHASECHK.TRANS64 P1, [R7+URZ+0x13250], R0 ;  /* 0x01325000070095a7 */ /* 0x000ea4000802007f */
[----:B--2---:R-:W-:Y:S05]  /*bf90*/  @!P1 BRA `(.L_x_29) ;  /* 0xfffffffc00ec9947 */ /* 0x004fea000383ffff */
[----:B------:R-:W-:Y:S05]  /*bfa0*/  BRA `(.L_x_28) ;  /* 0xffffff9c00fc7947 */ /* 0x000fea000383ffff */
.L_x_38:
[----:B------:R-:W0:Y:S01]  /*bfb0*/  S2R R18, SR_TID.X ;  /* 0x0000000000127919 */ /* 0x000e220000002100 */
[----:B------:R-:W-:Y:S01]  /*bfc0*/  MOV R12, RZ ;  /* 0x000000ff000c7202 */ /* 0x000fe20000000f00 */
[----:B------:R-:W-:Y:S02]  /*bfd0*/  IMAD.MOV.U32 R11, RZ, RZ, 0x1f ;  /* 0x0000001fff0b7424 */ /* 0x000fe400078e00ff */
[----:B------:R-:W-:Y:S01]  /*bfe0*/  IMAD.MOV.U32 R15, RZ, RZ, -0x1 ;  /* 0xffffffffff0f7424 */ /* 0x000fe200078e00ff */
[----:B0-----:R-:W-:-:S04]  /*bff0*/  SHF.R.U32.HI R18, RZ, 0x5, R18 ;  /* 0x00000005ff127819 */ /* 0x001fc80000011612 */
[----:B------:R-:W-:-:S05]  /*c000*/  LOP3.LUT R18, R18, 0x3, RZ, 0xc0, !PT ;  /* 0x0000000312127812 */ /* 0x000fca00078ec0ff */
[----:B------:R-:W-:-:S07]  /*c010*/  IMAD.MOV.U32 R13, RZ, RZ, R18 ;  /* 0x000000ffff0d7224 */ /* 0x000fce00078e0012 */
[----:B-1----:R-:W-:Y:S05]  /*c020*/  WARPSYNC.COLLECTIVE R15, `(.L_x_100) ;  /* 0x000000000f087348 */ /* 0x002fea0003c00000 */
[----:B------:R0:W2:Y:S02]  /*c030*/  SHFL.IDX P6, R14, R13, R12, R11 ;  /* 0x0000000c0d0e7389 */ /* 0x0000a400000c000b */
[----:B012---:R-:W-:Y:S01]  /*c040*/  ENDCOLLECTIVE ;  /* 0x000000000000791b */ /* 0x007fe20003800000 */
.L_x_100:
[----:B------:R-:W-:Y:S05]  /*c050*/  BRA `(.L_x_101) ;  /* 0xffffffc400a87947 */ /* 0x000fea000383ffff */
.L_x_41:
[----:B-1----:R1:W2:Y:S02]  /*c060*/  SYNCS.PHASECHK.TRANS64.TRYWAIT P0, [R0+URZ+0x13280], R22 ;  /* 0x01328016000075a7 */ /* 0x0022a4000800017f */
[----:B--2---:R-:W-:Y:S05]  /*c070*/  @!P0 NANOSLEEP.SYNCS 0x989680 ;  /* 0x009896800000895d */ /* 0x004fea0003900000 */
[----:B------:R-:W2:Y:S02]  /*c080*/  @!P0 SYNCS.PHASECHK.TRANS64 P0, [R0+URZ+0x13280], R22 ;  /* 0x01328016000085a7 */ /* 0x000ea4000800007f */
[----:B--2---:R-:W-:Y:S05]  /*c090*/  @!P0 BRA `(.L_x_41) ;  /* 0xfffffffc00f08947 */ /* 0x004fea000383ffff */
[----:B------:R-:W-:Y:S05]  /*c0a0*/  BRA `(.L_x_102) ;  /* 0xffffffc8009c7947 */ /* 0x000fea000383ffff */
.L_x_42:
[----:B------:R-:W-:Y:S01]  /*c0b0*/  BSSY B0, `(.L_x_103) ;  /* 0x0000008000007945 */ /* 0x000fe20003800000 */
[----:B------:R-:W-:Y:S02]  /*c0c0*/  IMAD.MOV.U32 R13, RZ, RZ, R10 ;  /* 0x000000ffff0d7224 */ /* 0x000fe400078e000a */
[----:B------:R-:W-:Y:S02]  /*c0d0*/  IMAD.MOV.U32 R12, RZ, RZ, RZ ;  /* 0x000000ffff0c7224 */ /* 0x000fe400078e00ff */
[----:B------:R-:W-:Y:S02]  /*c0e0*/  IMAD.MOV.U32 R11, RZ, RZ, 0x1c1f ;  /* 0x00001c1fff0b7424 */ /* 0x000fe400078e00ff */
[----:B------:R-:W-:-:S07]  /*c0f0*/  IMAD.MOV.U32 R15, RZ, RZ, -0x1 ;  /* 0xffffffffff0f7424 */ /* 0x000fce00078e00ff */
[----:B-1----:R-:W-:Y:S05]  /*c100*/  WARPSYNC.COLLECTIVE R15, `(.L_x_104) ;  /* 0x000000000f087348 */ /* 0x002fea0003c00000 */
[----:B------:R0:W2:Y:S02]  /*c110*/  SHFL.IDX P6, R14, R13, R12, R11 ;  /* 0x0000000c0d0e7389 */ /* 0x0000a400000c000b */
[----:B012---:R-:W-:Y:S01]  /*c120*/  ENDCOLLECTIVE ;  /* 0x000000000000791b */ /* 0x007fe20003800000 */
.L_x_104:
[----:B------:R-:W-:Y:S05]  /*c130*/  BSYNC B0 ;  /* 0x0000000000007941 */ /* 0x000fea0003800000 */
.L_x_103:
[----:B------:R-:W-:Y:S01]  /*c140*/  IMAD.MOV.U32 R13, RZ, RZ, R9 ;  /* 0x000000ffff0d7224 */ /* 0x000fe200078e0009 */
[----:B------:R-:W-:Y:S01]  /*c150*/  MOV R12, RZ ;  /* 0x000000ff000c7202 */ /* 0x000fe20000000f00 */
[----:B------:R-:W-:Y:S01]  /*c160*/  IMAD.MOV.U32 R11, RZ, RZ, 0x1c1f ;  /* 0x00001c1fff0b7424 */ /* 0x000fe200078e00ff */
[C---:B------:R-:W-:Y:S01]  /*c170*/  LOP3.LUT P1, RZ, R28.reuse, 0x1000, RZ, 0xc0, !PT ;  /* 0x000010001cff7812 */ /* 0x040fe2000782c0ff */
[----:B------:R-:W-:Y:S01]  /*c180*/  IMAD.MOV.U32 R15, RZ, RZ, -0x1 ;  /* 0xffffffffff0f7424 */ /* 0x000fe200078e00ff */
[C---:B------:R-:W-:Y:S01]  /*c190*/  LOP3.LUT P3, RZ, R28.reuse, 0x800, RZ, 0xc0, !PT ;  /* 0x000008001cff7812 */ /* 0x040fe2000786c0ff */
[----:B------:R-:W-:Y:S01]  /*c1a0*/  IMAD.MOV.U32 R3, RZ, RZ, R14 ;  /* 0x000000ffff037224 */ /* 0x000fe200078e000e */
[----:B------:R-:W-:Y:S01]  /*c1b0*/  LOP3.LUT P2, RZ, R28, 0x400, RZ, 0xc0, !PT ;  /* 0x000004001cff7812 */ /* 0x000fe2000784c0ff */
[----:B------:R-:W-:-:S12]  /*c1c0*/  VIADD R4, R4, UR43 ;  /* 0x0000002b04047c36 */ /* 0x000fd80008000000 */
[----:B------:R-:W-:Y:S05]  /*c1d0*/  WARPSYNC.COLLECTIVE R15, `(.L_x_105) ;  /* 0x000000000f087348 */ /* 0x000fea0003c00000 */
[----:B------:R0:W1:Y:S02]  /*c1e0*/  SHFL.IDX P6, R14, R13, R12, R11 ;  /* 0x0000000c0d0e7389 */ /* 0x00006400000c000b */
[----:B01----:R-:W-:Y:S01]  /*c1f0*/  ENDCOLLECTIVE ;  /* 0x000000000000791b */ /* 0x003fe20003800000 */
.L_x_105:
[----:B------:R-:W-:Y:S02]  /*c200*/  IMAD.MOV.U32 R13, RZ, RZ, R10 ;  /* 0x000000ffff0d7224 */ /* 0x000fe400078e000a */
[----:B------:R-:W-:Y:S02]  /*c210*/  IMAD.MOV.U32 R12, RZ, RZ, 0x1 ;  /* 0x00000001ff0c7424 */ /* 0x000fe400078e00ff */
[----:B------:R-:W-:-:S07]  /*c220*/  IMAD.MOV.U32 R2, RZ, RZ, R14 ;  /* 0x000000ffff027224 */ /* 0x000fce00078e000e */
[----:B------:R-:W-:Y:S05]  /*c230*/  WARPSYNC.COLLECTIVE R15, `(.L_x_106) ;  /* 0x000000000f087348 */ /* 0x000fea0003c00000 */
[----:B------:R0:W1:Y:S02]  /*c240*/  SHFL.IDX P6, R14, R13, R12, R11 ;  /* 0x0000000c0d0e7389 */ /* 0x00006400000c000b */
[----:B01----:R-:W-:Y:S01]  /*c250*/  ENDCOLLECTIVE ;  /* 0x000000000000791b */ /* 0x003fe20003800000 */
.L_x_106:
[----:B------:R-:W-:-:S05]  /*c260*/  IADD3 R2, P0, R24, R2, RZ ;  /* 0x0000000218027210 */ /* 0x000fca0007f1e0ff */
[----:B------:R-:W-:-:S05]  /*c270*/  IMAD.X R3, RZ, RZ, R3, P0 ;  /* 0x000000ffff037224 */ /* 0x000fca00000e0603 */
[----:B------:R-:W-:Y:S01]  /*c280*/  @!PT LDS RZ, [RZ] ;  /* 0x00000000fffff984 */ /* 0x000fe20000000800 */
[----:B------:R-:W-:Y:S01]  /*c290*/  @!PT LDS RZ, [RZ] ;  /* 0x00000000fffff984 */ /* 0x000fe20000000800 */
[----:B------:R-:W-:Y:S01]  /*c2a0*/  @!PT LDS RZ, [RZ] ;  /* 0x00000000fffff984 */ /* 0x000fe20000000800 */
[----:B------:R0:W-:Y:S01]  /*c2b0*/  LDGSTS.E.BYPASS.LTC128B.128 [R4+0x6000], desc[UR36][R2.64], !P1 ;  /* 0x0600000002047fae */ /* 0x0001e2000c901d64 */
[----:B------:R-:W-:Y:S02]  /*c2c0*/  MOV R13, R9 ;  /* 0x00000009000d7202 */ /* 0x000fe40000000f00 */
[----:B------:R-:W-:Y:S01]  /*c2d0*/  LOP3.LUT P1, RZ, R28, 0x200, RZ, 0xc0, !PT ;  /* 0x000002001cff7812 */ /* 0x000fe2000782c0ff */
[----:B0-----:R-:W-:-:S12]  /*c2e0*/  IMAD.MOV.U32 R3, RZ, RZ, R14 ;  /* 0x000000ffff037224 */ /* 0x001fd800078e000e */
[----:B------:R-:W-:Y:S05]  /*c2f0*/  WARPSYNC.COLLECTIVE R15, `(.L_x_107) ;  /* 0x000000000f087348 */ /* 0x000fea0003c00000 */
[----:B------:R0:W1:Y:S02]  /*c300*/  SHFL.IDX P6, R14, R13, R12, R11 ;  /* 0x0000000c0d0e7389 */ /* 0x00006400000c000b */
[----:B01----:R-:W-:Y:S01]  /*c310*/  ENDCOLLECTIVE ;  /* 0x000000000000791b */ /* 0x003fe20003800000 */
.L_x_107:
[----:B------:R-:W-:Y:S02]  /*c320*/  IMAD.MOV.U32 R13, RZ, RZ, R10 ;  /* 0x000000ffff0d7224 */ /* 0x000fe400078e000a */
[----:B------:R-:W-:Y:S02]  /*c330*/  IMAD.MOV.U32 R12, RZ, RZ, 0x2 ;  /* 0x00000002ff0c7424 */ /* 0x000fe400078e00ff */
[----:B------:R-:W-:-:S07]  /*c340*/  IMAD.MOV.U32 R2, RZ, RZ, R14 ;  /* 0x000000ffff027224 */ /* 0x000fce00078e000e */
[----:B------:R-:W-:Y:S05]  /*c350*/  WARPSYNC.COLLECTIVE R15, `(.L_x_108) ;  /* 0x000000000f087348 */ /* 0x000fea0003c00000 */
[----:B------:R0:W1:Y:S02]  /*c360*/  SHFL.IDX P6, R14, R13, R12, R11 ;  /* 0x0000000c0d0e7389 */ /* 0x00006400000c000b */
[----:B01----:R-:W-:Y:S01]  /*c370*/  ENDCOLLECTIVE ;  /* 0x000000000000791b */ /* 0x003fe20003800000 */
.L_x_108:
[----:B------:R-:W-:-:S05]  /*c380*/  IADD3 R2, P0, R24, R2, RZ ;  /* 0x0000000218027210 */ /* 0x000fca0007f1e0ff */
[----:B------:R-:W-:-:S05]  /*c390*/  IMAD.X R3, RZ, RZ, R3, P0 ;  /* 0x000000ffff037224 */ /* 0x000fca00000e0603 */
[----:B------:R-:W-:Y:S01]  /*c3a0*/  @!PT LDS RZ, [RZ] ;  /* 0x00000000fffff984 */ /* 0x000fe20000000800 */
[----:B------:R-:W-:Y:S01]  /*c3b0*/  @!PT LDS RZ, [RZ] ;  /* 0x00000000fffff984 */ /* 0x000fe20000000800 */
[----:B------:R-:W-:Y:S01]  /*c3c0*/  @!PT LDS RZ, [RZ] ;  /* 0x00000000fffff984 */ /* 0x000fe20000000800 */
[----:B------:R0:W-:Y:S01]  /*c3d0*/  LDGSTS.E.BYPASS.LTC128B.128 [R4+0x6800], desc[UR36][R2.64], !P3 ;  /* 0x0680000002047fae */ /* 0x0001e2000d901d64 */
[----:B------:R-:W-:Y:S02]  /*c3e0*/  IMAD.MOV.U32 R13, RZ, RZ, R9 ;  /* 0x000000ffff0d7224 */ /* 0x000fe400078e0009 */
[----:B0-----:R-:W-:-:S07]  /*c3f0*/  IMAD.MOV.U32 R3, RZ, RZ, R14 ;  /* 0x000000ffff037224 */ /* 0x001fce00078e000e */
[----:B------:R-:W-:Y:S05]  /*c400*/  WARPSYNC.COLLECTIVE R15, `(.L_x_109) ;  /* 0x000000000f087348 */ /* 0x000fea0003c00000 */
[----:B------:R0:W1:Y:S02]  /*c410*/  SHFL.IDX P6, R14, R13, R12, R11 ;  /* 0x0000000c0d0e7389 */ /* 0x00006400000c000b */
[----:B01----:R-:W-:Y:S01]  /*c420*/  ENDCOLLECTIVE ;  /* 0x000000000000791b */ /* 0x003fe20003800000 */
.L_x_109:
[----:B------:R-:W-:Y:S01]  /*c430*/  MOV R13, R10 ;  /* 0x0000000a000d7202 */ /* 0x000fe20000000f00 */
[----:B------:R-:W-:Y:S02]  /*c440*/  IMAD.MOV.U32 R12, RZ, RZ, 0x3 ;  /* 0x00000003ff0c7424 */ /* 0x000fe400078e00ff */
[----:B------:R-:W-:-:S07]  /*c450*/  IMAD.MOV.U32 R2, RZ, RZ, R14 ;  /* 0x000000ffff027224 */ /* 0x000fce00078e000e */
[----:B------:R-:W-:Y:S05]  /*c460*/  WARPSYNC.COLLECTIVE R15, `(.L_x_110) ;  /* 0x000000000f087348 */ /* 0x000fea0003c00000 */
[----:B------:R0:W1:Y:S02]  /*c470*/  SHFL.IDX P6, R14, R13, R12, R11 ;  /* 0x0000000c0d0e7389 */ /* 0x00006400000c000b */
[----:B01----:R-:W-:Y:S01]  /*c480*/  ENDCOLLECTIVE ;  /* 0x000000000000791b */ /* 0x003fe20003800000 */
.L_x_110:
[----:B------:R-:W-:-:S05]  /*c490*/  IADD3 R2, P0, R24, R2, RZ ;  /* 0x0000000218027210 */ /* 0x000fca0007f1e0ff */
[----:B------:R-:W-:-:S05]  /*c4a0*/  IMAD.X R3, RZ, RZ, R3, P0 ;  /* 0x000000ffff037224 */ /* 0x000fca00000e0603 */
[----:B------:R-:W-:Y:S01]  /*c4b0*/  @!PT LDS RZ, [RZ] ;  /* 0x00000000fffff984 */ /* 0x000fe20000000800 */
[----:B------:R-:W-:Y:S01]  /*c4c0*/  @!PT LDS RZ, [RZ] ;  /* 0x00000000fffff984 */ /* 0x000fe20000000800 */
[----:B------:R-:W-:Y:S01]  /*c4d0*/  @!PT LDS RZ, [RZ] ;  /* 0x00000000fffff984 */ /* 0x000fe20000000800 */
[----:B------:R0:W-:Y:S01]  /*c4e0*/  LDGSTS.E.BYPASS.LTC128B.128 [R4+0x7000], desc[UR36][R2.64], !P2 ;  /* 0x0700000002047fae */ /* 0x0001e2000d101d64 */
[----:B------:R-:W-:Y:S02]  /*c4f0*/  IMAD.MOV.U32 R13, RZ, RZ, R9 ;  /* 0x000000ffff0d7224 */ /* 0x000fe400078e0009 */
[----:B------:R-:W-:-:S07]  /*c500*/  IMAD.MOV.U32 R10, RZ, RZ, R14 ;  /* 0x000000ffff0a7224 */ /* 0x000fce00078e000e */
[----:B0-----:R-:W-:Y:S05]  /*c510*/  WARPSYNC.COLLECTIVE R15, `(.L_x_111) ;  /* 0x000000000f087348 */ /* 0x001fea0003c00000 */
[----:B------:R1:W2:Y:S02]  /*c520*/  SHFL.IDX P6, R14, R13, R12, R11 ;  /* 0x0000000c0d0e7389 */ /* 0x0002a400000c000b */
[----:B012---:R-:W-:Y:S01]  /*c530*/  ENDCOLLECTIVE ;  /* 0x000000000000791b */ /* 0x007fe20003800000 */
.L_x_111:
[----:B------:R-:W-:Y:S02]  /*c540*/  IMAD.MOV.U32 R13, RZ, RZ, R17 ;  /* 0x000000ffff0d7224 */ /* 0x000fe400078e0011 */
[----:B------:R-:W-:Y:S02]  /*c550*/  IMAD.MOV.U32 R12, RZ, RZ, RZ ;  /* 0x000000ffff0c7224 */ /* 0x000fe400078e00ff */
[----:B------:R-:W-:-:S07]  /*c560*/  IMAD.MOV.U32 R2, RZ, RZ, R14 ;  /* 0x000000ffff027224 */ /* 0x000fce00078e000e */
[----:B------:R-:W-:Y:S05]  /*c570*/  WARPSYNC.COLLECTIVE R15, `(.L_x_112) ;  /* 0x000000000f087348 */ /* 0x000fea0003c00000 */
[----:B------:R0:W1:Y:S02]  /*c580*/  SHFL.IDX P6, R14, R13, R12, R11 ;  /* 0x0000000c0d0e7389 */ /* 0x00006400000c000b */
[----:B01----:R-:W-:Y:S01]  /*c590*/  ENDCOLLECTIVE ;  /* 0x000000000000791b */ /* 0x003fe20003800000 */
.L_x_112:
[----:B------:R-:W-:-:S05]  /*c5a0*/  IADD3 R2, P0, R24, R2, RZ ;  /* 0x0000000218027210 */ /* 0x000fca0007f1e0ff */
[----:B------:R-:W-:-:S05]  /*c5b0*/  IMAD.X R3, RZ, RZ, R10, P0 ;  /* 0x000000ffff037224 */ /* 0x000fca00000e060a */
[----:B------:R-:W-:Y:S01]  /*c5c0*/  @!PT LDS RZ, [RZ] ;  /* 0x00000000fffff984 */ /* 0x000fe20000000800 */
[----:B------:R-:W-:Y:S01]  /*c5d0*/  @!PT LDS RZ, [RZ] ;  /* 0x00000000fffff984 */ /* 0x000fe20000000800 */
[----:B------:R-:W-:Y:S01]  /*c5e0*/  @!PT LDS RZ, [RZ] ;  /* 0x00000000fffff984 */ /* 0x000fe20000000800 */
[----:B------:R0:W-:Y:S01]  /*c5f0*/  LDGSTS.E.BYPASS.LTC128B.128 [R4+0x7800], desc[UR36][R2.64], !P1 ;  /* 0x0780000002047fae */ /* 0x0001e2000c901d64 */
[----:B------:R-:W-:Y:S01]  /*c600*/  MOV R13, R18 ;  /* 0x00000012000d7202 */ /* 0x000fe20000000f00 */
[----:B------:R-:W-:-:S07]  /*c610*/  IMAD.MOV.U32 R17, RZ, RZ, R14 ;  /* 0x000000ffff117224 */ /* 0x000fce00078e000e */
[----:B0-----:R-:W-:Y:S05]  /*c620*/  WARPSYNC.COLLECTIVE R15, `(.L_x_113) ;  /* 0x000000000f087348 */ /* 0x001fea0003c00000 */
[----:B------:R1:W2:Y:S02]  /*c630*/  SHFL.IDX P6, R14, R13, R12, R11 ;  /* 0x0000000c0d0e7389 */ /* 0x0002a400000c000b */
[----:B012---:R-:W-:Y:S01]  /*c640*/  ENDCOLLECTIVE ;  /* 0x000000000000791b */ /* 0x007fe20003800000 */
.L_x_113:
[----:B------:R-:W-:Y:S01]  /*c650*/  IMAD.MOV.U32 R2, RZ, RZ, R14 ;  /* 0x000000ffff027224 */ /* 0x000fe200078e000e */
[----:B------:R-:W-:Y:S06]  /*c660*/  BRA `(.L_x_114) ;  /* 0xffffffc800387947 */ /* 0x000fec000383ffff */
.L_x_47:
[----:B---3--:R3:W4:Y:S02]  /*c670*/  SYNCS.PHASECHK.TRANS64.TRYWAIT P0, [R0+URZ+0x13240], R22 ;  /* 0x01324016000075a7 */ /* 0x008724000800017f */
[----:B----4-:R-:W-:Y:S05]  /*c680*/  @!P0 NANOSLEEP.SYNCS 0x989680 ;  /* 0x009896800000895d */ /* 0x010fea0003900000 */
[----:B------:R-:W4:Y:S02]  /*c690*/  @!P0 SYNCS.PHASECHK.TRANS64 P0, [R0+URZ+0x13240], R22 ;  /* 0x01324016000085a7 */ /* 0x000f24000800007f */
[----:B----4-:R-:W-:Y:S05]  /*c6a0*/  @!P0 BRA `(.L_x_47) ;  /* 0xfffffffc00f08947 */ /* 0x010fea000383ffff */
[----:B------:R-:W-:Y:S05]  /*c6b0*/  BRA `(.L_x_115) ;  /* 0xffffffc8008c7947 */ /* 0x000fea000383ffff */
.L_x_48:
[----:B------:R-:W-:Y:S01]  /*c6c0*/  BSSY B0, `(.L_x_116) ;  /* 0x0000008000007945 */ /* 0x000fe20003800000 */
[----:B------:R-:W-:Y:S02]  /*c6d0*/  IMAD.MOV.U32 R13, RZ, RZ, R6 ;  /* 0x000000ffff0d7224 */ /* 0x000fe400078e0006 */
[----:B------:R-:W-:Y:S02]  /*c6e0*/  IMAD.MOV.U32 R12, RZ, RZ, RZ ;  /* 0x000000ffff0c7224 */ /* 0x000fe400078e00ff */
[----:B------:R-:W-:Y:S02]  /*c6f0*/  IMAD.MOV.U32 R11, RZ, RZ, 0x1c1f ;  /* 0x00001c1fff0b7424 */ /* 0x000fe400078e00ff */
[----:B------:R-:W-:-:S07]  /*c700*/  IMAD.MOV.U32 R15, RZ, RZ, -0x1 ;  /* 0xffffffffff0f7424 */ /* 0x000fce00078e00ff */
[----:B-123-5:R-:W-:Y:S05]  /*c710*/  WARPSYNC.COLLECTIVE R15, `(.L_x_117) ;  /* 0x000000000f087348 */ /* 0x02efea0003c00000 */
[----:B------:R0:W4:Y:S02]  /*c720*/  SHFL.IDX P6, R14, R13, R12, R11 ;  /* 0x0000000c0d0e7389 */ /* 0x00012400000c000b */
[----:B012345:R-:W-:Y:S01]  /*c730*/  ENDCOLLECTIVE ;  /* 0x000000000000791b */ /* 0x03ffe20003800000 */
.L_x_117:
[----:B------:R-:W-:Y:S05]  /*c740*/  BSYNC B0 ;  /* 0x0000000000007941 */ /* 0x000fea0003800000 */
.L_x_116:
[----:B------:R-:W0:Y:S01]  /*c750*/  S2R R18, SR_TID.X ;  /* 0x0000000000127919 */ /* 0x000e220000002100 */
[----:B------:R-:W-:Y:S01]  /*c760*/  IMAD.MOV.U32 R13, RZ, RZ, R5 ;  /* 0x000000ffff0d7224 */ /* 0x000fe200078e0005 */
[----:B------:R-:W-:Y:S01]  /*c770*/  MOV R11, 0x1c1f ;  /* 0x00001c1f000b7802 */ /* 0x000fe20000000f00 */
[----:B------:R-:W-:Y:S01]  /*c780*/  IMAD.MOV.U32 R12, RZ, RZ, RZ ;  /* 0x000000ffff0c7224 */ /* 0x000fe200078e00ff */
[----:B------:R-:W-:Y:S01]  /*c790*/  ISETP.GE.AND P2, PT, R17, 0x1, PT ;  /* 0x000000011100780c */ /* 0x000fe20003f46270 */
[----:B------:R-:W-:Y:S01]  /*c7a0*/  IMAD.MOV.U32 R15, RZ, RZ, -0x1 ;  /* 0xffffffffff0f7424 */ /* 0x000fe200078e00ff */
[----:B------:R-:W-:Y:S01]  /*c7b0*/  LOP3.LUT P1, RZ, R28, 0x1, RZ, 0xc0, !PT ;  /* 0x000000011cff7812 */ /* 0x000fe2000782c0ff */
[----:B------:R-:W-:-:S12]  /*c7c0*/  IMAD.MOV.U32 R2, RZ, RZ, R14 ;  /* 0x000000ffff027224 */ /* 0x000fd800078e000e */
[----:B0-----:R-:W-:Y:S05]  /*c7d0*/  WARPSYNC.COLLECTIVE R15, `(.L_x_118) ;  /* 0x000000000f087348 */ /* 0x001fea0003c00000 */
[----:B------:R1:W2:Y:S02]  /*c7e0*/  SHFL.IDX P6, R14, R13, R12, R11 ;  /* 0x0000000c0d0e7389 */ /* 0x0002a400000c000b */
[----:B012---:R-:W-:Y:S01]  /*c7f0*/  ENDCOLLECTIVE ;  /* 0x000000000000791b */ /* 0x007fe20003800000 */
.L_x_118:
[----:B------:R-:W-:Y:S02]  /*c800*/  IMAD.MOV.U32 R13, RZ, RZ, R6 ;  /* 0x000000ffff0d7224 */ /* 0x000fe400078e0006 */
[----:B------:R-:W-:Y:S02]  /*c810*/  IMAD.MOV.U32 R12, RZ, RZ, 0x1 ;  /* 0x00000001ff0c7424 */ /* 0x000fe400078e00ff */
[----:B------:R-:W-:-:S05]  /*c820*/  IMAD.SHL.U32 R18, R18, 0x10, RZ ;  /* 0x0000001012127824 */ /* 0x000fca00078e00ff */
[----:B------:R-:W-:-:S04]  /*c830*/  LOP3.LUT R18, R18, 0x30, RZ, 0xc0, !PT ;  /* 0x0000003012127812 */ /* 0x000fc800078ec0ff */
[----:B------:R-:W-:-:S13]  /*c840*/  @P2 IADD3 R9, P0, R18, R14, RZ ;  /* 0x0000000e12092210 */ /* 0x000fda0007f1e0ff */
[----:B------:R-:W-:Y:S05]  /*c850*/  WARPSYNC.COLLECTIVE R15, `(.L_x_119) ;  /* 0x000000000f087348 */ /* 0x000fea0003c00000 */
[----:B------:R0:W1:Y:S02]  /*c860*/  SHFL.IDX P6, R14, R13, R12, R11 ;  /* 0x0000000c0d0e7389 */ /* 0x00006400000c000b */
[----:B01----:R-:W-:Y:S01]  /*c870*/  ENDCOLLECTIVE ;  /* 0x000000000000791b */ /* 0x003fe20003800000 */
.L_x_119:
[----:B------:R-:W-:Y:S02]  /*c880*/  @P2 IMAD.X R3, RZ, RZ, R2, P0 ;  /* 0x000000ffff032224 */ /* 0x000fe400000e0602 */
[----:B------:R-:W-:-:S05]  /*c890*/  @P2 IMAD.MOV.U32 R2, RZ, RZ, R9 ;  /* 0x000000ffff022224 */ /* 0x000fca00078e0009 */
[----:B------:R-:W-:Y:S01]  /*c8a0*/  @!PT LDS RZ, [RZ] ;  /* 0x00000000fffff984 */ /* 0x000fe20000000800 */
[----:B------:R-:W-:Y:S01]  /*c8b0*/  @!PT LDS RZ, [RZ] ;  /* 0x00000000fffff984 */ /* 0x000fe20000000800 */
[----:B------:R-:W-:Y:S01]  /*c8c0*/  @!PT LDS RZ, [RZ] ;  /* 0x00000000fffff984 */ /* 0x000fe20000000800 */
[----:B------:R0:W-:Y:S01]  /*c8d0*/  @P2 LDGSTS.E.BYPASS.LTC128B.128 [R4+0xe000], desc[UR36][R2.64], !P1 ;  /* 0x0e00000002042fae */ /* 0x0001e2000c901d64 */
[----:B------:R-:W-:Y:S01]  /*c8e0*/  ISETP.GE.AND P2, PT, R17, 0x21, PT ;  /* 0x000000211100780c */ /* 0x000fe20003f46270 */
[----:B------:R-:W-:Y:S02]  /*c8f0*/  IMAD.MOV.U32 R13, RZ, RZ, R5 ;  /* 0x000000ffff0d7224 */ /* 0x000fe400078e0005 */
[----:B0-----:R-:W-:-:S10]  /*c900*/  IMAD.MOV.U32 R2, RZ, RZ, R14 ;  /* 0x000000ffff027224 */ /* 0x001fd400078e000e */
[----:B------:R-:W-:Y:S05]  /*c910*/  WARPSYNC.COLLECTIVE R15, `(.L_x_120) ;  /* 0x000000000f087348 */ /* 0x000fea0003c00000 */
[----:B------:R0:W1:Y:S02]  /*c920*/  SHFL.IDX P6, R14, R13, R12, R11 ;  /* 0x0000000c0d0e7389 */ /* 0x00006400000c000b */
[----:B01----:R-:W-:Y:S01]  /*c930*/  ENDCOLLECTIVE ;  /* 0x000000000000791b */ /* 0x003fe20003800000 */
.L_x_120:
[----:B------:R-:W-:Y:S02]  /*c940*/  IMAD.MOV.U32 R13, RZ, RZ, R6 ;  /* 0x000000ffff0d7224 */ /* 0x000fe400078e0006 */
[----:B------:R-:W-:Y:S01]  /*c950*/  IMAD.MOV.U32 R12, RZ, RZ, 0x2 ;  /* 0x00000002ff0c7424 */ /* 0x000fe200078e00ff */
[----:B------:R-:W-:-:S13]  /*c960*/  @P2 IADD3 R9, P0, R18, R14, RZ ;  /* 0x0000000e12092210 */ /* 0x000fda0007f1e0ff */
[----:B------:R-:W-:Y:S05]  /*c970*/  WARPSYNC.COLLECTIVE R15, `(.L_x_121) ;  /* 0x000000000f087348 */ /* 0x000fea0003c00000 */
[----:B------:R0:W1:Y:S02]  /*c980*/  SHFL.IDX P6, R14, R13, R12, R11 ;  /* 0x0000000c0d0e7389 */ /* 0x00006400000c000b */
[----:B01----:R-:W-:Y:S01]  /*c990*/  ENDCOLLECTIVE ;  /* 0x000000000000791b */ /* 0x003fe20003800000 */
.L_x_121:
[----:B------:R-:W-:Y:S01]  /*c9a0*/  @P2 IADD3.X R3, RZ, R2, RZ, P0, !PT ;  /* 0x00000002ff032210 */ /* 0x000fe200007fe4ff */
        /* <DEDUP_REMOVED lines=11> */
.L_x_122:
[----:B------:R-:W-:Y:S02]  /*ca60*/  IMAD.MOV.U32 R13, RZ, RZ, R6 ;  /* 0x000000ffff0d7224 */ /* 0x000fe400078e0006 */
[----:B------:R-:W-:Y:S01]  /*ca70*/  IMAD.MOV.U32 R12, RZ, RZ, 0x3 ;  /* 0x00000003ff0c7424 */ /* 0x000fe200078e00ff */
[----:B------:R-:W-:-:S13]  /*ca80*/  @P2 IADD3 R3, P0, R18, R14, RZ ;  /* 0x0000000e12032210 */ /* 0x000fda0007f1e0ff */
[----:B------:R-:W-:Y:S05]  /*ca90*/  WARPSYNC.COLLECTIVE R15, `(.L_x_123) ;  /* 0x000000000f087348 */ /* 0x000fea0003c00000 */
[----:B------:R0:W1:Y:S02]  /*caa0*/  SHFL.IDX P6, R14, R13, R12, R11 ;  /* 0x0000000c0d0e7389 */ /* 0x00006400000c000b */
[----:B01----:R-:W-:Y:S01]  /*cab0*/  ENDCOLLECTIVE ;  /* 0x000000000000791b */ /* 0x003fe20003800000 */
.L_x_123:
[----:B------:R-:W-:-:S05]  /*cac0*/  @P2 IMAD.X R2, RZ, RZ, R2, P0 ;  /* 0x000000ffff022224 */ /* 0x000fca00000e0602 */
[----:B------:R-:W-:-:S04]  /*cad0*/  @P2 LOP3.LUT R3, R3, R2, RZ, 0x3c, !PT ;  /* 0x0000000203032212 */ /* 0x000fc800078e3cff */
[----:B------:R-:W-:Y:S01]  /*cae0*/  @P2 LOP3.LUT R2, R3, R2, RZ, 0x3c, !PT ;  /* 0x0000000203022212 */ /* 0x000fe200078e3cff */
[----:B------:R-:W-:-:S03]  /*caf0*/  IMAD.MOV.U32 R13, RZ, RZ, R5 ;  /* 0x000000ffff0d7224 */ /* 0x000fc600078e0005 */
[----:B------:R-:W-:-:S05]  /*cb00*/  @P2 LOP3.LUT R3, R3, R2, RZ, 0x3c, !PT ;  /* 0x0000000203032212 */ /* 0x000fca00078e3cff */
[----:B------:R-:W-:Y:S01]  /*cb10*/  @!PT LDS RZ, [RZ] ;  /* 0x00000000fffff984 */ /* 0x000fe20000000800 */
[----:B------:R-:W-:Y:S01]  /*cb20*/  @!PT LDS RZ, [RZ] ;  /* 0x00000000fffff984 */ /* 0x000fe20000000800 */
[----:B------:R-:W-:Y:S01]  /*cb30*/  @!PT LDS RZ, [RZ] ;  /* 0x00000000fffff984 */ /* 0x000fe20000000800 */
[----:B------:R0:W-:Y:S01]  /*cb40*/  @P2 LDGSTS.E.BYPASS.LTC128B.128 [R4+0xf000], desc[UR36][R2.64], !P1 ;  /* 0x0f00000002042fae */ /* 0x0001e2000c901d64 */
[----:B------:R-:W-:Y:S02]  /*cb50*/  ISETP.GE.AND P2, PT, R17, 0x61, PT ;  /* 0x000000611100780c */ /* 0x000fe40003f46270 */
[----:B------:R-:W-:-:S11]  /*cb60*/  MOV R6, R14 ;  /* 0x0000000e00067202 */ /* 0x000fd60000000f00 */
[----:B0-----:R-:W-:Y:S05]  /*cb70*/  WARPSYNC.COLLECTIVE R15, `(.L_x_124) ;  /* 0x000000000f087348 */ /* 0x001fea0003c00000 */
[----:B------:R1:W2:Y:S02]  /*cb80*/  SHFL.IDX P6, R14, R13, R12, R11 ;  /* 0x0000000c0d0e7389 */ /* 0x0002a400000c000b */
[----:B012---:R-:W-:Y:S01]  /*cb90*/  ENDCOLLECTIVE ;  /* 0x000000000000791b */ /* 0x007fe20003800000 */
.L_x_124:
[----:B------:R-:W-:Y:S02]  /*cba0*/  IMAD.MOV.U32 R13, RZ, RZ, R7 ;  /* 0x000000ffff0d7224 */ /* 0x000fe400078e0007 */
[----:B------:R-:W-:Y:S02]  /*cbb0*/  IMAD.MOV.U32 R12, RZ, RZ, RZ ;  /* 0x000000ffff0c7224 */ /* 0x000fe400078e00ff */
[----:B------:R-:W-:-:S07]  /*cbc0*/  IMAD.MOV.U32 R5, RZ, RZ, R14 ;  /* 0x000000ffff057224 */ /* 0x000fce00078e000e */
[----:B------:R-:W-:Y:S05]  /*cbd0*/  WARPSYNC.COLLECTIVE R15, `(.L_x_125) ;  /* 0x000000000f087348 */ /* 0x000fea0003c00000 */
[----:B------:R0:W1:Y:S02]  /*cbe0*/  SHFL.IDX P6, R14, R13, R12, R11 ;  /* 0x0000000c0d0e7389 */ /* 0x00006400000c000b */
[----:B01----:R-:W-:Y:S01]  /*cbf0*/  ENDCOLLECTIVE ;  /* 0x000000000000791b */ /* 0x003fe20003800000 */
.L_x_125:
[----:B------:R-:W-:-:S05]  /*cc00*/  @P2 IADD3 R5, P0, R18, R5, RZ ;  /* 0x0000000512052210 */ /* 0x000fca0007f1e0ff */
[----:B------:R-:W-:Y:S02]  /*cc10*/  @P2 IMAD.X R6, RZ, RZ, R6, P0 ;  /* 0x000000ffff062224 */ /* 0x000fe400000e0606 */
[----:B------:R-:W-:Y:S02]  /*cc20*/  @P2 IMAD.MOV.U32 R2, RZ, RZ, R5 ;  /* 0x000000ffff022224 */ /* 0x000fe400078e0005 */
[----:B------:R-:W-:Y:S01]  /*cc30*/  @P2 IMAD.MOV.U32 R3, RZ, RZ, R6 ;  /* 0x000000ffff032224 */ /* 0x000fe200078e0006 */
[----:B------:R-:W-:-:S04]  /*cc40*/  MOV R13, R8 ;  /* 0x00000008000d7202 */ /* 0x000fc80000000f00 */
[----:B------:R-:W-:Y:S01]  /*cc50*/  @!PT LDS RZ, [RZ] ;  /* 0x00000000fffff984 */ /* 0x000fe20000000800 */
[----:B------:R-:W-:Y:S01]  /*cc60*/  @!PT LDS RZ, [RZ] ;  /* 0x00000000fffff984 */ /* 0x000fe20000000800 */
[----:B------:R-:W-:Y:S01]  /*cc70*/  @!PT LDS RZ, [RZ] ;  /* 0x00000000fffff984 */ /* 0x000fe20000000800 */
[----:B------:R0:W-:Y:S01]  /*cc80*/  @P2 LDGSTS.E.BYPASS.LTC128B.128 [R4+0xf800], desc[UR36][R2.64], !P1 ;  /* 0x0f80000002042fae */ /* 0x0001e2000c901d64 */
[----:B------:R-:W-:-:S07]  /*cc90*/  IMAD.MOV.U32 R7, RZ, RZ, R14 ;  /* 0x000000ffff077224 */ /* 0x000fce00078e000e */
[----:B0-----:R-:W-:Y:S05]  /*cca0*/  WARPSYNC.COLLECTIVE R15, `(.L_x_126) ;  /* 0x000000000f087348 */ /* 0x001fea0003c00000 */
[----:B------:R1:W2:Y:S02]  /*ccb0*/  SHFL.IDX P6, R14, R13, R12, R11 ;  /* 0x0000000c0d0e7389 */ /* 0x0002a400000c000b */
[----:B012---:R-:W-:Y:S01]  /*ccc0*/  ENDCOLLECTIVE ;  /* 0x000000000000791b */ /* 0x007fe20003800000 */
.L_x_126:
[----:B------:R-:W-:Y:S05]  /*ccd0*/  BRA `(.L_x_127) ;  /* 0xffffffc8001c7947 */ /* 0x000fea000383ffff */
.L_x_54:
[----:B------:R-:W-:Y:S02]  /*cce0*/  IMAD.MOV.U32 R13, RZ, RZ, R6 ;  /* 0x000000ffff0d7224 */ /* 0x000fe400078e0006 */
[----:B------:R-:W-:Y:S02]  /*ccf0*/  IMAD.MOV.U32 R12, RZ, RZ, RZ ;  /* 0x000000ffff0c7224 */ /* 0x000fe400078e00ff */
[----:B------:R-:W-:Y:S02]  /*cd00*/  IMAD.MOV.U32 R11, RZ, RZ, 0x1c1f ;  /* 0x00001c1fff0b7424 */ /* 0x000fe400078e00ff */
[----:B------:R-:W-:Y:S02]  /*cd10*/  IMAD.MOV.U32 R15, RZ, RZ, -0x1 ;  /* 0xffffffffff0f7424 */ /* 0x000fe400078e00ff */
[----:B------:R-:W-:-:S07]  /*cd20*/  IMAD R0, R0, 0xc0, R18 ;  /* 0x000000c000007824 */ /* 0x000fce00078e0212 */
[----:B-----5:R-:W-:Y:S05]  /*cd30*/  WARPSYNC.COLLECTIVE R15, `(.L_x_128) ;  /* 0x000000000f087348 */ /* 0x020fea0003c00000 */
[----:B------:R0:W1:Y:S02]  /*cd40*/  SHFL.IDX P6, R14, R13, R12, R11 ;  /* 0x0000000c0d0e7389 */ /* 0x00006400000c000b */
[----:B01---5:R-:W-:Y:S01]  /*cd50*/  ENDCOLLECTIVE ;  /* 0x000000000000791b */ /* 0x023fe20003800000 */
.L_x_128:
[C---:B------:R-:W-:Y:S02]  /*cd60*/  ISETP.GE.AND P1, PT, R0.reuse, UR44, PT ;  /* 0x0000002c00007c0c */ /* 0x040fe4000bf26270 */
[----:B------:R-:W-:Y:S01]  /*cd70*/  IADD3 R8, R0, 0x20, RZ ;  /* 0x0000002000087810 */ /* 0x000fe20007ffe0ff */
[----:B------:R-:W-:Y:S02]  /*cd80*/  IMAD.MOV.U32 R13, RZ, RZ, R4 ;  /* 0x000000ffff0d7224 */ /* 0x000fe400078e0004 */
[----:B------:R-:W-:-:S08]  /*cd90*/  IMAD.MOV.U32 R2, RZ, RZ, R14 ;  /* 0x000000ffff027224 */ /* 0x000fd000078e000e */
[----:B------:R-:W-:Y:S05]  /*cda0*/  WARPSYNC.COLLECTIVE R15, `(.L_x_129) ;  /* 0x000000000f087348 */ /* 0x000fea0003c00000 */
[----:B------:R0:W1:Y:S02]  /*cdb0*/  SHFL.IDX P6, R14, R13, R12, R11 ;  /* 0x0000000c0d0e7389 */ /* 0x00006400000c000b */
[----:B01----:R-:W-:Y:S01]  /*cdc0*/  ENDCOLLECTIVE ;  /* 0x000000000000791b */ /* 0x003fe20003800000 */
.L_x_129:
[----:B------:R-:W-:Y:S02]  /*cdd0*/  IMAD.MOV.U32 R13, RZ, RZ, R6 ;  /* 0x000000ffff0d7224 */ /* 0x000fe400078e0006 */
[----:B------:R-:W-:Y:S01]  /*cde0*/  IMAD.MOV.U32 R12, RZ, RZ, 0x1 ;  /* 0x00000001ff0c7424 */ /* 0x000fe200078e00ff */
[----:B------:R-:W-:-:S05]  /*cdf0*/  @!P1 IADD3 R14, P0, R17, R14, RZ ;  /* 0x0000000e110e9210 */ /* 0x000fca0007f1e0ff */
[----:B------:R-:W-:Y:S02]  /*ce00*/  @!P1 IMAD.X R3, RZ, RZ, R2, P0 ;  /* 0x000000ffff039224 */ /* 0x000fe400000e0602 */
[----:B------:R-:W-:-:S07]  /*ce10*/  @!P1 IMAD.MOV.U32 R2, RZ, RZ, R14 ;  /* 0x000000ffff029224 */ /* 0x000fce00078e000e */
[----:B------:R-:W-:Y:S05]  /*ce20*/  WARPSYNC.COLLECTIVE R15, `(.L_x_130) ;  /* 0x000000000f087348 */ /* 0x000fea0003c00000 */
[----:B------:R0:W1:Y:S02]  /*ce30*/  SHFL.IDX P6, R14, R13, R12, R11 ;  /* 0x0000000c0d0e7389 */ /* 0x00006400000c000b */
[----:B01----:R-:W-:Y:S01]  /*ce40*/  ENDCOLLECTIVE ;  /* 0x000000000000791b */ /* 0x003fe20003800000 */
.L_x_130:
[----:B------:R-:W-:Y:S01]  /*ce50*/  @!PT LDS RZ, [RZ] ;  /* 0x00000000fffff984 */ /* 0x000fe20000000800 */
[----:B------:R-:W-:Y:S01]  /*ce60*/  @!PT LDS RZ, [RZ] ;  /* 0x00000000fffff984 */ /* 0x000fe20000000800 */
[----:B------:R-:W-:Y:S01]  /*ce70*/  @!PT LDS RZ, [RZ] ;  /* 0x00000000fffff984 */ /* 0x000fe20000000800 */
[----:B------:R0:W-:Y:S01]  /*ce80*/  @!P1 LDGSTS.E.BYPASS.LTC128B.128 [R10+0xb000], desc[UR36][R2.64], !P5 ;  /* 0x0b000000020a9fae */ /* 0x0001e2000e901d64 */
[----:B------:R-:W-:Y:S01]  /*ce90*/  ISETP.GE.AND P1, PT, R8, UR44, PT ;  /* 0x0000002c08007c0c */ /* 0x000fe2000bf26270 */
[----:B------:R-:W-:Y:S02]  /*cea0*/  VIADD R8, R0, 0x40 ;  /* 0x0000004000087836 */ /* 0x000fe40000000000 */
[----:B------:R-:W-:Y:S02]  /*ceb0*/  IMAD.MOV.U32 R13, RZ, RZ, R4 ;  /* 0x000000ffff0d7224 */ /* 0x000fe400078e0004 */
[----:B0-----:R-:W-:-:S08]  /*cec0*/  IMAD.MOV.U32 R2, RZ, RZ, R14 ;  /* 0x000000ffff027224 */ /* 0x001fd000078e000e */
[----:B------:R-:W-:Y:S05]  /*ced0*/  WARPSYNC.COLLECTIVE R15, `(.L_x_131) ;  /* 0x000000000f087348 */ /* 0x000fea0003c00000 */
[----:B------:R0:W1:Y:S02]  /*cee0*/  SHFL.IDX P6, R14, R13, R12, R11 ;  /* 0x0000000c0d0e7389 */ /* 0x00006400000c000b */
[----:B01----:R-:W-:Y:S01]  /*cef0*/  ENDCOLLECTIVE ;  /* 0x000000000000791b */ /* 0x003fe20003800000 */
.L_x_131:
[----:B------:R-:W-:Y:S01]  /*cf00*/  IMAD.MOV.U32 R13, RZ, RZ, R6 ;  /* 0x000000ffff0d7224 */ /* 0x000fe200078e0006 */
[----:B------:R-:W-:Y:S02]  /*cf10*/  MOV R12, 0x2 ;  /* 0x00000002000c7802 */ /* 0x000fe40000000f00 */
[----:B------:R-:W-:-:S05]  /*cf20*/  @!P1 IADD3 R14, P0, R17, R14, RZ ;  /* 0x0000000e110e9210 */ /* 0x000fca0007f1e0ff */
[----:B------:R-:W-:Y:S02]  /*cf30*/  @!P1 IMAD.X R3, RZ, RZ, R2, P0 ;  /* 0x000000ffff039224 */ /* 0x000fe400000e0602 */
[----:B------:R-:W-:-:S07]  /*cf40*/  @!P1 IMAD.MOV.U32 R2, RZ, RZ, R14 ;  /* 0x000000ffff029224 */ /* 0x000fce00078e000e */
[----:B------:R-:W-:Y:S05]  /*cf50*/  WARPSYNC.COLLECTIVE R15, `(.L_x_132) ;  /* 0x000000000f087348 */ /* 0x000fea0003c00000 */
[----:B------:R0:W1:Y:S02]  /*cf60*/  SHFL.IDX P6, R14, R13, R12, R11 ;  /* 0x0000000c0d0e7389 */ /* 0x00006400000c000b */
[----:B01----:R-:W-:Y:S01]  /*cf70*/  ENDCOLLECTIVE ;  /* 0x000000000000791b */ /* 0x003fe20003800000 */
.L_x_132:
[----:B------:R-:W-:Y:S01]  /*cf80*/  @!PT LDS RZ, [RZ] ;  /* 0x00000000fffff984 */ /* 0x000fe20000000800 */
[----:B------:R-:W-:Y:S01]  /*cf90*/  @!PT LDS RZ, [RZ] ;  /* 0x00000000fffff984 */ /* 0x000fe20000000800 */
[----:B------:R-:W-:Y:S01]  /*cfa0*/  @!PT LDS RZ, [RZ] ;  /* 0x00000000fffff984 */ /* 0x000fe20000000800 */
[----:B------:R0:W-:Y:S01]  /*cfb0*/  @!P1 LDGSTS.E.BYPASS.LTC128B.128 [R10+0xb800], desc[UR36][R2.64], !P5 ;  /* 0x0b800000020a9fae */ /* 0x0001e2000e901d64 */
[----:B------:R-:W-:Y:S01]  /*cfc0*/  ISETP.GE.AND P1, PT, R8, UR44, PT ;  /* 0x0000002c08007c0c */ /* 0x000fe2000bf26270 */
[----:B------:R-:W-:Y:S02]  /*cfd0*/  IMAD.MOV.U32 R13, RZ, RZ, R4 ;  /* 0x000000ffff0d7224 */ /* 0x000fe400078e0004 */
[----:B0-----:R-:W-:-:S10]  /*cfe0*/  IMAD.MOV.U32 R2, RZ, RZ, R14 ;  /* 0x000000ffff027224 */ /* 0x001fd400078e000e */
[----:B------:R-:W-:Y:S05]  /*cff0*/  WARPSYNC.COLLECTIVE R15, `(.L_x_133) ;  /* 0x000000000f087348 */ /* 0x000fea0003c00000 */
[----:B------:R0:W1:Y:S02]  /*d000*/  SHFL.IDX P6, R14, R13, R12, R11 ;  /* 0x0000000c0d0e7389 */ /* 0x00006400000c000b */
[----:B01----:R-:W-:Y:S01]  /*d010*/  ENDCOLLECTIVE ;  /* 0x000000000000791b */ /* 0x003fe20003800000 */
.L_x_133:
        /* <DEDUP_REMOVED lines=8> */
.L_x_134:
[----:B------:R-:W-:Y:S01]  /*d0a0*/  @!PT LDS RZ, [RZ] ;  /* 0x00000000fffff984 */ /* 0x000fe20000000800 */
[----:B------:R-:W-:Y:S01]  /*d0b0*/  @!PT LDS RZ, [RZ] ;  /* 0x00000000fffff984 */ /* 0x000fe20000000800 */
[----:B------:R-:W-:Y:S01]  /*d0c0*/  @!PT LDS RZ, [RZ] ;  /* 0x00000000fffff984 */ /* 0x000fe20000000800 */
[----:B------:R0:W-:Y:S01]  /*d0d0*/  @!P1 LDGSTS.E.BYPASS.LTC128B.128 [R10+0xc000], desc[UR36][R2.64], !P5 ;  /* 0x0c000000020a9fae */ /* 0x0001e2000e901d64 */
[----:B------:R-:W-:Y:S01]  /*d0e0*/  IMAD.MOV.U32 R13, RZ, RZ, R4 ;  /* 0x000000ffff0d7224 */ /* 0x000fe200078e0004 */
[C---:B0-----:R-:W-:Y:S01]  /*d0f0*/  IADD3 R2, R0.reuse, 0x60, RZ ;  /* 0x0000006000027810 */ /* 0x041fe20007ffe0ff */
[----:B------:R-:W-:-:S03]  /*d100*/  VIADD R4, R0, 0x80 ;  /* 0x0000008000047836 */ /* 0x000fc60000000000 */
[----:B------:R-:W-:Y:S01]  /*d110*/  ISETP.GE.AND P1, PT, R2, UR44, PT ;  /* 0x0000002c02007c0c */ /* 0x000fe2000bf26270 */
[----:B------:R-:W-:-:S12]  /*d120*/  IMAD.MOV.U32 R6, RZ, RZ, R14 ;  /* 0x000000ffff067224 */ /* 0x000fd800078e000e */
[----:B------:R-:W-:Y:S05]  /*d130*/  WARPSYNC.COLLECTIVE R15, `(.L_x_135) ;  /* 0x000000000f087348 */ /* 0x000fea0003c00000 */
[----:B------:R0:W1:Y:S02]  /*d140*/  SHFL.IDX P6, R14, R13, R12, R11 ;  /* 0x0000000c0d0e7389 */ /* 0x00006400000c000b */
[----:B01----:R-:W-:Y:S01]  /*d150*/  ENDCOLLECTIVE ;  /* 0x000000000000791b */ /* 0x003fe20003800000 */
.L_x_135:
[----:B------:R-:W-:Y:S02]  /*d160*/  IMAD.MOV.U32 R13, RZ, RZ, R7 ;  /* 0x000000ffff0d7224 */ /* 0x000fe400078e0007 */
[----:B------:R-:W-:Y:S01]  /*d170*/  IMAD.MOV.U32 R12, RZ, RZ, RZ ;  /* 0x000000ffff0c7224 */ /* 0x000fe200078e00ff */
[----:B------:R-:W-:-:S13]  /*d180*/  @!P1 IADD3 R2, P0, R17, R14, RZ ;  /* 0x0000000e11029210 */ /* 0x000fda0007f1e0ff */
[----:B------:R-:W-:Y:S05]  /*d190*/  WARPSYNC.COLLECTIVE R15, `(.L_x_136) ;  /* 0x000000000f087348 */ /* 0x000fea0003c00000 */
[----:B------:R0:W1:Y:S02]  /*d1a0*/  SHFL.IDX P6, R14, R13, R12, R11 ;  /* 0x0000000c0d0e7389 */ /* 0x00006400000c000b */
[----:B01----:R-:W-:Y:S01]  /*d1b0*/  ENDCOLLECTIVE ;  /* 0x000000000000791b */ /* 0x003fe20003800000 */
.L_x_136:
[----:B------:R-:W-:-:S05]  /*d1c0*/  @!P1 IMAD.X R3, RZ, RZ, R6, P0 ;  /* 0x000000ffff039224 */ /* 0x000fca00000e0606 */
        /* <DEDUP_REMOVED lines=10> */
.L_x_137:
[----:B------:R-:W-:Y:S01]  /*d270*/  MOV R13, R7 ;  /* 0x00000007000d7202 */ /* 0x000fe20000000f00 */
[----:B------:R-:W-:Y:S01]  /*d280*/  IMAD.MOV.U32 R12, RZ, RZ, 0x1 ;  /* 0x00000001ff0c7424 */ /* 0x000fe200078e00ff */
[----:B------:R-:W-:-:S05]  /*d290*/  @!P1 IADD3 R14, P0, R17, R14, RZ ;  /* 0x0000000e110e9210 */ /* 0x000fca0007f1e0ff */
[----:B------:R-:W-:Y:S02]  /*d2a0*/  @!P1 IMAD.X R3, RZ, RZ, R2, P0 ;  /* 0x000000ffff039224 */ /* 0x000fe400000e0602 */
[----:B------:R-:W-:-:S07]  /*d2b0*/  @!P1 IMAD.MOV.U32 R2, RZ, RZ, R14 ;  /* 0x000000ffff029224 */ /* 0x000fce00078e000e */
[----:B------:R-:W-:Y:S05]  /*d2c0*/  WARPSYNC.COLLECTIVE R15, `(.L_x_138) ;  /* 0x000000000f087348 */ /* 0x000fea0003c00000 */
[----:B------:R0:W1:Y:S02]  /*d2d0*/  SHFL.IDX P6, R14, R13, R12, R11 ;  /* 0x0000000c0d0e7389 */ /* 0x00006400000c000b */
[----:B01----:R-:W-:Y:S01]  /*d2e0*/  ENDCOLLECTIVE ;  /* 0x000000000000791b */ /* 0x003fe20003800000 */
.L_x_138:
[----:B------:R-:W-:Y:S01]  /*d2f0*/  @!PT LDS RZ, [RZ] ;  /* 0x00000000fffff984 */ /* 0x000fe20000000800 */
[----:B------:R-:W-:Y:S01]  /*d300*/  @!PT LDS RZ, [RZ] ;  /* 0x00000000fffff984 */ /* 0x000fe20000000800 */
[----:B------:R-:W-:Y:S01]  /*d310*/  @!PT LDS RZ, [RZ] ;  /* 0x00000000fffff984 */ /* 0x000fe20000000800 */
[----:B------:R0:W-:Y:S01]  /*d320*/  @!P1 LDGSTS.E.BYPASS.LTC128B.128 [R10+0xd000], desc[UR36][R2.64], !P5 ;  /* 0x0d000000020a9fae */ /* 0x0001e2000e901d64 */
[----:B------:R-:W-:Y:S02]  /*d330*/  IMAD.MOV.U32 R13, RZ, RZ, R5 ;  /* 0x000000ffff0d7224 */ /* 0x000fe400078e0005 */
[----:B------:R-:W-:-:S07]  /*d340*/  IMAD.MOV.U32 R7, RZ, RZ, R14 ;  /* 0x000000ffff077224 */ /* 0x000fce00078e000e */
[----:B0-----:R-:W-:Y:S05]  /*d350*/  WARPSYNC.COLLECTIVE R15, `(.L_x_139) ;  /* 0x000000000f087348 */ /* 0x001fea0003c00000 */
[----:B------:R1:W2:Y:S02]  /*d360*/  SHFL.IDX P6, R14, R13, R12, R11 ;  /* 0x0000000c0d0e7389 */ /* 0x0002a400000c000b */
[----:B012---:R-:W-:Y:S01]  /*d370*/  ENDCOLLECTIVE ;  /* 0x000000000000791b */ /* 0x007fe20003800000 */
.L_x_139:
[----:B------:R-:W-:Y:S05]  /*d380*/  BRA `(.L_x_140) ;  /* 0xffffffcc000c7947 */ /* 0x000fea000383ffff */
.L_x_55:
[----:B0-----:R-:W-:-:S04]  /*d390*/  IMAD.U32 R3, RZ, RZ, UR43 ;  /* 0x0000002bff037e24 */ /* 0x001fc8000f8e00ff */
[----:B------:R0:W1:Y:S03]  /*d3a0*/  SYNCS.PHASECHK.TRANS64.TRYWAIT P0, [R3+URZ+0x13220], R0 ;  /* 0x01322000030075a7 */ /* 0x000066000800017f */
[----:B-1----:R-:W-:Y:S05]  /*d3b0*/  @!P0 NANOSLEEP.SYNCS 0x989680 ;  /* 0x009896800000895d */ /* 0x002fea0003900000 */
[----:B------:R-:W1:Y:S02]  /*d3c0*/  @!P0 SYNCS.PHASECHK.TRANS64 P0, [R3+URZ+0x13220], R0 ;  /* 0x01322000030085a7 */ /* 0x000e64000800007f */
[----:B-1----:R-:W-:Y:S05]  /*d3d0*/  @!P0 BRA `(.L_x_55) ;  /* 0xfffffffc00ec8947 */ /* 0x002fea000383ffff */
[----:B------:R-:W-:Y:S05]  /*d3e0*/  BRA `(.L_x_141) ;  /* 0xffffffcc003c7947 */ /* 0x000fea000383ffff */
.L_x_59:
[----:B0-----:R0:W1:Y:S02]  /*d3f0*/  SYNCS.PHASECHK.TRANS64.TRYWAIT P0, [R0+URZ+0x13280], R24 ;  /* 0x01328018000075a7 */ /* 0x001064000800017f */
[----:B-1----:R-:W-:Y:S05]  /*d400*/  @!P0 NANOSLEEP.SYNCS 0x989680 ;  /* 0x009896800000895d */ /* 0x002fea0003900000 */
[----:B------:R-:W1:Y:S02]  /*d410*/  @!P0 SYNCS.PHASECHK.TRANS64 P0, [R0+URZ+0x13280], R24 ;  /* 0x01328018000085a7 */ /* 0x000e64000800007f */
[----:B-1----:R-:W-:Y:S05]  /*d420*/  @!P0 BRA `(.L_x_59) ;  /* 0xfffffffc00f08947 */ /* 0x002fea000383ffff */
[----:B------:R-:W-:Y:S05]  /*d430*/  BRA `(.L_x_142) ;  /* 0xffffffd000647947 */ /* 0x000fea000383ffff */
.L_x_60:
[----:B------:R-:W-:Y:S01]  /*d440*/  BSSY B0, `(.L_x_143) ;  /* 0x0000008000007945 */ /* 0x000fe20003800000 */
[----:B------:R-:W-:Y:S02]  /*d450*/  IMAD.MOV.U32 R13, RZ, RZ, R10 ;  /* 0x000000ffff0d7224 */ /* 0x000fe400078e000a */
[----:B------:R-:W-:Y:S02]  /*d460*/  IMAD.MOV.U32 R12, RZ, RZ, RZ ;  /* 0x000000ffff0c7224 */ /* 0x000fe400078e00ff */
[----:B------:R-:W-:Y:S02]  /*d470*/  IMAD.MOV.U32 R11, RZ, RZ, 0x1c1f ;  /* 0x00001c1fff0b7424 */ /* 0x000fe400078e00ff */
[----:B------:R-:W-:-:S07]  /*d480*/  IMAD.MOV.U32 R15, RZ, RZ, -0x1 ;  /* 0xffffffffff0f7424 */ /* 0x000fce00078e00ff */
[----:B0-----:R-:W-:Y:S05]  /*d490*/  WARPSYNC.COLLECTIVE R15, `(.L_x_144) ;  /* 0x000000000f087348 */ /* 0x001fea0003c00000 */
[----:B------:R1:W2:Y:S02]  /*d4a0*/  SHFL.IDX P6, R14, R13, R12, R11 ;  /* 0x0000000c0d0e7389 */ /* 0x0002a400000c000b */
[----:B012---:R-:W-:Y:S01]  /*d4b0*/  ENDCOLLECTIVE ;  /* 0x000000000000791b */ /* 0x007fe20003800000 */
.L_x_144:
[----:B------:R-:W-:Y:S05]  /*d4c0*/  BSYNC B0 ;  /* 0x0000000000007941 */ /* 0x000fea0003800000 */
.L_x_143:
[----:B------:R-:W0:Y:S01]  /*d4d0*/  S2R R2, SR_TID.X ;  /* 0x0000000000027919 */ /* 0x000e220000002100 */
[----:B------:R-:W-:Y:S01]  /*d4e0*/  IMAD.MOV.U32 R13, RZ, RZ, R9 ;  /* 0x000000ffff0d7224 */ /* 0x000fe200078e0009 */
[----:B------:R-:W-:Y:S01]  /*d4f0*/  MOV R3, R14 ;  /* 0x0000000e00037202 */ /* 0x000fe20000000f00 */
[----:B------:R-:W-:Y:S02]  /*d500*/  IMAD.MOV.U32 R12, RZ, RZ, RZ ;  /* 0x000000ffff0c7224 */ /* 0x000fe400078e00ff */
[----:B------:R-:W-:Y:S02]  /*d510*/  IMAD.MOV.U32 R11, RZ, RZ, 0x1c1f ;  /* 0x00001c1fff0b7424 */ /* 0x000fe400078e00ff */
[----:B------:R-:W-:Y:S02]  /*d520*/  IMAD.MOV.U32 R15, RZ, RZ, -0x1 ;  /* 0xffffffffff0f7424 */ /* 0x000fe400078e00ff */
[----:B------:R-:W-:-:S07]  /*d530*/  VIADD R6, R6, UR43 ;  /* 0x0000002b06067c36 */ /* 0x000fce0008000000 */
[----:B0-----:R-:W-:Y:S05]  /*d540*/  WARPSYNC.COLLECTIVE R15, `(.L_x_145) ;  /* 0x000000000f087348 */ /* 0x001fea0003c00000 */
[----:B------:R1:W2:Y:S02]  /*d550*/  SHFL.IDX P6, R14, R13, R12, R11 ;  /* 0x0000000c0d0e7389 */ /* 0x0002a400000c000b */
[----:B012---:R-:W-:Y:S01]  /*d560*/  ENDCOLLECTIVE ;  /* 0x000000000000791b */ /* 0x007fe20003800000 */
.L_x_145:
[----:B------:R-:W-:Y:S01]  /*d570*/  MOV R13, R10 ;  /* 0x0000000a000d7202 */ /* 0x000fe20000000f00 */
[----:B------:R-:W-:Y:S02]  /*d580*/  IMAD.MOV.U32 R12, RZ, RZ, 0x1 ;  /* 0x00000001ff0c7424 */ /* 0x000fe400078e00ff */
[----:B------:R-:W-:Y:S02]  /*d590*/  IMAD.SHL.U32 R15, R2, 0x10, RZ ;  /* 0x00000010020f7824 */ /* 0x000fe400078e00ff */
[----:B------:R-:W-:-:S03]  /*d5a0*/  IMAD.MOV.U32 R2, RZ, RZ, R14 ;  /* 0x000000ffff027224 */ /* 0x000fc600078e000e */
[----:B------:R-:W-:-:S04]  /*d5b0*/  LOP3.LUT R15, R15, 0x30, RZ, 0xc0, !PT ;  /* 0x000000300f0f7812 */ /* 0x000fc800078ec0ff */
[----:B------:R-:W-:Y:S01]  /*d5c0*/  IADD3 R2, P0, R15, R2, RZ ;  /* 0x000000020f027210 */ /* 0x000fe20007f1e0ff */
[----:B------:R-:W-:-:S04]  /*d5d0*/  IMAD.MOV.U32 R15, RZ, RZ, -0x1 ;  /* 0xffffffffff0f7424 */ /* 0x000fc800078e00ff */
[----:B------:R-:W-:-:S08]  /*d5e0*/  IMAD.X R3, RZ, RZ, R3, P0 ;  /* 0x000000ffff037224 */ /* 0x000fd000000e0603 */
[----:B------:R-:W-:Y:S05]  /*d5f0*/  WARPSYNC.COLLECTIVE R15, `(.L_x_146) ;  /* 0x000000000f087348 */ /* 0x000fea0003c00000 */
[----:B------:R0:W1:Y:S02]  /*d600*/  SHFL.IDX P6, R14, R13, R12, R11 ;  /* 0x0000000c0d0e7389 */ /* 0x00006400000c000b */
[----:B01----:R-:W-:Y:S01]  /*d610*/  ENDCOLLECTIVE ;  /* 0x000000000000791b */ /* 0x003fe20003800000 */
.L_x_146:
[----:B------:R-:W-:Y:S01]  /*d620*/  @!PT LDS RZ, [RZ] ;  /* 0x00000000fffff984 */ /* 0x000fe20000000800 */
[----:B------:R-:W-:Y:S01]  /*d630*/  @!PT LDS RZ, [RZ] ;  /* 0x00000000fffff984 */ /* 0x000fe20000000800 */
[----:B------:R-:W-:Y:S01]  /*d640*/  @!PT LDS RZ, [RZ] ;  /* 0x00000000fffff984 */ /* 0x000fe20000000800 */
[----:B------:R0:W-:Y:S01]  /*d650*/  LDGSTS.E.BYPASS.LTC128B.128 [R6+0x6000], desc[UR36][R2.64], !P2 ;  /* 0x0600000002067fae */ /* 0x0001e2000d101d64 */
[----:B------:R-:W-:Y:S01]  /*d660*/  IMAD.MOV.U32 R13, RZ, RZ, R9 ;  /* 0x000000ffff0d7224 */ /* 0x000fe200078e0009 */
[----:B0-----:R-:W0:Y:S01]  /*d670*/  S2R R2, SR_TID.X ;  /* 0x0000000000027919 */ /* 0x001e220000002100 */
[----:B------:R-:W-:-:S07]  /*d680*/  IMAD.MOV.U32 R3, RZ, RZ, R14 ;  /* 0x000000ffff037224 */ /* 0x000fce00078e000e */
[----:B0-----:R-:W-:Y:S05]  /*d690*/  WARPSYNC.COLLECTIVE R15, `(.L_x_147) ;  /* 0x000000000f087348 */ /* 0x001fea0003c00000 */
[----:B------:R1:W2:Y:S02]  /*d6a0*/  SHFL.IDX P6, R14, R13, R12, R11 ;  /* 0x0000000c0d0e7389 */ /* 0x0002a400000c000b */
[----:B012---:R-:W-:Y:S01]  /*d6b0*/  ENDCOLLECTIVE ;  /* 0x000000000000791b */ /* 0x007fe20003800000 */
.L_x_147:
[----:B------:R-:W-:Y:S01]  /*d6c0*/  IMAD.MOV.U32 R13, RZ, RZ, R10 ;  /* 0x000000ffff0d7224 */ /* 0x000fe200078e000a */
[----:B------:R-:W-:Y:S01]  /*d6d0*/  MOV R12, 0x2 ;  /* 0x00000002000c7802 */ /* 0x000fe20000000f00 */
        /* <DEDUP_REMOVED lines=9> */
.L_x_148:
        /* <DEDUP_REMOVED lines=10> */
.L_x_149:
[----:B------:R-:W-:Y:S02]  /*d810*/  IMAD.MOV.U32 R13, RZ, RZ, R10 ;  /* 0x000000ffff0d7224 */ /* 0x000fe400078e000a */
[----:B------:R-:W-:Y:S02]  /*d820*/  IMAD.MOV.U32 R12, RZ, RZ, 0x3 ;  /* 0x00000003ff0c7424 */ /* 0x000fe400078e00ff */
[----:B------:R-:W-:Y:S02]  /*d830*/  IMAD.SHL.U32 R15, R2, 0x10, RZ ;  /* 0x00000010020f7824 */ /* 0x000fe400078e00ff */
[----:B------:R-:W-:-:S03]  /*d840*/  IMAD.MOV.U32 R2, RZ, RZ, R14 ;  /* 0x000000ffff027224 */ /* 0x000fc600078e000e */
[----:B------:R-:W-:-:S04]  /*d850*/  LOP3.LUT R15, R15, 0x30, RZ, 0xc0, !PT ;  /* 0x000000300f0f7812 */ /* 0x000fc800078ec0ff */
[----:B------:R-:W-:Y:S02]  /*d860*/  IADD3 R2, P0, R15, R2, RZ ;  /* 0x000000020f027210 */ /* 0x000fe40007f1e0ff */
[----:B------:R-:W-:-:S03]  /*d870*/  MOV R15, 0xffffffff ;  /* 0xffffffff000f7802 */ /* 0x000fc60000000f00 */
[----:B------:R-:W-:-:S08]  /*d880*/  IMAD.X R3, RZ, RZ, R3, P0 ;  /* 0x000000ffff037224 */ /* 0x000fd000000e0603 */
[----:B------:R-:W-:Y:S05]  /*d890*/  WARPSYNC.COLLECTIVE R15, `(.L_x_150) ;  /* 0x000000000f087348 */ /* 0x000fea0003c00000 */
[----:B------:R0:W1:Y:S02]  /*d8a0*/  SHFL.IDX P6, R14, R13, R12, R11 ;  /* 0x0000000c0d0e7389 */ /* 0x00006400000c000b */
[----:B01----:R-:W-:Y:S01]  /*d8b0*/  ENDCOLLECTIVE ;  /* 0x000000000000791b */ /* 0x003fe20003800000 */
.L_x_150:
        /* <DEDUP_REMOVED lines=10> */
.L_x_151:
[----:B------:R-:W-:Y:S02]  /*d960*/  IMAD.MOV.U32 R13, RZ, RZ, R17 ;  /* 0x000000ffff0d7224 */ /* 0x000fe400078e0011 */
[----:B------:R-:W-:Y:S02]  /*d970*/  IMAD.MOV.U32 R12, RZ, RZ, RZ ;  /* 0x000000ffff0c7224 */ /* 0x000fe400078e00ff */
[----:B------:R-:W-:Y:S02]  /*d980*/  IMAD.SHL.U32 R3, R3, 0x10, RZ ;  /* 0x0000001003037824 */ /* 0x000fe400078e00ff */
[----:B------:R-:W-:-:S07]  /*d990*/  IMAD.MOV.U32 R2, RZ, RZ, R14 ;  /* 0x000000ffff027224 */ /* 0x000fce00078e000e */
[----:B------:R-:W-:Y:S05]  /*d9a0*/  WARPSYNC.COLLECTIVE R15, `(.L_x_152) ;  /* 0x000000000f087348 */ /* 0x000fea0003c00000 */
[----:B------:R0:W1:Y:S02]  /*d9b0*/  SHFL.IDX P6, R14, R13, R12, R11 ;  /* 0x0000000c0d0e7389 */ /* 0x00006400000c000b */
[----:B01----:R-:W-:Y:S01]  /*d9c0*/  ENDCOLLECTIVE ;  /* 0x000000000000791b */ /* 0x003fe20003800000 */
.L_x_152:
[----:B------:R-:W-:-:S04]  /*d9d0*/  LOP3.LUT R3, R3, 0x30, RZ, 0xc0, !PT ;  /* 0x0000003003037812 */ /* 0x000fc800078ec0ff */
[----:B------:R-:W-:-:S05]  /*d9e0*/  IADD3 R2, P0, R3, R2, RZ ;  /* 0x0000000203027210 */ /* 0x000fca0007f1e0ff */
[----:B------:R-:W-:Y:S01]  /*d9f0*/  IMAD.X R3, RZ, RZ, R10, P0 ;  /* 0x000000ffff037224 */ /* 0x000fe200000e060a */
[----:B------:R-:W-:-:S04]  /*da00*/  MOV R13, R18 ;  /* 0x00000012000d7202 */ /* 0x000fc80000000f00 */
[----:B------:R-:W-:Y:S01]  /*da10*/  @!PT LDS RZ, [RZ] ;  /* 0x00000000fffff984 */ /* 0x000fe20000000800 */
[----:B------:R-:W-:Y:S01]  /*da20*/  @!PT LDS RZ, [RZ] ;  /* 0x00000000fffff984 */ /* 0x000fe20000000800 */
[----:B------:R-:W-:Y:S01]  /*da30*/  @!PT LDS RZ, [RZ] ;  /* 0x00000000fffff984 */ /* 0x000fe20000000800 */
[----:B------:R0:W-:Y:S01]  /*da40*/  LDGSTS.E.BYPASS.LTC128B.128 [R6+0x7800], desc[UR36][R2.64], !P2 ;  /* 0x0780000002067fae */ /* 0x0001e2000d101d64 */
[----:B------:R-:W-:-:S07]  /*da50*/  IMAD.MOV.U32 R17, RZ, RZ, R14 ;  /* 0x000000ffff117224 */ /* 0x000fce00078e000e */
[----:B0-----:R-:W-:Y:S05]  /*da60*/  WARPSYNC.COLLECTIVE R15, `(.L_x_153) ;  /* 0x000000000f087348 */ /* 0x001fea0003c00000 */
[----:B------:R1:W2:Y:S02]  /*da70*/  SHFL.IDX P6, R14, R13, R12, R11 ;  /* 0x0000000c0d0e7389 */ /* 0x0002a400000c000b */
[----:B012---:R-:W-:Y:S01]  /*da80*/  ENDCOLLECTIVE ;  /* 0x000000000000791b */ /* 0x007fe20003800000 */
.L_x_153:
[----:B------:R-:W-:Y:S01]  /*da90*/  IMAD.MOV.U32 R2, RZ, RZ, R14 ;  /* 0x000000ffff027224 */ /* 0x000fe200078e000e */
[----:B------:R-:W-:Y:S06]  /*daa0*/  BRA `(.L_x_154) ;  /* 0xffffffcc00c47947 */ /* 0x000fec000383ffff */
.L_x_65:
[----:B---3--:R3:W4:Y:S02]  /*dab0*/  SYNCS.PHASECHK.TRANS64.TRYWAIT P0, [R0+URZ+0x13240], R24 ;  /* 0x01324018000075a7 */ /* 0x008724000800017f */
[----:B----4-:R-:W-:Y:S05]  /*dac0*/  @!P0 NANOSLEEP.SYNCS 0x989680 ;  /* 0x009896800000895d */ /* 0x010fea0003900000 */
[----:B------:R-:W4:Y:S02]  /*dad0*/  @!P0 SYNCS.PHASECHK.TRANS64 P0, [R0+URZ+0x13240], R24 ;  /* 0x01324018000085a7 */ /* 0x000f24000800007f */
[----:B----4-:R-:W-:Y:S05]  /*dae0*/  @!P0 BRA `(.L_x_65) ;  /* 0xfffffffc00f08947 */ /* 0x010fea000383ffff */
[----:B------:R-:W-:Y:S05]  /*daf0*/  BRA `(.L_x_155) ;  /* 0xffffffd000207947 */ /* 0x000fea000383ffff */
.L_x_66:
[----:B------:R-:W-:Y:S01]  /*db00*/  BSSY B0, `(.L_x_156) ;  /* 0x0000008000007945 */ /* 0x000fe20003800000 */
[----:B------:R-:W-:Y:S02]  /*db10*/  IMAD.MOV.U32 R13, RZ, RZ, R5 ;  /* 0x000000ffff0d7224 */ /* 0x000fe400078e0005 */
[----:B------:R-:W-:Y:S02]  /*db20*/  IMAD.MOV.U32 R12, RZ, RZ, RZ ;  /* 0x000000ffff0c7224 */ /* 0x000fe400078e00ff */
[----:B------:R-:W-:Y:S02]  /*db30*/  IMAD.MOV.U32 R11, RZ, RZ, 0x1c1f ;  /* 0x00001c1fff0b7424 */ /* 0x000fe400078e00ff */
[----:B------:R-:W-:-:S07]  /*db40*/  IMAD.MOV.U32 R15, RZ, RZ, -0x1 ;  /* 0xffffffffff0f7424 */ /* 0x000fce00078e00ff */
[----:B0123--:R-:W-:Y:S05]  /*db50*/  WARPSYNC.COLLECTIVE R15, `(.L_x_157) ;  /* 0x000000000f087348 */ /* 0x00ffea0003c00000 */
[----:B------:R4:W0:Y:S02]  /*db60*/  SHFL.IDX P6, R14, R13, R12, R11 ;  /* 0x0000000c0d0e7389 */ /* 0x00082400000c000b */
[----:B01234-:R-:W-:Y:S01]  /*db70*/  ENDCOLLECTIVE ;  /* 0x000000000000791b */ /* 0x01ffe20003800000 */
.L_x_157:
[----:B------:R-:W-:Y:S05]  /*db80*/  BSYNC B0 ;  /* 0x0000000000007941 */ /* 0x000fea0003800000 */
.L_x_156:
[----:B------:R-:W-:Y:S01]  /*db90*/  IMAD.MOV.U32 R13, RZ, RZ, R4 ;  /* 0x000000ffff0d7224 */ /* 0x000fe200078e0004 */
[----:B------:R-:W-:Y:S01]  /*dba0*/  MOV R11, 0x1c1f ;  /* 0x00001c1f000b7802 */ /* 0x000fe20000000f00 */
[----:B------:R-:W-:Y:S02]  /*dbb0*/  IMAD.MOV.U32 R12, RZ, RZ, RZ ;  /* 0x000000ffff0c7224 */ /* 0x000fe400078e00ff */
[----:B------:R-:W-:Y:S02]  /*dbc0*/  IMAD.MOV.U32 R15, RZ, RZ, -0x1 ;  /* 0xffffffffff0f7424 */ /* 0x000fe400078e00ff */
[----:B------:R-:W-:-:S07]  /*dbd0*/  IMAD.MOV.U32 R3, RZ, RZ, R14 ;  /* 0x000000ffff037224 */ /* 0x000fce00078e000e */
[----:B------:R-:W-:Y:S05]  /*dbe0*/  WARPSYNC.COLLECTIVE R15, `(.L_x_158) ;  /* 0x000000000f087348 */ /* 0x000fea0003c00000 */
[----:B------:R0:W1:Y:S02]  /*dbf0*/  SHFL.IDX P6, R14, R13, R12, R11 ;  /* 0x0000000c0d0e7389 */ /* 0x00006400000c000b */
[----:B01----:R-:W-:Y:S01]  /*dc00*/  ENDCOLLECTIVE ;  /* 0x000000000000791b */ /* 0x003fe20003800000 */
.L_x_158:
[----:B------:R-:W-:Y:S02]  /*dc10*/  IMAD.MOV.U32 R13, RZ, RZ, R5 ;  /* 0x000000ffff0d7224 */ /* 0x000fe400078e0005 */
[----:B------:R-:W-:Y:S02]  /*dc20*/  IMAD.MOV.U32 R12, RZ, RZ, 0x1 ;  /* 0x00000001ff0c7424 */ /* 0x000fe400078e00ff */
[----:B------:R-:W-:-:S07]  /*dc30*/  IMAD.MOV.U32 R2, RZ, RZ, R14 ;  /* 0x000000ffff027224 */ /* 0x000fce00078e000e */
[----:B------:R-:W-:Y:S05]  /*dc40*/  WARPSYNC.COLLECTIVE R15, `(.L_x_159) ;  /* 0x000000000f087348 */ /* 0x000fea0003c00000 */
[----:B------:R0:W1:Y:S02]  /*dc50*/  SHFL.IDX P6, R14, R13, R12, R11 ;  /* 0x0000000c0d0e7389 */ /* 0x00006400000c000b */
[----:B01----:R-:W-:Y:S01]  /*dc60*/  ENDCOLLECTIVE ;  /* 0x000000000000791b */ /* 0x003fe20003800000 */
.L_x_159:
        /* <DEDUP_REMOVED lines=11> */
.L_x_160:
[----:B------:R-:W-:Y:S02]  /*dd20*/  IMAD.MOV.U32 R13, RZ, RZ, R5 ;  /* 0x000000ffff0d7224 */ /* 0x000fe400078e0005 */
[----:B------:R-:W-:Y:S02]  /*dd30*/  IMAD.MOV.U32 R12, RZ, RZ, 0x2 ;  /* 0x00000002ff0c7424 */ /* 0x000fe400078e00ff */
[----:B------:R-:W-:-:S07]  /*dd40*/  IMAD.MOV.U32 R2, RZ, RZ, R14 ;  /* 0x000000ffff027224 */ /* 0x000fce00078e000e */
[----:B------:R-:W-:Y:S05]  /*dd50*/  WARPSYNC.COLLECTIVE R15, `(.L_x_161) ;  /* 0x000000000f087348 */ /* 0x000fea0003c00000 */
[----:B------:R0:W1:Y:S02]  /*dd60*/  SHFL.IDX P6, R14, R13, R12, R11 ;  /* 0x0000000c0d0e7389 */ /* 0x00006400000c000b */
[----:B01----:R-:W-:Y:S01]  /*dd70*/  ENDCOLLECTIVE ;  /* 0x000000000000791b */ /* 0x003fe20003800000 */
.L_x_161:
[----:B------:R-:W-:-:S04]  /*dd80*/  IADD3 R2, P0, R10, R2, RZ ;  /* 0x000000020a027210 */ /* 0x000fc80007f1e0ff */
[----:B------:R-:W-:-:S05]  /*dd90*/  IADD3.X R3, RZ, R3, RZ, P0, !PT ;  /* 0x00000003ff037210 */ /* 0x000fca00007fe4ff */
        /* <DEDUP_REMOVED lines=9> */
.L_x_162:
[----:B------:R-:W-:Y:S02]  /*de30*/  IMAD.MOV.U32 R13, RZ, RZ, R5 ;  /* 0x000000ffff0d7224 */ /* 0x000fe400078e0005 */
[----:B------:R-:W-:Y:S02]  /*de40*/  IMAD.MOV.U32 R12, RZ, RZ, 0x3 ;  /* 0x00000003ff0c7424 */ /* 0x000fe400078e00ff */
[----:B------:R-:W-:-:S07]  /*de50*/  IMAD.MOV.U32 R2, RZ, RZ, R14 ;  /* 0x000000ffff027224 */ /* 0x000fce00078e000e */
[----:B------:R-:W-:Y:S05]  /*de60*/  WARPSYNC.COLLECTIVE R15, `(.L_x_163) ;  /* 0x000000000f087348 */ /* 0x000fea0003c00000 */
[----:B------:R0:W1:Y:S02]  /*de70*/  SHFL.IDX P6, R14, R13, R12, R11 ;  /* 0x0000000c0d0e7389 */ /* 0x00006400000c000b */
[----:B01----:R-:W-:Y:S01]  /*de80*/  ENDCOLLECTIVE ;  /* 0x000000000000791b */ /* 0x003fe20003800000 */
.L_x_163:
[----:B------:R-:W-:-:S05]  /*de90*/  IADD3 R2, P0, R10, R2, RZ ;  /* 0x000000020a027210 */ /* 0x000fca0007f1e0ff */
[----:B------:R-:W-:-:S05]  /*dea0*/  IMAD.X R3, RZ, RZ, R3, P0 ;  /* 0x000000ffff037224 */ /* 0x000fca00000e0603 */
[----:B------:R-:W-:Y:S01]  /*deb0*/  @!PT LDS RZ, [RZ] ;  /* 0x00000000fffff984 */ /* 0x000fe20000000800 */
[----:B------:R-:W-:Y:S01]  /*dec0*/  @!PT LDS RZ, [RZ] ;  /* 0x00000000fffff984 */ /* 0x000fe20000000800 */
[----:B------:R-:W-:Y:S01]  /*ded0*/  @!PT LDS RZ, [RZ] ;  /* 0x00000000fffff984 */ /* 0x000fe20000000800 */
[----:B------:R0:W-:Y:S01]  /*dee0*/  LDGSTS.E.BYPASS.LTC128B.128 [R6+0xf000], desc[UR36][R2.64], !P2 ;  /* 0x0f00000002067fae */ /* 0x0001e2000d101d64 */
[----:B------:R-:W-:Y:S01]  /*def0*/  IMAD.MOV.U32 R13, RZ, RZ, R4 ;  /* 0x000000ffff0d7224 */ /* 0x000fe200078e0004 */
[----:B------:R-:W-:-:S07]  /*df00*/  MOV R5, R14 ;  /* 0x0000000e00057202 */ /* 0x000fce0000000f00 */
[----:B0-----:R-:W-:Y:S05]  /*df10*/  WARPSYNC.COLLECTIVE R15, `(.L_x_164) ;  /* 0x000000000f087348 */ /* 0x001fea0003c00000 */
[----:B------:R1:W2:Y:S02]  /*df20*/  SHFL.IDX P6, R14, R13, R12, R11 ;  /* 0x0000000c0d0e7389 */ /* 0x0002a400000c000b */
[----:B012---:R-:W-:Y:S01]  /*df30*/  ENDCOLLECTIVE ;  /* 0x000000000000791b */ /* 0x007fe20003800000 */
.L_x_164:
[----:B------:R-:W-:Y:S02]  /*df40*/  IMAD.MOV.U32 R13, RZ, RZ, R8 ;  /* 0x000000ffff0d7224 */ /* 0x000fe400078e0008 */
[----:B------:R-:W-:Y:S02]  /*df50*/  IMAD.MOV.U32 R12, RZ, RZ, RZ ;  /* 0x000000ffff0c7224 */ /* 0x000fe400078e00ff */
[----:B------:R-:W-:-:S07]  /*df60*/  IMAD.MOV.U32 R2, RZ, RZ, R14 ;  /* 0x000000ffff027224 */ /* 0x000fce00078e000e */
[----:B------:R-:W-:Y:S05]  /*df70*/  WARPSYNC.COLLECTIVE R15, `(.L_x_165) ;  /* 0x000000000f087348 */ /* 0x000fea0003c00000 */
[----:B------:R0:W1:Y:S02]  /*df80*/  SHFL.IDX P6, R14, R13, R12, R11 ;  /* 0x0000000c0d0e7389 */ /* 0x00006400000c000b */
[----:B01----:R-:W-:Y:S01]  /*df90*/  ENDCOLLECTIVE ;  /* 0x000000000000791b */ /* 0x003fe20003800000 */
.L_x_165:
        /* <DEDUP_REMOVED lines=11> */
.L_x_166:
[----:B------:R-:W-:Y:S05]  /*e050*/  BRA `(.L_x_167) ;  /* 0xffffffcc00b47947 */ /* 0x000fea000383ffff */
.L_x_71:
[----:B0-----:R0:W2:Y:S02]  /*e060*/  SYNCS.PHASECHK.TRANS64.TRYWAIT P2, [R0+URZ+0x13270], R3 ;  /* 0x01327003000075a7 */ /* 0x0010a4000804017f */
[----:B--2---:R-:W-:Y:S05]  /*e070*/  @!P2 NANOSLEEP.SYNCS 0x989680 ;  /* 0x009896800000a95d */ /* 0x004fea0003900000 */
[----:B------:R-:W2:Y:S02]  /*e080*/  @!P2 SYNCS.PHASECHK.TRANS64 P2, [R0+URZ+0x13270], R3 ;  /* 0x013270030000a5a7 */ /* 0x000ea4000804007f */
[----:B--2---:R-:W-:Y:S05]  /*e090*/  @!P2 BRA `(.L_x_71) ;  /* 0xfffffffc00f0a947 */ /* 0x004fea000383ffff */
[----:B------:R-:W-:Y:S05]  /*e0a0*/  BRA `(.L_x_168) ;  /* 0xffffffd000187947 */ /* 0x000fea000383ffff */
.L_x_73:
[----:B0-----:R0:W2:Y:S02]  /*e0b0*/  SYNCS.PHASECHK.TRANS64.TRYWAIT P2, [R0+URZ+0x13260], R5 ;  /* 0x01326005000075a7 */ /* 0x0010a4000804017f */
[----:B--2---:R-:W-:Y:S05]  /*e0c0*/  @!P2 NANOSLEEP.SYNCS 0x989680 ;  /* 0x009896800000a95d */ /* 0x004fea0003900000 */
[----:B------:R-:W2:Y:S02]  /*e0d0*/  @!P2 SYNCS.PHASECHK.TRANS64 P2, [R0+URZ+0x13260], R5 ;  /* 0x013260050000a5a7 */ /* 0x000ea4000804007f */
[----:B--2---:R-:W-:Y:S05]  /*e0e0*/  @!P2 BRA `(.L_x_73) ;  /* 0xfffffffc00f0a947 */ /* 0x004fea000383ffff */
[----:B------:R-:W-:Y:S05]  /*e0f0*/  BRA `(.L_x_169) ;  /* 0xffffffd000287947 */ /* 0x000fea000383ffff */
.L_x_79:
[----:B0-----:R0:W2:Y:S02]  /*e100*/  SYNCS.PHASECHK.TRANS64.TRYWAIT P1, [R2+URZ+0x13270], R3 ;  /* 0x01327003020075a7 */ /* 0x0010a4000802017f */
[----:B--2---:R-:W-:Y:S05]  /*e110*/  @!P1 NANOSLEEP.SYNCS 0x989680 ;  /* 0x009896800000995d */ /* 0x004fea0003900000 */
[----:B------:R-:W2:Y:S02]  /*e120*/  @!P1 SYNCS.PHASECHK.TRANS64 P1, [R2+URZ+0x13270], R3 ;  /* 0x01327003020095a7 */ /* 0x000ea4000802007f */
[----:B--2---:R-:W-:Y:S05]  /*e130*/  @!P1 BRA `(.L_x_79) ;  /* 0xfffffffc00f09947 */ /* 0x004fea000383ffff */
[----:B------:R-:W-:Y:S05]  /*e140*/  BRA `(.L_x_170) ;  /* 0xffffffd400207947 */ /* 0x000fea000383ffff */
.L_x_81:
[----:B0-----:R0:W2:Y:S02]  /*e150*/  SYNCS.PHASECHK.TRANS64.TRYWAIT P1, [R2+URZ+0x13260], R5 ;  /* 0x01326005020075a7 */ /* 0x0010a4000802017f */
[----:B--2---:R-:W-:Y:S05]  /*e160*/  @!P1 NANOSLEEP.SYNCS 0x989680 ;  /* 0x009896800000995d */ /* 0x004fea0003900000 */
[----:B------:R-:W2:Y:S02]  /*e170*/  @!P1 SYNCS.PHASECHK.TRANS64 P1, [R2+URZ+0x13260], R5 ;  /* 0x01326005020095a7 */ /* 0x000ea4000802007f */
[----:B--2---:R-:W-:Y:S05]  /*e180*/  @!P1 BRA `(.L_x_81) ;  /* 0xfffffffc00f09947 */ /* 0x004fea000383ffff */
[----:B------:R-:W-:Y:S05]  /*e190*/  BRA `(.L_x_171) ;  /* 0xffffffd400307947 */ /* 0x000fea000383ffff */
.L_x_85:
[----:B0-----:R0:W2:Y:S02]  /*e1a0*/  SYNCS.PHASECHK.TRANS64.TRYWAIT P0, [R5+URZ+0x13220], R0 ;  /* 0x01322000050075a7 */ /* 0x0010a4000800017f */
[----:B--2---:R-:W-:Y:S05]  /*e1b0*/  @!P0 NANOSLEEP.SYNCS 0x989680 ;  /* 0x009896800000895d */ /* 0x004fea0003900000 */
[----:B------:R-:W2:Y:S02]  /*e1c0*/  @!P0 SYNCS.PHASECHK.TRANS64 P0, [R5+URZ+0x13220], R0 ;  /* 0x01322000050085a7 */ /* 0x000ea4000800007f */
[----:B--2---:R-:W-:Y:S05]  /*e1d0*/  @!P0 BRA `(.L_x_85) ;  /* 0xfffffffc00f08947 */ /* 0x004fea000383ffff */
[----:B------:R-:W-:Y:S05]  /*e1e0*/  BRA `(.L_x_172) ;  /* 0xffffffd8003c7947 */ /* 0x000fea000383ffff */
.L_x_89:
[----:B0-----:R0:W2:Y:S02]  /*e1f0*/  SYNCS.PHASECHK.TRANS64.TRYWAIT P1, [R3+URZ+0x13240], R2 ;  /* 0x01324002030075a7 */ /* 0x0010a4000802017f */
[----:B--2---:R-:W-:Y:S05]  /*e200*/  @!P1 NANOSLEEP.SYNCS 0x989680 ;  /* 0x009896800000995d */ /* 0x004fea0003900000 */
[----:B------:R-:W2:Y:S02]  /*e210*/  @!P1 SYNCS.PHASECHK.TRANS64 P1, [R3+URZ+0x13240], R2 ;  /* 0x01324002030095a7 */ /* 0x000ea4000802007f */
[----:B--2---:R-:W-:Y:S05]  /*e220*/  @!P1 BRA `(.L_x_89) ;  /* 0xfffffffc00f09947 */ /* 0x004fea000383ffff */
[----:B------:R-:W-:Y:S05]  /*e230*/  BRA `(.L_x_173) ;  /* 0xffffffd8007c7947 */ /* 0x000fea000383ffff */
.L_x_91:
[----:B--2---:R2:W3:Y:S02]  /*e240*/  SYNCS.PHASECHK.TRANS64.TRYWAIT P1, [R5+URZ+0x13240], R0 ;  /* 0x01324000050075a7 */ /* 0x0044e4000802017f */
[----:B---3--:R-:W-:Y:S05]  /*e250*/  @!P1 NANOSLEEP.SYNCS 0x989680 ;  /* 0x009896800000995d */ /* 0x008fea0003900000 */
[----:B------:R-:W3:Y:S02]  /*e260*/  @!P1 SYNCS.PHASECHK.TRANS64 P1, [R5+URZ+0x13240], R0 ;  /* 0x01324000050095a7 */ /* 0x000ee4000802007f */
[----:B---3--:R-:W-:Y:S05]  /*e270*/  @!P1 BRA `(.L_x_91) ;  /* 0xfffffffc00f09947 */ /* 0x008fea000383ffff */
[----:B------:R-:W-:Y:S05]  /*e280*/  BRA `(.L_x_174) ;  /* 0xffffffd800887947 */ /* 0x000fea000383ffff */
.L_x_93:
[----:B---3--:R3:W4:Y:S02]  /*e290*/  SYNCS.PHASECHK.TRANS64.TRYWAIT P1, [R3+URZ+0x13260], R2 ;  /* 0x01326002030075a7 */ /* 0x008724000802017f */
[----:B----4-:R-:W-:Y:S05]  /*e2a0*/  @!P1 NANOSLEEP.SYNCS 0x989680 ;  /* 0x009896800000995d */ /* 0x010fea0003900000 */
[----:B------:R-:W4:Y:S02]  /*e2b0*/  @!P1 SYNCS.PHASECHK.TRANS64 P1, [R3+URZ+0x13260], R2 ;  /* 0x01326002030095a7 */ /* 0x000f24000802007f */
[----:B----4-:R-:W-:Y:S05]  /*e2c0*/  @!P1 BRA `(.L_x_93) ;  /* 0xfffffffc00f09947 */ /* 0x010fea000383ffff */
[----:B------:R-:W-:Y:S05]  /*e2d0*/  BRA `(.L_x_175) ;  /* 0xffffffd800847947 */ /* 0x000fea000383ffff */
.L_x_95:
[----:B----4-:R4:W0:Y:S02]  /*e2e0*/  SYNCS.PHASECHK.TRANS64.TRYWAIT P1, [R5+URZ+0x13260], R0 ;  /* 0x01326000050075a7 */ /* 0x010824000802017f */
[----:B0-----:R-:W-:Y:S05]  /*e2f0*/  @!P1 NANOSLEEP.SYNCS 0x989680 ;  /* 0x009896800000995d */ /* 0x001fea0003900000 */
[----:B------:R-:W0:Y:S02]  /*e300*/  @!P1 SYNCS.PHASECHK.TRANS64 P1, [R5+URZ+0x13260], R0 ;  /* 0x01326000050095a7 */ /* 0x000e24000802007f */
[----:B0-----:R-:W-:Y:S05]  /*e310*/  @!P1 BRA `(.L_x_95) ;  /* 0xfffffffc00f09947 */ /* 0x001fea000383ffff */
[----:B------:R-:W-:Y:S05]  /*e320*/  BRA `(.L_x_176) ;  /* 0xffffffd800807947 */ /* 0x000fea000383ffff */
.L_x_97:
[----:B------:R0:W0:Y:S02]  /*e330*/  SYNCS.PHASECHK.TRANS64.TRYWAIT P1, [R3+URZ+0x13280], R2 ;  /* 0x01328002030075a7 */ /* 0x000024000802017f */
[----:B0-----:R-:W-:Y:S05]  /*e340*/  @!P1 NANOSLEEP.SYNCS 0x989680 ;  /* 0x009896800000995d */ /* 0x001fea0003900000 */
[----:B------:R-:W0:Y:S02]  /*e350*/  @!P1 SYNCS.PHASECHK.TRANS64 P1, [R3+URZ+0x13280], R2 ;  /* 0x01328002030095a7 */ /* 0x000e24000802007f */
[----:B0-----:R-:W-:Y:S05]  /*e360*/  @!P1 BRA `(.L_x_97) ;  /* 0xfffffffc00f09947 */ /* 0x001fea000383ffff */
[----:B------:R-:W-:Y:S05]  /*e370*/  BRA `(.L_x_177) ;  /* 0xffffffd8007c7947 */ /* 0x000fea000383ffff */
.L_x_178:
[----:B------:R-:W-:-:S00]  /*e380*/  BRA `(.L_x_178) ;  /* 0xfffffffc00fc7947 */ /* 0x000fc0000383ffff */
[----:B------:R-:W-:-:S00]  /*e390*/  NOP ;  /* 0x0000000000007918 */ /* 0x000fc00000000000 */
        /* <DEDUP_REMOVED lines=14> */
.L_x_2747:


//--------------------- .text._ZN7cutlass13device_kernelIN5flash11enable_sm90INS1_16FlashAttnFwdSm90INS1_25CollectiveMainloopFwdSm90ILi2EN4cute5tupleIJNS5_1CILi1EEES8_S8_EEENS6_IJNS7_ILi192EEENS7_ILi160EEENS7_ILi64EEEEEELi64ENS_12float_e4m3_tEfNS_4arch4Sm90ELb0ELb0ELb0ELb1ELb1ELb0ELb0ELb1ELb1ELb1ELb0ELb0EEENS1_21CollectiveEpilogueFwdINS6_IJSA_SC_SB_EEES9_NS_10bfloat16_tESG_Li384ELb1ELb1ELb0ELb1EEENS1_36VarlenDynamicPersistentTileSchedulerILi192ELi160ELi384ELi128ELb0ELb1ELb1ELb0ELb1ELb1EEEEEEEEEvNT_6ParamsE --------------------------
	.section	.text._ZN7cutlass13device_kernelIN5flash11enable_sm90INS1_16FlashAttnFwdSm90INS1_25CollectiveMainloopFwdSm90ILi2EN4cute5tupleIJNS5_1CILi1EEES8_S8_EEENS6_IJNS7_ILi192EEENS7_ILi160EEENS7_ILi64EEEEEELi64ENS_12float_e4m3_tEfNS_4arch4Sm90ELb0ELb0ELb0ELb1ELb1ELb0ELb0ELb1ELb1ELb1ELb0ELb0EEENS1_21CollectiveEpilogueFwdINS6_IJSA_SC_SB_EEES9_NS_10bfloat16_tESG_Li384ELb1ELb1ELb0ELb1EEENS1_36VarlenDynamicPersistentTileSchedulerILi192ELi160ELi384ELi128ELb0ELb1ELb1ELb0ELb1ELb1EEEEEEEEEvNT_6ParamsE,"ax",@progbits
	.align	128
.text._ZN7cutlass13device_kernelIN5flash11enable_sm90INS1_16FlashAttnFwdSm90INS1_25CollectiveMainloopFwdSm90ILi2EN4cute5tupleIJNS5_1CILi1EEES8_S8_EEENS6_IJNS7_ILi192EEENS7_ILi160EEENS7_ILi64EEEEEELi64ENS_12float_e4m3_tEfNS_4arch4Sm90ELb0ELb0ELb0ELb1ELb1ELb0ELb0ELb1ELb1ELb1ELb0ELb0EEENS1_21CollectiveEpilogueFwdINS6_IJSA_SC_SB_EEES9_NS_10bfloat16_tESG_Li384ELb1ELb1ELb0ELb1EEENS1_36VarlenDynamicPersistentTileSchedulerILi192ELi160ELi384ELi128ELb0ELb1ELb1ELb0ELb1ELb1EEEEEEEEEvNT_6ParamsE:
        .type           _ZN7cutlass13device_kernelIN5flash11enable_sm90INS1_16FlashAttnFwdSm90INS1_25CollectiveMainloopFwdSm90ILi2EN4cute5tupleIJNS5_1CILi1EEES8_S8_EEENS6_IJNS7_ILi192EEENS7_ILi160EEENS7_ILi64EEEEEELi64ENS_12float_e4m3_tEfNS_4arch4Sm90ELb0ELb0ELb0ELb1ELb1ELb0ELb0ELb1ELb1ELb1ELb0ELb0EEENS1_21CollectiveEpilogueFwdINS6_IJSA_SC_SB_EEES9_NS_10bfloat16_tESG_Li384ELb1ELb1ELb0ELb1EEENS1_36VarlenDynamicPersistentTileSchedulerILi192ELi160ELi384ELi128ELb0ELb1ELb1ELb0ELb1ELb1EEEEEEEEEvNT_6ParamsE,@function
        .size           _ZN7cutlass13device_kernelIN5flash11enable_sm90INS1_16FlashAttnFwdSm90INS1_25CollectiveMainloopFwdSm90ILi2EN4cute5tupleIJNS5_1CILi1EEES8_S8_EEENS6_IJNS7_ILi192EEENS7_ILi160EEENS7_ILi64EEEEEELi64ENS_12float_e4m3_tEfNS_4arch4Sm90ELb0ELb0ELb0ELb1ELb1ELb0ELb0ELb1ELb1ELb1ELb0ELb0EEENS1_21CollectiveEpilogueFwdINS6_IJSA_SC_SB_EEES9_NS_10bfloat16_tESG_Li384ELb1ELb1ELb0ELb1EEENS1_36VarlenDynamicPersistentTileSchedulerILi192ELi160ELi384ELi128ELb0ELb1ELb1ELb0ELb1ELb1EEEEEEEEEvNT_6ParamsE,(.L_x_2748 - _ZN7cutlass13device_kernelIN5flash11enable_sm90INS1_16FlashAttnFwdSm90INS1_25CollectiveMainloopFwdSm90ILi2EN4cute5tupleIJNS5_1CILi1EEES8_S8_EEENS6_IJNS7_ILi192EEENS7_ILi160EEENS7_ILi64EEEEEELi64ENS_12float_e4m3_tEfNS_4arch4Sm90ELb0ELb0ELb0ELb1ELb1ELb0ELb0ELb1ELb1ELb1ELb0ELb0EEENS1_21CollectiveEpilogueFwdINS6_IJSA_SC_SB_EEES9_NS_10bfloat16_tESG_Li384ELb1ELb1ELb0ELb1EEENS1_36VarlenDynamicPersistentTileSchedulerILi192ELi160ELi384ELi128ELb0ELb1ELb1ELb0ELb1ELb1EEEEEEEEEvNT_6ParamsE)
        .other          _ZN7cutlass13device_kernelIN5flash11enable_sm90INS1_16FlashAttnFwdSm90INS1_25CollectiveMainloopFwdSm90ILi2EN4cute5tupleIJNS5_1CILi1EEES8_S8_EEENS6_IJNS7_ILi192EEENS7_ILi160EEENS7_ILi64EEEEEELi64ENS_12float_e4m3_tEfNS_4arch4Sm90ELb0ELb0ELb0ELb1ELb1ELb0ELb0ELb1ELb1ELb1ELb0ELb0EEENS1_21CollectiveEpilogueFwdINS6_IJSA_SC_SB_EEES9_NS_10bfloat16_tESG_Li384ELb1ELb1ELb0ELb1EEENS1_36VarlenDynamicPersistentTileSchedulerILi192ELi160ELi384ELi128ELb0ELb1ELb1ELb0ELb1ELb1EEEEEEEEEvNT_6ParamsE,@"STO_CUDA_ENTRY STV_DEFAULT"
_ZN7cutlass13device_kernelIN5flash11enable_sm90INS1_16FlashAttnFwdSm90INS1_25CollectiveMainloopFwdSm90ILi2EN4cute5tupleIJNS5_1CILi1EEES8_S8_EEENS6_IJNS7_ILi192EEENS7_ILi160EEENS7_ILi64EEEEEELi64ENS_12float_e4m3_tEfNS_4arch4Sm90ELb0ELb0ELb0ELb1ELb1ELb0ELb0ELb1ELb1ELb1ELb0ELb0EEENS1_21CollectiveEpilogueFwdINS6_IJSA_SC_SB_EEES9_NS_10bfloat16_tESG_Li384ELb1ELb1ELb0ELb1EEENS1_36VarlenDynamicPersistentTileSchedulerILi192ELi160ELi384ELi128ELb0ELb1ELb1ELb0ELb1ELb1EEEEEEEEEvNT_6ParamsE:
        /* <DEDUP_REMOVED lines=10> */
[----:B------:R-:W-:-:S05]  /*00a0*/  SHF.R.U32.HI R2, RZ, 0x7, R3 ;  /* 0x00000007ff027819 */ /* 0x000fca0000011603 */
[----:B------:R0:W1:Y:S04]  /*00b0*/  SHFL.IDX PT, R3, R2, RZ, 0x1f ;  /* 0x00001fff02037589 */ /* 0x00006800000e0000 */
[----:B------:R-:W-:Y:S01]  /*00c0*/  VOTEU.ALL UP0, P0 ;  /* 0x00000000003f7886 */ /* 0x000fe20000000000 */
[----:B------:R-:W-:-:S04]  /*00d0*/  VOTEU.ALL UP1, P0 ;  /* 0x00000000003f7886 */ /* 0x000fc80000020000 */
[----:B------:R-:W2:Y:S01]  /*00e0*/  @!UP0 S2UR UR8, SR_CgaCtaId ;  /* 0x00000000000889c3 */ /* 0x000ea20000008800 */
[----:B------:R-:W-:Y:S01]  /*00f0*/  @!UP0 UMOV UR6, 0x400 ;  /* 0x0000040000068882 */ /* 0x000fe20000000000 */
[----:B------:R-:W-:-:S04]  /*0100*/  @!UP0 UIADD3 UR4, -UR4, 0x100000, URZ ;  /* 0x0010000004048890 */ /* 0x000fc8000fffe13f */
[----:B------:R-:W-:Y:S02]  /*0110*/  @!UP0 USHF.L.U32 UR5, UR4, 0xb, URZ ;  /* 0x0000000b04058899 */ /* 0x000fe4000800063f */
[----:B------:R-:W-:Y:S02]  /*0120*/  @!UP0 USHF.L.U32 UR4, UR4, 0x1, URZ ;  /* 0x0000000104048899 */ /* 0x000fe4000800063f */
[----:B--2---:R-:W-:Y:S02]  /*0130*/  @!UP0 ULEA UR8, UR8, UR6, 0x18 ;  /* 0x0000000608088291 */ /* 0x004fe4000f8ec03f */
        /* <DEDUP_REMOVED lines=25> */
.L_x_179:
        /* <DEDUP_REMOVED lines=22> */
.L_x_180:
        /* <DEDUP_REMOVED lines=18> */
.L_x_181:
        /* <DEDUP_REMOVED lines=22> */
.L_x_182:
[----:B------:R-:W5:Y:S01]  /*06b0*/  SHFL.IDX PT, R4, R0, RZ, 0x1f ;  /* 0x00001fff00047589 */ /* 0x000f6200000e0000 */
[----:B------:R-:W-:Y:S01]  /*06c0*/  R2UR UR9, R3 ;  /* 0x00000000030972ca */ /* 0x000fe200000e0000 */
[----:B------:R-:W-:Y:S01]  /*06d0*/  NOP ;  /* 0x0000000000007918 */ /* 0x000fe20000000000 */
[----:B------:R-:W0:Y:S01]  /*06e0*/  S2R R2, SR_CgaCtaId ;  /* 0x0000000000027919 */ /* 0x000e220000008800 */
        /* <DEDUP_REMOVED lines=20> */
.L_x_183:
        /* <DEDUP_REMOVED lines=8> */
.L_x_185:
[----:B------:R-:W-:-:S08]  /*08b0*/  NOP ;  /* 0x0000000000007918 */ /* 0x000fd00000000000 */
[----:B------:R-:W0:Y:S02]  /*08c0*/  USETMAXREG.TRY_ALLOC.CTAPOOL UP0, 0xa0 ;  /* 0x000000a0000079c8 */ /* 0x000e240008000600 */
[----:B0-----:R-:W-:-:S13]  /*08d0*/  PLOP3.LUT P0, PT, PT, PT, UP0, 0x80, 0x0 ;  /* 0x000000000000781c */ /* 0x001fda0003f0f008 */
[----:B------:R-:W-:Y:S05]  /*08e0*/  @!P0 BRA `(.L_x_185) ;  /* 0xfffffffc00f08947 */ /* 0x000fea000383ffff */
[----:B------:R-:W0:Y:S08]  /*08f0*/  S2UR UR5, SR_CgaCtaId ;  /* 0x00000000000579c3 */ /* 0x000e300000008800 */
[----:B------:R-:W-:Y:S06]  /*0900*/  BAR.ARV 0x8, 0x200 ;  /* 0x0208000000007b1d */ /* 0x000fec0000002000 */
[----:B------:R-:W-:-:S02]  /*0910*/  UMOV UR4, 0x400 ;  /* 0x0000040000047882 */ /* 0x000fc40000000000 */
[----:B------:R-:W-:Y:S01]  /*0920*/  BAR.SYNC.DEFER_BLOCKING 0x5, 0x200 ;  /* 0x0148000000007b1d */ /* 0x000fe20000010000 */
[----:B0-----:R-:W-:-:S09]  /*0930*/  ULEA UR4, UR5, UR4, 0x18 ;  /* 0x0000000405047291 */ /* 0x001fd2000f8ec03f */
[----:B------:R-:W0:Y:S01]  /*0940*/  LDS.128 R28, [UR4+0x132d0] ;  /* 0x0132d004ff1c7984 */ /* 0x000e220008000c00 */
[----:B------:R-:W-:Y:S01]  /*0950*/  ULDC UR4, c[0x0][0xc3c] ;  /* 0x00030f0000047ab9 */ /* 0x000fe20000000800 */
[----:B------:R-:W-:Y:S06]  /*0960*/  BAR.ARV 0x4, 0x200 ;  /* 0x0108000000007b1d */ /* 0x000fec0000002000 */
[----:B0-----:R-:W-:-:S13]  /*0970*/  ISETP.GE.AND P0, PT, R31, UR4, PT ;  /* 0x000000041f007c0c */ /* 0x001fda000bf06270 */
[----:B------:R-:W-:Y:S05]  /*0980*/  @P0 EXIT ;  /* 0x000000000000094d */ /* 0x000fea0003800000 */
[----:B------:R-:W0:Y:S01]  /*0990*/  S2R R0, SR_TID.X ;  /* 0x0000000000007919 */ /* 0x000e220000002100 */
[----:B------:R-:W-:Y:S01]  /*09a0*/  R2UR UR5, R29 ;  /* 0x000000001d0572ca */ /* 0x000fe200000e0000 */
[----:B------:R-:W-:Y:S01]  /*09b0*/  IMAD.MOV.U32 R156, RZ, RZ, -0x2 ;  /* 0xfffffffeff9c7424 */ /* 0x000fe200078e00ff */
[----:B------:R-:W-:Y:S01]  /*09c0*/  R2UR UR46, R30 ;  /* 0x000000001e2e72ca */ /* 0x000fe200000e0000 */
        /* <DEDUP_REMOVED lines=8> */
[----:B------:R-:W-:Y:S02]  /*0a50*/  LEA.HI R3, R0, R10, RZ, 0x5 ;  /* 0x0000000a00037211 */ /* 0x000fe400078f28ff */
[----:B------:R-:W-:Y:S02]  /*0a60*/  LOP3.LUT R18, R19, 0xffffff80, RZ, 0xc0, !PT ;  /* 0xffffff8013127812 */ /* 0x000fe400078ec0ff */
[----:B------:R-:W-:Y:S01]  /*0a70*/  SHF.R.S32.HI R5, RZ, 0x4, R2 ;  /* 0x00000004ff057819 */ /* 0x000fe20000011402 */
[----:B------:R-:W-:Y:S01]  /*0a80*/  IMAD.SHL.U32 R4, R3, 0x20, RZ ;  /* 0x0000002003047824 */ /* 0x000fe200078e00ff */
[----:B------:R-:W-:Y:S01]  /*0a90*/  LOP3.LUT R3, R2, 0x3fffff0, RZ, 0xc0, !PT ;  /* 0x03fffff002037812 */ /* 0x000fe200078ec0ff */
[----:B------:R-:W-:Y:S01]  /*0aa0*/  IMAD.IADD R18, R10, 0x1, -R18 ;  /* 0x000000010a127824 */ /* 0x000fe200078e0a12 */
[----:B------:R-:W-:-:S02]  /*0ab0*/  LEA.HI R2, R2, R5, RZ, 0x1 ;  /* 0x0000000502027211 */ /* 0x000fc400078f08ff */
[----:B------:R-:W-:Y:S01]  /*0ac0*/  LOP3.LUT R4, R4, 0xfffffc00, RZ, 0xc0, !PT ;  /* 0xfffffc0004047812 */ /* 0x000fe200078ec0ff */
[----:B------:R-:W-:Y:S01]  /*0ad0*/  IMAD.IADD R3, R10, 0x1, -R3 ;  /* 0x000000010a037824 */ /* 0x000fe200078e0a03 */
[----:B------:R-:W-:Y:S02]  /*0ae0*/  SHF.R.S32.HI R7, RZ, 0x1f, R18 ;  /* 0x0000001fff077819 */ /* 0x000fe40000011412 */
[----:B------:R-:W-:Y:S01]  /*0af0*/  LOP3.LUT R2, R2, 0x1ffffffe, RZ, 0xc0, !PT ;  /* 0x1ffffffe02027812 */ /* 0x000fe200078ec0ff */
[----:B------:R-:W-:Y:S01]  /*0b00*/  IMAD R3, R3, 0x40, R4 ;  /* 0x0000004003037824 */ /* 0x000fe200078e0204 */
[----:B------:R-:W-:Y:S02]  /*0b10*/  LEA.HI R6, R7, R18, RZ, 0x2 ;  /* 0x0000001207067211 */ /* 0x000fe400078f10ff */
[----:B------:R-:W-:Y:S01]  /*0b20*/  LEA.HI R4, R0, R10, RZ, 0x2 ;  /* 0x0000000a00047211 */ /* 0x000fe200078f10ff */
[----:B------:R-:W-:Y:S01]  /*0b30*/  IMAD.IADD R2, R5, 0x1, -R2 ;  /* 0x0000000105027824 */ /* 0x000fe200078e0a02 */
[----:B------:R-:W-:-:S02]  /*0b40*/  SHF.R.S32.HI R8, RZ, 0x2, R6 ;  /* 0x00000002ff087819 */ /* 0x000fc40000011406 */
[----:B------:R-:W-:Y:S01]  /*0b50*/  SHF.R.S32.HI R9, RZ, 0x1f, R6 ;  /* 0x0000001fff097819 */ /* 0x000fe20000011406 */
[----:B------:R-:W-:Y:S01]  /*0b60*/  IMAD R3, R2, 0x8, R3 ;  /* 0x0000000802037824 */ /* 0x000fe200078e0203 */
[----:B------:R-:W-:Y:S02]  /*0b70*/  SHF.R.S32.HI R19, RZ, 0x7, R19 ;  /* 0x00000007ff137819 */ /* 0x000fe40000011413 */
[----:B------:R-:W-:Y:S02]  /*0b80*/  LOP3.LUT R4, R4, 0xfffffffc, RZ, 0xc0, !PT ;  /* 0xfffffffc04047812 */ /* 0x000fe400078ec0ff */
[----:B------:R-:W-:Y:S01]  /*0b90*/  LEA.HI R9, R9, R8, RZ, 0x3 ;  /* 0x0000000809097211 */ /* 0x000fe200078f18ff */
[----:B------:R-:W-:Y:S01]  /*0ba0*/  IMAD.HI R2, R19, 0x55555556, RZ ;  /* 0x5555555613027827 */ /* 0x000fe200078e02ff */
[----:B------:R0:W-:Y:S01]  /*0bb0*/  STL [R1], R3 ;  /* 0x0000000301007387 */ /* 0x0001e20000100800 */
[----:B------:R-:W-:Y:S02]  /*0bc0*/  LEA.HI R0, R0, R10, RZ, 0x3 ;  /* 0x0000000a00007211 */ /* 0x000fe400078f18ff */
[----:B------:R-:W-:-:S02]  /*0bd0*/  LOP3.LUT R9, R9, 0xfffffff8, RZ, 0xc0, !PT ;  /* 0xfffffff809097812 */ /* 0x000fc400078ec0ff */
[----:B------:R-:W-:Y:S02]  /*0be0*/  LEA.HI R7, R7, R18, RZ, 0x5 ;  /* 0x0000001207077211 */ /* 0x000fe400078f28ff */
[----:B------:R-:W-:Y:S01]  /*0bf0*/  SHF.R.S32.HI R17, RZ, 0x3, R0 ;  /* 0x00000003ff117819 */ /* 0x000fe20000011400 */
[----:B------:R-:W-:Y:S01]  /*0c00*/  IMAD.IADD R8, R8, 0x1, -R9 ;  /* 0x0000000108087824 */ /* 0x000fe200078e0a09 */
[----:B------:R-:W-:Y:S01]  /*0c10*/  SHF.R.S32.HI R7, RZ, 0x5, R7 ;  /* 0x00000005ff077819 */ /* 0x000fe20000011407 */
[----:B0-----:R-:W-:Y:S01]  /*0c20*/  IMAD.IADD R3, R10, 0x1, -R4 ;  /* 0x000000010a037824 */ /* 0x001fe200078e0a04 */
[----:B------:R-:W-:Y:S02]  /*0c30*/  LEA.HI R4, R2, R2, RZ, 0x1 ;  /* 0x0000000202047211 */ /* 0x000fe400078f08ff */
[----:B------:R-:W-:Y:S01]  /*0c40*/  LOP3.LUT R2, R0, 0xfffffff8, RZ, 0xc0, !PT ;  /* 0xfffffff800027812 */ /* 0x000fe200078ec0ff */
[----:B------:R-:W-:Y:S01]  /*0c50*/  IMAD R7, R7, 0x10, R8 ;  /* 0x0000001007077824 */ /* 0x000fe200078e0208 */
[----:B------:R-:W-:Y:S01]  /*0c60*/  LEA.HI R5, R3, R3, RZ, 0x1 ;  /* 0x0000000303057211 */ /* 0x000fe200078f08ff */
[----:B------:R-:W-:Y:S01]  /*0c70*/  IMAD R4, R4, -0x3, R19 ;  /* 0xfffffffd04047824 */ /* 0x000fe200078e0213 */
[----:B------:R-:W-:-:S02]  /*0c80*/  LOP3.LUT R9, R6, 0x7ffffffc, RZ, 0xc0, !PT ;  /* 0x7ffffffc06097812 */ /* 0x000fc400078ec0ff */
[----:B------:R-:W-:Y:S01]  /*0c90*/  IADD3 R2, R10, -R2, RZ ;  /* 0x800000020a027210 */ /* 0x000fe20007ffe0ff */
[----:B------:R-:W-:Y:S01]  /*0ca0*/  IMAD R23, R4, 0x40, R7 ;  /* 0x0000004004177824 */ /* 0x000fe200078e0207 */
[----:B------:R-:W-:Y:S01]  /*0cb0*/  LOP3.LUT R6, R5, 0x1ffffffe, RZ, 0xc0, !PT ;  /* 0x1ffffffe05067812 */ /* 0x000fe200078ec0ff */
[----:B------:R-:W-:Y:S02]  /*0cc0*/  IMAD.IADD R9, R18, 0x1, -R9 ;  /* 0x0000000112097824 */ /* 0x000fe400078e0a09 */
[----:B------:R-:W-:Y:S02]  /*0cd0*/  IMAD.SHL.U32 R16, R2, 0x8, RZ ;  /* 0x0000000802107824 */ /* 0x000fe400078e00ff */
[----:B------:R-:W-:Y:S02]  /*0ce0*/  IMAD.IADD R6, R3, 0x1, -R6 ;  /* 0x0000000103067824 */ /* 0x000fe400078e0a06 */
[----:B------:R-:W-:Y:S01]  /*0cf0*/  IMAD R156, R9, R156, 0xa0 ;  /* 0x000000a0099c7424 */ /* 0x000fe200078e029c */
[----:B------:R-:W-:Y:S01]  /*0d00*/  SHF.R.S32.HI R0, RZ, 0x1f, R16 ;  /* 0x0000001fff007819 */ /* 0x000fe20000011410 */
[----:B------:R-:W-:-:S07]  /*0d10*/  IMAD R157, R6, 0x8, R23 ;  /* 0x00000008069d7824 */ /* 0x000fce00078e0217 */
.L_x_219:
[----:B01---5:R-:W0:Y:S01]  /*0d20*/  LDC.64 R4, c[0x0][0xc88] ;  /* 0x00032200ff047b82 */ /* 0x023e220000000a00 */
[----:B------:R-:W-:Y:S01]  /*0d30*/  ULDC.64 UR8, c[0x0][0x990] ;  /* 0x0002640000087ab9 */ /* 0x000fe20000000a00 */
[----:B------:R-:W-:Y:S01]  /*0d40*/  ULDC.64 UR6, c[0x0][0x998] ;  /* 0x0002660000067ab9 */ /* 0x000fe20000000a00 */
[----:B0-----:R-:W-:-:S06]  /*0d50*/  IMAD.WIDE R4, R31, 0x4, R4 ;  /* 0x000000041f047825 */ /* 0x001fcc00078e0204 */
[----:B------:R-:W2:Y:S01]  /*0d60*/  LDG.E R4, desc[UR48][R4.64] ;  /* 0x0000003004047981 */ /* 0x000ea2000c1e1900 */
[----:B------:R-:W-:Y:S01]  /*0d70*/  UISETP.NE.U32.AND UP0, UPT, UR8, URZ, UPT ;  /* 0x0000003f0800728c */ /* 0x000fe2000bf05070 */
[----:B------:R-:W-:Y:S01]  /*0d80*/  IMAD.MOV.U32 R0, RZ, RZ, RZ ;  /* 0x000000ffff007224 */ /* 0x000fe200078e00ff */
[----:B------:R-:W-:Y:S01]  /*0d90*/  UISETP.NE.U32.AND UP1, UPT, UR6, URZ, UPT ;  /* 0x0000003f0600728c */ /* 0x000fe2000bf25070 */
[----:B---3--:R-:W-:Y:S01]  /*0da0*/  IMAD.MOV.U32 R8, RZ, RZ, 0x3f800000 ;  /* 0x3f800000ff087424 */ /* 0x008fe200078e00ff */
[----:B------:R-:W-:Y:S01]  /*0db0*/  UISETP.NE.AND.EX UP0, UPT, UR9, URZ, UPT, UP0 ;  /* 0x0000003f0900728c */ /* 0x000fe2000bf05300 */
[----:B------:R-:W-:Y:S01]  /*0dc0*/  IMAD.MOV.U32 R3, RZ, RZ, 0x3f800000 ;  /* 0x3f800000ff037424 */ /* 0x000fe200078e00ff */
[----:B------:R-:W-:-:S04]  /*0dd0*/  UISETP.NE.AND.EX UP1, UPT, UR7, URZ, UPT, UP1 ;  /* 0x0000003f0700728c */ /* 0x000fc8000bf25310 */
[----:B------:R-:W-:Y:S02]  /*0de0*/  PLOP3.LUT P1, PT, PT, PT, UP0, 0x80, 0x0 ;  /* 0x000000000000781c */ /* 0x000fe40003f2f008 */
[----:B------:R-:W-:-:S03]  /*0df0*/  PLOP3.LUT P2, PT, PT, PT, UP1, 0x80, 0x0 ;  /* 0x000000000000781c */ /* 0x000fc60003f4f018 */
[----:B------:R-:W-:Y:S02]  /*0e00*/  @UP0 ULDC.64 UR10, c[0x0][0x9a8] ;  /* 0x00026a00000a0ab9 */ /* 0x000fe40000000a00 */
[----:B------:R-:W-:Y:S01]  /*0e10*/  @UP1 ULDC.64 UR18, c[0x0][0x9b8] ;  /* 0x00026e0000121ab9 */ /* 0x000fe20000000a00 */
[----:B------:R-:W-:Y:S01]  /*0e20*/  @UP1 USHF.R.S32.HI UR22, URZ, 0x1f, UR46 ;  /* 0x0000001f3f161899 */ /* 0x000fe2000801142e */
[----:B------:R-:W-:Y:S01]  /*0e30*/  @UP1 ULDC.64 UR20, c[0x0][0x9c0] ;  /* 0x0002700000141ab9 */ /* 0x000fe20000000a00 */
[----:B--2---:R-:W-:-:S13]  /*0e40*/  R2UR UR41, R4 ;  /* 0x00000000042972ca */ /* 0x004fda00000e0000 */
[----:B------:R-:W-:Y:S02]  /*0e50*/  USHF.R.S32.HI UR42, URZ, 0x1f, UR41 ;  /* 0x0000001f3f2a7899 */ /* 0x000fe40008011429 */
[----:B------:R-:W-:Y:S02]  /*0e60*/  @UP0 UIMAD.WIDE.U32 UR12, UR41, UR10, URZ ;  /* 0x0000000a290c02a5 */ /* 0x000fe4000f8e003f */
[----:B------:R-:W-:Y:S02]  /*0e70*/  @UP0 UIMAD UR4, UR42, UR10, URZ ;  /* 0x0000000a2a0402a4 */ /* 0x000fe4000f8e023f */
[----:B------:R-:W-:Y:S02]  /*0e80*/  @UP1 UIMAD.WIDE.U32 UR14, UR41, UR18, URZ ;  /* 0x00000012290e12a5 */ /* 0x000fe4000f8e003f */
[----:B------:R-:W-:Y:S02]  /*0e90*/  @UP0 UIMAD UR16, UR41, UR11, UR4 ;  /* 0x0000000b291002a4 */ /* 0x000fe4000f8e0204 */
[----:B------:R-:W-:-:S02]  /*0ea0*/  @UP1 UIMAD UR4, UR42, UR18, URZ ;  /* 0x000000122a0412a4 */ /* 0x000fc4000f8e023f */
[----:B------:R-:W-:Y:S02]  /*0eb0*/  @UP0 UIADD3 UR13, UR13, UR16, URZ ;  /* 0x000000100d0d0290 */ /* 0x000fe4000fffe03f */
[----:B------:R-:W-:Y:S02]  /*0ec0*/  @UP1 UIMAD UR17, UR41, UR19, UR4 ;  /* 0x00000013291112a4 */ /* 0x000fe4000f8e0204 */
[----:B------:R-:W-:Y:S01]  /*0ed0*/  @UP0 USHF.R.S32.HI UR4, URZ, 0x1f, UR46 ;  /* 0x0000001f3f040899 */ /* 0x000fe2000801142e */
[----:B------:R-:W-:Y:S01]  /*0ee0*/  @UP0 ULDC.64 UR18, c[0x0][0x9b0] ;  /* 0x00026c0000120ab9 */ /* 0x000fe20000000a00 */
[----:B------:R-:W-:Y:S02]  /*0ef0*/  ULDC.64 UR10, c[0x0][0xa28] ;  /* 0x00028a00000a7ab9 */ /* 0x000fe40000000a00 */
[----:B------:R-:W-:Y:S02]  /*0f00*/  @UP0 UIMAD UR4, UR4, UR18, URZ ;  /* 0x00000012040402a4 */ /* 0x000fe4000f8e023f */
[----:B------:R-:W-:-:S02]  /*0f10*/  @UP0 UIMAD.WIDE.U32 UR12, UR46, UR18, UR12 ;  /* 0x000000122e0c02a5 */ /* 0x000fc4000f8e000c */
[----:B------:R-:W-:Y:S02]  /*0f20*/  @UP0 UIMAD UR4, UR46, UR19, UR4 ;  /* 0x000000132e0402a4 */ /* 0x000fe4000f8e0204 */
[----:B------:R-:W-:Y:S02]  /*0f30*/  @UP1 UIMAD UR16, UR22, UR20, URZ ;  /* 0x00000014161012a4 */ /* 0x000fe4000f8e023f */
[----:B------:R-:W-:Y:S02]  /*0f40*/  @UP1 UIADD3 UR15, UR15, UR17, URZ ;  /* 0x000000110f0f1290 */ /* 0x000fe4000fffe03f */
[----:B------:R-:W-:Y:S02]  /*0f50*/  UISETP.NE.U32.AND UP2, UPT, UR10, URZ, UPT ;  /* 0x0000003f0a00728c */ /* 0x000fe4000bf45070 */
[----:B------:R-:W-:Y:S02]  /*0f60*/  @UP0 UIADD3 UR13, UR13, UR4, URZ ;  /* 0x000000040d0d0290 */ /* 0x000fe4000fffe03f */
[----:B------:R-:W-:-:S02]  /*0f70*/  @UP0 ULEA UR8, UP4, UR12, UR8, 0x2 ;  /* 0x000000080c080291 */ /* 0x000fc4000f88103f */
[----:B------:R-:W-:Y:S02]  /*0f80*/  @UP1 UIMAD UR16, UR46, UR21, UR16 ;  /* 0x000000152e1012a4 */ /* 0x000fe4000f8e0210 */
[----:B------:R-:W-:Y:S02]  /*0f90*/  @UP1 UIMAD.WIDE.U32 UR14, UR46, UR20, UR14 ;  /* 0x000000142e0e12a5 */ /* 0x000fe4000f8e000e */
[----:B------:R-:W-:Y:S01]  /*0fa0*/  UISETP.NE.AND.EX UP2, UPT, UR11, URZ, UPT, UP2 ;  /* 0x0000003f0b00728c */ /* 0x000fe2000bf45320 */
[----:B------:R-:W-:Y:S01]  /*0fb0*/  IMAD.U32 R6, RZ, RZ, UR8 ;  /* 0x00000008ff067e24 */ /* 0x000fe2000f8e00ff */
[----:B------:R-:W-:Y:S02]  /*0fc0*/  @UP0 ULEA.HI.X UR9, UR12, UR9, UR13, 0x2, UP4 ;  /* 0x000000090c090291 */ /* 0x000fe4000a0f140d */
[----:B------:R-:W-:Y:S02]  /*0fd0*/  @UP1 UIADD3 UR4, UR15, UR16, URZ ;  /* 0x000000100f041290 */ /* 0x000fe4000fffe03f */
[----:B------:R-:W-:Y:S01]  /*0fe0*/  @UP1 ULEA UR6, UP5, UR14, UR6, 0x2 ;  /* 0x000000060e061291 */ /* 0x000fe2000f8a103f */
[----:B------:R-:W-:Y:S01]  /*0ff0*/  PLOP3.LUT P0, PT, PT, PT, UP2, 0x80, 0x0 ;  /* 0x000000000000781c */ /* 0x000fe20003f0f028 */
[----:B------:R-:W-:Y:S01]  /*1000*/  IMAD.U32 R7, RZ, RZ, UR9 ;  /* 0x00000009ff077e24 */ /* 0x000fe2000f8e00ff */
[----:B------:R-:W-:Y:S01]  /*1010*/  ULDC.64 UR8, c[0x0][0xa20] ;  /* 0x0002880000087ab9 */ /* 0x000fe20000000a00 */
[----:B------:R-:W-:-:S02]  /*1020*/  @UP1 ULEA.HI.X UR7, UR14, UR7, UR4, 0x2, UP5 ;  /* 0x000000070e071291 */ /* 0x000fc4000a8f1404 */
[----:B------:R-:W-:Y:S01]  /*1030*/  UISETP.NE.U32.AND UP1, UPT, UR8, URZ, UPT ;  /* 0x0000003f0800728c */ /* 0x000fe2000bf25070 */
[----:B------:R-:W-:Y:S01]  /*1040*/  IMAD.U32 R10, RZ, RZ, UR6 ;  /* 0x00000006ff0a7e24 */ /* 0x000fe2000f8e00ff */
[----:B------:R-:W-:Y:S01]  /*1050*/  @UP2 ULEA UR10, UP3, UR41, UR10, 0x2 ;  /* 0x0000000a290a2291 */ /* 0x000fe2000f86103f */
[----:B------:R-:W5:Y:S01]  /*1060*/  @P1 LDG.E R8, desc[UR48][R6.64] ;  /* 0x0000003006081981 */ /* 0x000f62000c1e1900 */
[----:B------:R-:W-:Y:S01]  /*1070*/  IMAD.U32 R11, RZ, RZ, UR7 ;  /* 0x00000007ff0b7e24 */ /* 0x000fe2000f8e00ff */
[----:B------:R-:W-:Y:S01]  /*1080*/  ULDC.64 UR6, c[0x0][0x418] ;  /* 0x0001060000067ab9 */ /* 0x000fe20000000a00 */
[----:B------:R-:W-:Y:S02]  /*1090*/  UISETP.NE.AND.EX UP1, UPT, UR9, URZ, UPT, UP1 ;  /* 0x0000003f0900728c */ /* 0x000fe4000bf25310 */
[----:B------:R-:W-:Y:S01]  /*10a0*/  @UP2 ULEA.HI.X UR11, UR41, UR11, UR42, 0x2, UP3 ;  /* 0x0000000b290b2291 */ /* 0x000fe200098f142a */
[----:B------:R-:W-:Y:S01]  /*10b0*/  IMAD.U32 R4, RZ, RZ, UR10 ;  /* 0x0000000aff047e24 */ /* 0x000fe2000f8e00ff */
[----:B------:R-:W-:Y:S01]  /*10c0*/  UISETP.NE.U32.AND UP0, UPT, UR6, URZ, UPT ;  /* 0x0000003f0600728c */ /* 0x000fe2000bf05070 */
[----:B------:R-:W5:Y:S01]  /*10d0*/  @P2 LDG.E R3, desc[UR48][R10.64] ;  /* 0x000000300a032981 */ /* 0x000f62000c1e1900 */
[----:B------:R-:W-:-:S02]  /*10e0*/  ULDC UR4, c[0x0][0x424] ;  /* 0x0001090000047ab9 */ /* 0x000fc40000000800 */
[----:B------:R-:W-:Y:S01]  /*10f0*/  UISETP.NE.AND.EX UP0, UPT, UR7, URZ, UPT, UP0 ;  /* 0x0000003f0700728c */ /* 0x000fe2000bf05300 */
[----:B------:R-:W-:Y:S02]  /*1100*/  IMAD.U32 R5, RZ, RZ, UR11 ;  /* 0x0000000bff057e24 */ /* 0x000fe4000f8e00ff */
[----:B------:R-:W-:Y:S01]  /*1110*/  ULDC UR7, c[0x0][0x2f0] ;  /* 0x0000bc0000077ab9 */ /* 0x000fe20000000800 */
[----:B------:R-:W-:Y:S02]  /*1120*/  USEL UR4, UR4, 0x1, UP0 ;  /* 0x0000000104047887 */ /* 0x000fe40008000000 */
[----:B------:R-:W-:Y:S01]  /*1130*/  @UP1 ULEA UR6, UP0, UR41, UR8, 0x2 ;  /* 0x0000000829061291 */ /* 0x000fe2000f80103f */
[----:B------:R0:W5:Y:S01]  /*1140*/  @P0 LDG.E R0, desc[UR48][R4.64] ;  /* 0x0000003004000981 */ /* 0x000162000c1e1900 */
[----:B------:R-:W-:Y:S01]  /*1150*/  PLOP3.LUT P0, PT, PT, PT, UP1, 0x80, 0x0 ;  /* 0x000000000000781c */ /* 0x000fe20003f0f018 */
[----:B------:R-:W-:Y:S02]  /*1160*/  UIMAD UR4, UR4, UR7, URZ ;  /* 0x00000007040472a4 */ /* 0x000fe4000f8e023f */
[----:B------:R-:W-:-:S04]  /*1170*/  @UP1 ULEA.HI.X UR7, UR41, UR9, UR42, 0x2, UP0 ;  /* 0x0000000929071291 */ /* 0x000fc800080f142a */
[----:B------:R-:W-:Y:S02]  /*1180*/  IMAD.U32 R41, RZ, RZ, UR4 ;  /* 0x00000004ff297e24 */ /* 0x000fe4000f8e00ff */
[----:B0-----:R-:W-:Y:S01]  /*1190*/  IMAD.U32 R4, RZ, RZ, UR6 ;  /* 0x00000006ff047e24 */ /* 0x001fe2000f8e00ff */
[----:B------:R-:W-:-:S05]  /*11a0*/  MOV R5, UR7 ;  /* 0x0000000700057c02 */ /* 0x000fca0008000f00 */
[----:B------:R0:W5:Y:S01]  /*11b0*/  @P0 LDG.E R41, desc[UR48][R4.64] ;  /* 0x0000003004290981 */ /* 0x000162000c1e1900 */
[----:B------:R-:W-:Y:S01]  /*11c0*/  UMOV UR43, UR5 ;  /* 0x00000005002b7c82 */ /* 0x000fe20008000000 */
[----:B------:R-:W-:Y:S05]  /*11d0*/  @P0 BRA `(.L_x_186) ;  /* 0x00000000002c0947 */ /* 0x000fea0003800000 */
[----:B------:R-:W-:Y:S02]  /*11e0*/  ULDC.64 UR4, c[0x0][0xa08] ;  /* 0x0002820000047ab9 */ /* 0x000fe40000000a00 */
[----:B------:R-:W-:-:S04]  /*11f0*/  ISETP.NE.U32.AND P0, PT, RZ, UR4, PT ;  /* 0x00000004ff007c0c */ /* 0x000fc8000bf05070 */
[----:B------:R-:W-:-:S13]  /*1200*/  ISETP.NE.AND.EX P0, PT, RZ, UR5, PT, P0 ;  /* 0x00000005ff007c0c */ /* 0x000fda000bf05300 */
[----:B------:R-:W-:Y:S05]  /*1210*/  @!P0 BRA `(.L_x_186) ;  /* 0x00000000001c8947 */ /* 0x000fea0003800000 */
[----:B------:R-:W-:Y:S02]  /*1220*/  ULDC.64 UR4, c[0x0][0xa08] ;  /* 0x0002820000047ab9 */ /* 0x000fe40000000a00 */
[----:B------:R-:W-:-:S06]  /*1230*/  UIMAD.WIDE UR4, UR41, 0x4, UR4 ;  /* 0x00000004290478a5 */ /* 0x000fcc000f8e0204 */
[----:B0-----:R-:W-:Y:S02]  /*1240*/  IMAD.U32 R4, RZ, RZ, UR4 ;  /* 0x00000004ff047e24 */ /* 0x001fe4000f8e00ff */
[----:B------:R-:W-:-:S05]  /*1250*/  IMAD.U32 R5, RZ, RZ, UR5 ;  /* 0x00000005ff057e24 */ /* 0x000fca000f8e00ff */
[----:B-----5:R-:W2:Y:S04]  /*1260*/  LDG.E R41, desc[UR48][R4.64] ;  /* 0x0000003004297981 */ /* 0x020ea8000c1e1900 */
[----:B------:R-:W2:Y:S02]  /*1270*/  LDG.E R6, desc[UR48][R4.64+0x4] ;  /* 0x0000043004067981 */ /* 0x000ea4000c1e1900 */
[----:B--2---:R-:W-:-:S07]  /*1280*/  IMAD.IADD R41, R6, 0x1, -R41 ;  /* 0x0000000106297824 */ /* 0x004fce00078e0a29 */
.L_x_186:
[----:B-----5:R-:W-:Y:S02]  /*1290*/  IMAD.IADD R41, R41, 0x1, -R0 ;  /* 0x0000000129297824 */ /* 0x020fe400078e0a00 */
[----:B------:R-:W-:Y:S01]  /*12a0*/  FMUL.FTZ R3, R8, R3 ;  /* 0x0000000308037220 */ /* 0x000fe20000410000 */
[----:B------:R-:W-:Y:S01]  /*12b0*/  ULDC UR4, c[0x0][0x988] ;  /* 0x0002620000047ab9 */ /* 0x000fe20000000800 */
[----:B------:R-:W-:Y:S01]  /*12c0*/  UMOV UR45, UR46 ;  /* 0x0000002e002d7c82 */ /* 0x000fe20008000000 */
[C---:B------:R-:W-:Y:S01]  /*12d0*/  VIADD R0, R41.reuse, 0x9f ;  /* 0x0000009f29007836 */ /* 0x040fe20000000000 */
[----:B------:R-:W-:Y:S01]  /*12e0*/  ISETP.GE.AND P1, PT, R41, 0x1, PT ;  /* 0x000000012900780c */ /* 0x000fe20003f26270 */
[----:B------:R-:W-:Y:S01]  /*12f0*/  FMUL.FTZ R3, R3, UR4 ;  /* 0x0000000403037c20 */ /* 0x000fe20008410000 */
[----:B------:R-:W-:Y:S01]  /*1300*/  PLOP3.LUT P0, PT, PT, PT, PT, 0x80, 0x0 ;  /* 0x000000000000781c */ /* 0x000fe20003f0f070 */
[----:B------:R-:W-:Y:S01]  /*1310*/  IMAD.HI R0, R0, 0x66666667, RZ ;  /* 0x6666666700007827 */ /* 0x000fe200078e02ff */
[----:B------:R-:W-:-:S02]  /*1320*/  CS2R R8, SRZ ;  /* 0x0000000000087805 */ /* 0x000fc4000001ff00 */
[----:B------:R-:W-:Y:S02]  /*1330*/  CS2R R10, SRZ ;  /* 0x00000000000a7805 */ /* 0x000fe4000001ff00 */
[----:B------:R-:W-:Y:S01]  /*1340*/  R2UR UR44, R3 ;  /* 0x00000000032c72ca */ /* 0x000fe200000e0000 */
[----:B------:R-:W-:Y:S01]  /*1350*/  IMAD.MOV.U32 R55, RZ, RZ, RZ ;  /* 0x000000ffff377224 */ /* 0x000fe200078e00ff */
[----:B0-----:R-:W-:Y:S02]  /*1360*/  SHF.R.U32.HI R5, RZ, 0x1f, R0 ;  /* 0x0000001fff057819 */ /* 0x001fe40000011600 */
[----:B------:R-:W-:Y:S02]  /*1370*/  CS2R R12, SRZ ;  /* 0x00000000000c7805 */ /* 0x000fe4000001ff00 */
[----:B------:R-:W-:Y:S02]  /*1380*/  CS2R R14, SRZ ;  /* 0x00000000000e7805 */ /* 0x000fe4000001ff00 */
[----:B------:R-:W-:-:S02]  /*1390*/  CS2R R20, SRZ ;  /* 0x0000000000147805 */ /* 0x000fc4000001ff00 */
[----:B------:R-:W-:Y:S01]  /*13a0*/  LEA.HI.SX32 R22, R0, R5, 0x1a ;  /* 0x0000000500167211 */ /* 0x000fe200078fd2ff */
[----:B------:R-:W-:Y:S01]  /*13b0*/  IMAD.MOV.U32 R0, RZ, RZ, RZ ;  /* 0x000000ffff007224 */ /* 0x000fe200078e00ff */
[----:B------:R-:W-:Y:S02]  /*13c0*/  CS2R R4, SRZ ;  /* 0x0000000000047805 */ /* 0x000fe4000001ff00 */
[----:B------:R-:W-:Y:S02]  /*13d0*/  CS2R R24, SRZ ;  /* 0x0000000000187805 */ /* 0x000fe4000001ff00 */
[----:B------:R-:W-:Y:S02]  /*13e0*/  CS2R R26, SRZ ;  /* 0x00000000001a7805 */ /* 0x000fe4000001ff00 */
[----:B------:R-:W-:Y:S02]  /*13f0*/  CS2R R32, SRZ ;  /* 0x0000000000207805 */ /* 0x000fe4000001ff00 */
[----:B------:R-:W-:-:S02]  /*1400*/  CS2R R34, SRZ ;  /* 0x0000000000227805 */ /* 0x000fc4000001ff00 */
[----:B------:R-:W-:Y:S02]  /*1410*/  CS2R R56, SRZ ;  /* 0x0000000000387805 */ /* 0x000fe4000001ff00 */
[----:B------:R-:W-:Y:S02]  /*1420*/  CS2R R36, SRZ ;  /* 0x0000000000247805 */ /* 0x000fe4000001ff00 */
[----:B------:R-:W-:Y:S01]  /*1430*/  CS2R R58, SRZ ;  /* 0x00000000003a7805 */ /* 0x000fe2000001ff00 */
[----:B------:R-:W-:Y:S01]  /*1440*/  IMAD.MOV.U32 R40, RZ, RZ, RZ ;  /* 0x000000ffff287224 */ /* 0x000fe200078e00ff */
[----:B------:R-:W-:Y:S02]  /*1450*/  CS2R R60, SRZ ;  /* 0x00000000003c7805 */ /* 0x000fe4000001ff00 */
[----:B------:R-:W-:Y:S01]  /*1460*/  CS2R R44, SRZ ;  /* 0x00000000002c7805 */ /* 0x000fe2000001ff00 */
[----:B------:R-:W-:Y:S01]  /*1470*/  IMAD.MOV.U32 R62, RZ, RZ, RZ ;  /* 0x000000ffff3e7224 */ /* 0x000fe200078e00ff */
[----:B------:R-:W-:Y:S06]  /*1480*/  @!P1 BRA `(.L_x_187) ;  /* 0x00000054009c9947 */ /* 0x000fec0003800000 */
[----:B------:R-:W0:Y:S01]  /*1490*/  S2R R40, SR_CgaCtaId ;  /* 0x0000000000287919 */ /* 0x000e220000008800 */
[----:B------:R-:W-:Y:S01]  /*14a0*/  MOV R5, 0x400 ;  /* 0x0000040000057802 */ /* 0x000fe20000000f00 */
[----:B------:R-:W1:Y:S02]  /*14b0*/  SHFL.IDX PT, R0, R19, RZ, 0x1f ;  /* 0x00001fff13007589 */ /* 0x000e6400000e0000 */
[----:B-1----:R-:W-:Y:S01]  /*14c0*/  IMAD.HI R3, R0, 0x55555556, RZ ;  /* 0x5555555600037827 */ /* 0x002fe200078e02ff */
[----:B0-----:R-:W-:-:S04]  /*14d0*/  LEA R25, R40, R5, 0x18 ;  /* 0x0000000528197211 */ /* 0x001fc800078ec0ff */
[----:B------:R-:W-:-:S05]  /*14e0*/  LEA.HI R3, R3, R3, RZ, 0x1 ;  /* 0x0000000303037211 */ /* 0x000fca00078f08ff */
[----:B------:R-:W-:Y:S02]  /*14f0*/  IMAD R3, R3, -0x3, R0 ;  /* 0xfffffffd03037824 */ /* 0x000fe400078e0200 */
[----:B------:R-:W-:-:S04]  /*1500*/  VIADD R0, R25, 0xb000 ;  /* 0x0000b00019007836 */ /* 0x000fc80000000000 */
[----:B------:R-:W-:Y:S01]  /*1510*/  IMAD R3, R3, 0x1000, R0 ;  /* 0x0000100003037824 */ /* 0x000fe200078e0200 */
[----:B------:R-:W-:-:S04]  /*1520*/  LOP3.LUT P0, RZ, R0, 0x9f, RZ, 0xc0, !PT ;  /* 0x0000009f00ff7812 */ /* 0x000fc8000780c0ff */
[----:B------:R-:W-:-:S04]  /*1530*/  SHF.R.U32.HI R3, RZ, 0x4, R3 ;  /* 0x00000004ff037819 */ /* 0x000fc80000011603 */
[----:B------:R-:W-:-:S05]  /*1540*/  LOP3.LUT R24, R3, 0x3fff, RZ, 0xc0, !PT ;  /* 0x00003fff03187812 */ /* 0x000fca00078ec0ff */
[----:B------:R-:W-:Y:S05]  /*1550*/  @!P0 BRA `(.L_x_188) ;  /* 0x0000000000408947 */ /* 0x000fea0003800000 */
[----:B------:R-:W-:Y:S01]  /*1560*/  MOV R0, 0x0 ;  /* 0x0000000000007802 */ /* 0x000fe20000000f00 */
[----:B------:R-:W-:Y:S01]  /*1570*/  ULDC.64 UR4, c[0x4][0x98] ;  /* 0x0100260000047ab9 */ /* 0x000fe20000000a00 */
[----:B------:R-:W-:Y:S01]  /*1580*/  ULDC.64 UR6, c[0x4][0x30] ;  /* 0x01000c0000067ab9 */ /* 0x000fe20000000a00 */
[----:B------:R-:W-:Y:S01]  /*1590*/  IMAD.U32 R4, RZ, RZ, UR4 ;  /* 0x00000004ff047e24 */ /* 0x000fe2000f8e00ff */
[----:B------:R0:W1:Y:S01]  /*15a0*/  LDC.64 R14, c[0x4][R0] ;  /* 0x01000000000e7b82 */ /* 0x0000620000000a00 */
[----:B------:R-:W-:Y:S01]  /*15b0*/  IMAD.U32 R5, RZ, RZ, UR5 ;  /* 0x00000005ff057e24 */ /* 0x000fe2000f8e00ff */
[----:B------:R-:W-:Y:S01]  /*15c0*/  ULDC.64 UR4, c[0x4][0xa0] ;  /* 0x0100280000047ab9 */ /* 0x000fe20000000a00 */
[----:B------:R-:W-:Y:S01]  /*15d0*/  IMAD.U32 R10, RZ, RZ, UR6 ;  /* 0x00000006ff0a7e24 */ /* 0x000fe2000f8e00ff */
[----:B------:R-:W-:Y:S01]  /*15e0*/  MOV R7, UR5 ;  /* 0x0000000500077c02 */ /* 0x000fe20008000f00 */
[----:B------:R-:W-:Y:S02]  /*15f0*/  IMAD.U32 R6, RZ, RZ, UR4 ;  /* 0x00000004ff067e24 */ /* 0x000fe4000f8e00ff */
[----:B------:R-:W-:-:S02]  /*1600*/  IMAD.U32 R11, RZ, RZ, UR7 ;  /* 0x00000007ff0b7e24 */ /* 0x000fc4000f8e00ff */
[----:B------:R-:W-:Y:S02]  /*1610*/  IMAD.MOV.U32 R8, RZ, RZ, 0x70 ;  /* 0x00000070ff087424 */ /* 0x000fe400078e00ff */
[----:B------:R-:W-:Y:S02]  /*1620*/  IMAD.MOV.U32 R12, RZ, RZ, 0x1 ;  /* 0x00000001ff0c7424 */ /* 0x000fe400078e00ff */
[----:B0-----:R-:W-:-:S07]  /*1630*/  IMAD.MOV.U32 R13, RZ, RZ, RZ ;  /* 0x000000ffff0d7224 */ /* 0x001fce00078e00ff */
[----:B------:R-:W-:-:S07]  /*1640*/  LEPC R20, `(.L_x_188) ;  /* 0x000000001014794e */ /* 0x000fce0000000000 */
[----:B-1----:R-:W-:Y:S05]  /*1650*/  CALL.ABS.NOINC R14 ;  /* 0x000000000e007343 */ /* 0x002fea0003c00000 */
.L_x_188:
[----:B------:R-:W-:Y:S01]  /*1660*/  ULEA.HI UR4, UR36, UR36, URZ, 0x1 ;  /* 0x0000002424047291 */ /* 0x000fe2000f8f083f */
[----:B------:R-:W-:-:S03]  /*1670*/  IMAD.U32 R3, RZ, RZ, UR40 ;  /* 0x00000028ff037e24 */ /* 0x000fc6000f8e00ff */
[----:B------:R-:W-:Y:S02]  /*1680*/  ULOP3.LUT UR4, UR4, 0xfffffffe, URZ, 0xc0, !UPT ;  /* 0xfffffffe04047892 */ /* 0x000fe4000f8ec03f */
[----:B------:R-:W-:Y:S02]  /*1690*/  ISETP.NE.AND P0, PT, R3, 0x3, PT ;  /* 0x000000030300780c */ /* 0x000fe40003f05270 */
[----:B------:R-:W-:-:S06]  /*16a0*/  UIADD3 UR4, UR36, -UR4, URZ ;  /* 0x8000000424047290 */ /* 0x000fcc000fffe03f */
[----:B------:R-:W-:-:S05]  /*16b0*/  IMAD.U32 R0, RZ, RZ, UR4 ;  /* 0x00000004ff007e24 */ /* 0x000fca000f8e00ff */
[----:B------:R-:W-:-:S04]  /*16c0*/  SHF.L.U32 R0, R0, 0x1f, RZ ;  /* 0x0000001f00007819 */ /* 0x000fc800000006ff */
[----:B------:R-:W0:Y:S02]  /*16d0*/  SYNCS.PHASECHK.TRANS64.TRYWAIT P1, [R25+URZ+0x13200], R0 ;  /* 0x01320000190075a7 */ /* 0x000e24000802017f */
[----:B0-----:R-:W-:Y:S05]  /*16e0*/  @!P1 BRA `(.L_x_189) ;  /* 0x000000d000bc9947 */ /* 0x001fea0003800000 */
.L_x_321:
[----:B------:R-:W-:Y:S05]  /*16f0*/  @!P0 BRA `(.L_x_190) ;  /* 0x0000000000048947 */ /* 0x000fea0003800000 */
[----:B------:R-:W-:Y:S01]  /*1700*/  BPT.TRAP 0x1 ;  /* 0x000000040000795c */ /* 0x000fe20000300000 */
.L_x_190:
[----:B------:R-:W-:Y:S02]  /*1710*/  IMAD.U32 R3, RZ, RZ, UR37 ;  /* 0x00000025ff037e24 */ /* 0x000fe4000f8e00ff */
[----:B------:R-:W-:-:S03]  /*1720*/  IMAD.U32 R4, RZ, RZ, UR38 ;  /* 0x00000026ff047e24 */ /* 0x000fc6000f8e00ff */
[----:B------:R-:W-:Y:S01]  /*1730*/  SHF.L.U32 R3, R3, 0x1f, RZ ;  /* 0x0000001f03037819 */ /* 0x000fe200000006ff */
[----:B------:R-:W-:-:S04]  /*1740*/  IMAD R4, R4, 0x8, R25 ;  /* 0x0000000804047824 */ /* 0x000fc800078e0219 */
[----:B------:R1:W2:Y:S01]  /*1750*/  SYNCS.PHASECHK.TRANS64.TRYWAIT P1, [R4+URZ+0x13230], R3 ;  /* 0x01323003040075a7 */ /* 0x0002a2000802017f */
[----:B------:R-:W-:Y:S05]  /*1760*/  @!P0 BRA `(.L_x_191) ;  /* 0x0000000000048947 */ /* 0x000fea0003800000 */
[----:B------:R-:W-:Y:S01]  /*1770*/  BPT.TRAP 0x1 ;  /* 0x000000040000795c */ /* 0x000fe20000300000 */
.L_x_191:
[----:B0-----:R-:W-:Y:S02]  /*1780*/  VIADD R0, R25, 0xe000 ;  /* 0x0000e00019007836 */ /* 0x001fe40000000000 */
[----:B------:R-:W-:-:S03]  /*1790*/  IMAD.MOV.U32 R55, RZ, RZ, RZ ;  /* 0x000000ffff377224 */ /* 0x000fc600078e00ff */
[----:B------:R-:W-:-:S04]  /*17a0*/  SHF.R.U32.HI R0, RZ, 0x4, R0 ;  /* 0x00000004ff007819 */ /* 0x000fc80000011600 */
[----:B------:R-:W-:Y:S01]  /*17b0*/  LOP3.LUT R0, R0, 0x3fff, RZ, 0xc0, !PT ;  /* 0x00003fff00007812 */ /* 0x000fe200078ec0ff */
[----:B--2---:R-:W-:Y:S06]  /*17c0*/  @P1 BRA `(.L_x_192) ;  /* 0x0000000000081947 */ /* 0x004fec0003800000 */
[----:B------:R-:W0:Y:S02]  /*17d0*/  SYNCS.PHASECHK.TRANS64.TRYWAIT P1, [R4+URZ+0x13230], R3 ;  /* 0x01323003040075a7 */ /* 0x000e24000802017f */
[----:B0-----:R-:W-:Y:S05]  /*17e0*/  @!P1 BRA `(.L_x_193) ;  /* 0x000000d000909947 */ /* 0x001fea0003800000 */
.L_x_192:
[----:B------:R-:W-:Y:S05]  /*17f0*/  WARPSYNC.ALL ;  /* 0x0000000000007948 */ /* 0x000fea0003800000 */
[----:B------:R-:W-:-:S04]  /*1800*/  LOP3.LUT R0, R0, 0x10000, RZ, 0xfc, !PT ;  /* 0x0001000000007812 */ /* 0x000fc800078efcff */
[----:B------:R-:W-:Y:S01]  /*1810*/  R2UR UR12, R0 ;  /* 0x00000000000c72ca */ /* 0x000fe200000e0000 */
[----:B------:R-:W-:Y:S01]  /*1820*/  WARPGROUP.ARRIVE ;  /* 0x00000000000079c5 */ /* 0x000fe20000000000 */
[----:B01----:R-:W-:Y:S01]  /*1830*/  LOP3.LUT R3, R24, 0x10000, RZ, 0xfc, !PT ;  /* 0x0001000018037812 */ /* 0x003fe200078efcff */
        /* <DEDUP_REMOVED lines=65> */
.L_x_194:
[----:B------:R-:W-:Y:S01]  /*1c50*/  IMAD.IADD R5, R156, 0x1, R41 ;  /* 0x000000019c057824 */ /* 0x000fe200078e0229 */
[----:B------:R-:W-:Y:S02]  /*1c60*/  P2R R6, PR, RZ, 0x1 ;  /* 0x00000001ff067803 */ /* 0x000fe40000000000 */
[----:B------:R-:W-:Y:S01]  /*1c70*/  MOV R50, UR44 ;  /* 0x0000002c00327c02 */ /* 0x000fe20008000f00 */
[----:B------:R-:W-:-:S05]  /*1c80*/  IMAD R5, R22, -0xa0, R5 ;  /* 0xffffff6016057824 */ /* 0x000fca00078e0205 */
        /* <DEDUP_REMOVED lines=102> */
[C---:B------:R-:W-:Y:S02]  /*22f0*/  ISETP.GT.AND P0, PT, R5.reuse, 0x79, PT ;  /* 0x000000790500780c */ /* 0x040fe40003f04270 */
[----:B------:R-:W-:Y:S02]  /*2300*/  FSEL R86, R86, -INF , P1 ;  /* 0xff80000056567808 */ /* 0x000fe40000800000 */
[----:B------:R-:W-:Y:S02]  /*2310*/  ISETP.GT.AND P1, PT, R5, 0x70, PT ;  /* 0x000000700500780c */ /* 0x000fe40003f24270 */
[----:B------:R-:W-:Y:S02]  /*2320*/  FSEL R61, R61, -INF , P3 ;  /* 0xff8000003d3d7808 */ /* 0x000fe40001800000 */
[----:B------:R-:W-:Y:S02]  /*2330*/  FMNMX.FTZ R8, R60, R3, !PT ;  /* 0x000000033c087209 */ /* 0x000fe40007810000 */
[----:B------:R-:W-:-:S02]  /*2340*/  FSEL R69, R69, -INF , P0 ;  /* 0xff80000045457808 */ /* 0x000fc40000000000 */
[----:B------:R-:W-:Y:S02]  /*2350*/  ISETP.GT.AND P0, PT, R5, 0x81, PT ;  /* 0x000000810500780c */ /* 0x000fe40003f04270 */
[----:B------:R-:W-:Y:S02]  /*2360*/  FSEL R87, R87, -INF , P2 ;  /* 0xff80000057577808 */ /* 0x000fe40001000000 */
[----:B------:R-:W-:Y:S02]  /*2370*/  ISETP.GT.AND P2, PT, R5, 0x71, PT ;  /* 0x000000710500780c */ /* 0x000fe40003f44270 */
[----:B------:R-:W-:Y:S02]  /*2380*/  FSEL R64, R64, -INF , P1 ;  /* 0xff80000040407808 */ /* 0x000fe40000800000 */
[----:B------:R-:W-:Y:S02]  /*2390*/  FMNMX.FTZ R3, R61, R8, !PT ;  /* 0x000000083d037209 */ /* 0x000fe40007810000 */
[----:B------:R-:W-:-:S02]  /*23a0*/  FSEL R48, R25, -INF , P0 ;  /* 0xff80000019307808 */ /* 0x000fc40000000000 */
[----:B------:R-:W-:Y:S02]  /*23b0*/  P2R R13, PR, RZ, 0x1 ;  /* 0x00000001ff0d7803 */ /* 0x000fe40000000000 */
[----:B------:R-:W-:Y:S02]  /*23c0*/  FSEL R58, R58, -INF , P6 ;  /* 0xff8000003a3a7808 */ /* 0x000fe40003000000 */
[C---:B------:R-:W-:Y:S02]  /*23d0*/  ISETP.GT.AND P0, PT, R5.reuse, 0x80, PT ;  /* 0x000000800500780c */ /* 0x040fe40003f04270 */
[----:B------:R-:W-:Y:S02]  /*23e0*/  ISETP.GT.AND P6, PT, R5, 0x78, PT ;  /* 0x000000780500780c */ /* 0x000fe40003fc4270 */
[----:B------:R-:W-:Y:S02]  /*23f0*/  FSEL R65, R65, -INF , P2 ;  /* 0xff80000041417808 */ /* 0x000fe40001000000 */
[----:B------:R-:W-:-:S02]  /*2400*/  FMNMX.FTZ R8, R64, R3, !PT ;  /* 0x0000000340087209 */ /* 0x000fc40007810000 */
[----:B------:R-:W-:Y:S02]  /*2410*/  FSEL R26, R26, -INF , P0 ;  /* 0xff8000001a1a7808 */ /* 0x000fe40000000000 */
[----:B------:R-:W-:Y:S02]  /*2420*/  FSEL R68, R68, -INF , P6 ;  /* 0xff80000044447808 */ /* 0x000fe40003000000 */
[----:B------:R-:W-:Y:S02]  /*2430*/  FMNMX.FTZ R3, R65, R8, !PT ;  /* 0x0000000841037209 */ /* 0x000fe40007810000 */
[----:B------:R-:W-:Y:S02]  /*2440*/  ISETP.NE.AND P0, PT, R13, RZ, PT ;  /* 0x000000ff0d00720c */ /* 0x000fe40003f05270 */
[----:B------:R-:W-:Y:S02]  /*2450*/  FMNMX.FTZ R13, R106, R107, !PT ;  /* 0x0000006b6a0d7209 */ /* 0x000fe40007810000 */
[----:B------:R-:W-:-:S02]  /*2460*/  FSEL R59, R59, -INF , P5 ;  /* 0xff8000003b3b7808 */ /* 0x000fc40002800000 */
[----:B------:R-:W-:Y:S02]  /*2470*/  ISETP.GT.AND P5, PT, R5, 0x80, PT ;  /* 0x000000800500780c */ /* 0x000fe40003fa4270 */
[----:B------:R-:W-:Y:S02]  /*2480*/  FMNMX.FTZ R8, R68, R3, !PT ;  /* 0x0000000344087209 */ /* 0x000fe40007810000 */
[----:B------:R-:W-:Y:S02]  /*2490*/  FSEL R27, R27, -INF , P0 ;  /* 0xff8000001b1b7808 */ /* 0x000fe40000000000 */
[----:B------:R-:W-:Y:S02]  /*24a0*/  ISETP.NE.AND P0, PT, R6, RZ, PT ;  /* 0x000000ff0600720c */ /* 0x000fe40003f05270 */
[----:B------:R-:W-:Y:S02]  /*24b0*/  FMNMX.FTZ R6, R110, R13, !PT ;  /* 0x0000000d6e067209 */ /* 0x000fe40007810000 */
[----:B------:R-:W-:-:S02]  /*24c0*/  FSEL R43, R24, -INF , P5 ;  /* 0xff800000182b7808 */ /* 0x000fc40002800000 */
[----:B------:R-:W-:Y:S02]  /*24d0*/  FMNMX.FTZ R8, R69, R8, !PT ;  /* 0x0000000845087209 */ /* 0x000fe40007810000 */
[----:B------:R-:W-:Y:S02]  /*24e0*/  FMNMX.FTZ R13, R111, R6, !PT ;  /* 0x000000066f0d7209 */ /* 0x000fe40007810000 */
[----:B------:R-:W-:Y:S02]  /*24f0*/  FSEL R66, R66, -INF , P1 ;  /* 0xff80000042427808 */ /* 0x000fe40000800000 */
[----:B------:R-:W-:Y:S02]  /*2500*/  ISETP.GT.AND P1, PT, R5, 0x88, PT ;  /* 0x000000880500780c */ /* 0x000fe40003f24270 */
[----:B------:R-:W-:Y:S02]  /*2510*/  FMNMX.FTZ R3, R43, R8, !PT ;  /* 0x000000082b037209 */ /* 0x000fe40007810000 */
[----:B------:R-:W-:-:S02]  /*2520*/  FMNMX.FTZ R6, R114, R13, !PT ;  /* 0x0000000d72067209 */ /* 0x000fc40007810000 */
[----:B------:R-:W-:Y:S02]  /*2530*/  FSEL R67, R67, -INF , P2 ;  /* 0xff80000043437808 */ /* 0x000fe40001000000 */
[----:B------:R-:W-:Y:S02]  /*2540*/  ISETP.GT.AND P2, PT, R5, 0x89, PT ;  /* 0x000000890500780c */ /* 0x000fe40003f44270 */
[----:B------:R-:W-:Y:S02]  /*2550*/  FSEL R51, R28, -INF , P1 ;  /* 0xff8000001c337808 */ /* 0x000fe40000800000 */
[----:B------:R-:W-:Y:S02]  /*2560*/  FMNMX.FTZ R8, R48, R3, !PT ;  /* 0x0000000330087209 */ /* 0x000fe40007810000 */
[----:B------:R-:W-:Y:S02]  /*2570*/  FMNMX.FTZ R15, R115, R6, !PT ;  /* 0x00000006730f7209 */ /* 0x000fe40007810000 */
[----:B------:R-:W-:-:S02]  /*2580*/  FSEL R63, R63, -INF , P3 ;  /* 0xff8000003f3f7808 */ /* 0x000fc40001800000 */
[----:B------:R-:W-:Y:S02]  /*2590*/  FSEL R49, R29, -INF , P2 ;  /* 0xff8000001d317808 */ /* 0x000fe40001000000 */
[----:B------:R-:W-:Y:S02]  /*25a0*/  FMNMX.FTZ R8, R51, R8, !PT ;  /* 0x0000000833087209 */ /* 0x000fe40007810000 */
[----:B------:R-:W-:Y:S02]  /*25b0*/  ISETP.GT.AND P3, PT, R5, 0x90, PT ;  /* 0x000000900500780c */ /* 0x000fe40003f64270 */
[----:B------:R-:W-:Y:S02]  /*25c0*/  FMNMX.FTZ R6, R118, R15, !PT ;  /* 0x0000000f76067209 */ /* 0x000fe40007810000 */
[----:B------:R-:W-:Y:S02]  /*25d0*/  FSEL R62, R62, -INF , P4 ;  /* 0xff8000003e3e7808 */ /* 0x000fe40002000000 */
[----:B------:R-:W-:-:S02]  /*25e0*/  FSEL R53, R32, -INF , P3 ;  /* 0xff80000020357808 */ /* 0x000fc40001800000 */
[----:B------:R-:W-:Y:S02]  /*25f0*/  FMNMX.FTZ R8, R49, R8, !PT ;  /* 0x0000000831087209 */ /* 0x000fe40007810000 */
[----:B------:R-:W-:Y:S02]  /*2600*/  ISETP.GT.AND P4, PT, R5, 0x91, PT ;  /* 0x000000910500780c */ /* 0x000fe40003f84270 */
[----:B------:R-:W-:Y:S02]  /*2610*/  FMNMX.FTZ R15, R119, R6, !PT ;  /* 0x00000006770f7209 */ /* 0x000fe40007810000 */
[----:B------:R-:W-:Y:S02]  /*2620*/  FSEL R45, R33, -INF , P4 ;  /* 0xff800000212d7808 */ /* 0x000fe40002000000 */
[----:B------:R-:W-:Y:S02]  /*2630*/  FMNMX.FTZ R8, R53, R8, !PT ;  /* 0x0000000835087209 */ /* 0x000fe40007810000 */
[----:B------:R-:W-:-:S02]  /*2640*/  ISETP.GT.AND P5, PT, R5, 0x98, PT ;  /* 0x000000980500780c */ /* 0x000fc40003fa4270 */
[----:B------:R-:W-:Y:S02]  /*2650*/  FMNMX.FTZ R6, R90, R15, !PT ;  /* 0x0000000f5a067209 */ /* 0x000fe40007810000 */
[----:B------:R-:W-:Y:S02]  /*2660*/  FSEL R46, R36, -INF , P5 ;  /* 0xff800000242e7808 */ /* 0x000fe40002800000 */
[----:B------:R-:W-:Y:S02]  /*2670*/  FMNMX.FTZ R3, R45, R8, !PT ;  /* 0x000000082d037209 */ /* 0x000fe40007810000 */
[----:B------:R-:W-:Y:S02]  /*2680*/  ISETP.GT.AND P6, PT, R5, 0x99, PT ;  /* 0x000000990500780c */ /* 0x000fe40003fc4270 */
[----:B------:R-:W-:Y:S02]  /*2690*/  FMNMX.FTZ R21, R91, R6, !PT ;  /* 0x000000065b157209 */ /* 0x000fe40007810000 */
[----:B------:R-:W-:-:S02]  /*26a0*/  FSEL R47, R37, -INF , P6 ;  /* 0xff800000252f7808 */ /* 0x000fc40003000000 */
[----:B------:R-:W-:Y:S02]  /*26b0*/  FMNMX.FTZ R8, R46, R3, !PT ;  /* 0x000000032e087209 */ /* 0x000fe40007810000 */
[----:B------:R-:W-:Y:S02]  /*26c0*/  FMNMX.FTZ R6, R94, R21, !PT ;  /* 0x000000155e067209 */ /* 0x000fe40007810000 */
[----:B------:R-:W-:Y:S02]  /*26d0*/  FMNMX.FTZ R8, R47, R8, !PT ;  /* 0x000000082f087209 */ /* 0x000fe40007810000 */
[----:B------:R-:W-:Y:S02]  /*26e0*/  FMNMX.FTZ R21, R95, R6, !PT ;  /* 0x000000065f157209 */ /* 0x000fe40007810000 */
[----:B------:R-:W-:Y:S01]  /*26f0*/  P2R R9, PR, RZ, 0x8 ;  /* 0x00000008ff097803 */ /* 0x000fe20000000000 */
[----:B------:R-:W0:Y:S01]  /*2700*/  SHFL.BFLY PT, R3, R8, 0x2, 0x1f ;  /* 0x0c401f0008037f89 */ /* 0x000e2200000e0000 */
[----:B------:R-:W-:-:S02]  /*2710*/  FMNMX.FTZ R6, R98, R21, !PT ;  /* 0x0000001562067209 */ /* 0x000fc40007810000 */
[----:B------:R-:W-:Y:S02]  /*2720*/  P2R R11, PR, RZ, 0x4 ;  /* 0x00000004ff0b7803 */ /* 0x000fe40000000000 */
[----:B------:R-:W-:Y:S02]  /*2730*/  FMNMX.FTZ R25, R99, R6, !PT ;  /* 0x0000000663197209 */ /* 0x000fe40007810000 */
[----:B------:R-:W-:Y:S02]  /*2740*/  ISETP.GT.AND P2, PT, R5, 0x78, PT ;  /* 0x000000780500780c */ /* 0x000fe40003f44270 */
[----:B------:R-:W-:Y:S02]  /*2750*/  FMNMX.FTZ R6, R102, R25, !PT ;  /* 0x0000001966067209 */ /* 0x000fe40007810000 */
[----:B------:R-:W-:Y:S02]  /*2760*/  P2R R12, PR, RZ, 0x2 ;  /* 0x00000002ff0c7803 */ /* 0x000fe40000000000 */
[----:B------:R-:W-:-:S02]  /*2770*/  FMNMX.FTZ R25, R103, R6, !PT ;  /* 0x0000000667197209 */ /* 0x000fc40007810000 */
[----:B------:R-:W-:Y:S02]  /*2780*/  ISETP.GT.AND P1, PT, R5, 0x79, PT ;  /* 0x000000790500780c */ /* 0x000fe40003f24270 */
[----:B------:R-:W-:Y:S02]  /*2790*/  FMNMX.FTZ R6, R74, R25, !PT ;  /* 0x000000194a067209 */ /* 0x000fe40007810000 */
[----:B------:R-:W-:Y:S02]  /*27a0*/  FSEL R70, R70, -INF , P2 ;  /* 0xff80000046467808 */ /* 0x000fe40001000000 */
[----:B------:R-:W-:Y:S02]  /*27b0*/  FMNMX.FTZ R29, R75, R6, !PT ;  /* 0x000000064b1d7209 */ /* 0x000fe40007810000 */
[----:B------:R-:W-:Y:S02]  /*27c0*/  FSEL R71, R71, -INF , P1 ;  /* 0xff80000047477808 */ /* 0x000fe40000800000 */
[----:B0-----:R-:W-:-:S02]  /*27d0*/  FMNMX.FTZ R7, R8, R3, !PT ;  /* 0x0000000308077209 */ /* 0x001fc40007810000 */
[----:B------:R-:W-:Y:S02]  /*27e0*/  FMNMX.FTZ R6, R78, R29, !PT ;  /* 0x0000001d4e067209 */ /* 0x000fe40007810000 */
[----:B------:R-:W-:Y:S01]  /*27f0*/  ISETP.NE.AND P1, PT, R12, RZ, PT ;  /* 0x000000ff0c00720c */ /* 0x000fe20003f25270 */
[----:B------:R-:W0:Y:S01]  /*2800*/  SHFL.BFLY PT, R10, R7, 0x1, 0x1f ;  /* 0x0c201f00070a7f89 */ /* 0x000e2200000e0000 */
[----:B------:R-:W-:Y:S02]  /*2810*/  FMNMX.FTZ R29, R79, R6, !PT ;  /* 0x000000064f1d7209 */ /* 0x000fe40007810000 */
[----:B------:R-:W-:Y:S02]  /*2820*/  ISETP.NE.AND P2, PT, R11, RZ, PT ;  /* 0x000000ff0b00720c */ /* 0x000fe40003f45270 */
[----:B------:R-:W-:Y:S02]  /*2830*/  FMNMX.FTZ R6, R82, R29, !PT ;  /* 0x0000001d52067209 */ /* 0x000fe40007810000 */
[----:B------:R-:W-:-:S02]  /*2840*/  FSEL R52, R30, -INF , P1 ;  /* 0xff8000001e347808 */ /* 0x000fc40000800000 */
[----:B------:R-:W-:Y:S02]  /*2850*/  FMNMX.FTZ R33, R83, R6, !PT ;  /* 0x0000000653217209 */ /* 0x000fe40007810000 */
[----:B------:R-:W-:Y:S02]  /*2860*/  FSEL R54, R31, -INF , P2 ;  /* 0xff8000001f367808 */ /* 0x000fe40001000000 */
[----:B------:R-:W-:-:S04]  /*2870*/  FMNMX.FTZ R6, R86, R33, !PT ;  /* 0x0000002156067209 */ /* 0x000fc80007810000 */
[----:B------:R-:W-:-:S04]  /*2880*/  FMNMX.FTZ R33, R87, R6, !PT ;  /* 0x0000000657217209 */ /* 0x000fc80007810000 */
[----:B------:R-:W-:Y:S02]  /*2890*/  FMNMX.FTZ R6, R58, R33, !PT ;  /* 0x000000213a067209 */ /* 0x000fe40007810000 */
        /* <DEDUP_REMOVED lines=12> */
[----:B------:R-:W-:-:S01]  /*2960*/  FFMA.FTZ R42, R77, UR44, -R50 ;  /* 0x0000002c4d2a7c23 */ /* 0x000fc20008010832 */
[--C-:B------:R-:W-:Y:S01]  /*2970*/  FFMA.FTZ R76, R76, UR44, -R50.reuse ;  /* 0x0000002c4c4c7c23 */ /* 0x100fe20008010832 */
[----:B------:R-:W-:Y:S01]  /*2980*/  FMNMX.FTZ R6, R70, R73, !PT ;  /* 0x0000004946067209 */ /* 0x000fe20007810000 */
[----:B------:R0:W-:Y:S01]  /*2990*/  MUFU.EX2 R29, R72 ;  /* 0x00000048001d7308 */ /* 0x0001e20000000800 */
[----:B------:R-:W-:-:S01]  /*29a0*/  FFMA.FTZ R44, R81, UR44, -R50 ;  /* 0x0000002c512c7c23 */ /* 0x000fc20008010832 */
[--C-:B------:R-:W-:Y:S01]  /*29b0*/  FFMA.FTZ R80, R80, UR44, -R50.reuse ;  /* 0x0000002c50507c23 */ /* 0x100fe20008010832 */
[----:B------:R-:W-:Y:S01]  /*29c0*/  FMNMX.FTZ R73, R71, R6, !PT ;  /* 0x0000000647497209 */ /* 0x000fe20007810000 */
[--C-:B------:R-:W-:Y:S01]  /*29d0*/  FFMA.FTZ R5, R104, UR44, -R50.reuse ;  /* 0x0000002c68057c23 */ /* 0x100fe20008010832 */
[----:B------:R-:W-:-:S01]  /*29e0*/  FFMA.FTZ R8, R105, UR44, -R50 ;  /* 0x0000002c69087c23 */ /* 0x000fc20008010832 */
[--C-:B------:R-:W-:Y:S01]  /*29f0*/  FFMA.FTZ R7, R108, UR44, -R50.reuse ;  /* 0x0000002c6c077c23 */ /* 0x100fe20008010832 */
[----:B------:R-:W-:Y:S01]  /*2a00*/  FMNMX.FTZ R6, R26, R73, !PT ;  /* 0x000000491a067209 */ /* 0x000fe20007810000 */
[----:B------:R1:W-:Y:S01]  /*2a10*/  MUFU.EX2 R33, R76 ;  /* 0x0000004c00217308 */ /* 0x0003e20000000800 */
[----:B0-----:R-:W-:Y:S01]  /*2a20*/  FSEL R72, R34, -INF , P3 ;  /* 0xff80000022487808 */ /* 0x001fe20001800000 */
[--C-:B------:R-:W-:Y:S01]  /*2a30*/  FFMA.FTZ R34, R56, UR44, -R50.reuse ;  /* 0x0000002c38227c23 */ /* 0x100fe20008010832 */
[----:B------:R-:W-:Y:S01]  /*2a40*/  FMNMX.FTZ R73, R27, R6, !PT ;  /* 0x000000061b497209 */ /* 0x000fe20007810000 */
[--C-:B------:R-:W-:Y:S01]  /*2a50*/  FFMA.FTZ R56, R64, UR44, -R50.reuse ;  /* 0x0000002c40387c23 */ /* 0x100fe20008010832 */
[----:B------:R-:W-:-:S01]  /*2a60*/  FFMA.FTZ R64, R49, UR44, -R50 ;  /* 0x0000002c31407c23 */ /* 0x000fc20008010832 */
[--C-:B------:R-:W-:Y:S01]  /*2a70*/  FFMA.FTZ R49, R53, UR44, -R50.reuse ;  /* 0x0000002c35317c23 */ /* 0x100fe20008010832 */
[----:B------:R-:W-:Y:S01]  /*2a80*/  FMNMX.FTZ R73, R52, R73, !PT ;  /* 0x0000004934497209 */ /* 0x000fe20007810000 */
[----:B------:R-:W-:Y:S01]  /*2a90*/  IMAD.U32 R53, RZ, RZ, UR44 ;  /* 0x0000002cff357e24 */ /* 0x000fe2000f8e00ff */
[----:B-1----:R-:W-:Y:S01]  /*2aa0*/  FSEL R76, R38, -INF , P5 ;  /* 0xff800000264c7808 */ /* 0x002fe20002800000 */
[--C-:B------:R-:W-:Y:S01]  /*2ab0*/  FFMA.FTZ R38, R60, UR44, -R50.reuse ;  /* 0x0000002c3c267c23 */ /* 0x100fe20008010832 */
[----:B------:R-:W-:Y:S01]  /*2ac0*/  FMNMX.FTZ R77, R54, R73, !PT ;  /* 0x00000049364d7209 */ /* 0x000fe20007810000 */
[--C-:B------:R-:W-:Y:S01]  /*2ad0*/  FFMA.FTZ R60, R68, UR44, -R50.reuse ;  /* 0x0000002c443c7c23 */ /* 0x100fe20008010832 */
[----:B------:R-:W-:Y:S01]  /*2ae0*/  FSEL R73, R35, -INF , P4 ;  /* 0xff80000023497808 */ /* 0x000fe20002000000 */
[----:B------:R0:W-:Y:S01]  /*2af0*/  MUFU.EX2 R37, R80 ;  /* 0x0000005000257308 */ /* 0x0001e20000000800 */
[----:B------:R-:W-:Y:S01]  /*2b00*/  FMNMX.FTZ R6, R72, R77, !PT ;  /* 0x0000004d48067209 */ /* 0x000fe20007810000 */
[--C-:B------:R-:W-:Y:S01]  /*2b10*/  FFMA.FTZ R68, R45, UR44, -R50.reuse ;  /* 0x0000002c2d447c23 */ /* 0x100fe20008010832 */
[----:B------:R-:W-:Y:S01]  /*2b20*/  FSEL R77, R39, -INF , P6 ;  /* 0xff800000274d7808 */ /* 0x000fe20003000000 */
[--C-:B------:R-:W-:Y:S01]  /*2b30*/  FFMA.FTZ R39, R61, UR44, -R50.reuse ;  /* 0x0000002c3d277c23 */ /* 0x100fe20008010832 */
[----:B------:R-:W-:Y:S01]  /*2b40*/  FMNMX.FTZ R35, R73, R6, !PT ;  /* 0x0000000649237209 */ /* 0x000fe20007810000 */
[--C-:B------:R-:W-:Y:S01]  /*2b50*/  FFMA.FTZ R45, R46, UR44, -R50.reuse ;  /* 0x0000002c2e2d7c23 */ /* 0x100fe20008010832 */
[----:B------:R-:W-:-:S01]  /*2b60*/  FFMA.FTZ R10, R109, UR44, -R50 ;  /* 0x0000002c6d0a7c23 */ /* 0x000fc20008010832 */
[--C-:B------:R-:W-:Y:S01]  /*2b70*/  FFMA.FTZ R9, R112, UR44, -R50.reuse ;  /* 0x0000002c70097c23 */ /* 0x100fe20008010832 */
[----:B------:R-:W-:Y:S01]  /*2b80*/  FMNMX.FTZ R6, R76, R35, !PT ;  /* 0x000000234c067209 */ /* 0x000fe20007810000 */
[--C-:B0-----:R-:W-:Y:S01]  /*2b90*/  FFMA.FTZ R80, R57, UR44, -R50.reuse ;  /* 0x0000002c39507c23 */ /* 0x101fe20008010832 */
        /* <DEDUP_REMOVED lines=21> */
[----:B------:R-:W-:Y:S08]  /*2cf0*/  MUFU.EX2 R5, R5 ;  /* 0x0000000500057308 */ /* 0x000ff00000000800 */
[----:B------:R-:W-:Y:S01]  /*2d00*/  MUFU.EX2 R8, R8 ;  /* 0x0000000800087308 */ /* 0x000fe20000000800 */
[----:B0-----:R-:W-:-:S05]  /*2d10*/  FMNMX.FTZ R81, R6, R81, !PT ;  /* 0x0000005106517209 */ /* 0x001fca0007810000 */
[----:B------:R-:W0:Y:S02]  /*2d20*/  SHFL.BFLY PT, R6, R81, 0x1, 0x1f ;  /* 0x0c201f0051067f89 */ /* 0x000e2400000e0000 */
[----:B------:R-:W-:Y:S08]  /*2d30*/  MUFU.EX2 R30, R84 ;  /* 0x00000054001e7308 */ /* 0x000ff00000000800 */
[----:B------:R-:W-:Y:S08]  /*2d40*/  MUFU.EX2 R7, R7 ;  /* 0x0000000700077308 */ /* 0x000ff00000000800 */
[----:B------:R-:W1:Y:S01]  /*2d50*/  MUFU.EX2 R10, R10 ;  /* 0x0000000a000a7308 */ /* 0x000e620000000800 */
[----:B0-----:R-:W-:-:S07]  /*2d60*/  FMNMX.FTZ R6, R81, R6, !PT ;  /* 0x0000000651067209 */ /* 0x001fce0007810000 */
[----:B------:R0:W-:Y:S01]  /*2d70*/  MUFU.EX2 R13, R88 ;  /* 0x00000058000d7308 */ /* 0x0001e20000000800 */
[C---:B------:R-:W-:Y:S01]  /*2d80*/  FSETP.NEU.FTZ.AND P1, PT, R6.reuse, -INF , PT ;  /* 0xff8000000600780b */ /* 0x040fe20003f3d000 */
[----:B------:R-:W-:-:S06]  /*2d90*/  FFMA.FTZ R53, R6, R53, -8 ;  /* 0xc100000006357423 */ /* 0x000fcc0000010035 */
[----:B------:R2:W-:Y:S01]  /*2da0*/  MUFU.EX2 R35, R80 ;  /* 0x0000005000237308 */ /* 0x0005e20000000800 */
[----:B------:R-:W-:Y:S02]  /*2db0*/  FSEL R53, R53, RZ, P1 ;  /* 0x000000ff35357208 */ /* 0x000fe40000800000 */
[----:B------:R-:W-:Y:S02]  /*2dc0*/  ISETP.GE.AND P1, PT, R41, 0xa1, PT ;  /* 0x000000a12900780c */ /* 0x000fe40003f26270 */
[----:B-1----:R-:W-:Y:S01]  /*2dd0*/  F2FP.SATFINITE.E4M3.F32.PACK_AB_MERGE_C R152, R10, R7, RZ ;  /* 0x000000070a98723e */ /* 0x002fe200048070ff */
[--C-:B------:R-:W-:Y:S01]  /*2de0*/  FFMA.FTZ R47, R106, UR44, -R53.reuse ;  /* 0x0000002c6a2f7c23 */ /* 0x100fe20008010835 */
[----:B------:R-:W-:-:S01]  /*2df0*/  FFMA.FTZ R50, R107, UR44, -R53 ;  /* 0x0000002c6b327c23 */ /* 0x000fc20008010835 */
[--C-:B------:R-:W-:Y:S01]  /*2e00*/  FFMA.FTZ R69, R110, UR44, -R53.reuse ;  /* 0x0000002c6e457c23 */ /* 0x100fe20008010835 */
[----:B------:R-:W-:-:S01]  /*2e10*/  FFMA.FTZ R84, R111, UR44, -R53 ;  /* 0x0000002c6f547c23 */ /* 0x000fc20008010835 */
[--C-:B------:R-:W-:Y:S01]  /*2e20*/  FFMA.FTZ R65, R114, UR44, -R53.reuse ;  /* 0x0000002c72417c23 */ /* 0x100fe20008010835 */
[----:B0-----:R-:W-:-:S01]  /*2e30*/  FFMA.FTZ R88, R91, UR44, -R53 ;  /* 0x0000002c5b587c23 */ /* 0x001fc20008010835 */
[----:B------:R-:W-:Y:S01]  /*2e40*/  MUFU.EX2 R47, R47 ;  /* 0x0000002f002f7308 */ /* 0x000fe20000000800 */
[----:B--2---:R-:W-:-:S01]  /*2e50*/  FFMA.FTZ R80, R115, UR44, -R53 ;  /* 0x0000002c73507c23 */ /* 0x004fc20008010835 */
[--C-:B------:R-:W-:Y:S01]  /*2e60*/  FFMA.FTZ R91, R94, UR44, -R53.reuse ;  /* 0x0000002c5e5b7c23 */ /* 0x100fe20008010835 */
[----:B------:R-:W-:-:S01]  /*2e70*/  FFMA.FTZ R94, R95, UR44, -R53 ;  /* 0x0000002c5f5e7c23 */ /* 0x000fc20008010835 */
[--C-:B------:R-:W-:Y:S01]  /*2e80*/  FFMA.FTZ R95, R78, UR44, -R53.reuse ;  /* 0x0000002c4e5f7c23 */ /* 0x100fe20008010835 */
[----:B------:R-:W-:-:S01]  /*2e90*/  FFMA.FTZ R78, R82, UR44, -R53 ;  /* 0x0000002c524e7c23 */ /* 0x000fc20008010835 */
[--C-:B------:R-:W-:Y:S01]  /*2ea0*/  FFMA.FTZ R85, R118, UR44, -R53.reuse ;  /* 0x0000002c76557c23 */ /* 0x100fe20008010835 */
[----:B------:R-:W-:-:S01]  /*2eb0*/  FFMA.FTZ R82, R86, UR44, -R53 ;  /* 0x0000002c56527c23 */ /* 0x000fc20008010835 */
[----:B------:R-:W-:Y:S01]  /*2ec0*/  MUFU.EX2 R50, R50 ;  /* 0x0000003200327308 */ /* 0x000fe20000000800 */
[----:B------:R-:W-:-:S01]  /*2ed0*/  FADD.FTZ R86, R5, R8 ;  /* 0x0000000805567221 */ /* 0x000fc20000010000 */
[--C-:B------:R-:W-:Y:S01]  /*2ee0*/  FFMA.FTZ R89, R98, UR44, -R53.reuse ;  /* 0x0000002c62597c23 */ /* 0x100fe20008010835 */
[----:B------:R-:W-:-:S01]  /*2ef0*/  FFMA.FTZ R98, R79, UR44, -R53 ;  /* 0x0000002c4f627c23 */ /* 0x000fc20008010835 */
[--C-:B------:R-:W-:Y:S01]  /*2f00*/  FFMA.FTZ R79, R83, UR44, -R53.reuse ;  /* 0x0000002c534f7c23 */ /* 0x100fe20008010835 */
[----:B------:R-:W-:-:S01]  /*2f10*/  FFMA.FTZ R81, R90, UR44, -R53 ;  /* 0x0000002c5a517c23 */ /* 0x000fc20008010835 */
[----:B------:R-:W-:Y:S01]  /*2f20*/  FADD.FTZ R97, R7, R86 ;  /* 0x0000005607617221 */ /* 0x000fe20000010000 */
[----:B------:R-:W-:Y:S01]  /*2f30*/  VIADD R83, R4, 0x13240 ;  /* 0x0001324004537836 */ /* 0x000fe20000000000 */
[----:B------:R-:W-:Y:S01]  /*2f40*/  MUFU.EX2 R69, R69 ;  /* 0x0000004500457308 */ /* 0x000fe20000000800 */
[----:B------:R-:W-:-:S01]  /*2f50*/  FFMA.FTZ R90, R99, UR44, -R53 ;  /* 0x0000002c635a7c23 */ /* 0x000fc20008010835 */
[----:B------:R-:W-:Y:S01]  /*2f60*/  FFMA.FTZ R4, R58, UR44, -R53 ;  /* 0x0000002c3a047c23 */ /* 0x000fe20008010835 */
[----:B------:R-:W-:-:S01]  /*2f70*/  FADD.FTZ R58, R10, R97 ;  /* 0x000000610a3a7221 */ /* 0x000fc20000010000 */
[----:B------:R-:W-:Y:S01]  /*2f80*/  PRMT R83, R40, 0x654, R83 ;  /* 0x0000065428537816 */ /* 0x000fe20000000053 */
[----:B------:R-:W-:-:S01]  /*2f90*/  FFMA.FTZ R87, R87, UR44, -R53 ;  /* 0x0000002c57577c23 */ /* 0x000fc20008010835 */
[--C-:B------:R-:W-:Y:S01]  /*2fa0*/  FFMA.FTZ R93, R102, UR44, -R53.reuse ;  /* 0x0000002c665d7c23 */ /* 0x100fe20008010835 */
[----:B------:R-:W-:-:S01]  /*2fb0*/  FFMA.FTZ R74, R74, UR44, -R53 ;  /* 0x0000002c4a4a7c23 */ /* 0x000fc20008010835 */
[----:B------:R-:W0:Y:S01]  /*2fc0*/  MUFU.EX2 R84, R84 ;  /* 0x0000005400547308 */ /* 0x000e220000000800 */
[----:B------:R1:W-:Y:S01]  /*2fd0*/  SYNCS.ARRIVE.TRANS64.RED.A1T0 RZ, [R83+URZ], RZ ;  /* 0x000000ff53ff79a7 */ /* 0x0003e2000810043f */
[----:B------:R-:W-:-:S01]  /*2fe0*/  FFMA.FTZ R75, R75, UR44, -R53 ;  /* 0x0000002c4b4b7c23 */ /* 0x000fc20008010835 */
[--C-:B------:R-:W-:Y:S01]  /*2ff0*/  FFMA.FTZ R59, R59, UR44, -R53.reuse ;  /* 0x0000002c3b3b7c23 */ /* 0x100fe20008010835 */
[----:B------:R-:W-:-:S01]  /*3000*/  FFMA.FTZ R63, R63, UR44, -R53 ;  /* 0x0000002c3f3f7c23 */ /* 0x000fc20008010835 */
[--C-:B------:R-:W-:Y:S01]  /*3010*/  FFMA.FTZ R66, R66, UR44, -R53.reuse ;  /* 0x0000002c42427c23 */ /* 0x100fe20008010835 */
[----:B------:R-:W-:-:S01]  /*3020*/  FFMA.FTZ R67, R67, UR44, -R53 ;  /* 0x0000002c43437c23 */ /* 0x000fc20008010835 */
[--C-:B------:R-:W-:Y:S01]  /*3030*/  FFMA.FTZ R70, R70, UR44, -R53.reuse ;  /* 0x0000002c46467c23 */ /* 0x100fe20008010835 */
[----:B------:R-:W2:Y:S01]  /*3040*/  MUFU.EX2 R9, R9 ;  /* 0x0000000900097308 */ /* 0x000ea20000000800 */
[----:B------:R-:W-:-:S01]  /*3050*/  FFMA.FTZ R71, R71, UR44, -R53 ;  /* 0x0000002c47477c23 */ /* 0x000fc20008010835 */
[--C-:B------:R-:W-:Y:S01]  /*3060*/  FFMA.FTZ R52, R52, UR44, -R53.reuse ;  /* 0x0000002c34347c23 */ /* 0x100fe20008010835 */
[----:B------:R-:W-:-:S01]  /*3070*/  FFMA.FTZ R54, R54, UR44, -R53 ;  /* 0x0000002c36367c23 */ /* 0x000fc20008010835 */
[--C-:B------:R-:W-:Y:S01]  /*3080*/  FFMA.FTZ R72, R72, UR44, -R53.reuse ;  /* 0x0000002c48487c23 */ /* 0x100fe20008010835 */
[----:B------:R-:W-:-:S01]  /*3090*/  FFMA.FTZ R73, R73, UR44, -R53 ;  /* 0x0000002c49497c23 */ /* 0x000fc20008010835 */
[----:B------:R-:W-:Y:S01]  /*30a0*/  FFMA.FTZ R76, R76, UR44, -R53 ;  /* 0x0000002c4c4c7c23 */ /* 0x000fe20008010835 */
[----:B------:R-:W-:Y:S01]  /*30b0*/  F2FP.SATFINITE.E4M3.F32.PACK_AB_MERGE_C R152, R8, R5, R152 ;  /* 0x000000050898723e */ /* 0x000fe20004807098 */
[----:B------:R-:W-:Y:S01]  /*30c0*/  MUFU.EX2 R65, R65 ;  /* 0x0000004100417308 */ /* 0x000fe20000000800 */
[----:B0-----:R-:W-:-:S04]  /*30d0*/  F2FP.SATFINITE.E4M3.F32.PACK_AB_MERGE_C R153, R84, R69, RZ ;  /* 0x000000455499723e */ /* 0x001fc800048070ff */
[----:B------:R-:W-:-:S03]  /*30e0*/  F2FP.SATFINITE.E4M3.F32.PACK_AB_MERGE_C R153, R50, R47, R153 ;  /* 0x0000002f3299723e */ /* 0x000fc60004807099 */
[----:B------:R-:W0:Y:S01]  /*30f0*/  MUFU.EX2 R12, R12 ;  /* 0x0000000c000c7308 */ /* 0x000e220000000800 */
[----:B--2---:R-:W-:-:S07]  /*3100*/  FADD.FTZ R97, R9, R58 ;  /* 0x0000003a09617221 */ /* 0x004fce0000010000 */
[----:B------:R2:W-:Y:S08]  /*3110*/  MUFU.EX2 R25, R100 ;  /* 0x0000006400197308 */ /* 0x0005f00000000800 */
[----:B------:R-:W3:Y:S01]  /*3120*/  MUFU.EX2 R80, R80 ;  /* 0x0000005000507308 */ /* 0x000ee20000000800 */
[----:B--2---:R-:W-:-:S01]  /*3130*/  FADD.FTZ R100, R47, R50 ;  /* 0x000000322f647221 */ /* 0x004fc20000010000 */
[----:B0-----:R-:W-:Y:S01]  /*3140*/  FADD.FTZ R58, R12, R97 ;  /* 0x000000610c3a7221 */ /* 0x001fe20000010000 */
[----:B------:R-:W-:-:S02]  /*3150*/  IMAD.MOV.U32 R50, RZ, RZ, R55 ;  /* 0x000000ffff327224 */ /* 0x000fc400078e0037 */
[----:B------:R-:W-:Y:S01]  /*3160*/  FADD.FTZ R99, R69, R100 ;  /* 0x0000006445637221 */ /* 0x000fe20000010000 */
[----:B------:R-:W-:Y:S02]  /*3170*/  IMAD.MOV.U32 R47, RZ, RZ, R55 ;  /* 0x000000ffff2f7224 */ /* 0x000fe400078e0037 */
[----:B------:R0:W-:Y:S01]  /*3180*/  MUFU.EX2 R15, R92 ;  /* 0x0000005c000f7308 */ /* 0x0001e20000000800 */
[----:B------:R-:W-:-:S04]  /*3190*/  FADD.FTZ R40, R84, R99 ;  /* 0x0000006354287221 */ /* 0x000fc80000010000 */
[----:B-1----:R-:W-:Y:S01]  /*31a0*/  FADD.FTZ R83, R65, R40 ;  /* 0x0000002841537221 */ /* 0x002fe20000010000 */
[----:B------:R-:W-:-:S02]  /*31b0*/  FFMA.FTZ R40, R62, UR44, -R53 ;  /* 0x0000002c3e287c23 */ /* 0x000fc40008010835 */
[----:B------:R-:W1:Y:S01]  /*31c0*/  MUFU.EX2 R11, R11 ;  /* 0x0000000b000b7308 */ /* 0x000e620000000800 */
[----:B0-----:R-:W-:-:S01]  /*31d0*/  FFMA.FTZ R92, R119, UR44, -R53 ;  /* 0x0000002c775c7c23 */ /* 0x001fc20008010835 */
[----:B---3--:R-:W-:-:S06]  /*31e0*/  FADD.FTZ R62, R80, R83 ;  /* 0x00000053503e7221 */ /* 0x008fcc0000010000 */
[----:B------:R-:W-:Y:S08]  /*31f0*/  MUFU.EX2 R85, R85 ;  /* 0x0000005500557308 */ /* 0x000ff00000000800 */
[----:B------:R-:W0:Y:S01]  /*3200*/  MUFU.EX2 R14, R14 ;  /* 0x0000000e000e7308 */ /* 0x000e220000000800 */
[----:B-1----:R-:W-:-:S07]  /*3210*/  FADD.FTZ R83, R11, R58 ;  /* 0x0000003a0b537221 */ /* 0x002fce0000010000 */
[----:B------:R-:W1:Y:S08]  /*3220*/  MUFU.EX2 R92, R92 ;  /* 0x0000005c005c7308 */ /* 0x000e700000000800 */
[----:B------:R-:W2:Y:S01]  /*3230*/  MUFU.EX2 R81, R81 ;  /* 0x0000005100517308 */ /* 0x000ea20000000800 */
[----:B0-----:R-:W-:-:S01]  /*3240*/  FADD.FTZ R58, R14, R83 ;  /* 0x000000530e3a7221 */ /* 0x001fc20000010000 */
[----:B------:R-:W-:-:S03]  /*3250*/  F2FP.SATFINITE.E4M3.F32.PACK_AB_MERGE_C R154, R14, R11, RZ ;  /* 0x0000000b0e9a723e */ /* 0x000fc600048070ff */
[----:B------:R-:W-:Y:S01]  /*3260*/  FADD.FTZ R83, R13, R58 ;  /* 0x0000003a0d537221 */ /* 0x000fe20000010000 */
[----:B------:R-:W-:-:S01]  /*3270*/  FFMA.FTZ R58, R26, UR44, -R53 ;  /* 0x0000002c1a3a7c23 */ /* 0x000fc20008010835 */
[----:B------:R-:W-:Y:S01]  /*3280*/  F2FP.SATFINITE.E4M3.F32.PACK_AB_MERGE_C R154, R12, R9, R154 ;  /* 0x000000090c9a723e */ /* 0x000fe2000480709a */
[----:B------:R-:W0:Y:S01]  /*3290*/  MUFU.EX2 R20, R20 ;  /* 0x0000001400147308 */ /* 0x000e220000000800 */
[----:B-1----:R-:W-:-:S04]  /*32a0*/  F2FP.SATFINITE.E4M3.F32.PACK_AB_MERGE_C R155, R92, R85, RZ ;  /* 0x000000555c9b723e */ /* 0x002fc800048070ff */
[----:B------:R-:W-:-:S03]  /*32b0*/  F2FP.SATFINITE.E4M3.F32.PACK_AB_MERGE_C R155, R80, R65, R155 ;  /* 0x00000041509b723e */ /* 0x000fc6000480709b */
[----:B------:R-:W1:Y:S08]  /*32c0*/  MUFU.EX2 R88, R88 ;  /* 0x0000005800587308 */ /* 0x000e700000000800 */
[----:B------:R-:W3:Y:S08]  /*32d0*/  MUFU.EX2 R91, R91 ;  /* 0x0000005b005b7308 */ /* 0x000ef00000000800 */
[----:B------:R4:W-:Y:S08]  /*32e0*/  MUFU.EX2 R41, R87 ;  /* 0x0000005700297308 */ /* 0x0009f00000000800 */
[----:B------:R-:W5:Y:S01]  /*32f0*/  MUFU.EX2 R24, R24 ;  /* 0x0000001800187308 */ /* 0x000f620000000800 */
[----:B----4-:R-:W-:-:S04]  /*3300*/  FADD.FTZ R87, R85, R62 ;  /* 0x0000003e55577221 */ /* 0x010fc80000010000 */
[----:B------:R-:W-:-:S03]  /*3310*/  FADD.FTZ R62, R92, R87 ;  /* 0x000000575c3e7221 */ /* 0x000fc60000010000 */
[----:B------:R-:W4:Y:S01]  /*3320*/  MUFU.EX2 R94, R94 ;  /* 0x0000005e005e7308 */ /* 0x000f220000000800 */
[----:B--2---:R-:W-:-:S01]  /*3330*/  FADD.FTZ R87, R81, R62 ;  /* 0x0000003e51577221 */ /* 0x004fc20000010000 */
[----:B0-----:R-:W-:-:S03]  /*3340*/  FADD.FTZ R62, R20, R83 ;  /* 0x00000053143e7221 */ /* 0x001fc60000010000 */
[----:B-1----:R-:W-:Y:S01]  /*3350*/  FADD.FTZ R26, R88, R87 ;  /* 0x00000057581a7221 */ /* 0x002fe20000010000 */
[----:B------:R-:W-:-:S01]  /*3360*/  FADD.FTZ R83, R15, R62 ;  /* 0x0000003e0f537221 */ /* 0x000fc20000010000 */
[----:B------:R-:W-:Y:S01]  /*3370*/  FFMA.FTZ R62, R27, UR44, -R53 ;  /* 0x0000002c1b3e7c23 */ /* 0x000fe20008010835 */
[----:B------:R0:W1:Y:S01]  /*3380*/  MUFU.EX2 R21, R96 ;  /* 0x0000006000157308 */ /* 0x0000620000000800 */
[----:B---3--:R-:W-:-:S01]  /*3390*/  FADD.FTZ R27, R91, R26 ;  /* 0x0000001a5b1b7221 */ /* 0x008fc20000010000 */
[C---:B-----5:R-:W-:Y:S01]  /*33a0*/  FADD.FTZ R86, R24.reuse, R83 ;  /* 0x0000005318567221 */ /* 0x060fe20000010000 */
[----:B------:R-:W-:-:S04]  /*33b0*/  F2FP.SATFINITE.E4M3.F32.PACK_AB_MERGE_C R136, R24, R15, RZ ;  /* 0x0000000f1888723e */ /* 0x000fc800048070ff */
[----:B------:R-:W-:Y:S01]  /*33c0*/  F2FP.SATFINITE.E4M3.F32.PACK_AB_MERGE_C R136, R20, R13, R136 ;  /* 0x0000000d1488723e */ /* 0x000fe20004807088 */
[----:B------:R-:W2:Y:S01]  /*33d0*/  MUFU.EX2 R89, R89 ;  /* 0x0000005900597308 */ /* 0x000ea20000000800 */
[----:B0-----:R-:W-:-:S01]  /*33e0*/  FFMA.FTZ R96, R103, UR44, -R53 ;  /* 0x0000002c67607c23 */ /* 0x001fc20008010835 */
[----:B----4-:R-:W-:Y:S01]  /*33f0*/  FADD.FTZ R100, R94, R27 ;  /* 0x0000001b5e647221 */ /* 0x010fe20000010000 */
[----:B------:R-:W-:-:S01]  /*3400*/  FFMA.FTZ R53, R77, UR44, -R53 ;  /* 0x0000002c4d357c23 */ /* 0x000fc20008010835 */
[----:B------:R-:W-:-:S04]  /*3410*/  F2FP.SATFINITE.E4M3.F32.PACK_AB_MERGE_C R137, R94, R91, RZ ;  /* 0x0000005b5e89723e */ /* 0x000fc800048070ff */
[----:B------:R-:W0:Y:S01]  /*3420*/  MUFU.EX2 R28, R28 ;  /* 0x0000001c001c7308 */ /* 0x000e220000000800 */
[----:B-1----:R-:W-:-:S01]  /*3430*/  FADD.FTZ R27, R21, R86 ;  /* 0x00000056151b7221 */ /* 0x002fc20000010000 */
[----:B------:R-:W-:-:S06]  /*3440*/  F2FP.SATFINITE.E4M3.F32.PACK_AB_MERGE_C R137, R88, R81, R137 ;  /* 0x000000515889723e */ /* 0x000fcc0004807089 */
[----:B------:R-:W1:Y:S01]  /*3450*/  MUFU.EX2 R90, R90 ;  /* 0x0000005a005a7308 */ /* 0x000e620000000800 */
[----:B--2---:R-:W-:-:S07]  /*3460*/  FADD.FTZ R83, R89, R100 ;  /* 0x0000006459537221 */ /* 0x004fce0000010000 */
[----:B------:R-:W2:Y:S01]  /*3470*/  MUFU.EX2 R93, R93 ;  /* 0x0000005d005d7308 */ /* 0x000ea20000000800 */
[----:B0-----:R-:W-:-:S07]  /*3480*/  FADD.FTZ R86, R28, R27 ;  /* 0x0000001b1c567221 */ /* 0x001fce0000010000 */
[----:B------:R-:W0:Y:S01]  /*3490*/  MUFU.EX2 R32, R32 ;  /* 0x0000002000207308 */ /* 0x000e220000000800 */
[----:B-1----:R-:W-:-:S01]  /*34a0*/  FADD.FTZ R100, R90, R83 ;  /* 0x000000535a647221 */ /* 0x002fc20000010000 */
[----:B------:R-:W-:-:S06]  /*34b0*/  FADD.FTZ R83, R25, R86 ;  /* 0x0000005619537221 */ /* 0x000fcc0000010000 */
[----:B------:R-:W1:Y:S01]  /*34c0*/  MUFU.EX2 R96, R96 ;  /* 0x0000006000607308 */ /* 0x000e620000000800 */
[----:B--2---:R-:W-:-:S07]  /*34d0*/  FADD.FTZ R77, R93, R100 ;  /* 0x000000645d4d7221 */ /* 0x004fce0000010000 */
[----:B------:R-:W2:Y:S01]  /*34e0*/  MUFU.EX2 R74, R74 ;  /* 0x0000004a004a7308 */ /* 0x000ea20000000800 */
[----:B0-----:R-:W-:-:S01]  /*34f0*/  FADD.FTZ R10, R32, R83 ;  /* 0x00000053200a7221 */ /* 0x001fc20000010000 */
[----:B------:R-:W-:Y:S01]  /*3500*/  F2FP.SATFINITE.E4M3.F32.PACK_AB_MERGE_C R25, R32, R25, RZ ;  /* 0x000000192019723e */ /* 0x000fe200048070ff */
[----:B------:R-:W-:Y:S02]  /*3510*/  IMAD.MOV.U32 R32, RZ, RZ, R55 ;  /* 0x000000ffff207224 */ /* 0x000fe400078e0037 */
[----:B------:R-:W-:Y:S01]  /*3520*/  FADD.FTZ R11, R29, R10 ;  /* 0x0000000a1d0b7221 */ /* 0x000fe20000010000 */
[----:B------:R-:W-:Y:S01]  /*3530*/  F2FP.SATFINITE.E4M3.F32.PACK_AB_MERGE_C R138, R28, R21, R25 ;  /* 0x000000151c8a723e */ /* 0x000fe20004807019 */
[----:B------:R-:W-:Y:S01]  /*3540*/  IMAD.MOV.U32 R28, RZ, RZ, R55 ;  /* 0x000000ffff1c7224 */ /* 0x000fe200078e0037 */
[----:B------:R-:W0:Y:S01]  /*3550*/  MUFU.EX2 R36, R36 ;  /* 0x0000002400247308 */ /* 0x000e220000000800 */
[----:B-1----:R-:W-:-:S01]  /*3560*/  FADD.FTZ R77, R96, R77 ;  /* 0x0000004d604d7221 */ /* 0x002fc20000010000 */
[----:B------:R-:W-:Y:S01]  /*3570*/  F2FP.SATFINITE.E4M3.F32.PACK_AB_MERGE_C R93, R96, R93, RZ ;  /* 0x0000005d605d723e */ /* 0x000fe200048070ff */
[----:B------:R-:W-:-:S03]  /*3580*/  IMAD.MOV.U32 R25, RZ, RZ, R55 ;  /* 0x000000ffff197224 */ /* 0x000fc600078e0037 */
[----:B------:R-:W-:Y:S02]  /*3590*/  F2FP.SATFINITE.E4M3.F32.PACK_AB_MERGE_C R139, R90, R89, R93 ;  /* 0x000000595a8b723e */ /* 0x000fe4000480705d */
[----:B------:R-:W1:Y:S01]  /*35a0*/  MUFU.EX2 R75, R75 ;  /* 0x0000004b004b7308 */ /* 0x000e620000000800 */
[----:B--2---:R-:W-:-:S07]  /*35b0*/  FADD.FTZ R10, R74, R77 ;  /* 0x0000004d4a0a7221 */ /* 0x004fce0000010000 */
[----:B------:R-:W2:Y:S01]  /*35c0*/  MUFU.EX2 R95, R95 ;  /* 0x0000005f005f7308 */ /* 0x000ea20000000800 */
[----:B0-----:R-:W-:-:S04]  /*35d0*/  FADD.FTZ R24, R36, R11 ;  /* 0x0000000b24187221 */ /* 0x001fc80000010000 */
[----:B------:R-:W-:-:S03]  /*35e0*/  FADD.FTZ R11, R33, R24 ;  /* 0x00000018210b7221 */ /* 0x000fc60000010000 */
[----:B------:R-:W0:Y:S01]  /*35f0*/  MUFU.EX2 R42, R42 ;  /* 0x0000002a002a7308 */ /* 0x000e220000000800 */
[----:B-1----:R-:W-:-:S07]  /*3600*/  FADD.FTZ R10, R75, R10 ;  /* 0x0000000a4b0a7221 */ /* 0x002fce0000010000 */
[----:B------:R-:W1:Y:S01]  /*3610*/  MUFU.EX2 R98, R98 ;  /* 0x0000006200627308 */ /* 0x000e620000000800 */
[----:B--2---:R-:W-:-:S07]  /*3620*/  FADD.FTZ R15, R95, R10 ;  /* 0x0000000a5f0f7221 */ /* 0x004fce0000010000 */
[----:B------:R-:W2:Y:S01]  /*3630*/  MUFU.EX2 R78, R78 ;  /* 0x0000004e004e7308 */ /* 0x000ea20000000800 */
[----:B0-----:R-:W-:-:S01]  /*3640*/  FADD.FTZ R24, R42, R11 ;  /* 0x0000000b2a187221 */ /* 0x001fc20000010000 */
[----:B------:R-:W-:Y:S02]  /*3650*/  F2FP.SATFINITE.E4M3.F32.PACK_AB_MERGE_C R33, R42, R33, RZ ;  /* 0x000000212a21723e */ /* 0x000fe400048070ff */
[----:B------:R-:W-:Y:S01]  /*3660*/  MOV R42, R55 ;  /* 0x00000037002a7202 */ /* 0x000fe20000000f00 */
[----:B------:R-:W-:Y:S01]  /*3670*/  FADD.FTZ R11, R37, R24 ;  /* 0x00000018250b7221 */ /* 0x000fe20000010000 */
[----:B------:R-:W-:Y:S01]  /*3680*/  F2FP.SATFINITE.E4M3.F32.PACK_AB_MERGE_C R140, R36, R29, R33 ;  /* 0x0000001d248c723e */ /* 0x000fe20004807021 */
[----:B------:R-:W-:Y:S01]  /*3690*/  IMAD.MOV.U32 R36, RZ, RZ, R55 ;  /* 0x000000ffff247224 */ /* 0x000fe200078e0037 */
[----:B------:R-:W0:Y:S01]  /*36a0*/  MUFU.EX2 R44, R44 ;  /* 0x0000002c002c7308 */ /* 0x000e220000000800 */
[----:B-1----:R-:W-:-:S01]  /*36b0*/  FADD.FTZ R15, R98, R15 ;  /* 0x0000000f620f7221 */ /* 0x002fc20000010000 */
[----:B------:R-:W-:Y:S01]  /*36c0*/  F2FP.SATFINITE.E4M3.F32.PACK_AB_MERGE_C R95, R98, R95, RZ ;  /* 0x0000005f625f723e */ /* 0x000fe200048070ff */
[----:B------:R-:W-:-:S02]  /*36d0*/  IMAD.MOV.U32 R33, RZ, RZ, R55 ;  /* 0x000000ffff217224 */ /* 0x000fc400078e0037 */
[----:B------:R-:W-:Y:S01]  /*36e0*/  IMAD.MOV.U32 R29, RZ, RZ, R55 ;  /* 0x000000ffff1d7224 */ /* 0x000fe200078e0037 */
[----:B------:R-:W-:Y:S02]  /*36f0*/  F2FP.SATFINITE.E4M3.F32.PACK_AB_MERGE_C R141, R75, R74, R95 ;  /* 0x0000004a4b8d723e */ /* 0x000fe4000480705f */
[----:B------:R-:W1:Y:S01]  /*3700*/  MUFU.EX2 R79, R79 ;  /* 0x0000004f004f7308 */ /* 0x000e620000000800 */
[----:B--2---:R-:W-:-:S07]  /*3710*/  FADD.FTZ R24, R78, R15 ;  /* 0x0000000f4e187221 */ /* 0x004fce0000010000 */
[----:B------:R-:W2:Y:S01]  /*3720*/  MUFU.EX2 R82, R82 ;  /* 0x0000005200527308 */ /* 0x000ea20000000800 */
[----:B0-----:R-:W-:-:S04]  /*3730*/  FADD.FTZ R11, R44, R11 ;  /* 0x0000000b2c0b7221 */ /* 0x001fc80000010000 */
[----:B------:R-:W-:-:S03]  /*3740*/  FADD.FTZ R8, R30, R11 ;  /* 0x0000000b1e087221 */ /* 0x000fc60000010000 */
[----:B------:R-:W0:Y:S01]  /*3750*/  MUFU.EX2 R31, R31 ;  /* 0x0000001f001f7308 */ /* 0x000e220000000800 */
[----:B-1----:R-:W-:-:S01]  /*3760*/  FADD.FTZ R15, R79, R24 ;  /* 0x000000184f0f7221 */ /* 0x002fc20000010000 */
[----:B------:R-:W-:-:S06]  /*3770*/  IMAD.MOV.U32 R24, RZ, RZ, R55 ;  /* 0x000000ffff187224 */ /* 0x000fcc00078e0037 */
[----:B------:R-:W1:Y:S01]  /*3780*/  MUFU.EX2 R34, R34 ;  /* 0x0000002200227308 */ /* 0x000e620000000800 */
[----:B--2---:R-:W-:-:S01]  /*3790*/  FADD.FTZ R12, R82, R15 ;  /* 0x0000000f520c7221 */ /* 0x004fc20000010000 */
[----:B------:R-:W-:-:S03]  /*37a0*/  F2FP.SATFINITE.E4M3.F32.PACK_AB_MERGE_C R82, R41, R82, RZ ;  /* 0x000000522952723e */ /* 0x000fc600048070ff */
[----:B------:R-:W-:Y:S01]  /*37b0*/  FADD.FTZ R41, R41, R12 ;  /* 0x0000000c29297221 */ /* 0x000fe20000010000 */
[----:B------:R-:W-:Y:S02]  /*37c0*/  F2FP.SATFINITE.E4M3.F32.PACK_AB_MERGE_C R143, R79, R78, R82 ;  /* 0x0000004e4f8f723e */ /* 0x000fe40004807052 */
[----:B------:R-:W2:Y:S01]  /*37d0*/  MUFU.EX2 R4, R4 ;  /* 0x0000000400047308 */ /* 0x000ea20000000800 */
[C---:B0-----:R-:W-:Y:S01]  /*37e0*/  F2FP.SATFINITE.E4M3.F32.PACK_AB_MERGE_C R30, R31.reuse, R30, RZ ;  /* 0x0000001e1f1e723e */ /* 0x041fe200048070ff */
[----:B------:R-:W-:-:S03]  /*37f0*/  FADD.FTZ R31, R31, R8 ;  /* 0x000000081f1f7221 */ /* 0x000fc60000010000 */
[----:B------:R-:W-:Y:S01]  /*3800*/  F2FP.SATFINITE.E4M3.F32.PACK_AB_MERGE_C R142, R44, R37, R30 ;  /* 0x000000252c8e723e */ /* 0x000fe2000480701e */
[----:B------:R-:W-:Y:S02]  /*3810*/  IMAD.MOV.U32 R44, RZ, RZ, R55 ;  /* 0x000000ffff2c7224 */ /* 0x000fe400078e0037 */
[----:B------:R-:W0:Y:S01]  /*3820*/  MUFU.EX2 R59, R59 ;  /* 0x0000003b003b7308 */ /* 0x000e220000000800 */
[----:B-1----:R-:W-:-:S01]  /*3830*/  FADD.FTZ R8, R34, R31 ;  /* 0x0000001f22087221 */ /* 0x002fc20000010000 */
[--C-:B------:R-:W-:Y:S02]  /*3840*/  IMAD.MOV.U32 R37, RZ, RZ, R55.reuse ;  /* 0x000000ffff257224 */ /* 0x100fe400078e0037 */
[--C-:B------:R-:W-:Y:S02]  /*3850*/  IMAD.MOV.U32 R31, RZ, RZ, R55.reuse ;  /* 0x000000ffff1f7224 */ /* 0x100fe400078e0037 */
[----:B------:R-:W-:Y:S01]  /*3860*/  FADD.FTZ R11, R35, R8 ;  /* 0x00000008230b7221 */ /* 0x000fe20000010000 */
[----:B------:R-:W-:Y:S01]  /*3870*/  IMAD.MOV.U32 R30, RZ, RZ, R55 ;  /* 0x000000ffff1e7224 */ /* 0x000fe200078e0037 */
[----:B------:R-:W1:Y:S01]  /*3880*/  MUFU.EX2 R38, R38 ;  /* 0x0000002600267308 */ /* 0x000e620000000800 */
[----:B--2---:R-:W-:-:S01]  /*3890*/  FADD.FTZ R12, R4, R41 ;  /* 0x00000029040c7221 */ /* 0x004fc20000010000 */
[----:B------:R-:W-:-:S06]  /*38a0*/  IMAD.MOV.U32 R41, RZ, RZ, R55 ;  /* 0x000000ffff297224 */ /* 0x000fcc00078e0037 */
[----:B------:R-:W2:Y:S01]  /*38b0*/  MUFU.EX2 R40, R40 ;  /* 0x0000002800287308 */ /* 0x000ea20000000800 */
[----:B0-----:R-:W-:-:S07]  /*38c0*/  FADD.FTZ R13, R59, R12 ;  /* 0x0000000c3b0d7221 */ /* 0x001fce0000010000 */
[----:B------:R-:W0:Y:S01]  /*38d0*/  MUFU.EX2 R39, R39 ;  /* 0x0000002700277308 */ /* 0x000e220000000800 */
[----:B-1----:R-:W-:-:S07]  /*38e0*/  FADD.FTZ R8, R38, R11 ;  /* 0x0000000b26087221 */ /* 0x002fce0000010000 */
[----:B------:R-:W1:Y:S01]  /*38f0*/  MUFU.EX2 R63, R63 ;  /* 0x0000003f003f7308 */ /* 0x000e620000000800 */
[----:B--2---:R-:W-:-:S07]  /*3900*/  FADD.FTZ R12, R40, R13 ;  /* 0x0000000d280c7221 */ /* 0x004fce0000010000 */
[----:B------:R-:W2:Y:S01]  /*3910*/  MUFU.EX2 R56, R56 ;  /* 0x0000003800387308 */ /* 0x000ea20000000800 */
[C---:B0-----:R-:W-:Y:S01]  /*3920*/  F2FP.SATFINITE.E4M3.F32.PACK_AB_MERGE_C R38, R39.reuse, R38, RZ ;  /* 0x000000262726723e */ /* 0x041fe200048070ff */
[----:B------:R-:W-:-:S03]  /*3930*/  FADD.FTZ R39, R39, R8 ;  /* 0x0000000827277221 */ /* 0x000fc60000010000 */
[----:B------:R-:W-:Y:S01]  /*3940*/  F2FP.SATFINITE.E4M3.F32.PACK_AB_MERGE_C R144, R35, R34, R38 ;  /* 0x000000222390723e */ /* 0x000fe20004807026 */
[--C-:B------:R-:W-:Y:S02]  /*3950*/  IMAD.MOV.U32 R38, RZ, RZ, R55.reuse ;  /* 0x000000ffff267224 */ /* 0x100fe400078e0037 */
[----:B------:R-:W0:Y:S01]  /*3960*/  MUFU.EX2 R26, R66 ;  /* 0x00000042001a7308 */ /* 0x000e220000000800 */
[C---:B-1----:R-:W-:Y:S01]  /*3970*/  F2FP.SATFINITE.E4M3.F32.PACK_AB_MERGE_C R40, R63.reuse, R40, RZ ;  /* 0x000000283f28723e */ /* 0x042fe200048070ff */
[----:B------:R-:W-:Y:S01]  /*3980*/  FADD.FTZ R63, R63, R12 ;  /* 0x0000000c3f3f7221 */ /* 0x000fe20000010000 */
[--C-:B------:R-:W-:Y:S02]  /*3990*/  IMAD.MOV.U32 R35, RZ, RZ, R55.reuse ;  /* 0x000000ffff237224 */ /* 0x100fe400078e0037 */
[----:B------:R-:W-:Y:S01]  /*39a0*/  F2FP.SATFINITE.E4M3.F32.PACK_AB_MERGE_C R145, R59, R4, R40 ;  /* 0x000000043b91723e */ /* 0x000fe20004807028 */
[----:B------:R-:W-:Y:S02]  /*39b0*/  IMAD.MOV.U32 R40, RZ, RZ, R55 ;  /* 0x000000ffff287224 */ /* 0x000fe400078e0037 */
[----:B------:R-:W1:Y:S01]  /*39c0*/  MUFU.EX2 R57, R57 ;  /* 0x0000003900397308 */ /* 0x000e620000000800 */
[----:B--2---:R-:W-:-:S01]  /*39d0*/  FADD.FTZ R8, R56, R39 ;  /* 0x0000002738087221 */ /* 0x004fc20000010000 */
[----:B------:R-:W-:-:S02]  /*39e0*/  IMAD.MOV.U32 R39, RZ, RZ, R55 ;  /* 0x000000ffff277224 */ /* 0x000fc400078e0037 */
[----:B------:R-:W-:-:S04]  /*39f0*/  IMAD.MOV.U32 R34, RZ, RZ, R55 ;  /* 0x000000ffff227224 */ /* 0x000fc800078e0037 */
        /* <DEDUP_REMOVED lines=12> */
[----:B------:R-:W-:-:S04]  /*3ac0*/  F2FP.SATFINITE.E4M3.F32.PACK_AB_MERGE_C R60, R61, R60, RZ ;  /* 0x0000003c3d3c723e */ /* 0x000fc800048070ff */
[----:B------:R-:W-:Y:S02]  /*3ad0*/  F2FP.SATFINITE.E4M3.F32.PACK_AB_MERGE_C R146, R57, R56, R60 ;  /* 0x000000383992723e */ /* 0x000fe4000480703c */
[----:B------:R-:W2:Y:S01]  /*3ae0*/  MUFU.EX2 R10, R58 ;  /* 0x0000003a000a7308 */ /* 0x000ea20000000800 */
[----:B0-----:R-:W-:-:S01]  /*3af0*/  FADD.FTZ R11, R14, R11 ;  /* 0x0000000b0e0b7221 */ /* 0x001fc20000010000 */
[----:B------:R-:W-:-:S04]  /*3b00*/  F2FP.SATFINITE.E4M3.F32.PACK_AB_MERGE_C R13, R14, R7, RZ ;  /* 0x000000070e0d723e */ /* 0x000fc800048070ff */
[----:B------:R-:W-:Y:S01]  /*3b10*/  F2FP.SATFINITE.E4M3.F32.PACK_AB_MERGE_C R147, R27, R26, R13 ;  /* 0x0000001a1b93723e */ /* 0x000fe2000480700d */
[----:B------:R-:W-:Y:S01]  /*3b20*/  IMAD.MOV.U32 R26, RZ, RZ, R55 ;  /* 0x000000ffff1a7224 */ /* 0x000fe200078e0037 */
[----:B------:R-:W0:Y:S01]  /*3b30*/  MUFU.EX2 R48, R48 ;  /* 0x0000003000307308 */ /* 0x000e220000000800 */
[----:B-1----:R-:W-:-:S01]  /*3b40*/  FADD.FTZ R7, R43, R8 ;  /* 0x000000082b077221 */ /* 0x002fc20000010000 */
[----:B------:R-:W-:-:S06]  /*3b50*/  MOV R27, R55 ;  /* 0x00000037001b7202 */ /* 0x000fcc0000000f00 */
        /* <DEDUP_REMOVED lines=8> */
[----:B------:R2:W3:Y:S01]  /*3be0*/  MUFU.EX2 R9, R54 ;  /* 0x0000003600097308 */ /* 0x0004e20000000800 */
[----:B0-----:R-:W-:-:S07]  /*3bf0*/  FADD.FTZ R4, R52, R7 ;  /* 0x0000000734047221 */ /* 0x001fce0000010000 */
[----:B------:R-:W0:Y:S01]  /*3c00*/  MUFU.EX2 R49, R49 ;  /* 0x0000003100317308 */ /* 0x000e220000000800 */
[C---:B-1----:R-:W-:Y:S01]  /*3c10*/  F2FP.SATFINITE.E4M3.F32.PACK_AB_MERGE_C R51, R64.reuse, R51, RZ ;  /* 0x000000334033723e */ /* 0x042fe200048070ff */
[----:B------:R-:W-:Y:S01]  /*3c20*/  FADD.FTZ R64, R64, R11 ;  /* 0x0000000b40407221 */ /* 0x000fe20000010000 */
[----:B--2---:R-:W-:Y:S02]  /*3c30*/  IMAD.MOV.U32 R54, RZ, RZ, R55 ;  /* 0x000000ffff367224 */ /* 0x004fe400078e0037 */
        /* <DEDUP_REMOVED lines=9> */
[----:B0-----:R-:W-:-:S01]  /*3cd0*/  FADD.FTZ R7, R49, R64 ;  /* 0x0000004031077221 */ /* 0x001fc20000010000 */
[----:B------:R-:W-:-:S06]  /*3ce0*/  IMAD.MOV.U32 R43, RZ, RZ, R55 ;  /* 0x000000ffff2b7224 */ /* 0x000fcc00078e0037 */
[----:B------:R-:W0:Y:S01]  /*3cf0*/  MUFU.EX2 R73, R73 ;  /* 0x0000004900497308 */ /* 0x000e220000000800 */
[----:B-1----:R-:W-:-:S07]  /*3d00*/  FADD.FTZ R4, R72, R9 ;  /* 0x0000000948047221 */ /* 0x002fce0000010000 */
[----:B------:R-:W-:Y:S01]  /*3d10*/  MUFU.EX2 R45, R45 ;  /* 0x0000002d002d7308 */ /* 0x000fe20000000800 */
[----:B--2---:R-:W-:-:S07]  /*3d20*/  FADD.FTZ R8, R68, R7 ;  /* 0x0000000744087221 */ /* 0x004fce0000010000 */
[----:B------:R-:W1:Y:S01]  /*3d30*/  MUFU.EX2 R46, R46 ;  /* 0x0000002e002e7308 */ /* 0x000e620000000800 */
[----:B0-----:R-:W-:-:S07]  /*3d40*/  FADD.FTZ R5, R73, R4 ;  /* 0x0000000449057221 */ /* 0x001fce0000010000 */
[----:B------:R-:W0:Y:S08]  /*3d50*/  MUFU.EX2 R76, R76 ;  /* 0x0000004c004c7308 */ /* 0x000e300000000800 */
[----:B------:R-:W2:Y:S01]  /*3d60*/  MUFU.EX2 R53, R53 ;  /* 0x0000003500357308 */ /* 0x000ea20000000800 */
[----:B-1----:R-:W-:Y:S01]  /*3d70*/  F2FP.SATFINITE.E4M3.F32.PACK_AB_MERGE_C R7, R46, R45, RZ ;  /* 0x0000002d2e07723e */ /* 0x002fe200048070ff */
[----:B------:R-:W-:-:S03]  /*3d80*/  FADD.FTZ R45, R45, R8 ;  /* 0x000000082d2d7221 */ /* 0x000fc60000010000 */
[----:B------:R-:W-:Y:S01]  /*3d90*/  F2FP.SATFINITE.E4M3.F32.PACK_AB_MERGE_C R150, R68, R49, R7 ;  /* 0x000000314496723e */ /* 0x000fe20004807007 */
[----:B------:R-:W-:Y:S02]  /*3da0*/  IMAD.MOV.U32 R49, RZ, RZ, R55 ;  /* 0x000000ffff317224 */ /* 0x000fe400078e0037 */
[----:B0-----:R-:W-:Y:S01]  /*3db0*/  FADD.FTZ R4, R76, R5 ;  /* 0x000000054c047221 */ /* 0x001fe20000010000 */
[----:B------:R-:W-:-:S01]  /*3dc0*/  FADD.FTZ R5, R46, R45 ;  /* 0x0000002d2e057221 */ /* 0x000fc20000010000 */
[--C-:B------:R-:W-:Y:S02]  /*3dd0*/  IMAD.MOV.U32 R46, RZ, RZ, R55.reuse ;  /* 0x000000ffff2e7224 */ /* 0x100fe400078e0037 */
[----:B------:R-:W-:Y:S01]  /*3de0*/  IMAD.MOV.U32 R45, RZ, RZ, R55 ;  /* 0x000000ffff2d7224 */ /* 0x000fe200078e0037 */
[C---:B--2---:R-:W-:Y:S01]  /*3df0*/  F2FP.SATFINITE.E4M3.F32.PACK_AB_MERGE_C R9, R53.reuse, R76, RZ ;  /* 0x0000004c3509723e */ /* 0x044fe200048070ff */
[----:B------:R-:W-:-:S01]  /*3e00*/  FADD.FTZ R4, R53, R4 ;  /* 0x0000000435047221 */ /* 0x000fc20000010000 */
[----:B------:R-:W-:-:S02]  /*3e10*/  IMAD.MOV.U32 R53, RZ, RZ, R55 ;  /* 0x000000ffff357224 */ /* 0x000fc400078e0037 */
[----:B------:R-:W-:Y:S01]  /*3e20*/  F2FP.SATFINITE.E4M3.F32.PACK_AB_MERGE_C R151, R73, R72, R9 ;  /* 0x000000484997723e */ /* 0x000fe20004807009 */
[----:B------:R-:W-:Y:S06]  /*3e30*/  @!P1 BRA `(.L_x_195) ;  /* 0x0000002000ec9947 */ /* 0x000fec0003800000 */
[----:B------:R-:W-:Y:S01]  /*3e40*/  VIADD R22, R22, 0xfffffffe ;  /* 0xfffffffe16167836 */ /* 0x000fe20000000000 */
[----:B------:R-:W-:Y:S01]  /*3e50*/  CS2R R54, SRZ ;  /* 0x0000000000367805 */ /* 0x000fe2000001ff00 */
[----:B------:R-:W-:Y:S01]  /*3e60*/  IMAD.MOV.U32 R9, RZ, RZ, R6 ;  /* 0x000000ffff097224 */ /* 0x000fe200078e0006 */
[----:B------:R-:W-:Y:S01]  /*3e70*/  CS2R R52, SRZ ;  /* 0x0000000000347805 */ /* 0x000fe2000001ff00 */
[----:B------:R-:W-:Y:S01]  /*3e80*/  IMAD.MOV.U32 R7, RZ, RZ, R3 ;  /* 0x000000ffff077224 */ /* 0x000fe200078e0003 */
        /* <DEDUP_REMOVED lines=13> */
[----:B------:R-:W-:Y:S01]  /*3f60*/  CS2R R24, SRZ ;  /* 0x0000000000187805 */ /* 0x000fe2000001ff00 */
[----:B------:R-:W-:Y:S01]  /*3f70*/  UMOV UR24, UR37 ;  /* 0x0000002500187c82 */ /* 0x000fe20008000000 */
[----:B------:R-:W-:-:S05]  /*3f80*/  UMOV UR23, UR38 ;  /* 0x0000002600177c82 */ /* 0x000fca0008000000 */
.L_x_206:
[----:B------:R-:W-:-:S04]  /*3f90*/  UISETP.NE.AND UP0, UPT, UR23, 0x1, UPT ;  /* 0x000000011700788c */ /* 0x000fc8000bf05270 */
[----:B------:R-:W-:-:S04]  /*3fa0*/  USEL UR37, URZ, 0x1, UP0 ;  /* 0x000000013f257887 */ /* 0x000fc80008000000 */
[----:B------:R-:W-:Y:S01]  /*3fb0*/  ULOP3.LUT UR37, UR24, UR37, URZ, 0x3c, !UPT ;  /* 0x0000002518257292 */ /* 0x000fe2000f8e3c3f */
[----:B------:R-:W-:Y:S11]  /*3fc0*/  @!P0 BRA `(.L_x_196) ;  /* 0x0000000000048947 */ /* 0x000ff60003800000 */
[----:B------:R-:W-:Y:S01]  /*3fd0*/  BPT.TRAP 0x1 ;  /* 0x000000040000795c */ /* 0x000fe20000300000 */
.L_x_196:
        /* <DEDUP_REMOVED lines=12> */
.L_x_197:
[----:B-1----:R-:W-:Y:S05]  /*40a0*/  @P1 BRA `(.L_x_198) ;  /* 0x0000000000081947 */ /* 0x002fea0003800000 */
[----:B------:R-:W1:Y:S02]  /*40b0*/  SYNCS.PHASECHK.TRANS64.TRYWAIT P1, [UR21+0x13230], R3 ;  /* 0x01323003ff0075a7 */ /* 0x000e640008020155 */
[----:B-1----:R-:W-:Y:S05]  /*40c0*/  @!P1 BRA `(.L_x_199) ;  /* 0x000000a8006c9947 */ /* 0x002fea0003800000 */
.L_x_198:
        /* <DEDUP_REMOVED lines=64> */
.L_x_200:
[----:B------:R-:W-:Y:S01]  /*44d0*/  ULEA UR11, UR23, UR22, 0x3 ;  /* 0x00000016170b7291 */ /* 0x000fe2000f8e183f */
[----:B01----:R-:W-:-:S05]  /*44e0*/  IMAD.U32 R3, RZ, RZ, UR24 ;  /* 0x00000018ff037e24 */ /* 0x003fca000f8e00ff */
[----:B------:R-:W-:-:S04]  /*44f0*/  SHF.L.U32 R3, R3, 0x1f, RZ ;  /* 0x0000001f03037819 */ /* 0x000fc800000006ff */
[----:B------:R0:W1:Y:S01]  /*4500*/  SYNCS.PHASECHK.TRANS64.TRYWAIT P1, [UR11+0x13250], R3 ;  /* 0x01325003ff0075a7 */ /* 0x000062000802014b */
[----:B------:R-:W-:Y:S05]  /*4510*/  @!P0 BRA `(.L_x_201) ;  /* 0x0000000000048947 */ /* 0x000fea0003800000 */
[----:B------:R-:W-:Y:S01]  /*4520*/  BPT.TRAP 0x1 ;  /* 0x000000040000795c */ /* 0x000fe20000300000 */
.L_x_201:
[----:B-1----:R-:W-:Y:S05]  /*4530*/  @P1 BRA `(.L_x_202) ;  /* 0x0000000000081947 */ /* 0x002fea0003800000 */
[----:B------:R-:W1:Y:S02]  /*4540*/  SYNCS.PHASECHK.TRANS64.TRYWAIT P1, [UR11+0x13250], R3 ;  /* 0x01325003ff0075a7 */ /* 0x000e64000802014b */
[----:B-1----:R-:W-:Y:S05]  /*4550*/  @!P1 BRA `(.L_x_203) ;  /* 0x000000a400609947 */ /* 0x002fea0003800000 */
.L_x_202:
[----:B------:R-:W-:Y:S01]  /*4560*/  UIADD3 UR22, UR22, 0x1000, URZ ;  /* 0x0000100016167890 */ /* 0x000fe2000fffe03f */
[----:B------:R-:W-:Y:S01]  /*4570*/  WARPGROUP.ARRIVE ;  /* 0x00000000000079c5 */ /* 0x000fe20000000000 */
[----:B------:R-:W-:Y:S02]  /*4580*/  UMOV UR7, 0xc0000010 ;  /* 0xc000001000077882 */ /* 0x000fe40000000000 */
        /* <DEDUP_REMOVED lines=25> */
[----:B------:R-:W-:Y:S03]  /*4720*/  QGMMA.64x64x32.F32.E4M3.E4M3 R24, R148, gdesc[UR4], R24, gsb0 ;  /* 0x00e0000494187df3 */ /* 0x000fe60008000818 */
[----:B------:R-:W-:Y:S02]  /*4730*/  WARPGROUP.DEPBAR.LE gsb0, 0x0 ;  /* 0x00008000000079c5 */ /* 0x000fe40000010000 */
[----:B------:R-:W-:Y:S05]  /*4740*/  @!P0 BRA `(.L_x_204) ;  /* 0x0000000000048947 */ /* 0x000fea0003800000 */
[----:B------:R-:W-:Y:S01]  /*4750*/  BPT.TRAP 0x1 ;  /* 0x000000040000795c */ /* 0x000fe20000300000 */
.L_x_204:
        /* <DEDUP_REMOVED lines=90> */
[----:B-1----:R-:W-:-:S03]  /*4d00*/  FMNMX.FTZ R6, R13, R12, !PT ;  /* 0x0000000c0d067209 */ /* 0x002fc60007810000 */
[----:B------:R-:W-:Y:S01]  /*4d10*/  FADD.FTZ R7, -R3, R7 ;  /* 0x0000000703077221 */ /* 0x000fe20000010100 */
[----:B------:R-:W-:-:S03]  /*4d20*/  IMAD.U32 R12, RZ, RZ, UR44 ;  /* 0x0000002cff0c7e24 */ /* 0x000fc6000f8e00ff */
[----:B------:R-:W-:Y:S01]  /*4d30*/  FMUL.FTZ R14, R7, UR44 ;  /* 0x0000002c070e7c20 */ /* 0x000fe20008410000 */
[----:B------:R-:W-:-:S01]  /*4d40*/  FADD.FTZ R7, -R6, R9 ;  /* 0x0000000906077221 */ /* 0x000fc20000010100 */
[----:B------:R-:W-:Y:S02]  /*4d50*/  FFMA.FTZ R9, R3, R12, -8 ;  /* 0xc100000003097423 */ /* 0x000fe4000001000c */
[----:B------:R0:W-:Y:S01]  /*4d60*/  MUFU.EX2 R8, R14 ;  /* 0x0000000e00087308 */ /* 0x0001e20000000800 */
[----:B------:R-:W-:Y:S01]  /*4d70*/  FMUL.FTZ R7, R7, UR44 ;  /* 0x0000002c07077c20 */ /* 0x000fe20008410000 */
[--C-:B------:R-:W-:Y:S01]  /*4d80*/  FFMA.FTZ R10, R121, UR44, -R9.reuse ;  /* 0x0000002c790a7c23 */ /* 0x100fe20008010809 */
[----:B------:R-:W-:Y:S02]  /*4d90*/  IMAD.U32 R121, RZ, RZ, UR44 ;  /* 0x0000002cff797e24 */ /* 0x000fe4000f8e00ff */
[--C-:B------:R-:W-:Y:S01]  /*4da0*/  FFMA.FTZ R11, R120, UR44, -R9.reuse ;  /* 0x0000002c780b7c23 */ /* 0x100fe20008010809 */
[----:B------:R-:W-:-:S01]  /*4db0*/  FFMA.FTZ R12, R124, UR44, -R9 ;  /* 0x0000002c7c0c7c23 */ /* 0x000fc20008010809 */
[--C-:B------:R-:W-:Y:S01]  /*4dc0*/  FFMA.FTZ R13, R125, UR44, -R9.reuse ;  /* 0x0000002c7d0d7c23 */ /* 0x100fe20008010809 */
[----:B------:R-:W-:-:S01]  /*4dd0*/  FFMA.FTZ R15, R129, UR44, -R9 ;  /* 0x0000002c810f7c23 */ /* 0x000fc20008010809 */
[--C-:B------:R-:W-:Y:S01]  /*4de0*/  FFMA.FTZ R20, R132, UR44, -R9.reuse ;  /* 0x0000002c84147c23 */ /* 0x100fe20008010809 */
[----:B0-----:R-:W-:-:S01]  /*4df0*/  FFMA.FTZ R14, R128, UR44, -R9 ;  /* 0x0000002c800e7c23 */ /* 0x001fc20008010809 */
        /* <DEDUP_REMOVED lines=33> */
[----:B------:R-:W-:-:S01]  /*5010*/  FFMA.FTZ R69, R6, R121, -8 ;  /* 0xc100000006457423 */ /* 0x000fc20000010079 */
[----:B------:R-:W0:Y:S03]  /*5020*/  MUFU.EX2 R11, R11 ;  /* 0x0000000b000b7308 */ /* 0x000e260000000800 */
[----:B------:R-:W-:-:S01]  /*5030*/  FFMA.FTZ R120, R122, UR44, -R69 ;  /* 0x0000002c7a787c23 */ /* 0x000fc20008010845 */
[--C-:B------:R-:W-:Y:S01]  /*5040*/  FFMA.FTZ R121, R123, UR44, -R69.reuse ;  /* 0x0000002c7b797c23 */ /* 0x100fe20008010845 */
[----:B------:R-:W-:-:S01]  /*5050*/  FFMA.FTZ R122, R126, UR44, -R69 ;  /* 0x0000002c7e7a7c23 */ /* 0x000fc20008010845 */
[--C-:B------:R-:W-:Y:S01]  /*5060*/  FFMA.FTZ R123, R127, UR44, -R69.reuse ;  /* 0x0000002c7f7b7c23 */ /* 0x100fe20008010845 */
[----:B------:R-:W-:-:S01]  /*5070*/  FFMA.FTZ R124, R130, UR44, -R69 ;  /* 0x0000002c827c7c23 */ /* 0x000fc20008010845 */
[----:B------:R-:W-:Y:S01]  /*5080*/  MUFU.EX2 R7, R7 ;  /* 0x0000000700077308 */ /* 0x000fe20000000800 */
        /* <DEDUP_REMOVED lines=40> */
[----:B--2---:R-:W-:-:S01]  /*5310*/  FADD.FTZ R129, R121, R4 ;  /* 0x0000000479817221 */ /* 0x004fc20000010000 */
[--C-:B------:R-:W-:Y:S01]  /*5320*/  FFMA.FTZ R67, R67, UR44, -R69.reuse ;  /* 0x0000002c43437c23 */ /* 0x100fe20008010845 */
[----:B------:R-:W-:-:S01]  /*5330*/  FFMA.FTZ R70, R70, UR44, -R69 ;  /* 0x0000002c46467c23 */ /* 0x000fc20008010845 */
[----:B------:R-:W-:-:S04]  /*5340*/  FFMA.FTZ R69, R71, UR44, -R69 ;  /* 0x0000002c47457c23 */ /* 0x000fc80008010845 */
        /* <DEDUP_REMOVED lines=148> */
[----:B--2---:R-:W-:-:S03]  /*5c90*/  FADD.FTZ R5, R9, R4 ;  /* 0x0000000409057221 */ /* 0x004fc60000010000 */
[----:B-1----:R-:W-:Y:S01]  /*5ca0*/  FADD.FTZ R4, R69, R128 ;  /* 0x0000008045047221 */ /* 0x002fe20000010000 */
[----:B------:R-:W-:Y:S06]  /*5cb0*/  @!P0 BRA `(.L_x_205) ;  /* 0x0000000000048947 */ /* 0x000fec0003800000 */
[----:B------:R-:W-:Y:S01]  /*5cc0*/  BPT.TRAP 0x1 ;  /* 0x000000040000795c */ /* 0x000fe20000300000 */
.L_x_205:
[----:B------:R-:W-:Y:S01]  /*5cd0*/  UIADD3 UR6, UR11, 0x13260, URZ ;  /* 0x000132600b067890 */ /* 0x000fe2000fffe03f */
[----:B------:R-:W-:Y:S01]  /*5ce0*/  ISETP.GT.AND P1, PT, R22, RZ, PT ;  /* 0x000000ff1600720c */ /* 0x000fe20003f24270 */
[----:B------:R-:W-:Y:S01]  /*5cf0*/  UMOV UR24, UR37 ;  /* 0x0000002500187c82 */ /* 0x000fe20008000000 */
[----:B------:R-:W-:Y:S01]  /*5d00*/  F2FP.SATFINITE.E4M3.F32.PACK_AB_MERGE_C R9, R9, R68, RZ ;  /* 0x000000440909723e */ /* 0x000fe200048070ff */
[----:B------:R-:W-:Y:S01]  /*5d10*/  UPRMT UR6, UR20, 0x654, UR6 ;  /* 0x0000065414067896 */ /* 0x000fe20008000006 */
[----:B------:R-:W-:Y:S01]  /*5d20*/  F2FP.SATFINITE.E4M3.F32.PACK_AB_MERGE_C R12, R13, R12, RZ ;  /* 0x0000000c0d0c723e */ /* 0x000fe200048070ff */
[----:B------:R-:W-:Y:S01]  /*5d30*/  UMOV UR23, UR38 ;  /* 0x0000002600177c82 */ /* 0x000fe20008000000 */
[----:B------:R-:W-:Y:S01]  /*5d40*/  F2FP.SATFINITE.E4M3.F32.PACK_AB_MERGE_C R122, R123, R122, RZ ;  /* 0x0000007a7b7a723e */ /* 0x000fe200048070ff */
[-C--:B------:R-:W-:Y:S01]  /*5d50*/  FMUL.FTZ R26, R26, R7.reuse ;  /* 0x000000071a1a7220 */ /* 0x080fe20000410000 */
[----:B------:R-:W-:Y:S01]  /*5d60*/  F2FP.SATFINITE.E4M3.F32.PACK_AB_MERGE_C R20, R21, R20, RZ ;  /* 0x000000141514723e */ /* 0x000fe200048070ff */
[-C--:B------:R-:W-:Y:S01]  /*5d70*/  FMUL.FTZ R27, R27, R7.reuse ;  /* 0x000000071b1b7220 */ /* 0x080fe20000410000 */
        /* <DEDUP_REMOVED lines=29> */
[----:B------:R-:W-:Y:S01]  /*5f50*/  FMUL.FTZ R55, R55, R7 ;  /* 0x0000000737377220 */ /* 0x000fe20000410000 */
[----:B------:R-:W-:Y:S01]  /*5f60*/  F2FP.SATFINITE.E4M3.F32.PACK_AB_MERGE_C R69, R69, R70, RZ ;  /* 0x000000464545723e */ /* 0x000fe200048070ff */
        /* <DEDUP_REMOVED lines=32> */
[----:B------:R-:W-:Y:S01]  /*6170*/  VIADD R22, R22, 0xffffffff ;  /* 0xffffffff16167836 */ /* 0x000fe20000000000 */
[----:B------:R-:W-:Y:S01]  /*6180*/  F2FP.SATFINITE.E4M3.F32.PACK_AB_MERGE_C R147, R83, R82, R86 ;  /* 0x000000525393723e */ /* 0x000fe20004807056 */
[----:B------:R-:W-:Y:S01]  /*6190*/  IMAD.MOV.U32 R9, RZ, RZ, R6 ;  /* 0x000000ffff097224 */ /* 0x000fe200078e0006 */
[----:B------:R-:W-:Y:S01]  /*61a0*/  F2FP.SATFINITE.E4M3.F32.PACK_AB_MERGE_C R148, R57, R56, R60 ;  /* 0x000000383994723e */ /* 0x000fe2000480703c */
[----:B------:R-:W-:Y:S01]  /*61b0*/  IMAD.MOV.U32 R7, RZ, RZ, R3 ;  /* 0x000000ffff077224 */ /* 0x000fe200078e0003 */
[----:B------:R-:W-:-:S02]  /*61c0*/  F2FP.SATFINITE.E4M3.F32.PACK_AB_MERGE_C R149, R59, R58, R62 ;  /* 0x0000003a3b95723e */ /* 0x000fc4000480703e */
[----:B------:R-:W-:Y:S01]  /*61d0*/  F2FP.SATFINITE.E4M3.F32.PACK_AB_MERGE_C R151, R67, R66, R69 ;  /* 0x000000424397723e */ /* 0x000fe20004807045 */
[----:B------:R-:W-:Y:S06]  /*61e0*/  @P1 BRA `(.L_x_206) ;  /* 0xffffffdc00681947 */ /* 0x000fec000383ffff */
.L_x_195:
[----:B------:R-:W-:Y:S06]  /*61f0*/  BAR.ARV 0x8, 0x200 ;  /* 0x0208000000007b1d */ /* 0x000fec0000002000 */
[----:B------:R-:W-:Y:S05]  /*6200*/  @!P0 BRA `(.L_x_207) ;  /* 0x0000000000048947 */ /* 0x000fea0003800000 */
[----:B------:R-:W-:Y:S01]  /*6210*/  BPT.TRAP 0x1 ;  /* 0x000000040000795c */ /* 0x000fe20000300000 */
.L_x_207:
        /* <DEDUP_REMOVED lines=9> */
.L_x_208:
[----:B-1----:R-:W-:Y:S05]  /*62b0*/  @P1 BRA `(.L_x_209) ;  /* 0x0000000000081947 */ /* 0x002fea0003800000 */
[----:B------:R-:W1:Y:S02]  /*62c0*/  SYNCS.PHASECHK.TRANS64.TRYWAIT P1, [UR14+0x13250], R0 ;  /* 0x01325000ff0075a7 */ /* 0x000e64000802014e */
[----:B-1----:R-:W-:Y:S05]  /*62d0*/  @!P1 BRA `(.L_x_210) ;  /* 0x0000008800189947 */ /* 0x002fea0003800000 */
.L_x_209:
[----:B------:R-:W-:Y:S01]  /*62e0*/  ULDC.64 UR4, c[0x0][0x9a0] ;  /* 0x0002680000047ab9 */ /* 0x000fe20000000a00 */
[----:B------:R-:W-:Y:S01]  /*62f0*/  UIADD3 UR6, UR6, 0x1000, URZ ;  /* 0x0000100006067890 */ /* 0x000fe2000fffe03f */
[----:B------:R-:W-:Y:S01]  /*6300*/  WARPGROUP.ARRIVE ;  /* 0x00000000000079c5 */ /* 0x000fe20000000000 */
[----:B------:R-:W-:Y:S01]  /*6310*/  UISETP.NE.U32.AND UP0, UPT, UR4, URZ, UPT ;  /* 0x0000003f0400728c */ /* 0x000fe2000bf05070 */
[----:B-1----:R-:W-:Y:S01]  /*6320*/  MOV R7, 0x3f800000 ;  /* 0x3f80000000077802 */ /* 0x002fe20000000f00 */
[----:B------:R-:W-:Y:S02]  /*6330*/  USHF.R.U32.HI UR6, URZ, 0x4, UR6 ;  /* 0x000000043f067899 */ /* 0x000fe40008011606 */
[----:B------:R-:W-:Y:S02]  /*6340*/  UISETP.NE.AND.EX UP0, UPT, UR5, URZ, UPT, UP0 ;  /* 0x0000003f0500728c */ /* 0x000fe4000bf05300 */
[----:B------:R-:W-:-:S04]  /*6350*/  ULOP3.LUT UR6, UR6, 0x3fff, URZ, 0xc0, !UPT ;  /* 0x00003fff06067892 */ /* 0x000fc8000f8ec03f */
[----:B------:R-:W-:Y:S01]  /*6360*/  ULOP3.LUT UR7, UR6, 0x10000, URZ, 0xfc, !UPT ;  /* 0x0001000006077892 */ /* 0x000fe2000f8efc3f */
[----:B------:R-:W-:-:S04]  /*6370*/  PLOP3.LUT P1, PT, PT, PT, UP0, 0x80, 0x0 ;  /* 0x000000000000781c */ /* 0x000fc80003f2f008 */
[----:B------:R-:W-:Y:S01]  /*6380*/  @UP0 ULDC.64 UR10, c[0x0][0x9c8] ;  /* 0x00027200000a0ab9 */ /* 0x000fe20000000a00 */
[----:B------:R-:W-:Y:S02]  /*6390*/  @UP0 USHF.R.S32.HI UR16, URZ, 0x1f, UR46 ;  /* 0x0000001f3f100899 */ /* 0x000fe4000801142e */
[----:B------:R-:W-:Y:S02]  /*63a0*/  @UP0 UIMAD UR6, UR42, UR10, URZ ;  /* 0x0000000a2a0602a4 */ /* 0x000fe4000f8e023f */
[----:B------:R-:W-:Y:S01]  /*63b0*/  @UP0 UIMAD.WIDE.U32 UR8, UR41, UR10, URZ ;  /* 0x0000000a290802a5 */ /* 0x000fe2000f8e003f */
[----:B------:R-:W-:Y:S01]  /*63c0*/  @UP0 ULDC.64 UR12, c[0x0][0x9d0] ;  /* 0x00027400000c0ab9 */ /* 0x000fe20000000a00 */
[----:B------:R-:W-:Y:S02]  /*63d0*/  UIMAD UR10, UR38, 0x280, UR7 ;  /* 0x00000280260a78a4 */ /* 0x000fe4000f8e0207 */
[----:B------:R-:W-:Y:S02]  /*63e0*/  @UP0 UIMAD UR6, UR41, UR11, UR6 ;  /* 0x0000000b290602a4 */ /* 0x000fe4000f8e0206 */
[----:B------:R-:W-:-:S02]  /*63f0*/  @UP0 UIMAD UR7, UR16, UR12, URZ ;  /* 0x0000000c100702a4 */ /* 0x000fc4000f8e023f */
[----:B------:R-:W-:Y:S02]  /*6400*/  @UP0 UIADD3 UR9, UR9, UR6, URZ ;  /* 0x0000000609090290 */ /* 0x000fe4000fffe03f */
[----:B------:R-:W-:Y:S01]  /*6410*/  @UP0 UIMAD UR11, UR46, UR13, UR7 ;  /* 0x0000000d2e0b02a4 */ /* 0x000fe2000f8e0207 */
[----:B------:R-:W-:Y:S02]  /*6420*/  UMOV UR6, UR10 ;  /* 0x0000000a00067c82 */ /* 0x000fe40008000000 */
[----:B------:R-:W-:Y:S02]  /*6430*/  UMOV UR7, 0xc0000010 ;  /* 0xc000001000077882 */ /* 0x000fe40000000000 */
[----:B------:R-:W-:Y:S01]  /*6440*/  QGMMA.64x64x32.F32.E4M3.E4M3 R24, R152, gdesc[UR4], R24, gsb0 ;  /* 0x00e0000498187df3 */ /* 0x000fe20008000818 */
[----:B------:R-:W-:-:S04]  /*6450*/  @UP0 UIMAD.WIDE.U32 UR6, UR46, UR12, UR8 ;  /* 0x0000000c2e0602a5 */ /* 0x000fc8000f8e0008 */
[----:B------:R-:W-:Y:S02]  /*6460*/  @UP0 UIADD3 UR7, UR7, UR11, URZ ;  /* 0x0000000b07070290 */ /* 0x000fe4000fffe03f */
[----:B------:R-:W-:-:S04]  /*6470*/  @UP0 ULEA UR4, UP1, UR6, UR4, 0x2 ;  /* 0x0000000406040291 */ /* 0x000fc8000f82103f */
[----:B------:R-:W-:Y:S02]  /*6480*/  @UP0 ULEA.HI.X UR5, UR6, UR5, UR7, 0x2, UP1 ;  /* 0x0000000506050291 */ /* 0x000fe400088f1407 */
[----:B------:R-:W-:-:S04]  /*6490*/  IMAD.U32 R8, RZ, RZ, UR4 ;  /* 0x00000004ff087e24 */ /* 0x000fc8000f8e00ff */
[----:B------:R-:W-:Y:S01]  /*64a0*/  IMAD.U32 R9, RZ, RZ, UR5 ;  /* 0x00000005ff097e24 */ /* 0x000fe2000f8e00ff */
[----:B------:R-:W-:-:S04]  /*64b0*/  UIADD3 UR4, UR10, 0x80, URZ ;  /* 0x000000800a047890 */ /* 0x000fc8000fffe03f */
[----:B------:R1:W2:Y:S01]  /*64c0*/  @P1 LDG.E R7, desc[UR48][R8.64] ;  /* 0x0000003008071981 */ /* 0x0002a2000c1e1900 */
[----:B------:R-:W-:Y:S02]  /*64d0*/  UMOV UR7, 0xc0000010 ;  /* 0xc000001000077882 */ /* 0x000fe40000000000 */
[----:B------:R-:W-:Y:S01]  /*64e0*/  UMOV UR6, UR4 ;  /* 0x0000000400067c82 */ /* 0x000fe20008000000 */
[----:B------:R-:W-:Y:S02]  /*64f0*/  WARPGROUP.DEPBAR.LE gsb0, 0x0 ;  /* 0x00008000000079c5 */ /* 0x000fe40000010000 */
[----:B------:R-:W-:-:S06]  /*6500*/  WARPGROUP.ARRIVE ;  /* 0x00000000000079c5 */ /* 0x000fcc0000000000 */
[----:B------:R-:W-:Y:S01]  /*6510*/  QGMMA.64x64x32.F32.E4M3.E4M3 R24, R136, gdesc[UR4], R24, gsb0 ;  /* 0x00e0000488187df3 */ /* 0x000fe20008000818 */
[----:B------:R-:W-:Y:S01]  /*6520*/  UIADD3 UR4, UR10, 0x100, URZ ;  /* 0x000001000a047890 */ /* 0x000fe2000fffe03f */
[----:B------:R-:W-:-:S06]  /*6530*/  UMOV UR7, 0xc0000010 ;  /* 0xc000001000077882 */ /* 0x000fcc0000000000 */
[----:B------:R-:W-:Y:S01]  /*6540*/  UMOV UR6, UR4 ;  /* 0x0000000400067c82 */ /* 0x000fe20008000000 */
[----:B------:R-:W-:Y:S02]  /*6550*/  WARPGROUP.DEPBAR.LE gsb0, 0x0 ;  /* 0x00008000000079c5 */ /* 0x000fe40000010000 */
[----:B------:R-:W-:-:S06]  /*6560*/  WARPGROUP.ARRIVE ;  /* 0x00000000000079c5 */ /* 0x000fcc0000000000 */
[----:B------:R-:W-:Y:S01]  /*6570*/  QGMMA.64x64x32.F32.E4M3.E4M3 R24, R140, gdesc[UR4], R24, gsb0 ;  /* 0x00e000048c187df3 */ /* 0x000fe20008000818 */
[----:B------:R-:W-:Y:S01]  /*6580*/  UIADD3 UR4, UR10, 0x180, URZ ;  /* 0x000001800a047890 */ /* 0x000fe2000fffe03f */
[----:B------:R-:W-:-:S06]  /*6590*/  UMOV UR7, 0xc0000010 ;  /* 0xc000001000077882 */ /* 0x000fcc0000000000 */
[----:B------:R-:W-:Y:S01]  /*65a0*/  UMOV UR6, UR4 ;  /* 0x0000000400067c82 */ /* 0x000fe20008000000 */
[----:B0-----:R-:W0:Y:S04]  /*65b0*/  SHFL.BFLY PT, R0, R5, 0x2, 0x1f ;  /* 0x0c401f0005007f89 */ /* 0x001e2800000e0000 */
[----:B------:R-:W3:Y:S01]  /*65c0*/  SHFL.BFLY PT, R11, R4, 0x2, 0x1f ;  /* 0x0c401f00040b7f89 */ /* 0x000ee200000e0000 */
[----:B------:R-:W-:Y:S02]  /*65d0*/  WARPGROUP.DEPBAR.LE gsb0, 0x0 ;  /* 0x00008000000079c5 */ /* 0x000fe40000010000 */
[----:B------:R-:W-:-:S06]  /*65e0*/  WARPGROUP.ARRIVE ;  /* 0x00000000000079c5 */ /* 0x000fcc0000000000 */
[----:B------:R-:W-:Y:S01]  /*65f0*/  QGMMA.64x64x32.F32.E4M3.E4M3 R24, R144, gdesc[UR4], R24, gsb0 ;  /* 0x00e0000490187df3 */ /* 0x000fe20008000818 */
[----:B0-----:R-:W-:-:S01]  /*6600*/  FADD.FTZ R0, R0, R5 ;  /* 0x0000000500007221 */ /* 0x001fc20000010000 */
[----:B------:R-:W-:Y:S01]  /*6610*/  UIADD3 UR10, UR10, 0x200, URZ ;  /* 0x000002000a0a7890 */ /* 0x000fe2000fffe03f */
[----:B---3--:R-:W-:-:S01]  /*6620*/  FADD.FTZ R11, R11, R4 ;  /* 0x000000040b0b7221 */ /* 0x008fc20000010000 */
[----:B------:R-:W-:Y:S02]  /*6630*/  UMOV UR11, 0xc0000010 ;  /* 0xc0000010000b7882 */ /* 0x000fe40000000000 */
[----:B-1----:R-:W0:Y:S04]  /*6640*/  SHFL.BFLY PT, R9, R0, 0x1, 0x1f ;  /* 0x0c201f0000097f89 */ /* 0x002e2800000e0000 */
[----:B------:R-:W1:Y:S01]  /*6650*/  SHFL.BFLY PT, R8, R11, 0x1, 0x1f ;  /* 0x0c201f000b087f89 */ /* 0x000e6200000e0000 */
[----:B0-----:R-:W-:-:S01]  /*6660*/  FADD.FTZ R10, R0, R9 ;  /* 0x00000009000a7221 */ /* 0x001fc20000010000 */
[----:B-1----:R-:W-:-:S04]  /*6670*/  FADD.FTZ R13, R11, R8 ;  /* 0x000000080b0d7221 */ /* 0x002fc80000010000 */
[C---:B------:R-:W-:Y:S01]  /*6680*/  FSETP.NE.FTZ.AND P1, PT, R10.reuse, RZ, PT ;  /* 0x000000ff0a00720b */ /* 0x040fe20003f35000 */
[----:B------:R-:W-:Y:S01]  /*6690*/  FMUL.FTZ R5, R10, 0.00390625 ;  /* 0x3b8000000a057820 */ /* 0x000fe20000410000 */
[----:B------:R-:W-:Y:S01]  /*66a0*/  FMUL.FTZ R14, R13, 0.00390625 ;  /* 0x3b8000000d0e7820 */ /* 0x000fe20000410000 */
[----:B------:R-:W-:Y:S01]  /*66b0*/  IMAD.MOV.U32 R8, RZ, RZ, RZ ;  /* 0x000000ffff087224 */ /* 0x000fe200078e00ff */
        /* <DEDUP_REMOVED lines=18> */
[----:B--2---:R-:W-:Y:S01]  /*67e0*/  FMUL.FTZ R8, R8, R7 ;  /* 0x0000000708087220 */ /* 0x004fe20000410000 */
[----:B------:R-:W-:Y:S02]  /*67f0*/  IMAD.MOV.U32 R0, RZ, RZ, -0x800000 ;  /* 0xff800000ff007424 */ /* 0x000fe400078e00ff */
[----:B------:R-:W-:Y:S01]  /*6800*/  @P2 FFMA.FTZ R4, R10, R3, R5 ;  /* 0x000000030a042223 */ /* 0x000fe20000010005 */
[----:B------:R-:W-:-:S01]  /*6810*/  @P3 FFMA.FTZ R0, R20, R6, R9 ;  /* 0x0000000614003223 */ /* 0x000fc20000010009 */
[----:B---3--:R-:W-:Y:S01]  /*6820*/  FMUL.FTZ R7, R12, R7 ;  /* 0x000000070c077220 */ /* 0x008fe20000410000 */
[----:B------:R-:W-:-:S02]  /*6830*/  WARPGROUP.DEPBAR.LE gsb0, 0x0 ;  /* 0x00008000000079c5 */ /* 0x000fc40000010000 */
[----:B------:R-:W-:Y:S05]  /*6840*/  @!P0 BRA `(.L_x_211) ;  /* 0x0000000000048947 */ /* 0x000fea0003800000 */
[----:B------:R-:W-:Y:S01]  /*6850*/  BPT.TRAP 0x1 ;  /* 0x000000040000795c */ /* 0x000fe20000300000 */
.L_x_211:
[----:B------:R-:W-:Y:S01]  /*6860*/  UIADD3 UR4, UR14, 0x13260, URZ ;  /* 0x000132600e047890 */ /* 0x000fe2000fffe03f */
[-C--:B------:R-:W-:Y:S01]  /*6870*/  FMUL.FTZ R58, R32, R8.reuse ;  /* 0x00000008203a7220 */ /* 0x080fe20000410000 */
[----:B------:R-:W-:Y:S01]  /*6880*/  UIADD3 UR38, UR38, 0x1, URZ ;  /* 0x0000000126267890 */ /* 0x000fe2000fffe03f */
[-C--:B------:R-:W-:Y:S01]  /*6890*/  FMUL.FTZ R57, R36, R8.reuse ;  /* 0x0000000824397220 */ /* 0x080fe20000410000 */
[----:B------:R-:W-:Y:S01]  /*68a0*/  UPRMT UR4, UR15, 0x654, UR4 ;  /* 0x000006540f047896 */ /* 0x000fe20008000004 */
[-C--:B------:R-:W-:Y:S01]  /*68b0*/  FMUL.FTZ R62, R24, R8.reuse ;  /* 0x00000008183e7220 */ /* 0x080fe20000410000 */
[----:B------:R-:W-:Y:S01]  /*68c0*/  UISETP.NE.AND UP0, UPT, UR38, 0x2, UPT ;  /* 0x000000022600788c */ /* 0x000fe2000bf05270 */
[-C--:B------:R-:W-:Y:S01]  /*68d0*/  FMUL.FTZ R60, R25, R8.reuse ;  /* 0x00000008193c7220 */ /* 0x080fe20000410000 */
[-C--:B------:R-:W-:Y:S01]  /*68e0*/  FMUL.FTZ R56, R33, R8.reuse ;  /* 0x0000000821387220 */ /* 0x080fe20000410000 */
[-C--:B------:R-:W-:Y:S01]  /*68f0*/  FMUL.FTZ R32, R40, R8.reuse ;  /* 0x0000000828207220 */ /* 0x080fe20000410000 */
[-C--:B------:R-:W-:Y:S01]  /*6900*/  FMUL.FTZ R15, R45, R8.reuse ;  /* 0x000000082d0f7220 */ /* 0x080fe20000410000 */
[-C--:B------:R-:W-:Y:S01]  /*6910*/  FMUL.FTZ R36, R34, R7.reuse ;  /* 0x0000000722247220 */ /* 0x080fe20000410000 */
[-C--:B------:R-:W-:Y:S01]  /*6920*/  FMUL.FTZ R61, R28, R8.reuse ;  /* 0x000000081c3d7220 */ /* 0x080fe20000410000 */
[----:B------:R-:W-:Y:S01]  /*6930*/  SYNCS.ARRIVE.TRANS64.RED.A1T0 RZ, [UR4], RZ ;  /* 0x000000ffffff79a7 */ /* 0x000fe20008100404 */
[-C--:B------:R-:W-:Y:S01]  /*6940*/  FMUL.FTZ R59, R29, R8.reuse ;  /* 0x000000081d3b7220 */ /* 0x080fe20000410000 */
[-C--:B------:R-:W-:Y:S01]  /*6950*/  FMUL.FTZ R33, R37, R8.reuse ;  /* 0x0000000825217220 */ /* 0x080fe20000410000 */
        /* <DEDUP_REMOVED lines=8> */
[-C--:B------:R-:W-:Y:S01]  /*69e0*/  FMUL.FTZ R34, R35, R7.reuse ;  /* 0x0000000723227220 */ /* 0x080fe20000410000 */
[----:B------:R-:W-:Y:S01]  /*69f0*/  USEL UR4, URZ, 0x1, UP0 ;  /* 0x000000013f047887 */ /* 0x000fe20008000000 */
[-C--:B------:R-:W-:Y:S01]  /*6a00*/  FMUL.FTZ R44, R30, R7.reuse ;  /* 0x000000071e2c7220 */ /* 0x080fe20000410000 */
[-C--:B------:R-:W-:Y:S01]  /*6a10*/  FMUL.FTZ R37, R31, R7.reuse ;  /* 0x000000071f257220 */ /* 0x080fe20000410000 */
[-C--:B------:R-:W-:Y:S01]  /*6a20*/  FMUL.FTZ R35, R38, R7.reuse ;  /* 0x0000000726237220 */ /* 0x080fe20000410000 */
[-C--:B------:R-:W-:Y:S01]  /*6a30*/  FMUL.FTZ R27, R39, R7.reuse ;  /* 0x00000007271b7220 */ /* 0x080fe20000410000 */
[-C--:B------:R-:W-:Y:S01]  /*6a40*/  FMUL.FTZ R26, R42, R7.reuse ;  /* 0x000000072a1a7220 */ /* 0x080fe20000410000 */
[-C--:B------:R-:W-:Y:S01]  /*6a50*/  FMUL.FTZ R20, R43, R7.reuse ;  /* 0x000000072b147220 */ /* 0x080fe20000410000 */
[-C--:B------:R-:W-:Y:S01]  /*6a60*/  FMUL.FTZ R21, R46, R7.reuse ;  /* 0x000000072e157220 */ /* 0x080fe20000410000 */
[----:B------:R-:W-:Y:S01]  /*6a70*/  PLOP3.LUT P0, PT, PT, PT, PT, 0x8, 0x0 ;  /* 0x000000000000781c */ /* 0x000fe20003f0e170 */
[-C--:B------:R-:W-:Y:S01]  /*6a80*/  FMUL.FTZ R13, R47, R7.reuse ;  /* 0x000000072f0d7220 */ /* 0x080fe20000410000 */
[-C--:B------:R-:W-:Y:S01]  /*6a90*/  FMUL.FTZ R12, R50, R7.reuse ;  /* 0x00000007320c7220 */ /* 0x080fe20000410000 */
[-C--:B------:R-:W-:Y:S01]  /*6aa0*/  FMUL.FTZ R8, R51, R7.reuse ;  /* 0x0000000733087220 */ /* 0x080fe20000410000 */
[-C--:B------:R-:W-:Y:S01]  /*6ab0*/  FMUL.FTZ R9, R54, R7.reuse ;  /* 0x0000000736097220 */ /* 0x080fe20000410000 */
[----:B------:R-:W-:Y:S01]  /*6ac0*/  FMUL.FTZ R55, R55, R7 ;  /* 0x0000000737377220 */ /* 0x000fe20000410000 */
[----:B------:R-:W-:-:S02]  /*6ad0*/  UIADD3 UR36, UR36, 0x1, URZ ;  /* 0x0000000124247890 */ /* 0x000fc4000fffe03f */
[----:B------:R-:W-:Y:S02]  /*6ae0*/  USEL UR38, UR38, URZ, UP0 ;  /* 0x0000003f26267287 */ /* 0x000fe40008000000 */
[----:B------:R-:W-:-:S12]  /*6af0*/  ULOP3.LUT UR37, UR37, UR4, URZ, 0x3c, !UPT ;  /* 0x0000000425257292 */ /* 0x000fd8000f8e3c3f */
.L_x_187:
[----:B------:R-:W0:Y:S01]  /*6b00*/  S2R R6, SR_CgaCtaId ;  /* 0x0000000000067919 */ /* 0x000e220000008800 */
[----:B------:R-:W-:Y:S01]  /*6b10*/  MOV R3, 0x400 ;  /* 0x0000040000037802 */ /* 0x000fe20000000f00 */
[----:B------:R-:W-:Y:S01]  /*6b20*/  BSSY B0, `(.L_x_212) ;  /* 0x00001cf000007945 */ /* 0x000fe20003800000 */
[----:B------:R-:W-:Y:S02]  /*6b30*/  BAR.SYNC.DEFER_BLOCKING 0x5, 0x200 ;  /* 0x0148000000007b1d */ /* 0x000fe40000010000 */
[----:B0-----:R-:W-:-:S05]  /*6b40*/  LEA R3, R6, R3, 0x18 ;  /* 0x0000000306037211 */ /* 0x001fca00078ec0ff */
[----:B------:R-:W0:Y:S02]  /*6b50*/  LDS.128 R28, [R3+0x132d0] ;  /* 0x0132d000031c7984 */ /* 0x000e240000000c00 */
[----:B0-----:R-:W-:Y:S02]  /*6b60*/  R2UR UR5, R29 ;  /* 0x000000001d0572ca */ /* 0x001fe400000e0000 */
[----:B------:R-:W-:Y:S01]  /*6b70*/  R2UR UR46, R30 ;  /* 0x000000001e2e72ca */ /* 0x000fe200000e0000 */
[----:B------:R-:W-:Y:S06]  /*6b80*/  BAR.ARV 0x4, 0x200 ;  /* 0x0108000000007b1d */ /* 0x000fec0000002000 */
[----:B------:R-:W-:Y:S08]  /*6b90*/  @P0 BRA `(.L_x_213) ;  /* 0x0000001000a80947 */ /* 0x000ff00003800000 */
[----:B------:R-:W0:Y:S01]  /*6ba0*/  S2R R39, SR_TID.X ;  /* 0x0000000000277919 */ /* 0x000e220000002100 */
[----:B------:R-:W-:Y:S01]  /*6bb0*/  ULDC.64 UR6, c[0x4][0x38] ;  /* 0x01000e0000067ab9 */ /* 0x000fe20000000a00 */
[----:B------:R-:W2:Y:S01]  /*6bc0*/  LDL R38, [R1] ;  /* 0x0000000001267983 */ /* 0x000ea20000100800 */
[----:B------:R-:W1:Y:S01]  /*6bd0*/  S2R R28, SR_SWINHI ;  /* 0x00000000001c7919 */ /* 0x000e620000002f00 */
[----:B------:R-:W-:Y:S02]  /*6be0*/  F2FP.BF16.F32.PACK_AB R44, R44, R45 ;  /* 0x0000002d2c2c723e */ /* 0x000fe400000010ff */
[----:B------:R-:W-:Y:S02]  /*6bf0*/  F2FP.BF16.F32.PACK_AB R37, R37, R40 ;  /* 0x000000282525723e */ /* 0x000fe400000010ff */
[----:B------:R-:W-:Y:S02]  /*6c00*/  F2FP.BF16.F32.PACK_AB R35, R35, R36 ;  /* 0x000000242323723e */ /* 0x000fe400000010ff */
[----:B------:R-:W-:-:S02]  /*6c10*/  F2FP.BF16.F32.PACK_AB R34, R27, R34 ;  /* 0x000000221b22723e */ /* 0x000fc400000010ff */
[----:B------:R-:W-:Y:S02]  /*6c20*/  F2FP.BF16.F32.PACK_AB R12, R9, R12 ;  /* 0x0000000c090c723e */ /* 0x000fe400000010ff */
[----:B------:R-:W-:Y:S02]  /*6c30*/  F2FP.BF16.F32.PACK_AB R55, R55, R8 ;  /* 0x000000083737723e */ /* 0x000fe400000010ff */
[----:B------:R-:W-:Y:S02]  /*6c40*/  F2FP.BF16.F32.PACK_AB R21, R21, R26 ;  /* 0x0000001a1515723e */ /* 0x000fe400000010ff */
[----:B------:R-:W-:Y:S02]  /*6c50*/  F2FP.BF16.F32.PACK_AB R20, R13, R20 ;  /* 0x000000140d14723e */ /* 0x000fe400000010ff */
[----:B------:R-:W-:Y:S02]  /*6c60*/  F2FP.BF16.F32.PACK_AB R25, R25, R32 ;  /* 0x000000201919723e */ /* 0x000fe400000010ff */
[----:B------:R-:W-:-:S02]  /*6c70*/  F2FP.BF16.F32.PACK_AB R24, R15, R24 ;  /* 0x000000180f18723e */ /* 0x000fc400000010ff */
[----:B------:R-:W-:Y:S02]  /*6c80*/  F2FP.BF16.F32.PACK_AB R10, R5, R10 ;  /* 0x0000000a050a723e */ /* 0x000fe400000010ff */
[----:B------:R-:W-:Y:S01]  /*6c90*/  F2FP.BF16.F32.PACK_AB R11, R11, R14 ;  /* 0x0000000e0b0b723e */ /* 0x000fe200000010ff */
[----:B0-----:R-:W-:Y:S01]  /*6ca0*/  IMAD.SHL.U32 R6, R39, 0x4, RZ ;  /* 0x0000000427067824 */ /* 0x001fe200078e00ff */
[----:B------:R-:W-:Y:S02]  /*6cb0*/  F2FP.BF16.F32.PACK_AB R56, R33, R56 ;  /* 0x000000382138723e */ /* 0x000fe400000010ff */
[----:B------:R-:W-:Y:S02]  /*6cc0*/  F2FP.BF16.F32.PACK_AB R61, R61, R62 ;  /* 0x0000003e3d3d723e */ /* 0x000fe400000010ff */
[----:B------:R-:W-:Y:S02]  /*6cd0*/  F2FP.BF16.F32.PACK_AB R60, R59, R60 ;  /* 0x0000003c3b3c723e */ /* 0x000fe400000010ff */
[----:B------:R-:W-:Y:S01]  /*6ce0*/  F2FP.BF16.F32.PACK_AB R57, R57, R58 ;  /* 0x0000003a3939723e */ /* 0x000fe200000010ff */
[----:B------:R-:W-:Y:S01]  /*6cf0*/  USHF.L.U32 UR11, UR41, 0x2, URZ ;  /* 0x00000002290b7899 */ /* 0x000fe2000800063f */
[----:B------:R-:W-:Y:S01]  /*6d00*/  LOP3.LUT R6, R6, 0xc, RZ, 0xc0, !PT ;  /* 0x0000000c06067812 */ /* 0x000fe200078ec0ff */
[----:B------:R-:W-:Y:S01]  /*6d10*/  USHF.L.U64.HI UR17, UR41, 0x2, UR42 ;  /* 0x0000000229117899 */ /* 0x000fe2000801022a */
[----:B------:R-:W-:Y:S02]  /*6d20*/  BAR.SYNC.DEFER_BLOCKING 0x1, 0x180 ;  /* 0x0046000000007b1d */ /* 0x000fe40000010000 */
[----:B------:R-:W-:Y:S01]  /*6d30*/  IADD3 R6, P0, R6, UR6, RZ ;  /* 0x0000000606067c10 */ /* 0x000fe2000ff1e0ff */
[----:B------:R-:W-:-:S03]  /*6d40*/  USHF.R.S32.HI UR16, URZ, 0x1f, UR45 ;  /* 0x0000001f3f107899 */ /* 0x000fc6000801142d */
[----:B------:R-:W-:Y:S01]  /*6d50*/  ULDC.64 UR8, c[0x0][0xb90] ;  /* 0x0002e40000087ab9 */ /* 0x000fe20000000a00 */
[----:B------:R-:W-:Y:S01]  /*6d60*/  IMAD.X R7, RZ, RZ, UR7, P0 ;  /* 0x00000007ff077e24 */ /* 0x000fe200080e06ff */
[----:B------:R-:W-:Y:S01]  /*6d70*/  ULDC.64 UR6, c[0x0][0xc00] ;  /* 0x0003000000067ab9 */ /* 0x000fe20000000a00 */
[----:B------:R-:W-:Y:S01]  /*6d80*/  ULDC.64 UR12, c[0x0][0xc08] ;  /* 0x00030200000c7ab9 */ /* 0x000fe20000000a00 */
[----:B------:R-:W-:Y:S02]  /*6d90*/  ULDC.64 UR14, c[0x0][0xb98] ;  /* 0x0002e600000e7ab9 */ /* 0x000fe40000000a00 */
[----:B------:R0:W3:Y:S01]  /*6da0*/  LDG.E.CONSTANT R22, desc[UR48][R6.64] ;  /* 0x0000003006167981 */ /* 0x0000e2000c1e9900 */
[----:B------:R-:W-:Y:S02]  /*6db0*/  UISETP.NE.U32.AND UP0, UPT, UR6, URZ, UPT ;  /* 0x0000003f0600728c */ /* 0x000fe4000bf05070 */
[----:B------:R-:W-:Y:S02]  /*6dc0*/  UIADD3 UR4, UP1, UR11, UR6, URZ ;  /* 0x000000060b047290 */ /* 0x000fe4000ff3e03f */
[----:B------:R-:W-:-:S02]  /*6dd0*/  UISETP.NE.AND.EX UP0, UPT, UR7, URZ, UPT, UP0 ;  /* 0x0000003f0700728c */ /* 0x000fc4000bf05300 */
[----:B------:R-:W-:Y:S01]  /*6de0*/  UIADD3.X UR6, UR17, UR7, URZ, UP1, !UPT ;  /* 0x0000000711067290 */ /* 0x000fe20008ffe43f */
[----:B0-----:R-:W-:-:S04]  /*6df0*/  LOP3.LUT P0, R6, R39, 0x3, RZ, 0xc0, !PT ;  /* 0x0000000327067812 */ /* 0x001fc8000780c0ff */
[----:B------:R-:W-:Y:S02]  /*6e00*/  ISETP.EQ.OR P0, PT, R6, 0x3, !P0 ;  /* 0x000000030600780c */ /* 0x000fe40004702670 */
[----:B------:R-:W-:Y:S02]  /*6e10*/  MOV R6, R3 ;  /* 0x0000000300067202 */ /* 0x000fe40000000f00 */
[----:B-1----:R-:W-:Y:S02]  /*6e20*/  MOV R7, R28 ;  /* 0x0000001c00077202 */ /* 0x002fe40000000f00 */
[----:B------:R-:W-:Y:S02]  /*6e30*/  SEL R39, R44, R37, P0 ;  /* 0x000000252c277207 */ /* 0x000fe40000000000 */
[----:B------:R-:W-:Y:S02]  /*6e40*/  SEL R44, R37, R44, P0 ;  /* 0x0000002c252c7207 */ /* 0x000fe40000000000 */
[----:B------:R-:W-:-:S02]  /*6e50*/  SEL R37, R35, R34, P0 ;  /* 0x0000002223257207 */ /* 0x000fc40000000000 */
[----:B------:R-:W-:Y:S02]  /*6e60*/  SEL R34, R34, R35, P0 ;  /* 0x0000002322227207 */ /* 0x000fe40000000000 */
[----:B------:R-:W-:Y:S02]  /*6e70*/  SEL R35, R21, R20, P0 ;  /* 0x0000001415237207 */ /* 0x000fe40000000000 */
[----:B------:R-:W-:Y:S02]  /*6e80*/  SEL R28, R20, R21, P0 ;  /* 0x00000015141c7207 */ /* 0x000fe40000000000 */
        /* <DEDUP_REMOVED lines=9> */
[----:B------:R-:W-:Y:S01]  /*6f20*/  SEL R56, R56, R57, P0 ;  /* 0x0000003938387207 */ /* 0x000fe20000000000 */
[----:B--2---:R-:W-:-:S03]  /*6f30*/  IMAD.WIDE R8, R38, 0x2, R6 ;  /* 0x0000000226087825 */ /* 0x004fc600078e0206 */
[C---:B------:R-:W-:Y:S02]  /*6f40*/  LOP3.LUT R5, R8.reuse, 0x380, RZ, 0xc0, !PT ;  /* 0x0000038008057812 */ /* 0x040fe400078ec0ff */
[C---:B------:R-:W-:Y:S02]  /*6f50*/  IADD3 R12, P3, R8.reuse, 0x20, RZ ;  /* 0x00000020080c7810 */ /* 0x040fe40007f7e0ff */
[----:B------:R-:W-:Y:S02]  /*6f60*/  IADD3 R41, P2, R8, 0x40, RZ ;  /* 0x0000004008297810 */ /* 0x000fe40007f5e0ff */
[----:B------:R-:W-:Y:S01]  /*6f70*/  SHF.R.U64 R5, R5, 0x3, RZ ;  /* 0x0000000305057819 */ /* 0x000fe200000012ff */
[--C-:B------:R-:W-:Y:S01]  /*6f80*/  IMAD.X R15, RZ, RZ, R9.reuse, P3 ;  /* 0x000000ffff0f7224 */ /* 0x100fe200018e0609 */
[----:B------:R-:W-:Y:S01]  /*6f90*/  LOP3.LUT R10, R12, 0x380, RZ, 0xc0, !PT ;  /* 0x000003800c0a7812 */ /* 0x000fe200078ec0ff */
[----:B------:R-:W-:Y:S01]  /*6fa0*/  IMAD.X R13, RZ, RZ, R9, P2 ;  /* 0x000000ffff0d7224 */ /* 0x000fe200010e0609 */
[----:B------:R-:W-:-:S02]  /*6fb0*/  IADD3 R43, P1, R8, 0x60, RZ ;  /* 0x00000060082b7810 */ /* 0x000fc40007f3e0ff */
[----:B------:R-:W-:Y:S02]  /*6fc0*/  LOP3.LUT R14, R41, 0x380, RZ, 0xc0, !PT ;  /* 0x00000380290e7812 */ /* 0x000fe400078ec0ff */
[----:B------:R-:W-:Y:S01]  /*6fd0*/  LOP3.LUT R8, R5, R8, RZ, 0x3c, !PT ;  /* 0x0000000805087212 */ /* 0x000fe200078e3cff */
[----:B------:R-:W-:Y:S01]  /*6fe0*/  IMAD.X R11, RZ, RZ, R9, P1 ;  /* 0x000000ffff0b7224 */ /* 0x000fe200008e0609 */
[----:B------:R-:W-:Y:S02]  /*6ff0*/  SHF.R.U64 R5, R10, 0x3, RZ ;  /* 0x000000030a057819 */ /* 0x000fe400000012ff */
[----:B------:R-:W-:Y:S02]  /*7000*/  LOP3.LUT R20, R43, 0x380, RZ, 0xc0, !PT ;  /* 0x000003802b147812 */ /* 0x000fe400078ec0ff */
[----:B------:R-:W-:Y:S02]  /*7010*/  SHF.R.U64 R10, R14, 0x3, RZ ;  /* 0x000000030e0a7819 */ /* 0x000fe400000012ff */
[----:B------:R-:W-:-:S02]  /*7020*/  LOP3.LUT R14, R5, R12, RZ, 0x3c, !PT ;  /* 0x0000000c050e7212 */ /* 0x000fc400078e3cff */
[----:B------:R-:W-:Y:S02]  /*7030*/  SHF.R.U64 R20, R20, 0x3, RZ ;  /* 0x0000000314147819 */ /* 0x000fe400000012ff */
[----:B------:R-:W-:Y:S02]  /*7040*/  LOP3.LUT R12, R10, R41, RZ, 0x3c, !PT ;  /* 0x000000290a0c7212 */ /* 0x000fe400078e3cff */
[----:B------:R-:W-:Y:S02]  /*7050*/  LOP3.LUT R10, R20, R43, RZ, 0x3c, !PT ;  /* 0x0000002b140a7212 */ /* 0x000fe400078e3cff */
[----:B------:R-:W-:Y:S02]  /*7060*/  MOV R40, R8 ;  /* 0x0000000800287202 */ /* 0x000fe40000000f00 */
[----:B------:R-:W-:Y:S02]  /*7070*/  MOV R38, R14 ;  /* 0x0000000e00267202 */ /* 0x000fe40000000f00 */
[----:B------:R-:W-:-:S02]  /*7080*/  MOV R36, R12 ;  /* 0x0000000c00247202 */ /* 0x000fc40000000f00 */
[----:B------:R-:W-:Y:S02]  /*7090*/  PLOP3.LUT P2, PT, PT, PT, UP0, 0x80, 0x0 ;  /* 0x000000000000781c */ /* 0x000fe40003f4f008 */
[----:B---3--:R-:W-:Y:S01]  /*70a0*/  LOP3.LUT R5, R22, 0x2, RZ, 0x3c, !PT ;  /* 0x0000000216057812 */ /* 0x008fe200078e3cff */
[----:B------:R-:W-:Y:S04]  /*70b0*/  SHFL.IDX PT, R27, R27, R22, 0x1c1f ;  /* 0x001c1f161b1b7589 */ /* 0x000fe800000e0000 */
[----:B------:R-:W-:Y:S04]  /*70c0*/  SHFL.IDX PT, R33, R33, R22, 0x1c1f ;  /* 0x001c1f1621217589 */ /* 0x000fe800000e0000 */
[----:B------:R-:W-:Y:S04]  /*70d0*/  SHFL.IDX PT, R39, R39, R22, 0x1c1f ;  /* 0x001c1f1627277589 */ /* 0x000fe800000e0000 */
[----:B------:R-:W0:Y:S04]  /*70e0*/  SHFL.IDX PT, R60, R60, R5, 0x1c1f ;  /* 0x001c1f053c3c7589 */ /* 0x000e2800000e0000 */
[----:B------:R-:W1:Y:S04]  /*70f0*/  SHFL.IDX PT, R24, R24, R5, 0x1c1f ;  /* 0x001c1f0518187589 */ /* 0x000e6800000e0000 */
[----:B------:R-:W2:Y:S04]  /*7100*/  SHFL.IDX PT, R44, R44, R5, 0x1c1f ;  /* 0x001c1f052c2c7589 */ /* 0x000ea800000e0000 */
[----:B------:R-:W-:Y:S04]  /*7110*/  SHFL.IDX PT, R29, R29, R22, 0x1c1f ;  /* 0x001c1f161d1d7589 */ /* 0x000fe800000e0000 */
[----:B------:R-:W-:Y:S04]  /*7120*/  SHFL.IDX PT, R25, R25, R22, 0x1c1f ;  /* 0x001c1f1619197589 */ /* 0x000fe800000e0000 */
[----:B------:R-:W-:Y:S04]  /*7130*/  SHFL.IDX PT, R37, R37, R22, 0x1c1f ;  /* 0x001c1f1625257589 */ /* 0x000fe800000e0000 */
[----:B------:R-:W3:Y:S01]  /*7140*/  SHFL.IDX PT, R56, R56, R5, 0x1c1f ;  /* 0x001c1f0538387589 */ /* 0x000ee200000e0000 */
[----:B0-----:R-:W-:-:S03]  /*7150*/  SEL R8, R27, R60, P0 ;  /* 0x0000003c1b087207 */ /* 0x001fc60000000000 */
[----:B------:R-:W-:Y:S01]  /*7160*/  SHFL.IDX PT, R35, R35, R22, 0x1c1f ;  /* 0x001c1f1623237589 */ /* 0x000fe200000e0000 */
[----:B-1----:R-:W-:-:S03]  /*7170*/  SEL R32, R33, R24, P0 ;  /* 0x0000001821207207 */ /* 0x002fc60000000000 */
[----:B------:R-:W0:Y:S01]  /*7180*/  SHFL.IDX PT, R26, R26, R5, 0x1c1f ;  /* 0x001c1f051a1a7589 */ /* 0x000e2200000e0000 */
[----:B--2---:R-:W-:-:S03]  /*7190*/  SEL R9, R39, R44, P0 ;  /* 0x0000002c27097207 */ /* 0x004fc60000000000 */
[----:B------:R1:W2:Y:S04]  /*71a0*/  SHFL.IDX PT, R20, R34, R5, 0x1c1f ;  /* 0x001c1f0522147589 */ /* 0x0002a800000e0000 */
[----:B------:R-:W4:Y:S04]  /*71b0*/  SHFL.IDX PT, R28, R28, R5, 0x1c1f ;  /* 0x001c1f051c1c7589 */ /* 0x000f2800000e0000 */
[----:B------:R0:W-:Y:S01]  /*71c0*/  SHFL.IDX PT, R21, R21, R22, 0x1c1f ;  /* 0x001c1f1615157589 */ /* 0x0001e200000e0000 */
[----:B-1----:R-:W-:-:S03]  /*71d0*/  SEL R34, R24, R33, P0 ;  /* 0x0000002118227207 */ /* 0x002fc60000000000 */
[----:B------:R-:W1:Y:S01]  /*71e0*/  SHFL.IDX PT, R30, R30, R5, 0x1c1f ;  /* 0x001c1f051e1e7589 */ /* 0x000e6200000e0000 */
[----:B---3--:R-:W-:Y:S02]  /*71f0*/  SEL R12, R29, R56, P0 ;  /* 0x000000381d0c7207 */ /* 0x008fe40000000000 */
[----:B------:R-:W-:Y:S02]  /*7200*/  SEL R14, R56, R29, P0 ;  /* 0x0000001d380e7207 */ /* 0x000fe40000000000 */
[----:B0-----:R-:W-:Y:S02]  /*7210*/  MOV R22, R10 ;  /* 0x0000000a00167202 */ /* 0x001fe40000000f00 */
[----:B------:R-:W-:Y:S02]  /*7220*/  SEL R10, R60, R27, P0 ;  /* 0x0000001b3c0a7207 */ /* 0x000fe40000000000 */
[----:B------:R-:W-:Y:S02]  /*7230*/  SEL R11, R44, R39, P0 ;  /* 0x000000272c0b7207 */ /* 0x000fe40000000000 */
[----:B------:R-:W-:-:S02]  /*7240*/  SEL R24, R25, R26, P0 ;  /* 0x0000001a19187207 */ /* 0x000fc40000000000 */
[----:B--2---:R-:W-:Y:S01]  /*7250*/  SEL R13, R37, R20, P0 ;  /* 0x00000014250d7207 */ /* 0x004fe20000000000 */
[----:B------:R0:W-:Y:S01]  /*7260*/  STSM.16.M88.4 [R40], R8 ;  /* 0x0000000828007844 */ /* 0x0001e20000000200 */
[----:B------:R-:W-:Y:S01]  /*7270*/  SEL R15, R20, R37, P0 ;  /* 0x00000025140f7207 */ /* 0x000fe20000000000 */
[----:B------:R-:W-:Y:S01]  /*7280*/  IMAD.U32 R20, RZ, RZ, UR4 ;  /* 0x00000004ff147e24 */ /* 0x000fe2000f8e00ff */
[----:B----4-:R-:W-:Y:S02]  /*7290*/  SEL R33, R35, R28, P0 ;  /* 0x0000001c23217207 */ /* 0x010fe40000000000 */
[----:B------:R-:W-:Y:S01]  /*72a0*/  SEL R26, R26, R25, P0 ;  /* 0x000000191a1a7207 */ /* 0x000fe20000000000 */
[----:B------:R2:W-:Y:S01]  /*72b0*/  STSM.16.M88.4 [R38], R12 ;  /* 0x0000000c26007844 */ /* 0x0005e20000000200 */
[----:B------:R-:W-:Y:S02]  /*72c0*/  SEL R35, R28, R35, P0 ;  /* 0x000000231c237207 */ /* 0x000fe40000000000 */
[----:B-1----:R-:W-:-:S02]  /*72d0*/  SEL R25, R21, R30, P0 ;  /* 0x0000001e15197207 */ /* 0x002fc40000000000 */
[----:B------:R-:W-:Y:S01]  /*72e0*/  SEL R27, R30, R21, P0 ;  /* 0x000000151e1b7207 */ /* 0x000fe20000000000 */
[----:B------:R1:W-:Y:S01]  /*72f0*/  STSM.16.M88.4 [R36], R32 ;  /* 0x0000002024007844 */ /* 0x0003e20000000200 */
[----:B------:R-:W-:Y:S01]  /*7300*/  MOV R21, UR6 ;  /* 0x0000000600157c02 */ /* 0x000fe20008000f00 */
[----:B------:R-:W3:Y:S02]  /*7310*/  LDC R30, c[0x0][0xbe8] ;  /* 0x0002fa00ff1e7b82 */ /* 0x000ee40000000800 */
[----:B------:R1:W-:Y:S06]  /*7320*/  STSM.16.M88.4 [R22], R24 ;  /* 0x0000001816007844 */ /* 0x0003ec0000000200 */
[----:B------:R-:W-:Y:S06]  /*7330*/  BAR.SYNC.DEFER_BLOCKING 0x1, 0x180 ;  /* 0x0046000000007b1d */ /* 0x000fec0000010000 */
[----:B------:R-:W4:Y:S01]  /*7340*/  @P2 LDG.E R5, desc[UR48][R20.64] ;  /* 0x0000003014052981 */ /* 0x000f22000c1e1900 */
[----:B---3--:R-:W-:Y:S01]  /*7350*/  ISETP.NE.AND P1, PT, R30, 0x1, PT ;  /* 0x000000011e00780c */ /* 0x008fe20003f25270 */
[----:B------:R-:W-:Y:S01]  /*7360*/  UMOV UR4, URZ ;  /* 0x0000003f00047c82 */ /* 0x000fe20008000000 */
[----:B0-----:R-:W-:Y:S01]  /*7370*/  IMAD.U32 R8, RZ, RZ, UR43 ;  /* 0x0000002bff087e24 */ /* 0x001fe2000f8e00ff */
[----:B------:R-:W-:Y:S01]  /*7380*/  UIMAD UR6, UR16, UR8, URZ ;  /* 0x00000008100672a4 */ /* 0x000fe2000f8e023f */
[----:B--2---:R-:W-:Y:S01]  /*7390*/  IMAD.U32 R14, RZ, RZ, UR43 ;  /* 0x0000002bff0e7e24 */ /* 0x004fe2000f8e00ff */
[----:B------:R-:W-:Y:S01]  /*73a0*/  USEL UR42, UR42, URZ, !UP0 ;  /* 0x0000003f2a2a7287 */ /* 0x000fe2000c000000 */
[----:B------:R-:W-:Y:S01]  /*73b0*/  IMAD R9, R8, 0xc0, R157 ;  /* 0x000000c008097824 */ /* 0x000fe200078e029d */
[----:B------:R-:W-:-:S02]  /*73c0*/  UIMAD UR10, UR45, UR9, UR6 ;  /* 0x000000092d0a72a4 */ /* 0x000fc4000f8e0206 */
[----:B------:R-:W-:Y:S01]  /*73d0*/  UISETP.NE.U32.AND UP1, UPT, UR12, URZ, UPT ;  /* 0x0000003f0c00728c */ /* 0x000fe2000bf25070 */
[----:B------:R-:W-:Y:S01]  /*73e0*/  IMAD.MOV.U32 R8, RZ, RZ, R9 ;  /* 0x000000ffff087224 */ /* 0x000fe200078e0009 */
[----:B------:R-:W-:Y:S02]  /*73f0*/  USEL UR41, UR41, URZ, !UP0 ;  /* 0x0000003f29297287 */ /* 0x000fe4000c000000 */
[----:B------:R-:W0:Y:S01]  /*7400*/  @P1 LDC R28, c[0x0][0xbec] ;  /* 0x0002fb00ff1c1b82 */ /* 0x000e220000000800 */
[----:B------:R-:W-:-:S06]  /*7410*/  UISETP.NE.AND.EX UP0, UPT, UR13, URZ, UPT, UP1 ;  /* 0x0000003f0d00728c */ /* 0x000fcc000bf05310 */
[----:B------:R-:W-:Y:S01]  /*7420*/  PLOP3.LUT P3, PT, PT, PT, UP0, 0x80, 0x0 ;  /* 0x000000000000781c */ /* 0x000fe20003f6f008 */
[----:B------:R-:W2:Y:S01]  /*7430*/  @P1 LDC R42, c[0x0][0xbf0] ;  /* 0x0002fc00ff2a1b82 */ /* 0x000ea20000000800 */
[----:B----4-:R-:W-:Y:S01]  /*7440*/  @P2 R2UR UR4, R5 ;  /* 0x00000000050422ca */ /* 0x010fe200000e0000 */
[----:B0-----:R-:W-:-:S05]  /*7450*/  @P1 IMAD.HI.U32 R5, R9, R28, RZ ;  /* 0x0000001c09051227 */ /* 0x001fca00078e00ff */
[----:B--2---:R-:W-:-:S04]  /*7460*/  @P1 SHF.R.U32.HI R8, RZ, R42, R5 ;  /* 0x0000002aff081219 */ /* 0x004fc80000011605 */
[--C-:B------:R-:W-:Y:S01]  /*7470*/  SHF.R.S32.HI R10, RZ, 0x1f, R8.reuse ;  /* 0x0000001fff0a7819 */ /* 0x100fe20000011408 */
[----:B------:R-:W-:Y:S02]  /*7480*/  IMAD.MOV R5, RZ, RZ, -R8 ;  /* 0x000000ffff057224 */ /* 0x000fe400078e0a08 */
[----:B------:R-:W-:Y:S02]  /*7490*/  USHF.R.S32.HI UR7, URZ, 0x1f, UR4 ;  /* 0x0000001f3f077899 */ /* 0x000fe40008011404 */
[----:B------:R-:W-:Y:S01]  /*74a0*/  UMOV UR6, UR4 ;  /* 0x0000000400067c82 */ /* 0x000fe20008000000 */
[----:B------:R-:W-:Y:S01]  /*74b0*/  IMAD R5, R30, R5, R9 ;  /* 0x000000051e057224 */ /* 0x000fe200078e0209 */
[----:B------:R-:W-:-:S04]  /*74c0*/  UIMAD.WIDE.U32 UR8, UR45, UR8, UR6 ;  /* 0x000000082d0872a5 */ /* 0x000fc8000f8e0006 */
[----:B------:R-:W-:Y:S01]  /*74d0*/  UIADD3 UR9, UR9, UR10, URZ ;  /* 0x0000000a09097290 */ /* 0x000fe2000fffe03f */
[----:B------:R-:W-:Y:S01]  /*74e0*/  SHF.R.S32.HI R9, RZ, 0x1f, R5 ;  /* 0x0000001fff097819 */ /* 0x000fe20000011405 */
[----:B------:R-:W-:Y:S02]  /*74f0*/  UIMAD UR10, UR42, UR14, URZ ;  /* 0x0000000e2a0a72a4 */ /* 0x000fe4000f8e023f */
[----:B------:R-:W-:Y:S02]  /*7500*/  UIMAD.WIDE.U32 UR8, UR41, UR14, UR8 ;  /* 0x0000000e290872a5 */ /* 0x000fe4000f8e0008 */
[----:B------:R-:W-:-:S03]  /*7510*/  UIMAD UR10, UR41, UR15, UR10 ;  /* 0x0000000f290a72a4 */ /* 0x000fc6000f8e020a */
[----:B------:R-:W-:Y:S01]  /*7520*/  ULDC.64 UR14, c[0x0][0xb88] ;  /* 0x0002e200000e7ab9 */ /* 0x000fe20000000a00 */
[----:B------:R-:W-:Y:S01]  /*7530*/  IADD3 R8, P0, R8, UR8, RZ ;  /* 0x0000000808087c10 */ /* 0x000fe2000ff1e0ff */
[----:B------:R-:W-:Y:S01]  /*7540*/  @UP0 UIADD3 UR8, UP1, UR11, UR12, URZ ;  /* 0x0000000c0b080290 */ /* 0x000fe2000ff3e03f */
[----:B------:R-:W-:Y:S02]  /*7550*/  IMAD.U32 R11, RZ, RZ, UR10 ;  /* 0x0000000aff0b7e24 */ /* 0x000fe4000f8e00ff */
[----:B------:R-:W-:Y:S01]  /*7560*/  IMAD R12, R9, UR14, RZ ;  /* 0x0000000e090c7c24 */ /* 0x000fe2000f8e02ff */
[----:B------:R-:W-:Y:S01]  /*7570*/  ULDC UR12, c[0x0][0xa88] ;  /* 0x0002a200000c7ab9 */ /* 0x000fe20000000800 */
[----:B------:R-:W-:Y:S01]  /*7580*/  ULDC.64 UR10, c[0x0][0xb50] ;  /* 0x0002d400000a7ab9 */ /* 0x000fe20000000a00 */
[----:B------:R-:W-:Y:S01]  /*7590*/  IADD3.X R9, R10, UR9, R11, P0, !PT ;  /* 0x000000090a097c10 */ /* 0x000fe200087fe40b */
[----:B------:R-:W-:Y:S01]  /*75a0*/  @UP0 UIADD3.X UR9, UR17, UR13, URZ, UP1, !UPT ;  /* 0x0000000d11090290 */ /* 0x000fe20008ffe43f */
[----:B------:R-:W-:-:S02]  /*75b0*/  IMAD R11, R5, UR15, R12 ;  /* 0x0000000f050b7c24 */ /* 0x000fc4000f8e020c */
[----:B------:R-:W-:Y:S02]  /*75c0*/  IMAD.U32 R12, RZ, RZ, UR8 ;  /* 0x00000008ff0c7e24 */ /* 0x000fe4000f8e00ff */
[----:B------:R-:W-:-:S04]  /*75d0*/  IMAD.WIDE.U32 R8, R5, UR14, R8 ;  /* 0x0000000e05087c25 */ /* 0x000fc8000f8e0008 */
[----:B------:R-:W-:Y:S01]  /*75e0*/  IMAD.U32 R5, RZ, RZ, UR12 ;  /* 0x0000000cff057e24 */ /* 0x000fe2000f8e00ff */
[----:B------:R-:W-:Y:S01]  /*75f0*/  LEA R10, P0, R8, UR10, 0x2 ;  /* 0x0000000a080a7c11 */ /* 0x000fe2000f8010ff */
[----:B------:R-:W-:Y:S02]  /*7600*/  IMAD.U32 R13, RZ, RZ, UR9 ;  /* 0x00000009ff0d7e24 */ /* 0x000fe4000f8e00ff */
[----:B------:R-:W-:-:S03]  /*7610*/  IMAD.IADD R9, R9, 0x1, R11 ;  /* 0x0000000109097824 */ /* 0x000fc600078e020b */
[----:B------:R1:W5:Y:S02]  /*7620*/  @P3 LDG.E R5, desc[UR48][R12.64] ;  /* 0x000000300c053981 */ /* 0x000364000c1e1900 */
[----:B------:R-:W-:Y:S01]  /*7630*/  LEA.HI.X R8, R8, UR11, R9, 0x2, P0 ;  /* 0x0000000b08087c11 */ /* 0x000fe200080f1409 */
[----:B------:R-:W-:Y:S06]  /*7640*/  @P3 BRA `(.L_x_214) ;  /* 0x0000000000103947 */ /* 0x000fec0003800000 */
[----:B------:R-:W-:Y:S05]  /*7650*/  @!P2 BRA `(.L_x_214) ;  /* 0x00000000000ca947 */ /* 0x000fea0003800000 */
[----:B-1----:R-:W2:Y:S04]  /*7660*/  LDG.E R12, desc[UR48][R20.64] ;  /* 0x00000030140c7981 */ /* 0x002ea8000c1e1900 */
[----:B-----5:R-:W2:Y:S02]  /*7670*/  LDG.E R5, desc[UR48][R20.64+0x4] ;  /* 0x0000043014057981 */ /* 0x020ea4000c1e1900 */
[----:B--2---:R-:W-:-:S07]  /*7680*/  IMAD.IADD R5, R5, 0x1, -R12 ;  /* 0x0000000105057824 */ /* 0x004fce00078e0a0c */
.L_x_214:
[----:B------:R-:W-:Y:S01]  /*7690*/  IMAD R9, R17, 0x40, R16 ;  /* 0x0000004011097824 */ /* 0x000fe200078e0210 */
[----:B------:R-:W-:Y:S01]  /*76a0*/  SHFL.IDX PT, R20, R10, RZ, 0x1c1f ;  /* 0x001c1fff0a147589 */ /* 0x000fe200000e0000 */
[----:B-1----:R-:W-:Y:S01]  /*76b0*/  IMAD R12, R14, 0xc0, R23 ;  /* 0x000000c00e0c7824 */ /* 0x002fe200078e0217 */
[----:B------:R-:W-:Y:S01]  /*76c0*/  LOP3.LUT P0, RZ, R18, 0x3, RZ, 0xc0, !PT ;  /* 0x0000000312ff7812 */ /* 0x000fe2000780c0ff */
[----:B------:R-:W-:Y:S01]  /*76d0*/  IMAD.WIDE R6, R9, 0x2, R6 ;  /* 0x0000000209067825 */ /* 0x000fe200078e0206 */
[----:B------:R-:W0:Y:S01]  /*76e0*/  SHFL.IDX PT, R21, R8, RZ, 0x1c1f ;  /* 0x001c1fff08157589 */ /* 0x000e2200000e0000 */
[----:B------:R-:W-:Y:S02]  /*76f0*/  ULDC.64 UR10, c[0x0][0xaa0] ;  /* 0x0002a800000a7ab9 */ /* 0x000fe40000000a00 */
[----:B-----5:R-:W-:Y:S01]  /*7700*/  IMAD R37, R5, R30, RZ ;  /* 0x0000001e05257224 */ /* 0x020fe200078e02ff */
[----:B------:R-:W-:Y:S01]  /*7710*/  SHFL.IDX PT, R28, R10, 0x1, 0x1c1f ;  /* 0x003c1f000a1c7f89 */ /* 0x000fe200000e0000 */
[----:B------:R-:W-:Y:S01]  /*7720*/  VIADD R5, R12, 0x8 ;  /* 0x000000080c057836 */ /* 0x000fe20000000000 */
[----:B------:R-:W-:-:S02]  /*7730*/  IADD3 R13, P3, R6, 0x1800, RZ ;  /* 0x00001800060d7810 */ /* 0x000fc40007f7e0ff */
[----:B------:R1:W2:Y:S01]  /*7740*/  SHFL.IDX PT, R29, R8, 0x1, 0x1c1f ;  /* 0x003c1f00081d7f89 */ /* 0x0002a200000e0000 */
[----:B------:R-:W-:Y:S02]  /*7750*/  IADD3 R25, P4, R6, 0x3000, RZ ;  /* 0x0000300006197810 */ /* 0x000fe40007f9e0ff */
[-C--:B------:R-:W-:Y:S02]  /*7760*/  ISETP.GE.OR P2, PT, R12, R37.reuse, P0 ;  /* 0x000000250c00720c */ /* 0x080fe40000746670 */
[----:B------:R-:W-:Y:S02]  /*7770*/  LOP3.LUT R9, R6, 0x380, RZ, 0xc0, !PT ;  /* 0x0000038006097812 */ /* 0x000fe400078ec0ff */
[----:B------:R-:W-:Y:S02]  /*7780*/  LOP3.LUT R12, R13, 0x380, RZ, 0xc0, !PT ;  /* 0x000003800d0c7812 */ /* 0x000fe400078ec0ff */
[----:B------:R-:W-:Y:S02]  /*7790*/  ISETP.GE.OR P0, PT, R5, R37, P0 ;  /* 0x000000250500720c */ /* 0x000fe40000706670 */
[----:B------:R-:W-:-:S02]  /*77a0*/  LOP3.LUT R24, R25, 0x380, RZ, 0xc0, !PT ;  /* 0x0000038019187812 */ /* 0x000fc400078ec0ff */
[----:B------:R-:W-:Y:S02]  /*77b0*/  SHF.R.U64 R9, R9, 0x3, RZ ;  /* 0x0000000309097819 */ /* 0x000fe400000012ff */
[----:B------:R-:W-:Y:S01]  /*77c0*/  SHF.R.U64 R12, R12, 0x3, RZ ;  /* 0x000000030c0c7819 */ /* 0x000fe200000012ff */
[----:B0-----:R0:W-:Y:S01]  /*77d0*/  @!P2 ST.E desc[UR48][R20.64], R4 ;  /* 0x000000041400a985 */ /* 0x0011e2000c101930 */
[----:B------:R-:W-:Y:S02]  /*77e0*/  SHF.R.U64 R24, R24, 0x3, RZ ;  /* 0x0000000318187819 */ /* 0x000fe400000012ff */
[----:B-1----:R-:W-:Y:S02]  /*77f0*/  LOP3.LUT R8, R9, R6, RZ, 0x3c, !PT ;  /* 0x0000000609087212 */ /* 0x002fe400078e3cff */
[----:B------:R-:W-:Y:S01]  /*7800*/  LOP3.LUT R12, R12, R13, RZ, 0x3c, !PT ;  /* 0x0000000d0c0c7212 */ /* 0x000fe200078e3cff */
[--C-:B------:R-:W-:Y:S01]  /*7810*/  IMAD.X R13, RZ, RZ, R7.reuse, P3 ;  /* 0x000000ffff0d7224 */ /* 0x100fe200018e0607 */
[----:B------:R-:W-:Y:S01]  /*7820*/  MOV R9, R7 ;  /* 0x0000000700097202 */ /* 0x000fe20000000f00 */
[----:B--2---:R1:W-:Y:S01]  /*7830*/  @!P0 ST.E desc[UR48][R28.64], R0 ;  /* 0x000000001c008985 */ /* 0x0043e2000c101930 */
[----:B------:R-:W-:Y:S01]  /*7840*/  LOP3.LUT R24, R24, R25, RZ, 0x3c, !PT ;  /* 0x0000001918187212 */ /* 0x000fe200078e3cff */
[----:B------:R-:W-:-:S02]  /*7850*/  IMAD.X R25, RZ, RZ, R7, P4 ;  /* 0x000000ffff197224 */ /* 0x000fc400020e0607 */
[----:B------:R-:W2:Y:S01]  /*7860*/  LD.E.128 R12, desc[UR48][R12.64] ;  /* 0x000000300c0c7980 */ /* 0x000ea2000c101d00 */
[----:B0-----:R-:W0:Y:S03]  /*7870*/  @P1 LDC R21, c[0x0][0xbec] ;  /* 0x0002fb00ff151b82 */ /* 0x001e260000000800 */
[----:B------:R-:W3:Y:S04]  /*7880*/  LD.E.128 R8, desc[UR48][R8.64] ;  /* 0x0000003008087980 */ /* 0x000ee8000c101d00 */
[----:B------:R-:W4:Y:S01]  /*7890*/  LD.E.128 R24, desc[UR48][R24.64] ;  /* 0x0000003018187980 */ /* 0x000f22000c101d00 */
[----:B------:R-:W-:-:S04]  /*78a0*/  IADD3 R33, P0, R6, 0x4800, RZ ;  /* 0x0000480006217810 */ /* 0x000fc80007f1e0ff */
[----:B------:R-:W-:-:S04]  /*78b0*/  LOP3.LUT R5, R33, 0x380, RZ, 0xc0, !PT ;  /* 0x0000038021057812 */ /* 0x000fc800078ec0ff */
[----:B------:R-:W-:-:S04]  /*78c0*/  SHF.R.U64 R4, R5, 0x3, RZ ;  /* 0x0000000305047819 */ /* 0x000fc800000012ff */
[----:B------:R-:W-:Y:S02]  /*78d0*/  LOP3.LUT R6, R4, R33, RZ, 0x3c, !PT ;  /* 0x0000002104067212 */ /* 0x000fe400078e3cff */
[----:B------:R-:W0:Y:S01]  /*78e0*/  @P1 LDC R33, c[0x0][0xbf0] ;  /* 0x0002fc00ff211b82 */ /* 0x000e220000000800 */
[----:B------:R-:W-:Y:S02]  /*78f0*/  UIMAD UR8, UR7, UR10, URZ ;  /* 0x0000000a070872a4 */ /* 0x000fe4000f8e023f */
[----:B------:R-:W-:Y:S02]  /*7900*/  UIMAD.WIDE.U32 UR6, UR4, UR10, URZ ;  /* 0x0000000a040672a5 */ /* 0x000fe4000f8e003f */
[----:B------:R-:W-:Y:S01]  /*7910*/  UIMAD UR8, UR4, UR11, UR8 ;  /* 0x0000000b040872a4 */ /* 0x000fe2000f8e0208 */
[----:B-1----:R-:W-:Y:S02]  /*7920*/  IMAD R0, R2, 0x30, R17 ;  /* 0x0000003002007824 */ /* 0x002fe400078e0211 */
[----:B------:R-:W-:Y:S01]  /*7930*/  ULDC.64 UR10, c[0x0][0xae8] ;  /* 0x0002ba00000a7ab9 */ /* 0x000fe20000000a00 */
[----:B------:R-:W-:Y:S01]  /*7940*/  IMAD.U32 R29, RZ, RZ, UR43 ;  /* 0x0000002bff1d7e24 */ /* 0x000fe2000f8e00ff */
[----:B------:R-:W-:-:S02]  /*7950*/  UIADD3 UR7, UR7, UR8, URZ ;  /* 0x0000000807077290 */ /* 0x000fc4000fffe03f */
[----:B------:R-:W-:Y:S01]  /*7960*/  UIMAD UR4, UR16, UR10, URZ ;  /* 0x0000000a100472a4 */ /* 0x000fe2000f8e023f */
[----:B------:R-:W-:Y:S01]  /*7970*/  IMAD R22, R29, 0xc0, R0 ;  /* 0x000000c01d167824 */ /* 0x000fe200078e0200 */
[----:B------:R-:W-:Y:S02]  /*7980*/  UIMAD.WIDE.U32 UR6, UR45, UR10, UR6 ;  /* 0x0000000a2d0672a5 */ /* 0x000fe4000f8e0006 */
[----:B------:R-:W-:Y:S01]  /*7990*/  UIMAD UR4, UR45, UR11, UR4 ;  /* 0x0000000b2d0472a4 */ /* 0x000fe2000f8e0204 */
[----:B0-----:R-:W-:Y:S01]  /*79a0*/  @P1 IMAD.HI.U32 R0, R22, R21, RZ ;  /* 0x0000001516001227 */ /* 0x001fe200078e00ff */
[----:B------:R-:W-:Y:S02]  /*79b0*/  ULDC.64 UR8, c[0x0][0xaf0] ;  /* 0x0002bc0000087ab9 */ /* 0x000fe40000000a00 */
[----:B------:R-:W-:Y:S02]  /*79c0*/  UIADD3 UR7, UR7, UR4, URZ ;  /* 0x0000000407077290 */ /* 0x000fe4000fffe03f */
[----:B------:R-:W-:Y:S01]  /*79d0*/  UIMAD UR4, UR42, UR8, URZ ;  /* 0x000000082a0472a4 */ /* 0x000fe2000f8e023f */
[----:B------:R-:W-:Y:S01]  /*79e0*/  IMAD.MOV.U32 R29, RZ, RZ, R22 ;  /* 0x000000ffff1d7224 */ /* 0x000fe200078e0016 */
[----:B------:R-:W-:Y:S01]  /*79f0*/  @P1 SHF.R.U32.HI R29, RZ, R33, R0 ;  /* 0x00000021ff1d1219 */ /* 0x000fe20000011600 */
[----:B------:R-:W-:-:S02]  /*7a00*/  UIMAD.WIDE.U32 UR6, UR41, UR8, UR6 ;  /* 0x00000008290672a5 */ /* 0x000fc4000f8e0006 */
[----:B------:R-:W-:Y:S01]  /*7a10*/  UIMAD UR4, UR41, UR9, UR4 ;  /* 0x00000009290472a4 */ /* 0x000fe2000f8e0204 */
[--C-:B------:R-:W-:Y:S01]  /*7a20*/  SHF.R.S32.HI R0, RZ, 0x1f, R29.reuse ;  /* 0x0000001fff007819 */ /* 0x100fe2000001141d */
[----:B------:R-:W-:Y:S01]  /*7a30*/  IMAD.MOV R33, RZ, RZ, -R29 ;  /* 0x000000ffff217224 */ /* 0x000fe200078e0a1d */
[----:B------:R-:W-:Y:S01]  /*7a40*/  ULDC.64 UR8, c[0x0][0xae0] ;  /* 0x0002b80000087ab9 */ /* 0x000fe20000000a00 */
[----:B------:R-:W-:Y:S02]  /*7a50*/  UIADD3 UR4, UR7, UR4, URZ ;  /* 0x0000000407047290 */ /* 0x000fe4000fffe03f */
[----:B------:R-:W-:Y:S02]  /*7a60*/  IMAD.U32 R21, RZ, RZ, UR7 ;  /* 0x00000007ff157e24 */ /* 0x000fe4000f8e00ff */
[----:B------:R-:W-:Y:S02]  /*7a70*/  IMAD R0, R0, UR8, RZ ;  /* 0x0000000800007c24 */ /* 0x000fe4000f8e02ff */
[----:B------:R-:W-:-:S02]  /*7a80*/  IMAD R33, R30, R33, R22 ;  /* 0x000000211e217224 */ /* 0x000fc400078e0216 */
[----:B------:R-:W-:Y:S01]  /*7a90*/  IMAD.U32 R20, RZ, RZ, UR6 ;  /* 0x00000006ff147e24 */ /* 0x000fe2000f8e00ff */
[----:B------:R-:W-:Y:S01]  /*7aa0*/  ULDC.64 UR6, c[0x0][0xad8] ;  /* 0x0002b60000067ab9 */ /* 0x000fe20000000a00 */
[----:B------:R-:W-:Y:S01]  /*7ab0*/  IMAD.U32 R21, RZ, RZ, UR4 ;  /* 0x00000004ff157e24 */ /* 0x000fe2000f8e00ff */
[----:B------:R-:W-:Y:S01]  /*7ac0*/  ULDC UR4, c[0x0][0xac8] ;  /* 0x0002b20000047ab9 */ /* 0x000fe20000000800 */
[C---:B------:R-:W-:Y:S01]  /*7ad0*/  IMAD R35, R29.reuse, UR9, R0 ;  /* 0x000000091d237c24 */ /* 0x040fe2000f8e0200 */
[----:B------:R-:W-:Y:S01]  /*7ae0*/  SHF.R.S32.HI R0, RZ, 0x1f, R33 ;  /* 0x0000001fff007819 */ /* 0x000fe20000011421 */
[----:B------:R-:W-:-:S04]  /*7af0*/  IMAD.WIDE.U32 R20, R29, UR8, R20 ;  /* 0x000000081d147c25 */ /* 0x000fc8000f8e0014 */
[----:B------:R-:W-:Y:S02]  /*7b00*/  IMAD.IADD R21, R21, 0x1, R35 ;  /* 0x0000000115157824 */ /* 0x000fe400078e0223 */
[----:B------:R-:W-:Y:S02]  /*7b10*/  IMAD R0, R0, UR6, RZ ;  /* 0x0000000600007c24 */ /* 0x000fe4000f8e02ff */
[----:B------:R-:W-:-:S04]  /*7b20*/  IMAD.WIDE.U32 R20, R33, UR6, R20 ;  /* 0x0000000621147c25 */ /* 0x000fc8000f8e0014 */
[----:B------:R-:W-:Y:S01]  /*7b30*/  IMAD R29, R33, UR7, R0 ;  /* 0x00000007211d7c24 */ /* 0x000fe2000f8e0200 */
[----:B------:R-:W-:Y:S01]  /*7b40*/  ULDC.64 UR6, c[0x0][0xa80] ;  /* 0x0002a00000067ab9 */ /* 0x000fe20000000a00 */
[----:B------:R-:W-:Y:S01]  /*7b50*/  IMAD.X R7, RZ, RZ, R7, P0 ;  /* 0x000000ffff077224 */ /* 0x000fe200000e0607 */
[C---:B------:R-:W-:Y:S01]  /*7b60*/  LEA R22, P0, R20.reuse, UR6, 0x1 ;  /* 0x0000000614167c11 */ /* 0x040fe2000f8008ff */
[----:B------:R-:W-:Y:S02]  /*7b70*/  IMAD.IADD R21, R21, 0x1, R29 ;  /* 0x0000000115157824 */ /* 0x000fe400078e021d */
[----:B------:R-:W-:Y:S02]  /*7b80*/  IMAD.U32 R34, RZ, RZ, UR43 ;  /* 0x0000002bff227e24 */ /* 0x000fe4000f8e00ff */
[----:B------:R-:W0:Y:S01]  /*7b90*/  SHFL.IDX PT, R29, R22, RZ, 0x181f ;  /* 0x00181fff161d7589 */ /* 0x000e2200000e0000 */
[----:B------:R-:W-:Y:S01]  /*7ba0*/  LEA.HI.X R30, R20, UR7, R21, 0x1, P0 ;  /* 0x00000007141e7c11 */ /* 0x000fe200080f0c15 */
[----:B------:R-:W-:-:S02]  /*7bb0*/  IMAD R34, R34, 0xc0, R17 ;  /* 0x000000c022227824 */ /* 0x000fc400078e0211 */
[----:B------:R-:W1:Y:S04]  /*7bc0*/  SHFL.IDX PT, R35, R22, 0x1, 0x181f ;  /* 0x00381f0016237f89 */ /* 0x000e6800000e0000 */
[----:B------:R-:W1:Y:S01]  /*7bd0*/  SHFL.IDX PT, R41, R22, 0x2, 0x181f ;  /* 0x00581f0016297f89 */ /* 0x000e6200000e0000 */
[----:B------:R-:W-:-:S03]  /*7be0*/  ISETP.GE.AND P0, PT, R16, UR4, PT ;  /* 0x0000000410007c0c */ /* 0x000fc6000bf06270 */
[----:B------:R-:W1:Y:S01]  /*7bf0*/  SHFL.IDX PT, R21, R30, RZ, 0x181f ;  /* 0x00181fff1e157589 */ /* 0x000e6200000e0000 */
[----:B------:R-:W-:-:S03]  /*7c00*/  VIADD R0, R34, 0x30 ;  /* 0x0000003022007836 */ /* 0x000fc60000000000 */
[----:B------:R-:W1:Y:S01]  /*7c10*/  SHFL.IDX PT, R33, R30, 0x1, 0x181f ;  /* 0x00381f001e217f89 */ /* 0x000e6200000e0000 */
[----:B------:R-:W-:-:S03]  /*7c20*/  VIADD R20, R34, 0x60 ;  /* 0x0000006022147836 */ /* 0x000fc60000000000 */
[----:B------:R-:W1:Y:S04]  /*7c30*/  SHFL.IDX PT, R39, R30, 0x2, 0x181f ;  /* 0x00581f001e277f89 */ /* 0x000e6800000e0000 */
[----:B------:R-:W5:Y:S01]  /*7c40*/  LD.E.128 R4, desc[UR48][R6.64] ;  /* 0x0000003006047980 */ /* 0x000f62000c101d00 */
[-C--:B------:R-:W-:Y:S01]  /*7c50*/  ISETP.GE.OR P1, PT, R34, R37.reuse, P0 ;  /* 0x000000252200720c */ /* 0x080fe20000726670 */
[----:B------:R-:W-:Y:S01]  /*7c60*/  @!PT LDS RZ, [RZ] ;  /* 0x00000000fffff984 */ /* 0x000fe20000000800 */
[----:B------:R-:W-:Y:S01]  /*7c70*/  @!PT LDS RZ, [RZ] ;  /* 0x00000000fffff984 */ /* 0x000fe20000000800 */
[----:B------:R-:W-:Y:S01]  /*7c80*/  @!PT LDS RZ, [RZ] ;  /* 0x00000000fffff984 */ /* 0x000fe20000000800 */
[----:B------:R-:W-:Y:S01]  /*7c90*/  @!PT LDS RZ, [RZ] ;  /* 0x00000000fffff984 */ /* 0x000fe20000000800 */
[----:B------:R0:W-:Y:S06]  /*7ca0*/  MEMBAR.ALL.CTA ;  /* 0x0000000000007992 */ /* 0x0001ec0000008000 */
[----:B0-----:R-:W0:Y:S01]  /*7cb0*/  FENCE.VIEW.ASYNC.S ;  /* 0x00000000000073c6 */ /* 0x001e220000000000 */
[----:B------:R-:W-:-:S02]  /*7cc0*/  ISETP.GE.OR P2, PT, R0, R37, P0 ;  /* 0x000000250000720c */ /* 0x000fc40000746670 */
[----:B------:R-:W-:Y:S01]  /*7cd0*/  ISETP.GE.OR P3, PT, R20, R37, P0 ;  /* 0x000000251400720c */ /* 0x000fe20000766670 */
[----:B------:R-:W-:Y:S01]  /*7ce0*/  VIADD R3, R3, 0x13220 ;  /* 0x0001322003037836 */ /* 0x000fe20000000000 */
[----:B------:R-:W-:Y:S02]  /*7cf0*/  SHF.R.S32.HI R36, RZ, 0x1f, R16 ;  /* 0x0000001fff247819 */ /* 0x000fe40000011410 */
[----:B------:R-:W-:-:S07]  /*7d00*/  @!P1 LEA R20, P4, R16, R29, 0x1 ;  /* 0x0000001d10149211 */ /* 0x000fce00078808ff */
[C---:B-1----:R-:W-:Y:S02]  /*7d10*/  @!P2 LEA R28, P5, R16.reuse, R35, 0x1 ;  /* 0x00000023101ca211 */ /* 0x042fe400078a08ff */
[C---:B------:R-:W-:Y:S02]  /*7d20*/  @!P3 LEA R32, P6, R16.reuse, R41, 0x1 ;  /* 0x000000291020b211 */ /* 0x040fe400078c08ff */
[----:B------:R-:W-:Y:S02]  /*7d30*/  PRMT R3, RZ, 0x654, R3 ;  /* 0x00000654ff037816 */ /* 0x000fe40000000003 */
[C-C-:B------:R-:W-:Y:S02]  /*7d40*/  @!P1 LEA.HI.X R21, R16.reuse, R21, R36.reuse, 0x1, P4 ;  /* 0x0000001510159211 */ /* 0x140fe400020f0c24 */
[C-C-:B------:R-:W-:Y:S02]  /*7d50*/  @!P2 LEA.HI.X R29, R16.reuse, R33, R36.reuse, 0x1, P5 ;  /* 0x00000021101da211 */ /* 0x140fe400028f0c24 */
[----:B------:R-:W-:Y:S01]  /*7d60*/  @!P3 LEA.HI.X R33, R16, R39, R36, 0x1, P6 ;  /* 0x000000271021b211 */ /* 0x000fe200030f0c24 */
[----:B0-----:R0:W-:Y:S01]  /*7d70*/  SYNCS.ARRIVE.TRANS64.RED.A1T0 RZ, [R3+URZ], RZ ;  /* 0x000000ff03ff79a7 */ /* 0x0011e2000810043f */
[----:B------:R-:W-:-:S05]  /*7d80*/  VIADD R0, R34, 0x90 ;  /* 0x0000009022007836 */ /* 0x000fca0000000000 */
[----:B------:R-:W-:Y:S01]  /*7d90*/  ISETP.GE.OR P0, PT, R0, R37, P0 ;  /* 0x000000250000720c */ /* 0x000fe20000706670 */
[----:B------:R1:W1:Y:S04]  /*7da0*/  SHFL.IDX PT, R35, R22, 0x3, 0x181f ;  /* 0x00781f0016237f89 */ /* 0x00026800000e0000 */
[----:B0-----:R0:W0:Y:S04]  /*7db0*/  SHFL.IDX PT, R3, R30, 0x3, 0x181f ;  /* 0x00781f001e037f89 */ /* 0x00102800000e0000 */
[----:B---3--:R3:W-:Y:S04]  /*7dc0*/  @!P1 ST.E.128 desc[UR48][R20.64], R8 ;  /* 0x0000000814009985 */ /* 0x0087e8000c101d30 */
[----:B--2---:R3:W-:Y:S04]  /*7dd0*/  @!P2 ST.E.128 desc[UR48][R28.64], R12 ;  /* 0x0000000c1c00a985 */ /* 0x0047e8000c101d30 */
[----:B----4-:R3:W-:Y:S01]  /*7de0*/  @!P3 ST.E.128 desc[UR48][R32.64], R24 ;  /* 0x000000182000b985 */ /* 0x0107e2000c101d30 */
[----:B01----:R-:W-:Y:S05]  /*7df0*/  @P0 BRA `(.L_x_215) ;  /* 0x0000000800840947 */ /* 0x003fea0003800000 */
[----:B---3--:R-:W-:-:S04]  /*7e00*/  LEA R8, P0, R16, R35, 0x1 ;  /* 0x0000002310087211 */ /* 0x008fc800078008ff */
[----:B------:R-:W-:-:S05]  /*7e10*/  LEA.HI.X R9, R16, R3, R36, 0x1, P0 ;  /* 0x0000000310097211 */ /* 0x000fca00000f0c24 */
[----:B-----5:R0:W-:Y:S01]  /*7e20*/  ST.E.128 desc[UR48][R8.64], R4 ;  /* 0x0000000408007985 */ /* 0x0201e2000c101d30 */
[----:B------:R-:W-:Y:S05]  /*7e30*/  BRA `(.L_x_215) ;  /* 0x0000000800747947 */ /* 0x000fea0003800000 */
.L_x_213:
[----:B------:R-:W-:Y:S01]  /*7e40*/  ULDC.64 UR6, c[0x0][0xc00] ;  /* 0x0003000000067ab9 */ /* 0x000fe20000000a00 */
[----:B------:R-:W-:Y:S01]  /*7e50*/  ULDC UR4, c[0x0][0xa88] ;  /* 0x0002a20000047ab9 */ /* 0x000fe20000000800 */
[----:B------:R-:W-:Y:S01]  /*7e60*/  UISETP.NE.U32.AND UP0, UPT, UR6, URZ, UPT ;  /* 0x0000003f0600728c */ /* 0x000fe2000bf05070 */
[----:B------:R-:W0:Y:S03]  /*7e70*/  LDC R11, c[0x0][0xbe8] ;  /* 0x0002fa00ff0b7b82 */ /* 0x000e260000000800 */
[----:B------:R-:W-:-:S03]  /*7e80*/  UISETP.NE.AND.EX UP0, UPT, UR7, URZ, UPT, UP0 ;  /* 0x0000003f0700728c */ /* 0x000fc6000bf05300 */
[----:B------:R-:W-:Y:S02]  /*7e90*/  ULDC.64 UR6, c[0x0][0xc00] ;  /* 0x0003000000067ab9 */ /* 0x000fe40000000a00 */
[----:B------:R-:W-:Y:S01]  /*7ea0*/  UIMAD.WIDE UR6, UR41, 0x4, UR6 ;  /* 0x00000004290678a5 */ /* 0x000fe2000f8e0206 */
[----:B------:R-:W-:-:S05]  /*7eb0*/  PLOP3.LUT P2, PT, PT, PT, UP0, 0x80, 0x0 ;  /* 0x000000000000781c */ /* 0x000fca0003f4f008 */
[----:B------:R-:W-:Y:S01]  /*7ec0*/  MOV R4, UR6 ;  /* 0x0000000600047c02 */ /* 0x000fe20008000f00 */
[----:B------:R-:W-:Y:S01]  /*7ed0*/  IMAD.U32 R5, RZ, RZ, UR7 ;  /* 0x00000007ff057e24 */ /* 0x000fe2000f8e00ff */
[----:B------:R-:W-:Y:S02]  /*7ee0*/  ULDC.64 UR6, c[0x0][0xc08] ;  /* 0x0003020000067ab9 */ /* 0x000fe40000000a00 */
[----:B------:R-:W-:-:S04]  /*7ef0*/  UISETP.NE.U32.AND UP1, UPT, UR6, URZ, UPT ;  /* 0x0000003f0600728c */ /* 0x000fc8000bf25070 */
[----:B------:R-:W-:Y:S01]  /*7f00*/  UISETP.NE.AND.EX UP1, UPT, UR7, URZ, UPT, UP1 ;  /* 0x0000003f0700728c */ /* 0x000fe2000bf25310 */
[----:B------:R-:W2:Y:S01]  /*7f10*/  @P2 LDG.E R3, desc[UR48][R4.64] ;  /* 0x0000003004032981 */ /* 0x000ea2000c1e1900 */
[----:B------:R-:W-:-:S04]  /*7f20*/  IMAD.U32 R0, RZ, RZ, UR4 ;  /* 0x00000004ff007e24 */ /* 0x000fc8000f8e00ff */
[----:B------:R-:W-:-:S05]  /*7f30*/  PLOP3.LUT P3, PT, PT, PT, UP1, 0x80, 0x0 ;  /* 0x000000000000781c */ /* 0x000fca0003f6f018 */
[----:B------:R-:W-:Y:S02]  /*7f40*/  @UP1 ULDC.64 UR6, c[0x0][0xc08] ;  /* 0x0003020000061ab9 */ /* 0x000fe40000000a00 */
[----:B------:R-:W-:-:S06]  /*7f50*/  @UP1 UIMAD.WIDE UR6, UR41, 0x4, UR6 ;  /* 0x00000004290618a5 */ /* 0x000fcc000f8e0206 */
[----:B------:R-:W-:Y:S02]  /*7f60*/  IMAD.U32 R6, RZ, RZ, UR6 ;  /* 0x00000006ff067e24 */ /* 0x000fe4000f8e00ff */
[----:B------:R-:W-:-:S05]  /*7f70*/  IMAD.U32 R7, RZ, RZ, UR7 ;  /* 0x00000007ff077e24 */ /* 0x000fca000f8e00ff */
[----:B------:R1:W5:Y:S01]  /*7f80*/  @P3 LDG.E R0, desc[UR48][R6.64] ;  /* 0x0000003006003981 */ /* 0x000362000c1e1900 */
[----:B0-----:R-:W-:Y:S01]  /*7f90*/  ISETP.NE.AND P0, PT, R11, 0x1, PT ;  /* 0x000000010b00780c */ /* 0x001fe20003f05270 */
[----:B------:R-:W-:Y:S01]  /*7fa0*/  UMOV UR4, URZ ;  /* 0x0000003f00047c82 */ /* 0x000fe20008000000 */
[----:B------:R-:W-:Y:S01]  /*7fb0*/  USHF.R.S32.HI UR10, URZ, 0x1f, UR45 ;  /* 0x0000001f3f0a7899 */ /* 0x000fe2000801142d */
[----:B------:R-:W0:Y:S10]  /*7fc0*/  S2R R8, SR_TID.X ;  /* 0x0000000000087919 */ /* 0x000e340000002100 */
[----:B------:R-:W3:Y:S01]  /*7fd0*/  @P0 LDC R9, c[0x0][0xbec] ;  /* 0x0002fb00ff090b82 */ /* 0x000ee20000000800 */
[----:B0-----:R-:W-:-:S05]  /*7fe0*/  VIADD R8, R8, 0xffffff80 ;  /* 0xffffff8008087836 */ /* 0x001fca0000000000 */
[----:B------:R-:W-:Y:S02]  /*7ff0*/  ISETP.GE.AND P1, PT, R8, 0xc0, PT ;  /* 0x000000c00800780c */ /* 0x000fe40003f26270 */
[----:B--2---:R-:W-:-:S13]  /*8000*/  @P2 R2UR UR4, R3 ;  /* 0x00000000030422ca */ /* 0x004fda00000e0000 */
[----:B------:R-:W-:Y:S01]  /*8010*/  USHF.R.S32.HI UR9, URZ, 0x1f, UR4 ;  /* 0x0000001f3f097899 */ /* 0x000fe20008011404 */
[----:B-1-3--:R-:W-:Y:S11]  /*8020*/  @P3 BRA `(.L_x_216) ;  /* 0x0000000000103947 */ /* 0x00aff60003800000 */
[----:B------:R-:W-:Y:S05]  /*8030*/  @!P2 BRA `(.L_x_216) ;  /* 0x00000000000ca947 */ /* 0x000fea0003800000 */
[----:B------:R-:W2:Y:S04]  /*8040*/  LDG.E R3, desc[UR48][R4.64] ;  /* 0x0000003004037981 */ /* 0x000ea8000c1e1900 */
[----:B-----5:R-:W2:Y:S02]  /*8050*/  LDG.E R0, desc[UR48][R4.64+0x4] ;  /* 0x0000043004007981 */ /* 0x020ea4000c1e1900 */
[----:B--2---:R-:W-:-:S07]  /*8060*/  IMAD.IADD R0, R0, 0x1, -R3 ;  /* 0x0000000100007824 */ /* 0x004fce00078e0a03 */
.L_x_216:
[----:B------:R-:W-:Y:S01]  /*8070*/  USEL UR41, UR41, URZ, !UP0 ;  /* 0x0000003f29297287 */ /* 0x000fe2000c000000 */
[----:B------:R-:W-:Y:S01]  /*8080*/  BSSY B1, `(.L_x_217) ;  /* 0x000002d000017945 */ /* 0x000fe20003800000 */
[----:B------:R-:W-:-:S03]  /*8090*/  USEL UR42, UR42, URZ, !UP0 ;  /* 0x0000003f2a2a7287 */ /* 0x000fc6000c000000 */
[----:B------:R-:W-:Y:S09]  /*80a0*/  @P1 BRA `(.L_x_218) ;  /* 0x0000000000a81947 */ /* 0x000ff20003800000 */
[----:B------:R-:W0:Y:S01]  /*80b0*/  S2R R4, SR_TID.X ;  /* 0x0000000000047919 */ /* 0x000e220000002100 */
[----:B------:R-:W1:Y:S01]  /*80c0*/  LDC R6, c[0x0][0xbe8] ;  /* 0x0002fa00ff067b82 */ /* 0x000e620000000800 */
[----:B------:R-:W-:-:S04]  /*80d0*/  IMAD.U32 R3, RZ, RZ, UR43 ;  /* 0x0000002bff037e24 */ /* 0x000fc8000f8e00ff */
[----:B0-----:R-:W-:Y:S02]  /*80e0*/  IMAD R3, R3, 0xc0, R4 ;  /* 0x000000c003037824 */ /* 0x001fe400078e0204 */
[----:B-1---5:R-:W-:Y:S02]  /*80f0*/  IMAD R4, R0, R6, RZ ;  /* 0x0000000600047224 */ /* 0x022fe400078e02ff */
[----:B------:R-:W-:-:S05]  /*8100*/  VIADD R5, R3, 0xffffff80 ;  /* 0xffffff8003057836 */ /* 0x000fca0000000000 */
[----:B------:R-:W-:-:S13]  /*8110*/  ISETP.GE.AND P1, PT, R5, R4, PT ;  /* 0x000000040500720c */ /* 0x000fda0003f26270 */
[----:B------:R-:W-:Y:S05]  /*8120*/  @P1 BRA `(.L_x_218) ;  /* 0x0000000000881947 */ /* 0x000fea0003800000 */
[----:B------:R-:W-:Y:S01]  /*8130*/  ISETP.NE.AND P1, PT, R6, 0x1, PT ;  /* 0x000000010600780c */ /* 0x000fe20003f25270 */
[----:B------:R-:W-:Y:S01]  /*8140*/  ULDC.64 UR12, c[0x0][0xb90] ;  /* 0x0002e400000c7ab9 */ /* 0x000fe20000000a00 */
[----:B------:R-:W-:Y:S01]  /*8150*/  UMOV UR6, UR4 ;  /* 0x0000000400067c82 */ /* 0x000fe20008000000 */
[----:B------:R-:W-:Y:S01]  /*8160*/  UIMAD UR8, UR10, UR12, URZ ;  /* 0x0000000c0a0872a4 */ /* 0x000fe2000f8e023f */
[----:B------:R-:W-:Y:S02]  /*8170*/  UMOV UR7, UR9 ;  /* 0x0000000900077c82 */ /* 0x000fe40008000000 */
[----:B------:R-:W-:Y:S02]  /*8180*/  UIMAD.WIDE.U32 UR6, UR45, UR12, UR6 ;  /* 0x0000000c2d0672a5 */ /* 0x000fe4000f8e0006 */
[----:B------:R-:W-:-:S03]  /*8190*/  UIMAD UR8, UR45, UR13, UR8 ;  /* 0x0000000d2d0872a4 */ /* 0x000fc6000f8e0208 */
[----:B------:R-:W-:Y:S02]  /*81a0*/  ULDC.64 UR12, c[0x0][0xb98] ;  /* 0x0002e600000c7ab9 */ /* 0x000fe40000000a00 */
[----:B------:R-:W0:Y:S01]  /*81b0*/  @P1 LDC R4, c[0x0][0xbec] ;  /* 0x0002fb00ff041b82 */ /* 0x000e220000000800 */
[----:B------:R-:W-:Y:S02]  /*81c0*/  UIADD3 UR7, UR7, UR8, URZ ;  /* 0x0000000807077290 */ /* 0x000fe4000fffe03f */
[----:B------:R-:W-:Y:S02]  /*81d0*/  UIMAD UR8, UR42, UR12, URZ ;  /* 0x0000000c2a0872a4 */ /* 0x000fe4000f8e023f */
[----:B------:R-:W-:Y:S02]  /*81e0*/  UIMAD.WIDE.U32 UR6, UR41, UR12, UR6 ;  /* 0x0000000c290672a5 */ /* 0x000fe4000f8e0006 */
[----:B------:R-:W-:Y:S01]  /*81f0*/  UIMAD UR8, UR41, UR13, UR8 ;  /* 0x0000000d290872a4 */ /* 0x000fe2000f8e0208 */
[----:B------:R-:W1:Y:S02]  /*8200*/  @P1 LDC R8, c[0x0][0xbf0] ;  /* 0x0002fc00ff081b82 */ /* 0x000e640000000800 */
[----:B------:R-:W-:Y:S01]  /*8210*/  ULDC.64 UR12, c[0x0][0xb88] ;  /* 0x0002e200000c7ab9 */ /* 0x000fe20000000a00 */
[----:B0-----:R-:W-:-:S04]  /*8220*/  @P1 IMAD.HI.U32 R3, R5, R4, RZ ;  /* 0x0000000405031227 */ /* 0x001fc800078e00ff */
[----:B------:R-:W-:Y:S01]  /*8230*/  IMAD.MOV.U32 R4, RZ, RZ, R5 ;  /* 0x000000ffff047224 */ /* 0x000fe200078e0005 */
[----:B-1----:R-:W-:Y:S01]  /*8240*/  @P1 SHF.R.U32.HI R4, RZ, R8, R3 ;  /* 0x00000008ff041219 */ /* 0x002fe20000011603 */
[----:B------:R-:W-:-:S04]  /*8250*/  IMAD.U32 R8, RZ, RZ, UR8 ;  /* 0x00000008ff087e24 */ /* 0x000fc8000f8e00ff */
[----:B------:R-:W-:-:S04]  /*8260*/  IMAD.MOV R3, RZ, RZ, -R4 ;  /* 0x000000ffff037224 */ /* 0x000fc800078e0a04 */
[----:B------:R-:W-:Y:S01]  /*8270*/  IMAD R3, R6, R3, R5 ;  /* 0x0000000306037224 */ /* 0x000fe200078e0205 */
[----:B------:R-:W-:Y:S02]  /*8280*/  SHF.R.S32.HI R5, RZ, 0x1f, R4 ;  /* 0x0000001fff057819 */ /* 0x000fe40000011404 */
[----:B------:R-:W-:Y:S02]  /*8290*/  IADD3 R4, P1, R4, UR6, RZ ;  /* 0x0000000604047c10 */ /* 0x000fe4000ff3e0ff */
[----:B------:R-:W-:Y:S02]  /*82a0*/  SHF.R.S32.HI R6, RZ, 0x1f, R3 ;  /* 0x0000001fff067819 */ /* 0x000fe40000011403 */
[----:B------:R-:W-:Y:S01]  /*82b0*/  IADD3.X R5, R5, UR7, R8, P1, !PT ;  /* 0x0000000705057c10 */ /* 0x000fe20008ffe408 */
[----:B------:R-:W-:Y:S02]  /*82c0*/  ULDC.64 UR6, c[0x0][0xb50] ;  /* 0x0002d40000067ab9 */ /* 0x000fe40000000a00 */
[----:B------:R-:W-:-:S02]  /*82d0*/  IMAD R6, R6, UR12, RZ ;  /* 0x0000000c06067c24 */ /* 0x000fc4000f8e02ff */
[----:B------:R-:W-:-:S04]  /*82e0*/  IMAD.WIDE.U32 R4, R3, UR12, R4 ;  /* 0x0000000c03047c25 */ /* 0x000fc8000f8e0004 */
[----:B------:R-:W-:Y:S01]  /*82f0*/  IMAD R7, R3, UR13, R6 ;  /* 0x0000000d03077c24 */ /* 0x000fe2000f8e0206 */
[----:B------:R-:W-:-:S03]  /*8300*/  LEA R6, P1, R4, UR6, 0x2 ;  /* 0x0000000604067c11 */ /* 0x000fc6000f8210ff */
[----:B------:R-:W-:-:S05]  /*8310*/  IMAD.IADD R3, R5, 0x1, R7 ;  /* 0x0000000105037824 */ /* 0x000fca00078e0207 */
[----:B------:R-:W-:Y:S01]  /*8320*/  LEA.HI.X R7, R4, UR7, R3, 0x2, P1 ;  /* 0x0000000704077c11 */ /* 0x000fe200088f1403 */
[----:B------:R-:W-:-:S05]  /*8330*/  IMAD.MOV.U32 R3, RZ, RZ, -0x800000 ;  /* 0xff800000ff037424 */ /* 0x000fca00078e00ff */
[----:B------:R0:W-:Y:S02]  /*8340*/  STG.E desc[UR48][R6.64], R3 ;  /* 0x0000000306007986 */ /* 0x0001e4000c101930 */
.L_x_218:
[----:B------:R-:W-:Y:S05]  /*8350*/  BSYNC B1 ;  /* 0x0000000000017941 */ /* 0x000fea0003800000 */
.L_x_217:
[----:B------:R-:W1:Y:S01]  /*8360*/  @P0 LDC R5, c[0x0][0xbf0] ;  /* 0x0002fc00ff050b82 */ /* 0x000e620000000800 */
[----:B------:R-:W-:Y:S01]  /*8370*/  ULDC.64 UR12, c[0x0][0xaa0] ;  /* 0x0002a800000c7ab9 */ /* 0x000fe20000000a00 */
[----:B0-----:R-:W-:Y:S01]  /*8380*/  IMAD.U32 R6, RZ, RZ, UR43 ;  /* 0x0000002bff067e24 */ /* 0x001fe2000f8e00ff */
[----:B------:R-:W-:Y:S01]  /*8390*/  UIMAD UR8, UR9, UR12, URZ ;  /* 0x0000000c090872a4 */ /* 0x000fe2000f8e023f */
[----:B------:R-:W-:Y:S01]  /*83a0*/  IMAD R3, R2, 0x30, R17 ;  /* 0x0000003002037824 */ /* 0x000fe200078e0211 */
[----:B------:R-:W-:Y:S01]  /*83b0*/  UIMAD.WIDE.U32 UR6, UR4, UR12, URZ ;  /* 0x0000000c040672a5 */ /* 0x000fe2000f8e003f */
[----:B-----5:R-:W-:Y:S01]  /*83c0*/  IMAD R29, R0, R11, RZ ;  /* 0x0000000b001d7224 */ /* 0x020fe200078e02ff */
[----:B------:R-:W-:Y:S01]  /*83d0*/  UIMAD UR8, UR4, UR13, UR8 ;  /* 0x0000000d040872a4 */ /* 0x000fe2000f8e0208 */
[----:B------:R-:W-:Y:S01]  /*83e0*/  IMAD R6, R6, 0xc0, R3 ;  /* 0x000000c006067824 */ /* 0x000fe200078e0203 */
[----:B------:R-:W-:Y:S01]  /*83f0*/  SHF.R.S32.HI R12, RZ, 0x1f, R16 ;  /* 0x0000001fff0c7819 */ /* 0x000fe20000011410 */
[----:B------:R-:W-:Y:S01]  /*8400*/  ULDC.64 UR12, c[0x0][0xae8] ;  /* 0x0002ba00000c7ab9 */ /* 0x000fe20000000a00 */
[----:B------:R-:W-:Y:S01]  /*8410*/  UIADD3 UR7, UR7, UR8, URZ ;  /* 0x0000000807077290 */ /* 0x000fe2000fffe03f */
[----:B------:R-:W-:Y:S01]  /*8420*/  @P0 IMAD.HI.U32 R4, R6, R9, RZ ;  /* 0x0000000906040227 */ /* 0x000fe200078e00ff */
[----:B------:R-:W-:Y:S01]  /*8430*/  UIMAD UR4, UR10, UR12, URZ ;  /* 0x0000000c0a0472a4 */ /* 0x000fe2000f8e023f */
[----:B------:R-:W-:Y:S01]  /*8440*/  MOV R3, R6 ;  /* 0x0000000600037202 */ /* 0x000fe20000000f00 */
[----:B------:R-:W-:-:S02]  /*8450*/  UIMAD.WIDE.U32 UR6, UR45, UR12, UR6 ;  /* 0x0000000c2d0672a5 */ /* 0x000fc4000f8e0006 */
[----:B------:R-:W-:Y:S01]  /*8460*/  UIMAD UR4, UR45, UR13, UR4 ;  /* 0x0000000d2d0472a4 */ /* 0x000fe2000f8e0204 */
[----:B------:R-:W-:-:S03]  /*8470*/  ULDC.64 UR8, c[0x0][0xaf0] ;  /* 0x0002bc0000087ab9 */ /* 0x000fc60000000a00 */
[----:B------:R-:W-:Y:S02]  /*8480*/  UIADD3 UR7, UR7, UR4, URZ ;  /* 0x0000000407077290 */ /* 0x000fe4000fffe03f */
[----:B------:R-:W-:Y:S01]  /*8490*/  UIMAD UR4, UR42, UR8, URZ ;  /* 0x000000082a0472a4 */ /* 0x000fe2000f8e023f */
[----:B-1----:R-:W-:Y:S01]  /*84a0*/  @P0 SHF.R.U32.HI R3, RZ, R5, R4 ;  /* 0x00000005ff030219 */ /* 0x002fe20000011604 */
[----:B------:R-:W-:Y:S02]  /*84b0*/  UIMAD.WIDE.U32 UR6, UR41, UR8, UR6 ;  /* 0x00000008290672a5 */ /* 0x000fe4000f8e0006 */
[----:B------:R-:W-:Y:S01]  /*84c0*/  UIMAD UR4, UR41, UR9, UR4 ;  /* 0x00000009290472a4 */ /* 0x000fe2000f8e0204 */
[--C-:B------:R-:W-:Y:S01]  /*84d0*/  SHF.R.S32.HI R4, RZ, 0x1f, R3.reuse ;  /* 0x0000001fff047819 */ /* 0x100fe20000011403 */
[----:B------:R-:W-:Y:S01]  /*84e0*/  IMAD.MOV R7, RZ, RZ, -R3 ;  /* 0x000000ffff077224 */ /* 0x000fe200078e0a03 */
[----:B------:R-:W-:Y:S01]  /*84f0*/  ULDC.64 UR8, c[0x0][0xae0] ;  /* 0x0002b80000087ab9 */ /* 0x000fe20000000a00 */
[----:B------:R-:W-:-:S02]  /*8500*/  UIADD3 UR4, UR7, UR4, URZ ;  /* 0x0000000407047290 */ /* 0x000fc4000fffe03f */
[----:B------:R-:W-:Y:S02]  /*8510*/  IMAD.U32 R5, RZ, RZ, UR7 ;  /* 0x00000007ff057e24 */ /* 0x000fe4000f8e00ff */
[----:B------:R-:W-:Y:S02]  /*8520*/  IMAD R7, R11, R7, R6 ;  /* 0x000000070b077224 */ /* 0x000fe400078e0206 */
[----:B------:R-:W-:Y:S02]  /*8530*/  IMAD R8, R4, UR8, RZ ;  /* 0x0000000804087c24 */ /* 0x000fe4000f8e02ff */
[----:B------:R-:W-:Y:S01]  /*8540*/  IMAD.U32 R4, RZ, RZ, UR6 ;  /* 0x00000006ff047e24 */ /* 0x000fe2000f8e00ff */
[----:B------:R-:W-:Y:S01]  /*8550*/  SHF.R.S32.HI R6, RZ, 0x1f, R7 ;  /* 0x0000001fff067819 */ /* 0x000fe20000011407 */
[----:B------:R-:W-:Y:S01]  /*8560*/  IMAD.U32 R5, RZ, RZ, UR4 ;  /* 0x00000004ff057e24 */ /* 0x000fe2000f8e00ff */
[----:B------:R-:W-:Y:S01]  /*8570*/  ULDC.64 UR6, c[0x0][0xad8] ;  /* 0x0002b60000067ab9 */ /* 0x000fe20000000a00 */
[C---:B------:R-:W-:Y:S01]  /*8580*/  IMAD R9, R3.reuse, UR9, R8 ;  /* 0x0000000903097c24 */ /* 0x040fe2000f8e0208 */
[----:B------:R-:W-:Y:S01]  /*8590*/  ULDC UR4, c[0x0][0xac8] ;  /* 0x0002b20000047ab9 */ /* 0x000fe20000000800 */
[----:B------:R-:W-:-:S04]  /*85a0*/  IMAD.WIDE.U32 R4, R3, UR8, R4 ;  /* 0x0000000803047c25 */ /* 0x000fc8000f8e0004 */
[----:B------:R-:W-:Y:S02]  /*85b0*/  IMAD R6, R6, UR6, RZ ;  /* 0x0000000606067c24 */ /* 0x000fe4000f8e02ff */
[----:B------:R-:W-:Y:S02]  /*85c0*/  IMAD.IADD R5, R5, 0x1, R9 ;  /* 0x0000000105057824 */ /* 0x000fe400078e0209 */
[C---:B------:R-:W-:Y:S02]  /*85d0*/  IMAD R3, R7.reuse, UR7, R6 ;  /* 0x0000000707037c24 */ /* 0x040fe4000f8e0206 */
[----:B------:R-:W-:Y:S01]  /*85e0*/  IMAD.WIDE.U32 R4, R7, UR6, R4 ;  /* 0x0000000607047c25 */ /* 0x000fe2000f8e0004 */
[----:B------:R-:W-:-:S03]  /*85f0*/  ULDC.64 UR6, c[0x0][0xa80] ;  /* 0x0002a00000067ab9 */ /* 0x000fc60000000a00 */
[----:B------:R-:W-:Y:S01]  /*8600*/  IMAD.IADD R3, R5, 0x1, R3 ;  /* 0x0000000105037824 */ /* 0x000fe200078e0203 */
[----:B------:R-:W-:Y:S01]  /*8610*/  LEA R5, P0, R4, UR6, 0x1 ;  /* 0x0000000604057c11 */ /* 0x000fe2000f8008ff */
[----:B------:R-:W-:-:S03]  /*8620*/  IMAD.U32 R8, RZ, RZ, UR43 ;  /* 0x0000002bff087e24 */ /* 0x000fc6000f8e00ff */
[----:B------:R-:W-:Y:S01]  /*8630*/  LEA.HI.X R10, R4, UR7, R3, 0x1, P0 ;  /* 0x00000007040a7c11 */ /* 0x000fe200080f0c03 */
[----:B------:R-:W0:Y:S01]  /*8640*/  SHFL.IDX PT, R9, R5, RZ, 0x181f ;  /* 0x00181fff05097589 */ /* 0x000e2200000e0000 */
[----:B------:R-:W-:Y:S01]  /*8650*/  IMAD R6, R8, 0xc0, R17 ;  /* 0x000000c008067824 */ /* 0x000fe200078e0211 */
[----:B------:R-:W-:Y:S02]  /*8660*/  ISETP.GE.AND P0, PT, R16, UR4, PT ;  /* 0x0000000410007c0c */ /* 0x000fe4000bf06270 */
[----:B------:R-:W1:Y:S01]  /*8670*/  SHFL.IDX PT, R13, R5, 0x1, 0x181f ;  /* 0x00381f00050d7f89 */ /* 0x000e6200000e0000 */
[C---:B------:R-:W-:Y:S01]  /*8680*/  VIADD R0, R6.reuse, 0x30 ;  /* 0x0000003006007836 */ /* 0x040fe20000000000 */
[CC--:B------:R-:W-:Y:S01]  /*8690*/  ISETP.GE.OR P3, PT, R6.reuse, R29.reuse, P0 ;  /* 0x0000001d0600720c */ /* 0x0c0fe20000766670 */
[C---:B------:R-:W-:Y:S01]  /*86a0*/  VIADD R3, R6.reuse, 0x60 ;  /* 0x0000006006037836 */ /* 0x040fe20000000000 */
[----:B------:R-:W2:Y:S01]  /*86b0*/  SHFL.IDX PT, R21, R5, 0x2, 0x181f ;  /* 0x00581f0005157f89 */ /* 0x000ea200000e0000 */
[----:B------:R-:W-:Y:S01]  /*86c0*/  VIADD R4, R6, 0x90 ;  /* 0x0000009006047836 */ /* 0x000fe20000000000 */
[----:B------:R-:W-:-:S02]  /*86d0*/  ISETP.GE.OR P2, PT, R0, R29, P0 ;  /* 0x0000001d0000720c */ /* 0x000fc40000746670 */
[----:B------:R-:W3:Y:S01]  /*86e0*/  SHFL.IDX PT, R7, R10, RZ, 0x181f ;  /* 0x00181fff0a077589 */ /* 0x000ee200000e0000 */
[-C--:B------:R-:W-:Y:S02]  /*86f0*/  ISETP.GE.OR P1, PT, R3, R29.reuse, P0 ;  /* 0x0000001d0300720c */ /* 0x080fe40000726670 */
[----:B------:R-:W-:Y:S01]  /*8700*/  ISETP.GE.OR P0, PT, R4, R29, P0 ;  /* 0x0000001d0400720c */ /* 0x000fe20000706670 */
[----:B------:R3:W4:Y:S04]  /*8710*/  SHFL.IDX PT, R27, R5, 0x3, 0x181f ;  /* 0x00781f00051b7f89 */ /* 0x00072800000e0000 */
[----:B------:R-:W4:Y:S04]  /*8720*/  SHFL.IDX PT, R11, R10, 0x1, 0x181f ;  /* 0x00381f000a0b7f89 */ /* 0x000f2800000e0000 */
[----:B------:R-:W4:Y:S01]  /*8730*/  SHFL.IDX PT, R15, R10, 0x2, 0x181f ;  /* 0x00581f000a0f7f89 */ /* 0x000f2200000e0000 */
[----:B0-----:R-:W-:-:S03]  /*8740*/  @!P3 LEA R4, P6, R16, R9, 0x1 ;  /* 0x000000091004b211 */ /* 0x001fc600078c08ff */
[----:B------:R4:W0:Y:S01]  /*8750*/  SHFL.IDX PT, R25, R10, 0x3, 0x181f ;  /* 0x00781f000a197f89 */ /* 0x00082200000e0000 */
[C---:B-1----:R-:W-:Y:S02]  /*8760*/  @!P2 LEA R6, P5, R16.reuse, R13, 0x1 ;  /* 0x0000000d1006a211 */ /* 0x042fe400078a08ff */
[C---:B--2---:R-:W-:Y:S02]  /*8770*/  @!P1 LEA R8, P4, R16.reuse, R21, 0x1 ;  /* 0x0000001510089211 */ /* 0x044fe400078808ff */
[C---:B---3--:R-:W-:Y:S02]  /*8780*/  @!P3 LEA.HI.X R5, R16.reuse, R7, R12, 0x1, P6 ;  /* 0x000000071005b211 */ /* 0x048fe400030f0c0c */
[----:B----4-:R-:W-:-:S03]  /*8790*/  @!P0 LEA R10, P6, R16, R27, 0x1 ;  /* 0x0000001b100a8211 */ /* 0x010fc600078c08ff */
[----:B------:R1:W-:Y:S01]  /*87a0*/  @!P3 ST.E.128 desc[UR48][R4.64], RZ ;  /* 0x000000ff0400b985 */ /* 0x0003e2000c101d30 */
[C-C-:B------:R-:W-:Y:S02]  /*87b0*/  @!P2 LEA.HI.X R7, R16.reuse, R11, R12.reuse, 0x1, P5 ;  /* 0x0000000b1007a211 */ /* 0x140fe400028f0c0c */
[----:B------:R-:W-:-:S03]  /*87c0*/  @!P1 LEA.HI.X R9, R16, R15, R12, 0x1, P4 ;  /* 0x0000000f10099211 */ /* 0x000fc600020f0c0c */
[----:B------:R1:W-:Y:S01]  /*87d0*/  @!P2 ST.E.128 desc[UR48][R6.64], RZ ;  /* 0x000000ff0600a985 */ /* 0x0003e2000c101d30 */
[----:B0-----:R-:W-:-:S03]  /*87e0*/  @!P0 LEA.HI.X R11, R16, R25, R12, 0x1, P6 ;  /* 0x00000019100b8211 */ /* 0x001fc600030f0c0c */
[----:B------:R1:W-:Y:S04]  /*87f0*/  @!P1 ST.E.128 desc[UR48][R8.64], RZ ;  /* 0x000000ff08009985 */ /* 0x0003e8000c101d30 */
[----:B------:R1:W-:Y:S02]  /*8800*/  @!P0 ST.E.128 desc[UR48][R10.64], RZ ;  /* 0x000000ff0a008985 */ /* 0x0003e4000c101d30 */
.L_x_215:
[----:B------:R-:W-:Y:S05]  /*8810*/  BSYNC B0 ;  /* 0x0000000000007941 */ /* 0x000fea0003800000 */
.L_x_212:
[----:B------:R-:W-:Y:S02]  /*8820*/  ULDC UR4, c[0x0][0xc3c] ;  /* 0x00030f0000047ab9 */ /* 0x000fe40000000800 */
[----:B------:R-:W-:-:S13]  /*8830*/  ISETP.GE.AND P0, PT, R31, UR4, PT ;  /* 0x000000041f007c0c */ /* 0x000fda000bf06270 */
[----:B------:R-:W-:Y:S05]  /*8840*/  @!P0 BRA `(.L_x_219) ;  /* 0xffffff8400348947 */ /* 0x000fea000383ffff */
[----:B------:R-:W-:Y:S05]  /*8850*/  EXIT ;  /* 0x000000000000794d */ /* 0x000fea0003800000 */
.L_x_184:
[----:B------:R-:W-:-:S08]  /*8860*/  NOP ;  /* 0x0000000000007918 */ /* 0x000fd00000000000 */
[----:B------:R-:W0:-:S00]  /*8870*/  USETMAXREG.DEALLOC.CTAPOOL 0x20 ;  /* 0x00000020000079c8 */ /* 0x000e0000080e0500 */
[----:B0-----:R-:W2:Y:S01]  /*8880*/  LDL.LU R3, [R1+0xc] ;  /* 0x00000c0001037983 */ /* 0x001ea20000300800 */
[----:B------:R-:W-:-:S06]  /*8890*/  LOP3.LUT R0, R0, 0x3, RZ, 0xc0, !PT ;  /* 0x0000000300007812 */ /* 0x000fcc00078ec0ff */
[----:B------:R-:W0:Y:S02]  /*88a0*/  SHFL.IDX PT, R0, R0, RZ, 0x1f ;  /* 0x00001fff00007589 */ /* 0x000e2400000e0000 */
[----:B0-----:R-:W-:-:S13]  /*88b0*/  ISETP.NE.AND P0, PT, R0, RZ, PT ;  /* 0x000000ff0000720c */ /* 0x001fda0003f05270 */
[----:B------:R-:W-:Y:S01]  /*88c0*/  @P0 BAR.SYNC.DEFER_BLOCKING 0x5, 0x200 ;  /* 0x0148000000000b1d */ /* 0x000fe20000010000 */
[----:B--2---:R-:W-:-:S04]  /*88d0*/  LOP3.LUT R3, R3, 0xffffffdf, RZ, 0xc0, !PT ;  /* 0xffffffdf03037812 */ /* 0x004fc800078ec0ff */
[----:B------:R-:W-:-:S05]  /*88e0*/  @P0 LOP3.LUT R3, R3, 0x20, RZ, 0xfc, !PT ;  /* 0x0000002003030812 */ /* 0x000fca00078efcff */
[----:B------:R0:W-:Y:S02]  /*88f0*/  STL [R1+0xc], R3 ;  /* 0x00000c0301007387 */ /* 0x0001e40000100800 */
[----:B0-----:R-:W-:-:S04]  /*8900*/  @P0 MOV R3, 0x400 ;  /* 0x0000040000030802 */ /* 0x001fc80000000f00 */
[----:B------:R-:W-:-:S05]  /*8910*/  @P0 LEA R2, R2, R3, 0x18 ;  /* 0x0000000302020211 */ /* 0x000fca00078ec0ff */
[----:B------:R-:W0:Y:S02]  /*8920*/  @P0 LDS.128 R16, [R2+0x132d0] ;  /* 0x0132d00002100984 */ /* 0x000e240000000c00 */
[----:B0-----:R-:W-:Y:S01]  /*8930*/  @P0 R2UR UR40, R19 ;  /* 0x00000000132802ca */ /* 0x001fe200000e0000 */
[----:B------:R-:W-:Y:S06]  /*8940*/  @P0 BAR.ARV 0x4, 0x200 ;  /* 0x0108000000000b1d */ /* 0x000fec0000002000 */
[----:B------:R-:W-:Y:S08]  /*8950*/  @P0 BRA `(.L_x_220) ;  /* 0x0000000800100947 */ /* 0x000ff00003800000 */
[----:B------:R-:W0:Y:S01]  /*8960*/  S2R R4, SR_TID.X ;  /* 0x0000000000047919 */ /* 0x000e220000002100 */
[----:B------:R-:W-:Y:S01]  /*8970*/  ULDC UR4, c[0x0][0xc3c] ;  /* 0x00030f0000047ab9 */ /* 0x000fe20000000800 */
[----:B------:R-:W-:Y:S01]  /*8980*/  IMAD.MOV.U32 R0, RZ, RZ, RZ ;  /* 0x000000ffff007224 */ /* 0x000fe200078e00ff */
[----:B------:R-:W1:Y:S01]  /*8990*/  LDC R11, c[0x0][0xc38] ;  /* 0x00030e00ff0b7b82 */ /* 0x000e620000000800 */
[----:B0-----:R-:W-:-:S04]  /*89a0*/  LOP3.LUT R5, R4, 0x1f, RZ, 0xc0, !PT ;  /* 0x0000001f04057812 */ /* 0x001fc800078ec0ff */
[----:B------:R-:W-:-:S04]  /*89b0*/  ISETP.NE.AND P0, PT, R5, 0x1f, PT ;  /* 0x0000001f0500780c */ /* 0x000fc80003f05270 */
[----:B------:R-:W-:-:S13]  /*89c0*/  ISETP.GE.OR P1, PT, R5, UR4, !P0 ;  /* 0x0000000405007c0c */ /* 0x000fda000c726670 */
[----:B------:R-:W0:Y:S02]  /*89d0*/  @!P1 LDC.64 R2, c[0x0][0xc80] ;  /* 0x00032000ff029b82 */ /* 0x000e240000000a00 */
[----:B0-----:R-:W-:-:S05]  /*89e0*/  @!P1 IMAD.WIDE.U32 R2, R5, 0x4, R2 ;  /* 0x0000000405029825 */ /* 0x001fca00078e0002 */
[----:B------:R-:W2:Y:S01]  /*89f0*/  @!P1 LDG.E R0, desc[UR48][R2.64] ;  /* 0x0000003002009981 */ /* 0x000ea2000c1e1900 */
[C---:B------:R-:W-:Y:S01]  /*8a00*/  ISETP.NE.AND P1, PT, R5.reuse, RZ, PT ;  /* 0x000000ff0500720c */ /* 0x040fe20003f25270 */
[----:B------:R-:W-:Y:S01]  /*8a10*/  UMOV UR4, URZ ;  /* 0x0000003f00047c82 */ /* 0x000fe20008000000 */
[C---:B------:R-:W-:Y:S01]  /*8a20*/  ISETP.GE.U32.AND P2, PT, R5.reuse, 0x2, PT ;  /* 0x000000020500780c */ /* 0x040fe20003f46070 */
[----:B------:R-:W-:Y:S01]  /*8a30*/  IMAD.MOV.U32 R16, RZ, RZ, RZ ;  /* 0x000000ffff107224 */ /* 0x000fe200078e00ff */
[C---:B------:R-:W-:Y:S02]  /*8a40*/  ISETP.GE.U32.AND P3, PT, R5.reuse, 0x4, PT ;  /* 0x000000040500780c */ /* 0x040fe40003f66070 */
[C---:B------:R-:W-:Y:S02]  /*8a50*/  ISETP.GE.U32.AND P4, PT, R5.reuse, 0x8, PT ;  /* 0x000000080500780c */ /* 0x040fe40003f86070 */
[----:B------:R-:W-:Y:S01]  /*8a60*/  ISETP.GE.U32.AND P5, PT, R5, 0x10, PT ;  /* 0x000000100500780c */ /* 0x000fe20003fa6070 */
[----:B--2---:R-:W0:Y:S02]  /*8a70*/  SHFL.UP PT, R4, R0, 0x1, RZ ;  /* 0x0420000000047989 */ /* 0x004e2400000e00ff */
[----:B0-----:R-:W-:-:S05]  /*8a80*/  SEL R7, R4, RZ, P1 ;  /* 0x000000ff04077207 */ /* 0x001fca0000800000 */
[----:B------:R-:W-:-:S05]  /*8a90*/  IMAD.IADD R7, R0, 0x1, R7 ;  /* 0x0000000100077824 */ /* 0x000fca00078e0207 */
[----:B------:R-:W0:Y:S02]  /*8aa0*/  SHFL.UP PT, R4, R7, 0x2, RZ ;  /* 0x0440000007047989 */ /* 0x000e2400000e00ff */
[----:B0-----:R-:W-:-:S05]  /*8ab0*/  SEL R4, R4, RZ, P2 ;  /* 0x000000ff04047207 */ /* 0x001fca0001000000 */
[----:B------:R-:W-:-:S05]  /*8ac0*/  IMAD.IADD R4, R7, 0x1, R4 ;  /* 0x0000000107047824 */ /* 0x000fca00078e0204 */
[----:B------:R-:W0:Y:S02]  /*8ad0*/  SHFL.UP PT, R6, R4, 0x4, RZ ;  /* 0x0480000004067989 */ /* 0x000e2400000e00ff */
[----:B0-----:R-:W-:-:S05]  /*8ae0*/  SEL R3, R6, RZ, P3 ;  /* 0x000000ff06037207 */ /* 0x001fca0001800000 */
[----:B------:R-:W-:-:S05]  /*8af0*/  IMAD.IADD R3, R4, 0x1, R3 ;  /* 0x0000000104037824 */ /* 0x000fca00078e0203 */
[----:B------:R-:W0:Y:S02]  /*8b00*/  SHFL.UP PT, R2, R3, 0x8, RZ ;  /* 0x0500000003027989 */ /* 0x000e2400000e00ff */
[----:B0-----:R-:W-:-:S04]  /*8b10*/  SEL R2, R2, RZ, P4 ;  /* 0x000000ff02027207 */ /* 0x001fc80002000000 */
[----:B------:R-:W-:-:S05]  /*8b20*/  IADD3 R2, R3, R2, RZ ;  /* 0x0000000203027210 */ /* 0x000fca0007ffe0ff */
[----:B------:R-:W0:Y:S02]  /*8b30*/  SHFL.UP PT, R6, R2, 0x10, RZ ;  /* 0x0600000002067989 */ /* 0x000e2400000e00ff */
[----:B0-----:R-:W-:-:S05]  /*8b40*/  SEL R7, R6, RZ, P5 ;  /* 0x000000ff06077207 */ /* 0x001fca0002800000 */
[----:B------:R-:W-:Y:S02]  /*8b50*/  IMAD.IADD R6, R2, 0x1, R7 ;  /* 0x0000000102067824 */ /* 0x000fe400078e0207 */
[----:B------:R-:W0:Y:S03]  /*8b60*/  S2R R7, SR_CTAID.X ;  /* 0x0000000000077919 */ /* 0x000e260000002500 */
[----:B------:R-:W1:Y:S02]  /*8b70*/  SHFL.IDX PT, R4, R6, 0x1f, 0x1f ;  /* 0x03e01f0006047f89 */ /* 0x000e6400000e0000 */
[----:B-1----:R-:W-:-:S04]  /*8b80*/  IMAD R4, R4, R11, RZ ;  /* 0x0000000b04047224 */ /* 0x002fc800078e02ff */
[----:B------:R-:W-:Y:S01]  /*8b90*/  IMAD.MOV.U32 R3, RZ, RZ, R4 ;  /* 0x000000ffff037224 */ /* 0x000fe200078e0004 */
[----:B0-----:R-:W-:-:S13]  /*8ba0*/  ISETP.GT.AND P6, PT, R4, R7, PT ;  /* 0x000000070400720c */ /* 0x001fda0003fc4270 */
[----:B------:R-:W-:Y:S05]  /*8bb0*/  @P6 BRA `(.L_x_221) ;  /* 0x0000000000946947 */ /* 0x000fea0003800000 */
[----:B------:R-:W-:Y:S01]  /*8bc0*/  IMAD.MOV.U32 R4, RZ, RZ, R3 ;  /* 0x000000ffff047224 */ /* 0x000fe200078e0003 */
[----:B------:R-:W-:Y:S01]  /*8bd0*/  UMOV UR4, URZ ;  /* 0x0000003f00047c82 */ /* 0x000fe20008000000 */
[----:B------:R-:W-:-:S05]  /*8be0*/  ULDC UR5, c[0x0][0xc3c] ;  /* 0x00030f0000057ab9 */ /* 0x000fca0000000800 */
.L_x_225:
[----:B------:R-:W-:-:S04]  /*8bf0*/  UIADD3 UR4, UR4, 0x1f, URZ ;  /* 0x0000001f04047890 */ /* 0x000fc8000fffe03f */
[----:B------:R-:W-:-:S06]  /*8c00*/  UISETP.GE.AND UP0, UPT, UR4, UR5, UPT ;  /* 0x000000050400728c */ /* 0x000fcc000bf06270 */
[----:B------:R-:W-:-:S13]  /*8c10*/  PLOP3.LUT P6, PT, PT, PT, UP0, 0x40, 0x0 ;  /* 0x000000000000781c */ /* 0x000fda0003fce808 */
[----:B------:R-:W-:Y:S05]  /*8c20*/  @!P6 BRA `(.L_x_222) ;  /* 0x000000040030e947 */ /* 0x000fea0003800000 */
[----:B------:R-:W-:Y:S01]  /*8c30*/  VIADD R9, R5, UR4 ;  /* 0x0000000405097c36 */ /* 0x000fe20008000000 */
[----:B------:R-:W-:Y:S01]  /*8c40*/  BSSY B0, `(.L_x_223) ;  /* 0x0000007000007945 */ /* 0x000fe20003800000 */
[----:B------:R-:W-:-:S03]  /*8c50*/  IMAD.MOV.U32 R0, RZ, RZ, RZ ;  /* 0x000000ffff007224 */ /* 0x000fc600078e00ff */
[----:B------:R-:W-:-:S13]  /*8c60*/  ISETP.GE.OR P6, PT, R9, UR5, !P0 ;  /* 0x0000000509007c0c */ /* 0x000fda000c7c6670 */
[----:B------:R-:W-:Y:S05]  /*8c70*/  @P6 BRA `(.L_x_224) ;  /* 0x00000000000c6947 */ /* 0x000fea0003800000 */
[----:B------:R-:W0:Y:S02]  /*8c80*/  LDC.64 R2, c[0x0][0xc80] ;  /* 0x00032000ff027b82 */ /* 0x000e240000000a00 */
[----:B0-----:R-:W-:-:S05]  /*8c90*/  IMAD.WIDE R2, R9, 0x4, R2 ;  /* 0x0000000409027825 */ /* 0x001fca00078e0202 */
[----:B------:R0:W5:Y:S02]  /*8ca0*/  LDG.E R0, desc[UR48][R2.64] ;  /* 0x0000003002007981 */ /* 0x000164000c1e1900 */
.L_x_224:
[----:B------:R-:W-:Y:S05]  /*8cb0*/  BSYNC B0 ;  /* 0x0000000000007941 */ /* 0x000fea0003800000 */
.L_x_223:
[----:B0----5:R-:W0:Y:S02]  /*8cc0*/  SHFL.UP PT, R2, R0, 0x1, RZ ;  /* 0x0420000000027989 */ /* 0x021e2400000e00ff */
        /* <DEDUP_REMOVED lines=13> */
[----:B------:R-:W-:Y:S02]  /*8da0*/  IMAD.IADD R6, R6, 0x1, R11 ;  /* 0x0000000106067824 */ /* 0x000fe400078e020b */
[----:B------:R-:W0:Y:S03]  /*8db0*/  LDC R11, c[0x0][0xc38] ;  /* 0x00030e00ff0b7b82 */ /* 0x000e260000000800 */
[----:B------:R-:W0:Y:S02]  /*8dc0*/  SHFL.IDX PT, R3, R6, 0x1f, 0x1f ;  /* 0x03e01f0006037f89 */ /* 0x000e2400000e0000 */
[----:B0-----:R-:W-:-:S04]  /*8dd0*/  IMAD R3, R3, R11, RZ ;  /* 0x0000000b03037224 */ /* 0x001fc800078e02ff */
[----:B------:R-:W-:-:S05]  /*8de0*/  IMAD.IADD R4, R3, 0x1, R4 ;  /* 0x0000000103047824 */ /* 0x000fca00078e0204 */
[----:B------:R-:W-:-:S13]  /*8df0*/  ISETP.GT.AND P6, PT, R4, R7, PT ;  /* 0x000000070400720c */ /* 0x000fda0003fc4270 */
[----:B------:R-:W-:Y:S05]  /*8e00*/  @!P6 BRA `(.L_x_225) ;  /* 0xfffffffc0078e947 */ /* 0x000fea000383ffff */
.L_x_221:
[----:B------:R-:W-:-:S04]  /*8e10*/  IMAD.IADD R9, R4, 0x1, -R3 ;  /* 0x0000000104097824 */ /* 0x000fc800078e0a03 */
[----:B------:R-:W-:-:S05]  /*8e20*/  IMAD R2, R6, R11, R9 ;  /* 0x0000000b06027224 */ /* 0x000fca00078e0209 */
[----:B------:R-:W-:-:S13]  /*8e30*/  ISETP.GT.AND P0, PT, R2, R7, PT ;  /* 0x000000070200720c */ /* 0x000fda0003f04270 */
[----:B------:R-:W-:Y:S02]  /*8e40*/  VOTEU.ANY UR5, UPT, !P0 ;  /* 0x0000000000057886 */ /* 0x000fe400040e0100 */
[----:B------:R-:W-:Y:S02]  /*8e50*/  UPOPC UR40, UR5 ;  /* 0x00000005002872bf */ /* 0x000fe40008000000 */
[----:B------:R-:W-:-:S04]  /*8e60*/  ISETP.NE.AND P0, PT, RZ, UR5, PT ;  /* 0x00000005ff007c0c */ /* 0x000fc8000bf05270 */
[----:B------:R-:W-:-:S05]  /*8e70*/  IMAD.U32 R13, RZ, RZ, UR40 ;  /* 0x00000028ff0d7e24 */ /* 0x000fca000f8e00ff */
[----:B------:R-:W0:Y:S02]  /*8e80*/  SHFL.IDX PT, R0, R0, R13, 0x1f ;  /* 0x00001f0d00007589 */ /* 0x000e2400000e0000 */
[----:B0-----:R-:W-:-:S04]  /*8e90*/  IABS R4, R0 ;  /* 0x0000000000047213 */ /* 0x001fc80000000000 */
[----:B------:R-:W0:Y:S08]  /*8ea0*/  I2F.RP R8, R4 ;  /* 0x0000000400087306 */ /* 0x000e300000209400 */
[----:B0-----:R-:W0:Y:S02]  /*8eb0*/  MUFU.RCP R8, R8 ;  /* 0x0000000800087308 */ /* 0x001e240000001000 */
[----:B0-----:R-:W-:-:S06]  /*8ec0*/  IADD3 R2, R8, 0xffffffe, RZ ;  /* 0x0ffffffe08027810 */ /* 0x001fcc0007ffe0ff */
[----:B------:R0:W1:Y:S01]  /*8ed0*/  F2I.FTZ.U32.TRUNC.NTZ R3, R2 ;  /* 0x0000000200037305 */ /* 0x000062000021f000 */
[----:B------:R-:W-:Y:S05]  /*8ee0*/  @!P0 BRA `(.L_x_226) ;  /* 0x00000000000c8947 */ /* 0x000fea0003800000 */
[----:B------:R-:W-:-:S06]  /*8ef0*/  UIADD3 UR5, UR40, -0x1, URZ ;  /* 0xffffffff28057890 */ /* 0x000fcc000fffe03f */
[----:B------:R-:W-:-:S05]  /*8f00*/  IMAD.U32 R13, RZ, RZ, UR5 ;  /* 0x00000005ff0d7e24 */ /* 0x000fca000f8e00ff */
[----:B------:R2:W3:Y:S02]  /*8f10*/  SHFL.IDX PT, R16, R6, R13, 0x1f ;  /* 0x00001f0d06107589 */ /* 0x0004e400000e0000 */
.L_x_226:
[----:B01----:R-:W-:Y:S01]  /*8f20*/  IMAD.MOV R2, RZ, RZ, -R3 ;  /* 0x000000ffff027224 */ /* 0x003fe200078e0a03 */
[----:B------:R-:W-:Y:S01]  /*8f30*/  UIADD3 UR40, UR40, UR4, URZ ;  /* 0x0000000428287290 */ /* 0x000fe2000fffe03f */
[----:B---3--:R-:W-:Y:S02]  /*8f40*/  IMAD R16, R16, R11, R9 ;  /* 0x0000000b10107224 */ /* 0x008fe400078e0209 */
[----:B------:R-:W-:Y:S01]  /*8f50*/  IMAD.MOV.U32 R11, RZ, RZ, R2 ;  /* 0x000000ffff0b7224 */ /* 0x000fe200078e0002 */
[----:B------:R-:W-:Y:S01]  /*8f60*/  IABS R2, R0 ;  /* 0x0000000000027213 */ /* 0x000fe20000000000 */
[----:B------:R-:W-:Y:S02]  /*8f70*/  IMAD.IADD R9, R7, 0x1, -R16 ;  /* 0x0000000107097824 */ /* 0x000fe400078e0a10 */
[----:B------:R-:W-:Y:S02]  /*8f80*/  IMAD R7, R11, R4, RZ ;  /* 0x000000040b077224 */ /* 0x000fe400078e02ff */
[----:B------:R-:W-:Y:S01]  /*8f90*/  IMAD.MOV R8, RZ, RZ, -R2 ;  /* 0x000000ffff087224 */ /* 0x000fe200078e0a02 */
[----:B--2---:R-:W-:Y:S01]  /*8fa0*/  IABS R6, R9 ;  /* 0x0000000900067213 */ /* 0x004fe20000000000 */
[----:B------:R-:W-:-:S04]  /*8fb0*/  IMAD.MOV.U32 R2, RZ, RZ, RZ ;  /* 0x000000ffff027224 */ /* 0x000fc800078e00ff */
[----:B------:R-:W-:-:S04]  /*8fc0*/  IMAD.HI.U32 R2, R3, R7, R2 ;  /* 0x0000000703027227 */ /* 0x000fc800078e0002 */
[----:B------:R-:W-:Y:S02]  /*8fd0*/  IMAD.MOV.U32 R3, RZ, RZ, R6 ;  /* 0x000000ffff037224 */ /* 0x000fe400078e0006 */
[----:B------:R-:W-:Y:S02]  /*8fe0*/  IMAD.MOV.U32 R6, RZ, RZ, R8 ;  /* 0x000000ffff067224 */ /* 0x000fe400078e0008 */
[----:B------:R-:W-:-:S04]  /*8ff0*/  IMAD.HI.U32 R2, R2, R3, RZ ;  /* 0x0000000302027227 */ /* 0x000fc800078e00ff */
[----:B------:R-:W-:-:S05]  /*9000*/  IMAD R3, R2, R6, R3 ;  /* 0x0000000602037224 */ /* 0x000fca00078e0203 */
[----:B------:R-:W-:-:S13]  /*9010*/  ISETP.GT.U32.AND P1, PT, R4, R3, PT ;  /* 0x000000030400720c */ /* 0x000fda0003f24070 */
[----:B------:R-:W-:Y:S02]  /*9020*/  @!P1 IMAD.IADD R3, R3, 0x1, -R4 ;  /* 0x0000000103039824 */ /* 0x000fe400078e0a04 */
[----:B------:R-:W-:Y:S01]  /*9030*/  @!P1 VIADD R2, R2, 0x1 ;  /* 0x0000000102029836 */ /* 0x000fe20000000000 */
[----:B------:R-:W-:Y:S02]  /*9040*/  ISETP.NE.AND P1, PT, R0, RZ, PT ;  /* 0x000000ff0000720c */ /* 0x000fe40003f25270 */
[----:B------:R-:W-:Y:S02]  /*9050*/  ISETP.GE.U32.AND P0, PT, R3, R4, PT ;  /* 0x000000040300720c */ /* 0x000fe40003f06070 */
[----:B------:R-:W-:-:S04]  /*9060*/  LOP3.LUT R3, R9, R0, RZ, 0x3c, !PT ;  /* 0x0000000009037212 */ /* 0x000fc800078e3cff */
[----:B------:R-:W-:-:S07]  /*9070*/  ISETP.GE.AND P2, PT, R3, RZ, PT ;  /* 0x000000ff0300720c */ /* 0x000fce0003f46270 */
[----:B------:R-:W-:-:S06]  /*9080*/  @P0 VIADD R2, R2, 0x1 ;  /* 0x0000000102020836 */ /* 0x000fcc0000000000 */
[----:B------:R-:W-:Y:S01]  /*9090*/  @!P2 IMAD.MOV R2, RZ, RZ, -R2 ;  /* 0x000000ffff02a224 */ /* 0x000fe200078e0a02 */
[----:B------:R-:W-:-:S05]  /*90a0*/  @!P1 LOP3.LUT R2, RZ, R0, RZ, 0x33, !PT ;  /* 0x00000000ff029212 */ /* 0x000fca00078e33ff */
[--C-:B------:R-:W-:Y:S02]  /*90b0*/  IMAD.MOV R17, RZ, RZ, -R2.reuse ;  /* 0x000000ffff117224 */ /* 0x100fe400078e0a02 */
[----:B------:R-:W-:Y:S02]  /*90c0*/  IMAD.MOV.U32 R18, RZ, RZ, R2 ;  /* 0x000000ffff127224 */ /* 0x000fe400078e0002 */
[----:B------:R-:W-:Y:S01]  /*90d0*/  IMAD R17, R0, R17, R9 ;  /* 0x0000001100117224 */ /* 0x000fe200078e0209 */
[----:B------:R-:W-:Y:S06]  /*90e0*/  BRA `(.L_x_227) ;  /* 0x0000000000107947 */ /* 0x000fec0003800000 */
.L_x_222:
[----:B------:R-:W-:Y:S01]  /*90f0*/  MOV R16, R7 ;  /* 0x0000000700107202 */ /* 0x000fe20000000f00 */
[----:B------:R-:W-:Y:S01]  /*9100*/  IMAD.MOV.U32 R17, RZ, RZ, RZ ;  /* 0x000000ffff117224 */ /* 0x000fe200078e00ff */
[----:B------:R-:W-:Y:S01]  /*9110*/  ULDC UR40, c[0x0][0xc3c] ;  /* 0x00030f0000287ab9 */ /* 0x000fe20000000800 */
[----:B------:R-:W-:-:S07]  /*9120*/  IMAD.MOV.U32 R18, RZ, RZ, RZ ;  /* 0x000000ffff127224 */ /* 0x000fce00078e00ff */
.L_x_227:
[----:B------:R-:W-:Y:S01]  /*9130*/  ISETP.NE.AND P0, PT, R5, RZ, PT ;  /* 0x000000ff0500720c */ /* 0x000fe20003f05270 */
[----:B------:R-:W-:-:S12]  /*9140*/  IMAD.U32 R19, RZ, RZ, UR40 ;  /* 0x00000028ff137e24 */ /* 0x000fd8000f8e00ff */
[----:B------:R-:W0:Y:S01]  /*9150*/  @!P0 S2R R3, SR_CgaCtaId ;  /* 0x0000000000038919 */ /* 0x000e220000008800 */
[----:B------:R-:W-:-:S04]  /*9160*/  @!P0 MOV R0, 0x400 ;  /* 0x0000040000008802 */ /* 0x000fc80000000f00 */
[----:B0-----:R-:W-:-:S05]  /*9170*/  @!P0 LEA R0, R3, R0, 0x18 ;  /* 0x0000000003008211 */ /* 0x001fca00078ec0ff */
[----:B------:R0:W-:Y:S01]  /*9180*/  @!P0 STS.128 [R0+0x132d0], R16 ;  /* 0x0132d01000008388 */ /* 0x0001e20000000c00 */
[----:B------:R-:W-:Y:S06]  /*9190*/  BAR.ARV 0x5, 0x200 ;  /* 0x0148000000007b1d */ /* 0x000fec0000002000 */
.L_x_220:
[----:B0-----:R-:W-:Y:S01]  /*91a0*/  IMAD.MOV.U32 R0, RZ, RZ, 0x1 ;  /* 0x00000001ff007424 */ /* 0x001fe200078e00ff */
[----:B------:R-:W-:Y:S01]  /*91b0*/  ULDC UR4, c[0x0][0xc3c] ;  /* 0x00030f0000047ab9 */ /* 0x000fe20000000800 */
[----:B------:R0:W-:Y:S01]  /*91c0*/  STL [R1+0x30], RZ ;  /* 0x000030ff01007387 */ /* 0x0001e20000100800 */
[----:B------:R-:W-:Y:S01]  /*91d0*/  UISETP.GE.AND UP0, UPT, UR40, UR4, UPT ;  /* 0x000000042800728c */ /* 0x000fe2000bf06270 */
[----:B------:R-:W-:Y:S02]  /*91e0*/  IMAD.MOV.U32 R28, RZ, RZ, RZ ;  /* 0x000000ffff1c7224 */ /* 0x000fe400078e00ff */
[----:B------:R0:W-:Y:S03]  /*91f0*/  STL [R1+0x4], R0 ;  /* 0x0000040001007387 */ /* 0x0001e60000100800 */
[----:B------:R-:W-:-:S13]  /*9200*/  PLOP3.LUT P0, PT, PT, PT, UP0, 0x80, 0x0 ;  /* 0x000000000000781c */ /* 0x000fda0003f0f008 */
[----:B0-----:R-:W-:Y:S05]  /*9210*/  @P0 BRA `(.L_x_228) ;  /* 0x0000005000e00947 */ /* 0x001fea0003800000 */
[----:B------:R-:W0:Y:S01]  /*9220*/  S2R R10, SR_TID.X ;  /* 0x00000000000a7919 */ /* 0x000e220000002100 */
[----:B------:R-:W1:Y:S01]  /*9230*/  S2UR UR4, SR_CgaCtaId ;  /* 0x00000000000479c3 */ /* 0x000e620000008800 */
[----:B------:R-:W-:Y:S01]  /*9240*/  MOV R22, 0x400 ;  /* 0x0000040000167802 */ /* 0x000fe20000000f00 */
[----:B------:R-:W-:Y:S01]  /*9250*/  IMAD.MOV.U32 R28, RZ, RZ, RZ ;  /* 0x000000ffff1c7224 */ /* 0x000fe200078e00ff */
[----:B------:R-:W-:Y:S02]  /*9260*/  ULOP3.LUT UR46, UR39, 0x2, URZ, 0xfc, !UPT ;  /* 0x00000002272e7892 */ /* 0x000fe4000f8efc3f */
[----:B------:R-:W-:Y:S01]  /*9270*/  ULOP3.LUT UR50, UR39, 0x1, URZ, 0xfc, !UPT ;  /* 0x0000000127327892 */ /* 0x000fe2000f8efc3f */
[----:B------:R-:W-:Y:S01]  /*9280*/  ULDC UR51, c[0x0][0xc] ;  /* 0x0000030000337ab9 */ /* 0x000fe20000000800 */
[C---:B0-----:R-:W-:Y:S01]  /*9290*/  IMAD.SHL.U32 R3, R10.reuse, 0x40, RZ ;  /* 0x000000400a037824 */ /* 0x041fe200078e00ff */
[----:B------:R-:W-:Y:S01]  /*92a0*/  SHF.R.U32.HI R5, RZ, 0x1, R10 ;  /* 0x00000001ff057819 */ /* 0x000fe2000001160a */
[----:B------:R-:W-:-:S02]  /*92b0*/  IMAD.SHL.U32 R2, R10, 0x20, RZ ;  /* 0x000000200a027824 */ /* 0x000fc400078e00ff */
[C---:B------:R-:W-:Y:S01]  /*92c0*/  IMAD.SHL.U32 R4, R10.reuse, 0x8, RZ ;  /* 0x000000080a047824 */ /* 0x040fe200078e00ff */
[----:B------:R-:W-:Y:S01]  /*92d0*/  LOP3.LUT R0, R3, 0x180, RZ, 0xc0, !PT ;  /* 0x0000018003007812 */ /* 0x000fe200078ec0ff */
[----:B------:R-:W-:Y:S01]  /*92e0*/  IMAD.SHL.U32 R9, R10, 0x4, RZ ;  /* 0x000000040a097824 */ /* 0x000fe200078e00ff */
[----:B------:R-:W-:Y:S01]  /*92f0*/  LOP3.LUT R6, R2, 0x80, RZ, 0xc0, !PT ;  /* 0x0000008002067812 */ /* 0x000fe200078ec0ff */
[----:B------:R-:W-:Y:S01]  /*9300*/  IMAD.SHL.U32 R8, R10, 0x2, RZ ;  /* 0x000000020a087824 */ /* 0x000fe200078e00ff */
[----:B------:R-:W-:Y:S01]  /*9310*/  LOP3.LUT R5, R0, 0x30, R5, 0xf8, !PT ;  /* 0x0000003000057812 */ /* 0x000fe200078ef805 */
[----:B------:R-:W-:Y:S01]  /*9320*/  IMAD.SHL.U32 R0, R10, 0x10, RZ ;  /* 0x000000100a007824 */ /* 0x000fe200078e00ff */
[----:B------:R-:W-:Y:S02]  /*9330*/  LOP3.LUT R6, R6, 0x10, R10, 0xf8, !PT ;  /* 0x0000001006067812 */ /* 0x000fe400078ef80a */
[----:B------:R-:W-:Y:S02]  /*9340*/  LOP3.LUT R4, R5, 0x30, R4, 0x78, !PT ;  /* 0x0000003005047812 */ /* 0x000fe400078e7804 */
[----:B------:R-:W-:-:S02]  /*9350*/  LOP3.LUT R7, R0, 0x600, RZ, 0xc0, !PT ;  /* 0x0000060000077812 */ /* 0x000fc400078ec0ff */
[----:B------:R-:W-:Y:S02]  /*9360*/  LOP3.LUT R6, R6, 0x10, R9, 0x78, !PT ;  /* 0x0000001006067812 */ /* 0x000fe400078e7809 */
[--C-:B------:R-:W-:Y:S02]  /*9370*/  LOP3.LUT R7, R7, 0x60, R2.reuse, 0xf8, !PT ;  /* 0x0000006007077812 */ /* 0x100fe400078ef802 */
[----:B------:R-:W-:Y:S02]  /*9380*/  LOP3.LUT R3, R4, 0x640, R3, 0xf8, !PT ;  /* 0x0000064004037812 */ /* 0x000fe400078ef803 */
[----:B------:R-:W-:Y:S02]  /*9390*/  LOP3.LUT R7, R7, 0x100, R2, 0xf8, !PT ;  /* 0x0000010007077812 */ /* 0x000fe400078ef802 */
[----:B------:R-:W-:Y:S01]  /*93a0*/  LOP3.LUT R5, R0, 0x1b0, RZ, 0xc0, !PT ;  /* 0x000001b000057812 */ /* 0x000fe200078ec0ff */
[----:B------:R0:W-:Y:S01]  /*93b0*/  STL [R1+0x20], R3 ;  /* 0x0000200301007387 */ /* 0x0001e20000100800 */
[----:B------:R-:W-:Y:S01]  /*93c0*/  LOP3.LUT R4, R7, R6, RZ, 0xfc, !PT ;  /* 0x0000000607047212 */ /* 0x000fe200078efcff */
[----:B------:R-:W-:Y:S01]  /*93d0*/  IMAD.MOV.U32 R6, RZ, RZ, 0x1 ;  /* 0x00000001ff067424 */ /* 0x000fe200078e00ff */
[----:B------:R-:W-:-:S03]  /*93e0*/  LOP3.LUT R5, R5, 0x30, R8, 0x78, !PT ;  /* 0x0000003005057812 */ /* 0x000fc600078e7808 */
[----:B------:R1:W-:Y:S01]  /*93f0*/  STL [R1+0x1c], R4 ;  /* 0x00001c0401007387 */ /* 0x0003e20000100800 */
[----:B0-----:R-:W-:-:S03]  /*9400*/  LOP3.LUT R3, R10, 0x7f, RZ, 0xc0, !PT ;  /* 0x0000007f0a037812 */ /* 0x001fc600078ec0ff */
[----:B------:R0:W-:Y:S01]  /*9410*/  STL [R1+0x4], R6 ;  /* 0x0000040601007387 */ /* 0x0001e20000100800 */
[----:B------:R-:W-:Y:S01]  /*9420*/  SHF.R.U32.HI R3, RZ, 0x2, R3 ;  /* 0x00000002ff037819 */ /* 0x000fe20000011603 */
[----:B-1----:R-:W-:-:S03]  /*9430*/  IMAD.U32 R4, RZ, RZ, UR4 ;  /* 0x00000004ff047e24 */ /* 0x002fc6000f8e00ff */
[----:B------:R-:W-:Y:S02]  /*9440*/  LOP3.LUT R3, R3, 0x60, R2, 0xf8, !PT ;  /* 0x0000006003037812 */ /* 0x000fe400078ef802 */
[----:B------:R-:W-:Y:S01]  /*9450*/  LOP3.LUT R2, R5, 0x640, R0, 0xf8, !PT ;  /* 0x0000064005027812 */ /* 0x000fe200078ef800 */
[----:B------:R0:W-:Y:S01]  /*9460*/  STL [R1+0x14], R4 ;  /* 0x0000140401007387 */ /* 0x0001e20000100800 */
[----:B------:R-:W-:Y:S02]  /*9470*/  LEA R22, R4, R22, 0x18 ;  /* 0x0000001604167211 */ /* 0x000fe400078ec0ff */
[----:B------:R-:W-:Y:S01]  /*9480*/  LOP3.LUT R3, R3, 0x80, RZ, 0xfc, !PT ;  /* 0x0000008003037812 */ /* 0x000fe200078efcff */
[----:B------:R0:W-:Y:S01]  /*9490*/  STL [R1+0x30], RZ ;  /* 0x000030ff01007387 */ /* 0x0001e20000100800 */
[----:B------:R-:W-:-:S03]  /*94a0*/  IADD3 R0, R22, R2, RZ ;  /* 0x0000000216007210 */ /* 0x000fc60007ffe0ff */
[----:B------:R0:W-:Y:S04]  /*94b0*/  STL [R1+0x18], R2 ;  /* 0x0000180201007387 */ /* 0x0001e80000100800 */
[----:B------:R0:W-:Y:S02]  /*94c0*/  STL [R1+0x2c], R0 ;  /* 0x00002c0001007387 */ /* 0x0001e40000100800 */
.L_x_303:
[----:B------:R-:W-:Y:S01]  /*94d0*/  ULDC.64 UR4, c[0x0][0xc88] ;  /* 0x0003220000047ab9 */ /* 0x000fe20000000a00 */
[----:B------:R-:W-:Y:S01]  /*94e0*/  ULDC.64 UR6, c[0x0][0xa18] ;  /* 0x0002860000067ab9 */ /* 0x000fe20000000a00 */
[----:B------:R-:W-:Y:S01]  /*94f0*/  UIMAD.WIDE UR4, UR40, 0x4, UR4 ;  /* 0x00000004280478a5 */ /* 0x000fe2000f8e0204 */
[----:B------:R-:W-:-:S05]  /*9500*/  ULDC.64 UR8, c[0x0][0xa00] ;  /* 0x0002800000087ab9 */ /* 0x000fca0000000a00 */
[----:B0-23--:R-:W-:Y:S02]  /*9510*/  IMAD.U32 R2, RZ, RZ, UR4 ;  /* 0x00000004ff027e24 */ /* 0x00dfe4000f8e00ff */
[----:B------:R-:W-:Y:S01]  /*9520*/  IMAD.U32 R3, RZ, RZ, UR5 ;  /* 0x00000005ff037e24 */ /* 0x000fe2000f8e00ff */
[----:B------:R-:W-:-:S04]  /*9530*/  ULDC.64 UR4, c[0x0][0xa28] ;  /* 0x00028a0000047ab9 */ /* 0x000fc80000000a00 */
[----:B------:R-:W2:Y:S01]  /*9540*/  LDG.E R2, desc[UR48][R2.64] ;  /* 0x0000003002027981 */ /* 0x000ea2000c1e1900 */
[----:B------:R-:W-:Y:S02]  /*9550*/  UISETP.NE.U32.AND UP1, UPT, UR4, URZ, UPT ;  /* 0x0000003f0400728c */ /* 0x000fe4000bf25070 */
[----:B------:R-:W-:Y:S02]  /*9560*/  UISETP.NE.U32.AND UP0, UPT, UR6, URZ, UPT ;  /* 0x0000003f0600728c */ /* 0x000fe4000bf05070 */
[----:B------:R-:W-:Y:S02]  /*9570*/  UISETP.NE.AND.EX UP2, UPT, UR5, URZ, UPT, UP1 ;  /* 0x0000003f0500728c */ /* 0x000fe4000bf45310 */
[----:B------:R-:W-:Y:S02]  /*9580*/  UISETP.NE.AND.EX UP0, UPT, UR7, URZ, UPT, UP0 ;  /* 0x0000003f0700728c */ /* 0x000fe4000bf05300 */
[----:B------:R-:W-:Y:S02]  /*9590*/  UISETP.NE.U32.AND UP1, UPT, UR8, URZ, UPT ;  /* 0x0000003f0800728c */ /* 0x000fe4000bf25070 */
[----:B------:R-:W-:-:S02]  /*95a0*/  PLOP3.LUT P0, PT, PT, PT, UP2, 0x80, 0x0 ;  /* 0x000000000000781c */ /* 0x000fc40003f0f028 */
[----:B------:R-:W-:Y:S01]  /*95b0*/  UISETP.NE.AND.EX UP5, UPT, UR9, URZ, UPT, UP1 ;  /* 0x0000003f0900728c */ /* 0x000fe2000bfa5310 */
[----:B------:R-:W-:Y:S01]  /*95c0*/  PLOP3.LUT P1, PT, PT, PT, UP0, 0x80, 0x0 ;  /* 0x000000000000781c */ /* 0x000fe20003f2f008 */
[----:B------:R-:W-:Y:S02]  /*95d0*/  IMAD.MOV.U32 R5, RZ, RZ, RZ ;  /* 0x000000ffff057224 */ /* 0x000fe400078e00ff */
[----:B------:R-:W-:Y:S02]  /*95e0*/  UP2UR UR47, UPR, URZ, 0x20 ;  /* 0x000000203f2f7883 */ /* 0x000fe40008000000 */
[----:B------:R-:W-:Y:S02]  /*95f0*/  PLOP3.LUT P2, PT, PT, PT, UP5, 0x80, 0x0 ;  /* 0x000000000000781c */ /* 0x000fe40003f4f058 */
[----:B--2---:R-:W-:-:S13]  /*9600*/  R2UR UR44, R2 ;  /* 0x00000000022c72ca */ /* 0x004fda00000e0000 */
[----:B------:R-:W-:Y:S02]  /*9610*/  USHF.R.S32.HI UR45, URZ, 0x1f, UR44 ;  /* 0x0000001f3f2d7899 */ /* 0x000fe4000801142c */
[----:B------:R-:W-:Y:S02]  /*9620*/  @UP2 ULEA UR4, UP3, UR44, UR4, 0x2 ;  /* 0x000000042c042291 */ /* 0x000fe4000f86103f */
[----:B------:R-:W-:Y:S02]  /*9630*/  USHF.L.U32 UR36, UR44, 0x2, URZ ;  /* 0x000000022c247899 */ /* 0x000fe4000800063f */
[----:B------:R-:W-:Y:S02]  /*9640*/  @UP2 ULEA.HI.X UR5, UR44, UR5, UR45, 0x2, UP3 ;  /* 0x000000052c052291 */ /* 0x000fe400098f142d */
[----:B------:R-:W-:Y:S01]  /*9650*/  USHF.L.U64.HI UR37, UR44, 0x2, UR45 ;  /* 0x000000022c257899 */ /* 0x000fe2000801022d */
[----:B------:R-:W-:Y:S01]  /*9660*/  IMAD.U32 R2, RZ, RZ, UR4 ;  /* 0x00000004ff027e24 */ /* 0x000fe2000f8e00ff */
[----:B------:R-:W-:-:S02]  /*9670*/  @UP0 UIADD3 UR6, UP4, UR36, UR6, URZ ;  /* 0x0000000624060290 */ /* 0x000fc4000ff9e03f */
[----:B------:R-:W-:Y:S02]  /*9680*/  IMAD.U32 R3, RZ, RZ, UR5 ;  /* 0x00000005ff037e24 */ /* 0x000fe4000f8e00ff */
[----:B------:R-:W-:Y:S02]  /*9690*/  @UP0 UIADD3.X UR7, UR37, UR7, URZ, UP4, !UPT ;  /* 0x0000000725070290 */ /* 0x000fe4000a7fe43f */
[----:B------:R-:W-:Y:S01]  /*96a0*/  UIADD3 UR8, UP0, UR36, UR8, URZ ;  /* 0x0000000824087290 */ /* 0x000fe2000ff1e03f */
[----:B-----5:R0:W5:Y:S03]  /*96b0*/  @P0 LDG.E R0, desc[UR48][R2.64] ;  /* 0x0000003002000981 */ /* 0x020166000c1e1900 */
[----:B------:R-:W-:Y:S01]  /*96c0*/  UIADD3.X UR4, UR37, UR9, URZ, UP0, !UPT ;  /* 0x0000000925047290 */ /* 0x000fe200087fe43f */
[----:B0-----:R-:W-:Y:S02]  /*96d0*/  IMAD.U32 R2, RZ, RZ, UR6 ;  /* 0x00000006ff027e24 */ /* 0x001fe4000f8e00ff */
[----:B------:R-:W-:-:S05]  /*96e0*/  IMAD.U32 R3, RZ, RZ, UR7 ;  /* 0x00000007ff037e24 */ /* 0x000fca000f8e00ff */
[----:B------:R0:W2:Y:S02]  /*96f0*/  @P1 LDG.E R4, desc[UR48][R2.64] ;  /* 0x0000003002041981 */ /* 0x0000a4000c1e1900 */
[----:B0-----:R-:W-:Y:S02]  /*9700*/  IMAD.U32 R2, RZ, RZ, UR8 ;  /* 0x00000008ff027e24 */ /* 0x001fe4000f8e00ff */
[----:B------:R-:W-:-:S05]  /*9710*/  IMAD.U32 R3, RZ, RZ, UR4 ;  /* 0x00000004ff037e24 */ /* 0x000fca000f8e00ff */
[----:B------:R-:W3:Y:S01]  /*9720*/  @P2 LDG.E R5, desc[UR48][R2.64] ;  /* 0x0000003002052981 */ /* 0x000ee2000c1e1900 */
[----:B--2---:R-:W-:-:S03]  /*9730*/  @P1 R2UR UR41, R4 ;  /* 0x00000000042912ca */ /* 0x004fc600000e0000 */
[----:B---3--:R0:W-:Y:S01]  /*9740*/  STL [R1+0x28], R5 ;  /* 0x0000280501007387 */ /* 0x0081e20000100800 */
[----:B------:R-:W-:Y:S11]  /*9750*/  @P1 BRA `(.L_x_229) ;  /* 0x0000000000241947 */ /* 0x000ff60003800000 */
[----:B------:R-:W-:Y:S01]  /*9760*/  UISETP.NE.AND UP0, UPT, UR47, URZ, UPT ;  /* 0x0000003f2f00728c */ /* 0x000fe2000bf05270 */
[----:B------:R-:W-:-:S05]  /*9770*/  ULDC UR41, c[0x0][0x288] ;  /* 0x0000a20000297ab9 */ /* 0x000fca0000000800 */
[----:B------:R-:W-:-:S13]  /*9780*/  PLOP3.LUT P1, PT, PT, PT, UP0, 0x40, 0x0 ;  /* 0x000000000000781c */ /* 0x000fda0003f2e808 */
[----:B------:R-:W-:Y:S05]  /*9790*/  @P1 BRA `(.L_x_229) ;  /* 0x0000000000141947 */ /* 0x000fea0003800000 */
[----:B0-----:R-:W2:Y:S04]  /*97a0*/  LDG.E R5, desc[UR48][R2.64] ;  /* 0x0000003002057981 */ /* 0x001ea8000c1e1900 */
[----:B------:R-:W3:Y:S01]  /*97b0*/  LDG.E R4, desc[UR48][R2.64+0x4] ;  /* 0x0000043002047981 */ /* 0x000ee2000c1e1900 */
[----:B--2---:R-:W-:Y:S02]  /*97c0*/  R2UR UR4, R5 ;  /* 0x00000000050472ca */ /* 0x004fe400000e0000 */
[----:B---3--:R-:W-:-:S13]  /*97d0*/  R2UR UR41, R4 ;  /* 0x00000000042972ca */ /* 0x008fda00000e0000 */
[----:B------:R-:W-:-:S12]  /*97e0*/  UIADD3 UR41, -UR4, UR41, URZ ;  /* 0x0000002904297290 */ /* 0x000fd8000fffe13f */
.L_x_229:
[----:B------:R-:W-:Y:S01]  /*97f0*/  IMAD.U32 R4, RZ, RZ, UR44 ;  /* 0x0000002cff047e24 */ /* 0x000fe2000f8e00ff */
[----:B------:R-:W-:Y:S01]  /*9800*/  UMOV UR38, URZ ;  /* 0x0000003f00267c82 */ /* 0x000fe20008000000 */
[----:B------:R-:W-:Y:S01]  /*9810*/  ULDC.64 UR6, c[0x0][0xa20] ;  /* 0x0002880000067ab9 */ /* 0x000fe20000000a00 */
[----:B-----5:R-:W-:Y:S01]  /*9820*/  @P0 R2UR UR38, R0 ;  /* 0x00000000002602ca */ /* 0x020fe200000e0000 */
[----:B------:R-:W-:Y:S01]  /*9830*/  ULDC.64 UR4, c[0x0][0x418] ;  /* 0x0001060000047ab9 */ /* 0x000fe20000000a00 */
[----:B------:R1:W-:Y:S01]  /*9840*/  STL [R1], R4 ;  /* 0x0000000401007387 */ /* 0x0003e20000100800 */
[----:B------:R-:W-:Y:S01]  /*9850*/  ISETP.NE.U32.AND P0, PT, RZ, UR6, PT ;  /* 0x00000006ff007c0c */ /* 0x000fe2000bf05070 */
[----:B------:R-:W-:Y:S01]  /*9860*/  UISETP.NE.U32.AND UP0, UPT, UR4, URZ, UPT ;  /* 0x0000003f0400728c */ /* 0x000fe2000bf05070 */
[----:B------:R-:W-:Y:S02]  /*9870*/  ULDC UR42, c[0x0][0x2f0] ;  /* 0x0000bc00002a7ab9 */ /* 0x000fe40000000800 */
[----:B------:R-:W-:Y:S01]  /*9880*/  ISETP.NE.AND.EX P0, PT, RZ, UR7, PT, P0 ;  /* 0x00000007ff007c0c */ /* 0x000fe2000bf05300 */
[----:B------:R-:W-:Y:S01]  /*9890*/  UISETP.NE.AND.EX UP0, UPT, UR5, URZ, UPT, UP0 ;  /* 0x0000003f0500728c */ /* 0x000fe2000bf05300 */
[----:B------:R-:W-:-:S03]  /*98a0*/  ULDC UR4, c[0x0][0x424] ;  /* 0x0001090000047ab9 */ /* 0x000fc60000000800 */
[----:B------:R-:W-:-:S04]  /*98b0*/  USEL UR4, UR4, 0x1, UP0 ;  /* 0x0000000104047887 */ /* 0x000fc80008000000 */
[----:B------:R-:W-:-:S04]  /*98c0*/  UIMAD UR42, UR4, UR42, URZ ;  /* 0x0000002a042a72a4 */ /* 0x000fc8000f8e023f */
[----:B-1----:R-:W-:Y:S08]  /*98d0*/  @!P0 BRA `(.L_x_230) ;  /* 0x00000000001c8947 */ /* 0x002ff00003800000 */
[----:B------:R-:W-:-:S04]  /*98e0*/  UIADD3 UR4, UP0, UR36, UR6, URZ ;  /* 0x0000000624047290 */ /* 0x000fc8000ff1e03f */
[----:B------:R-:W-:Y:S02]  /*98f0*/  UIADD3.X UR5, UR37, UR7, URZ, UP0, !UPT ;  /* 0x0000000725057290 */ /* 0x000fe400087fe43f */
[----:B------:R-:W-:-:S04]  /*9900*/  IMAD.U32 R2, RZ, RZ, UR4 ;  /* 0x00000004ff027e24 */ /* 0x000fc8000f8e00ff */
[----:B------:R-:W-:-:S05]  /*9910*/  IMAD.U32 R3, RZ, RZ, UR5 ;  /* 0x00000005ff037e24 */ /* 0x000fca000f8e00ff */
[----:B------:R-:W2:Y:S02]  /*9920*/  LDG.E R2, desc[UR48][R2.64] ;  /* 0x0000003002027981 */ /* 0x000ea4000c1e1900 */
[----:B--2---:R-:W-:Y:S01]  /*9930*/  R2UR UR42, R2 ;  /* 0x00000000022a72ca */ /* 0x004fe200000e0000 */
[----:B------:R-:W-:-:S14]  /*9940*/  BRA `(.L_x_231) ;  /* 0x00000000002c7947 */ /* 0x000fdc0003800000 */
.L_x_230:
[----:B------:R-:W-:Y:S02]  /*9950*/  ULDC.64 UR4, c[0x0][0xa08] ;  /* 0x0002820000047ab9 */ /* 0x000fe40000000a00 */
[----:B------:R-:W-:-:S04]  /*9960*/  ISETP.NE.U32.AND P0, PT, RZ, UR4, PT ;  /* 0x00000004ff007c0c */ /* 0x000fc8000bf05070 */
[----:B------:R-:W-:-:S13]  /*9970*/  ISETP.NE.AND.EX P0, PT, RZ, UR5, PT, P0 ;  /* 0x00000005ff007c0c */ /* 0x000fda000bf05300 */
[----:B------:R-:W-:Y:S05]  /*9980*/  @!P0 BRA `(.L_x_231) ;  /* 0x00000000001c8947 */ /* 0x000fea0003800000 */
[----:B------:R-:W1:Y:S02]  /*9990*/  LDC.64 R2, c[0x0][0xa08] ;  /* 0x00028200ff027b82 */ /* 0x000e640000000a00 */
[----:B-1----:R-:W-:-:S05]  /*99a0*/  IMAD.WIDE R2, R4, 0x4, R2 ;  /* 0x0000000404027825 */ /* 0x002fca00078e0202 */
[----:B------:R-:W2:Y:S04]  /*99b0*/  LDG.E R4, desc[UR48][R2.64] ;  /* 0x0000003002047981 */ /* 0x000ea8000c1e1900 */
[----:B------:R-:W3:Y:S01]  /*99c0*/  LDG.E R0, desc[UR48][R2.64+0x4] ;  /* 0x0000043002007981 */ /* 0x000ee2000c1e1900 */
[----:B--2---:R-:W-:Y:S02]  /*99d0*/  R2UR UR42, R4 ;  /* 0x00000000042a72ca */ /* 0x004fe400000e0000 */
[----:B---3--:R-:W-:-:S13]  /*99e0*/  R2UR UR4, R0 ;  /* 0x00000000000472ca */ /* 0x008fda00000e0000 */
[----:B------:R-:W-:-:S12]  /*99f0*/  UIADD3 UR42, -UR42, UR4, URZ ;  /* 0x000000042a2a7290 */ /* 0x000fd8000fffe13f */
.L_x_231:
[----:B------:R-:W-:Y:S01]  /*9a00*/  UIADD3 UR42, -UR38, UR42, URZ ;  /* 0x0000002a262a7290 */ /* 0x000fe2000fffe13f */
[----:B------:R-:W-:Y:S03]  /*9a10*/  BSSY B7, `(.L_x_232) ;  /* 0x000041f000077945 */ /* 0x000fe60003800000 */
[----:B------:R-:W-:Y:S02]  /*9a20*/  UIADD3 UR4, UR42, 0x9f, URZ ;  /* 0x0000009f2a047890 */ /* 0x000fe4000fffe03f */
[----:B------:R-:W-:Y:S02]  /*9a30*/  ISETP.LT.AND P0, PT, RZ, UR42, PT ;  /* 0x0000002aff007c0c */ /* 0x000fe4000bf01270 */
[----:B------:R-:W-:-:S04]  /*9a40*/  UIMAD.WIDE UR4, UR4, 0x66666667, URZ ;  /* 0x66666667040478a5 */ /* 0x000fc8000f8e023f */
[----:B------:R-:W-:-:S04]  /*9a50*/  USHF.R.U32.HI UR43, URZ, 0x1f, UR5 ;  /* 0x0000001f3f2b7899 */ /* 0x000fc80008011605 */
[----:B------:R-:W-:-:S03]  /*9a60*/  ULEA.HI.SX32 UR43, UR5, UR43, 0x1a ;  /* 0x0000002b052b7291 */ /* 0x000fc6000f8fd23f */
[----:B------:R-:W-:Y:S09]  /*9a70*/  @P0 BRA `(.L_x_233) ;  /* 0x0000000000440947 */ /* 0x000ff20003800000 */
[----:B------:R-:W1:Y:S02]  /*9a80*/  S2R R0, SR_TID.X ;  /* 0x0000000000007919 */ /* 0x000e640000002100 */
[----:B-1----:R-:W-:-:S04]  /*9a90*/  LOP3.LUT R0, R0, 0x7f, RZ, 0xc0, !PT ;  /* 0x0000007f00007812 */ /* 0x002fc800078ec0ff */
[----:B------:R-:W-:-:S13]  /*9aa0*/  ISETP.NE.AND P0, PT, R0, RZ, PT ;  /* 0x000000ff0000720c */ /* 0x000fda0003f05270 */
[----:B------:R-:W-:Y:S05]  /*9ab0*/  @P0 BRA `(.L_x_234) ;  /* 0x0000004000500947 */ /* 0x000fea0003800000 */
[----:B0-----:R-:W0:Y:S01]  /*9ac0*/  S2R R5, SR_LANEID ;  /* 0x0000000000057919 */ /* 0x001e220000000000 */
[----:B------:R-:W-:Y:S01]  /*9ad0*/  VOTEU.ANY UR4, UPT, PT ;  /* 0x0000000000047886 */ /* 0x000fe200038e0100 */
[----:B------:R-:W1:Y:S01]  /*9ae0*/  LDC.64 R2, c[0x0][0xc60] ;  /* 0x00031800ff027b82 */ /* 0x000e620000000a00 */
[----:B------:R-:W0:Y:S02]  /*9af0*/  FLO.U32 R0, UR4 ;  /* 0x0000000400007d00 */ /* 0x000e2400080e0000 */
[----:B0-----:R-:W-:-:S06]  /*9b00*/  ISETP.EQ.U32.AND P0, PT, R0, R5, PT ;  /* 0x000000050000720c */ /* 0x001fcc0003f02070 */
[----:B------:R-:W1:Y:S07]  /*9b10*/  POPC R5, UR4 ;  /* 0x0000000400057d09 */ /* 0x000e6e0008000000 */
[----:B-1----:R-:W2:Y:S01]  /*9b20*/  @P0 ATOMG.E.ADD.STRONG.GPU PT, R3, desc[UR48][R2.64], R5 ;  /* 0x00000005020309a8 */ /* 0x002ea200081ee1f0 */
[----:B------:R-:W0:Y:S02]  /*9b30*/  S2R R4, SR_LTMASK ;  /* 0x0000000000047919 */ /* 0x000e240000003900 */
[----:B0-----:R-:W-:-:S04]  /*9b40*/  LOP3.LUT R4, R4, UR4, RZ, 0xc0, !PT ;  /* 0x0000000404047c12 */ /* 0x001fc8000f8ec0ff */
[----:B------:R-:W0:Y:S01]  /*9b50*/  POPC R7, R4 ;  /* 0x0000000400077309 */ /* 0x000e220000000000 */
[----:B--2---:R-:W0:Y:S02]  /*9b60*/  SHFL.IDX PT, R0, R3, R0, 0x1f ;  /* 0x00001f0003007589 */ /* 0x004e2400000e0000 */
[----:B0-----:R-:W-:Y:S01]  /*9b70*/  IADD3 R16, R0, UR51, R7 ;  /* 0x0000003300107c10 */ /* 0x001fe2000fffe007 */
[----:B------:R-:W-:Y:S06]  /*9b80*/  BRA `(.L_x_234) ;  /* 0x00000040001c7947 */ /* 0x000fec0003800000 */
.L_x_233:
[----:B------:R-:W-:Y:S01]  /*9b90*/  VIADD R0, R22, 0xe000 ;  /* 0x0000e00016007836 */ /* 0x000fe20000000000 */
[----:B------:R-:W-:Y:S04]  /*9ba0*/  BSSY B6, `(.L_x_235) ;  /* 0x0000013000067945 */ /* 0x000fe80003800000 */
[----:B------:R-:W-:-:S13]  /*9bb0*/  LOP3.LUT P0, RZ, R0, 0x1bf, RZ, 0xc0, !PT ;  /* 0x000001bf00ff7812 */ /* 0x000fda000780c0ff */
[----:B------:R-:W-:Y:S05]  /*9bc0*/  @!P0 BRA `(.L_x_236) ;  /* 0x0000000000408947 */ /* 0x000fea0003800000 */
[----:B------:R-:W-:Y:S01]  /*9bd0*/  MOV R2, 0x0 ;  /* 0x0000000000027802 */ /* 0x000fe20000000f00 */
[----:B------:R-:W-:Y:S01]  /*9be0*/  ULDC.64 UR6, c[0x4][0x98] ;  /* 0x0100260000067ab9 */ /* 0x000fe20000000a00 */
[----:B------:R-:W-:Y:S01]  /*9bf0*/  ULDC.64 UR8, c[0x4][0xa0] ;  /* 0x0100280000087ab9 */ /* 0x000fe20000000a00 */
[----:B------:R-:W-:Y:S01]  /*9c00*/  ULDC.64 UR4, c[0x4][0x8] ;  /* 0x0100020000047ab9 */ /* 0x000fe20000000a00 */
[----:B------:R-:W-:Y:S01]  /*9c10*/  IMAD.U32 R4, RZ, RZ, UR6 ;  /* 0x00000006ff047e24 */ /* 0x000fe2000f8e00ff */
[----:B0-----:R-:W-:Y:S01]  /*9c20*/  MOV R5, UR7 ;  /* 0x0000000700057c02 */ /* 0x001fe20008000f00 */
        /* <DEDUP_REMOVED lines=10> */
.L_x_236:
[----:B------:R-:W-:Y:S05]  /*9cd0*/  BSYNC B6 ;  /* 0x0000000000067941 */ /* 0x000fea0003800000 */
.L_x_235:
[----:B------:R-:W2:Y:S01]  /*9ce0*/  LDL.LU R19, [R1+0xc] ;  /* 0x00000c0001137983 */ /* 0x000ea20000300800 */
[----:B------:R-:W-:Y:S01]  /*9cf0*/  VIADD R0, R22, 0x6000 ;  /* 0x0000600016007836 */ /* 0x000fe20000000000 */
[----:B------:R-:W-:Y:S04]  /*9d00*/  BSSY B6, `(.L_x_237) ;  /* 0x0000016000067945 */ /* 0x000fe80003800000 */
[----:B------:R-:W-:Y:S02]  /*9d10*/  LOP3.LUT P0, RZ, R0, 0x1bf, RZ, 0xc0, !PT ;  /* 0x000001bf00ff7812 */ /* 0x000fe4000780c0ff */
[----:B--2---:R-:W-:-:S11]  /*9d20*/  LOP3.LUT R19, R19, 0xfffffffe, RZ, 0xc0, !PT ;  /* 0xfffffffe13137812 */ /* 0x004fd600078ec0ff */
[----:B------:R-:W-:-:S05]  /*9d30*/  @P0 LOP3.LUT R19, R19, 0x1, RZ, 0xfc, !PT ;  /* 0x0000000113130812 */ /* 0x000fca00078efcff */
[----:B------:R1:W-:Y:S01]  /*9d40*/  STL [R1+0xc], R19 ;  /* 0x00000c1301007387 */ /* 0x0003e20000100800 */
[----:B------:R-:W-:Y:S05]  /*9d50*/  @!P0 BRA `(.L_x_238) ;  /* 0x0000000000408947 */ /* 0x000fea0003800000 */
[----:B------:R-:W-:Y:S01]  /*9d60*/  MOV R2, 0x0 ;  /* 0x0000000000027802 */ /* 0x000fe20000000f00 */
[----:B------:R-:W-:Y:S01]  /*9d70*/  ULDC.64 UR6, c[0x4][0x98] ;  /* 0x0100260000067ab9 */ /* 0x000fe20000000a00 */
[----:B------:R-:W-:Y:S01]  /*9d80*/  ULDC.64 UR8, c[0x4][0xa0] ;  /* 0x0100280000087ab9 */ /* 0x000fe20000000a00 */
[----:B------:R-:W-:Y:S01]  /*9d90*/  ULDC.64 UR4, c[0x4][0x10] ;  /* 0x0100040000047ab9 */ /* 0x000fe20000000a00 */
[----:B------:R-:W-:Y:S01]  /*9da0*/  IMAD.U32 R4, RZ, RZ, UR6 ;  /* 0x00000006ff047e24 */ /* 0x000fe2000f8e00ff */
[----:B------:R-:W-:Y:S01]  /*9db0*/  MOV R8, 0x70 ;  /* 0x0000007000087802 */ /* 0x000fe20000000f00 */
[----:B------:R-:W2:Y:S01]  /*9dc0*/  LDC.64 R2, c[0x4][R2] ;  /* 0x0100000002027b82 */ /* 0x000ea20000000a00 */
[----:B0-----:R-:W-:Y:S02]  /*9dd0*/  IMAD.U32 R5, RZ, RZ, UR7 ;  /* 0x00000007ff057e24 */ /* 0x001fe4000f8e00ff */
[----:B------:R-:W-:Y:S02]  /*9de0*/  IMAD.U32 R6, RZ, RZ, UR8 ;  /* 0x00000008ff067e24 */ /* 0x000fe4000f8e00ff */
[----:B------:R-:W-:-:S02]  /*9df0*/  IMAD.U32 R7, RZ, RZ, UR9 ;  /* 0x00000009ff077e24 */ /* 0x000fc4000f8e00ff */
[----:B------:R-:W-:Y:S02]  /*9e00*/  IMAD.U32 R10, RZ, RZ, UR4 ;  /* 0x00000004ff0a7e24 */ /* 0x000fe4000f8e00ff */
[----:B------:R-:W-:Y:S02]  /*9e10*/  IMAD.U32 R11, RZ, RZ, UR5 ;  /* 0x00000005ff0b7e24 */ /* 0x000fe4000f8e00ff */
[----:B------:R-:W-:Y:S02]  /*9e20*/  IMAD.MOV.U32 R12, RZ, RZ, 0x1 ;  /* 0x00000001ff0c7424 */ /* 0x000fe400078e00ff */
[----:B------:R-:W-:-:S07]  /*9e30*/  IMAD.MOV.U32 R13, RZ, RZ, RZ ;  /* 0x000000ffff0d7224 */ /* 0x000fce00078e00ff */
[----:B------:R-:W-:-:S07]  /*9e40*/  LEPC R20, `(.L_x_238) ;  /* 0x000000001014794e */ /* 0x000fce0000000000 */
[----:B-12---:R-:W-:Y:S05]  /*9e50*/  CALL.ABS.NOINC R2 ;  /* 0x0000000002007343 */ /* 0x006fea0003c00000 */
.L_x_238:
[----:B------:R-:W-:Y:S05]  /*9e60*/  BSYNC B6 ;  /* 0x0000000000067941 */ /* 0x000fea0003800000 */
.L_x_237:
        /* <DEDUP_REMOVED lines=8> */
[----:B------:R-:W-:Y:S02]  /*9ef0*/  IMAD.U32 R4, RZ, RZ, UR6 ;  /* 0x00000006ff047e24 */ /* 0x000fe4000f8e00ff */
[----:B------:R-:W2:Y:S01]  /*9f00*/  LDC.64 R2, c[0x4][R2] ;  /* 0x0100000002027b82 */ /* 0x000ea20000000a00 */
[----:B0-----:R-:W-:Y:S02]  /*9f10*/  IMAD.U32 R5, RZ, RZ, UR7 ;  /* 0x00000007ff057e24 */ /* 0x001fe4000f8e00ff */
        /* <DEDUP_REMOVED lines=8> */
[----:B-12---:R-:W-:Y:S05]  /*9fa0*/  CALL.ABS.NOINC R2 ;  /* 0x0000000002007343 */ /* 0x006fea0003c00000 */
.L_x_240:
[----:B------:R-:W-:Y:S05]  /*9fb0*/  BSYNC B6 ;  /* 0x0000000000067941 */ /* 0x000fea0003800000 */
.L_x_239:
[----:B------:R-:W-:Y:S01]  /*9fc0*/  IMAD.MOV.U32 R23, RZ, RZ, R19 ;  /* 0x000000ffff177224 */ /* 0x000fe200078e0013 */
        /* <DEDUP_REMOVED lines=18> */
[----:B01----:R-:W-:Y:S05]  /*a0f0*/  CALL.ABS.NOINC R2 ;  /* 0x0000000002007343 */ /* 0x003fea0003c00000 */
.L_x_242:
[----:B------:R-:W-:Y:S05]  /*a100*/  BSYNC B6 ;  /* 0x0000000000067941 */ /* 0x000fea0003800000 */
.L_x_241:
[----:B------:R2:W3:Y:S01]  /*a110*/  LDL R20, [R1] ;  /* 0x0000000001147983 */ /* 0x0004e20000100800 */
[----:B------:R-:W-:Y:S01]  /*a120*/  ULDC.64 UR4, c[0x0][0x9f8] ;  /* 0x00027e0000047ab9 */ /* 0x000fe20000000a00 */
[----:B-1----:R-:W1:Y:S01]  /*a130*/  LDC R19, c[0x0][0x430] ;  /* 0x00010c00ff137b82 */ /* 0x002e620000000800 */
[----:B------:R-:W-:-:S04]  /*a140*/  UISETP.NE.U32.AND UP0, UPT, UR4, URZ, UPT ;  /* 0x0000003f0400728c */ /* 0x000fc8000bf05070 */
[----:B------:R-:W-:-:S06]  /*a150*/  UISETP.NE.AND.EX UP0, UPT, UR5, URZ, UPT, UP0 ;  /* 0x0000003f0500728c */ /* 0x000fcc000bf05300 */
[----:B------:R-:W-:-:S05]  /*a160*/  PLOP3.LUT P0, PT, PT, PT, UP0, 0x80, 0x0 ;  /* 0x000000000000781c */ /* 0x000fca0003f0f008 */
[----:B------:R-:W-:-:S04]  /*a170*/  @UP0 UIADD3 UR4, UP1, UR36, UR4, URZ ;  /* 0x0000000424040290 */ /* 0x000fc8000ff3e03f */
[----:B------:R-:W-:Y:S02]  /*a180*/  @UP0 UIADD3.X UR5, UR37, UR5, URZ, UP1, !UPT ;  /* 0x0000000525050290 */ /* 0x000fe40008ffe43f */
[----:B------:R-:W-:-:S04]  /*a190*/  IMAD.U32 R2, RZ, RZ, UR4 ;  /* 0x00000004ff027e24 */ /* 0x000fc8000f8e00ff */
[----:B------:R-:W-:-:S05]  /*a1a0*/  IMAD.U32 R3, RZ, RZ, UR5 ;  /* 0x00000005ff037e24 */ /* 0x000fca000f8e00ff */
[----:B---3--:R-:W3:Y:S01]  /*a1b0*/  @P0 LDG.E R20, desc[UR48][R2.64] ;  /* 0x0000003002140981 */ /* 0x008ee2000c1e1900 */
[----:B-1----:R-:W-:Y:S01]  /*a1c0*/  ISETP.NE.AND P2, PT, R19, 0x1, PT ;  /* 0x000000011300780c */ /* 0x002fe20003f45270 */
[----:B------:R-:W-:Y:S01]  /*a1d0*/  UMOV UR4, 0xffffffff ;  /* 0xffffffff00047882 */ /* 0x000fe20000000000 */
[----:B------:R-:W-:-:S11]  /*a1e0*/  LOP3.LUT R23, R23, 0xfffffff7, RZ, 0xc0, !PT ;  /* 0xfffffff717177812 */ /* 0x000fd600078ec0ff */
[----:B------:R-:W-:Y:S01]  /*a1f0*/  @P2 LOP3.LUT R23, R23, 0x8, RZ, 0xfc, !PT ;  /* 0x0000000817172812 */ /* 0x000fe200078efcff */
[----:B---3--:R2:W-:Y:S04]  /*a200*/  @P0 STL [R1], R20 ;  /* 0x0000001401000387 */ /* 0x0085e80000100800 */
[----:B------:R2:W-:Y:S01]  /*a210*/  STL [R1+0xc], R23 ;  /* 0x00000c1701007387 */ /* 0x0005e20000100800 */
[----:B------:R-:W-:Y:S05]  /*a220*/  BRA.DIV UR4, `(.L_x_243) ;  /* 0x0000004a045c7947 */ /* 0x000fea000b800000 */
.L_x_323:
[----:B------:R-:W1:Y:S01]  /*a230*/  S2R R0, SR_TID.X ;  /* 0x0000000000007919 */ /* 0x000e620000002100 */
[----:B------:R-:W-:Y:S01]  /*a240*/  UMOV UR4, 0xa0 ;  /* 0x000000a000047882 */ /* 0x000fe20000000000 */
[----:B0-----:R-:W0:Y:S01]  /*a250*/  @P2 LDC R5, c[0x0][0x434] ;  /* 0x00010d00ff052b82 */ /* 0x001e220000000800 */
[----:B------:R-:W-:Y:S01]  /*a260*/  UIMAD UR4, UR43, UR4, -0xa0 ;  /* 0xffffff602b0474a4 */ /* 0x000fe2000f8e0204 */
[----:B------:R-:W3:Y:S01]  /*a270*/  S2R R9, SR_TID.X ;  /* 0x0000000000097919 */ /* 0x000ee20000002100 */
[----:B------:R-:W-:Y:S01]  /*a280*/  SHF.R.S32.HI R14, RZ, 0x1f, R20 ;  /* 0x0000001fff0e7819 */ /* 0x000fe20000011414 */
[----:B------:R-:W-:Y:S01]  /*a290*/  IMAD.MOV.U32 R13, RZ, RZ, R23 ;  /* 0x000000ffff0d7224 */ /* 0x000fe200078e0017 */
[----:B------:R-:W4:Y:S03]  /*a2a0*/  S2R R12, SR_TID.X ;  /* 0x00000000000c7919 */ /* 0x000f260000002100 */
[----:B------:R0:W-:Y:S01]  /*a2b0*/  STL [R1+0x10], R14 ;  /* 0x0000100e01007387 */ /* 0x0001e20000100800 */
[C---:B-1----:R-:W-:Y:S01]  /*a2c0*/  LOP3.LUT R2, R0.reuse, 0x7f, RZ, 0xc0, !PT ;  /* 0x0000007f00027812 */ /* 0x042fe200078ec0ff */
[----:B------:R-:W-:-:S03]  /*a2d0*/  IMAD.SHL.U32 R0, R0, 0x20, RZ ;  /* 0x0000002000007824 */ /* 0x000fc600078e00ff */
[----:B------:R-:W-:Y:S02]  /*a2e0*/  SHF.R.U32.HI R2, RZ, 0x2, R2 ;  /* 0x00000002ff027819 */ /* 0x000fe40000011602 */
[----:B---3--:R-:W-:Y:S02]  /*a2f0*/  LOP3.LUT R9, R9, 0x7f, RZ, 0xc0, !PT ;  /* 0x0000007f09097812 */ /* 0x008fe400078ec0ff */
[----:B------:R-:W-:Y:S01]  /*a300*/  LOP3.LUT R0, R2, 0x60, R0, 0xf8, !PT ;  /* 0x0000006002007812 */ /* 0x000fe200078ef800 */
[----:B----4-:R-:W-:Y:S01]  /*a310*/  IMAD.SHL.U32 R12, R12, 0x20, RZ ;  /* 0x000000200c0c7824 */ /* 0x010fe200078e00ff */
[----:B------:R-:W-:-:S03]  /*a320*/  SHF.R.U32.HI R9, RZ, 0x2, R9 ;  /* 0x00000002ff097819 */ /* 0x000fc60000011609 */
[----:B------:R-:W-:Y:S01]  /*a330*/  VIADD R8, R0, UR4 ;  /* 0x0000000400087c36 */ /* 0x000fe20008000000 */
[----:B------:R-:W-:Y:S01]  /*a340*/  LOP3.LUT R12, R9, 0x60, R12, 0xf8, !PT ;  /* 0x00000060090c7812 */ /* 0x000fe200078ef80c */
[----:B------:R-:W1:Y:S03]  /*a350*/  @P2 LDC R0, c[0x0][0x438] ;  /* 0x00010e00ff002b82 */ /* 0x000e660000000800 */
[C---:B------:R-:W-:Y:S01]  /*a360*/  ISETP.GE.AND P1, PT, R8.reuse, UR42, PT ;  /* 0x0000002a08007c0c */ /* 0x040fe2000bf26270 */
[----:B------:R-:W-:Y:S01]  /*a370*/  VIADD R8, R8, UR38 ;  /* 0x0000002608087c36 */ /* 0x000fe20008000000 */
[----:B------:R-:W-:-:S03]  /*a380*/  LOP3.LUT R12, R12, 0x80, RZ, 0xfc, !PT ;  /* 0x000000800c0c7812 */ /* 0x000fc600078efcff */
[----:B0-----:R-:W-:-:S04]  /*a390*/  @P2 IMAD.HI.U32 R5, R8, R5, RZ ;  /* 0x0000000508052227 */ /* 0x001fc800078e00ff */
[----:B------:R-:W-:-:S04]  /*a3a0*/  IMAD.MOV.U32 R6, RZ, RZ, R8 ;  /* 0x000000ffff067224 */ /* 0x000fc800078e0008 */
[----:B------:R-:W0:Y:S01]  /*a3b0*/  @!P1 LDC.64 R2, c[0x0][0x428] ;  /* 0x00010a00ff029b82 */ /* 0x000e220000000a00 */
[----:B-1----:R-:W-:-:S07]  /*a3c0*/  @P2 SHF.R.U32.HI R6, RZ, R0, R5 ;  /* 0x00000000ff062219 */ /* 0x002fce0000011605 */
[----:B------:R-:W1:Y:S01]  /*a3d0*/  @!P1 LDC.64 R4, c[0x0][0x418] ;  /* 0x00010600ff049b82 */ /* 0x000e620000000a00 */
[----:B------:R-:W-:Y:S01]  /*a3e0*/  @!P1 SHF.R.S32.HI R7, RZ, 0x1f, R6 ;  /* 0x0000001fff079819 */ /* 0x000fe20000011406 */
[----:B0-----:R-:W-:-:S04]  /*a3f0*/  @!P1 IMAD R0, R14, R2, RZ ;  /* 0x000000020e009224 */ /* 0x001fc800078e02ff */
[C---:B------:R-:W-:Y:S02]  /*a400*/  @!P1 IMAD R0, R20.reuse, R3, R0 ;  /* 0x0000000314009224 */ /* 0x040fe400078e0200 */
[----:B------:R-:W-:-:S05]  /*a410*/  @!P1 IMAD.WIDE.U32 R2, R20, R2, R6 ;  /* 0x0000000214029225 */ /* 0x000fca00078e0006 */
[----:B------:R-:W-:Y:S02]  /*a420*/  @!P1 IADD3 R0, R3, R0, RZ ;  /* 0x0000000003009210 */ /* 0x000fe40007ffe0ff */
[C---:B-1----:R-:W-:Y:S01]  /*a430*/  @!P1 LEA R10, P0, R2.reuse, R4, 0x2 ;  /* 0x00000004020a9211 */ /* 0x042fe200078010ff */
[----:B------:R-:W0:Y:S03]  /*a440*/  @P2 LDC R3, c[0x0][0x434] ;  /* 0x00010d00ff032b82 */ /* 0x000e260000000800 */
[----:B------:R-:W-:Y:S01]  /*a450*/  @!P1 LEA.HI.X R11, R2, R5, R0, 0x2, P0 ;  /* 0x00000005020b9211 */ /* 0x000fe200000f1400 */
[----:B------:R-:W-:Y:S02]  /*a460*/  VIADD R0, R12, UR4 ;  /* 0x000000040c007c36 */ /* 0x000fe40008000000 */
[----:B------:R-:W-:Y:S02]  /*a470*/  IMAD.MOV R6, RZ, RZ, -R6 ;  /* 0x000000ffff067224 */ /* 0x000fe400078e0a06 */
[----:B------:R-:W1:Y:S01]  /*a480*/  @P2 LDC R2, c[0x0][0x438] ;  /* 0x00010e00ff022b82 */ /* 0x000e620000000800 */
[C---:B------:R-:W-:Y:S01]  /*a490*/  ISETP.GE.AND P0, PT, R0.reuse, UR42, PT ;  /* 0x0000002a00007c0c */ /* 0x040fe2000bf06270 */
[----:B------:R-:W-:-:S02]  /*a4a0*/  VIADD R0, R0, UR38 ;  /* 0x0000002600007c36 */ /* 0x000fc40008000000 */
[----:B------:R-:W-:Y:S01]  /*a4b0*/  IMAD.MOV.U32 R5, RZ, RZ, RZ ;  /* 0x000000ffff057224 */ /* 0x000fe200078e00ff */
[----:B------:R-:W-:Y:S01]  /*a4c0*/  ISETP.GT.U32.OR P0, PT, R12, 0x9f, P0 ;  /* 0x0000009f0c00780c */ /* 0x000fe20000704470 */
[----:B------:R-:W-:Y:S02]  /*a4d0*/  IMAD.MOV.U32 R4, RZ, RZ, R0 ;  /* 0x000000ffff047224 */ /* 0x000fe400078e0000 */
[----:B------:R-:W-:Y:S02]  /*a4e0*/  IMAD R6, R19, R6, R8 ;  /* 0x0000000613067224 */ /* 0x000fe400078e0208 */
[----:B------:R-:W5:Y:S01]  /*a4f0*/  @!P1 LDG.E R5, desc[UR48][R10.64] ;  /* 0x000000300a059981 */ /* 0x000f62000c1e1900 */
[----:B0-----:R-:W-:-:S05]  /*a500*/  @P2 IMAD.HI.U32 R3, R0, R3, RZ ;  /* 0x0000000300032227 */ /* 0x001fca00078e00ff */
[----:B-1----:R-:W-:Y:S02]  /*a510*/  @P2 SHF.R.U32.HI R4, RZ, R2, R3 ;  /* 0x00000002ff042219 */ /* 0x002fe40000011603 */
[----:B------:R-:W0:Y:S02]  /*a520*/  @!P0 LDC.64 R2, c[0x0][0x428] ;  /* 0x00010a00ff028b82 */ /* 0x000e240000000a00 */
[--C-:B------:R-:W-:Y:S01]  /*a530*/  @!P0 SHF.R.S32.HI R9, RZ, 0x1f, R4.reuse ;  /* 0x0000001fff098819 */ /* 0x100fe20000011404 */
[----:B------:R-:W-:Y:S02]  /*a540*/  @!P0 IMAD.MOV.U32 R8, RZ, RZ, R4 ;  /* 0x000000ffff088224 */ /* 0x000fe400078e0004 */
[-C--:B0-----:R-:W-:Y:S02]  /*a550*/  @!P0 IMAD R7, R14, R2.reuse, RZ ;  /* 0x000000020e078224 */ /* 0x081fe400078e02ff */
[----:B------:R-:W-:-:S04]  /*a560*/  @!P0 IMAD.WIDE.U32 R8, R20, R2, R8 ;  /* 0x0000000214088225 */ /* 0x000fc800078e0008 */
[----:B------:R-:W-:Y:S02]  /*a570*/  @!P0 IMAD R7, R20, R3, R7 ;  /* 0x0000000314078224 */ /* 0x000fe400078e0207 */
[----:B------:R-:W0:Y:S02]  /*a580*/  @!P0 LDC.64 R2, c[0x0][0x418] ;  /* 0x00010600ff028b82 */ /* 0x000e240000000a00 */
[----:B------:R-:W-:Y:S01]  /*a590*/  @!P0 IMAD.IADD R7, R7, 0x1, R9 ;  /* 0x0000000107078824 */ /* 0x000fe200078e0209 */
[----:B------:R-:W-:Y:S02]  /*a5a0*/  LOP3.LUT R13, R13, 0xfffffffd, RZ, 0xc0, !PT ;  /* 0xfffffffd0d0d7812 */ /* 0x000fe400078ec0ff */
[----:B0-----:R-:W-:-:S04]  /*a5b0*/  @!P0 LEA R2, P1, R8, R2, 0x2 ;  /* 0x0000000208028211 */ /* 0x001fc800078210ff */
[----:B------:R-:W-:Y:S01]  /*a5c0*/  @!P0 LEA.HI.X R3, R8, R3, R7, 0x2, P1 ;  /* 0x0000000308038211 */ /* 0x000fe200008f1407 */
[----:B------:R-:W-:-:S06]  /*a5d0*/  IMAD.MOV.U32 R8, RZ, RZ, RZ ;  /* 0x000000ffff087224 */ /* 0x000fcc00078e00ff */
[----:B------:R0:W5:Y:S01]  /*a5e0*/  @!P0 LDG.E R8, desc[UR48][R2.64] ;  /* 0x0000003002088981 */ /* 0x000162000c1e1900 */
[----:B------:R-:W-:Y:S01]  /*a5f0*/  ISETP.GT.U32.AND P0, PT, R12, 0x9f, PT ;  /* 0x0000009f0c00780c */ /* 0x000fe20003f04070 */
[----:B0-----:R-:W-:-:S05]  /*a600*/  IMAD.U32 R3, RZ, RZ, UR46 ;  /* 0x0000002eff037e24 */ /* 0x001fca000f8e00ff */
[----:B------:R-:W-:-:S07]  /*a610*/  ISETP.NE.AND P2, PT, R3, 0x3, PT ;  /* 0x000000030300780c */ /* 0x000fce0003f45270 */
[----:B------:R-:W-:Y:S01]  /*a620*/  @P0 LOP3.LUT R13, R13, 0x2, RZ, 0xfc, !PT ;  /* 0x000000020d0d0812 */ /* 0x000fe200078efcff */
[----:B------:R-:W-:-:S03]  /*a630*/  IMAD.MOV R7, RZ, RZ, -R4 ;  /* 0x000000ffff077224 */ /* 0x000fc600078e0a04 */
[----:B------:R-:W-:Y:S01]  /*a640*/  LOP3.LUT R13, R13, 0xfffffffb, RZ, 0xc0, !PT ;  /* 0xfffffffb0d0d7812 */ /* 0x000fe200078ec0ff */
[----:B------:R-:W-:Y:S01]  /*a650*/  IMAD R2, R19, R7, R0 ;  /* 0x0000000713027224 */ /* 0x000fe200078e0200 */
[----:B------:R-:W-:Y:S02]  /*a660*/  SHF.R.S32.HI R0, RZ, 0x1f, R18 ;  /* 0x0000001fff007819 */ /* 0x000fe40000011412 */
[----:B------:R-:W-:-:S03]  /*a670*/  @P2 LOP3.LUT R13, R13, 0x4, RZ, 0xfc, !PT ;  /* 0x000000040d0d2812 */ /* 0x000fc600078efcff */
[----:B------:R0:W-:Y:S04]  /*a680*/  STL [R1+0x8], R0 ;  /* 0x0000080001007387 */ /* 0x0001e80000100800 */
[----:B------:R0:W-:Y:S01]  /*a690*/  STL [R1+0xc], R13 ;  /* 0x00000c0d01007387 */ /* 0x0001e20000100800 */
[----:B------:R-:W-:-:S04]  /*a6a0*/  IMAD.U32 R12, RZ, RZ, UR43 ;  /* 0x0000002bff0c7e24 */ /* 0x000fc8000f8e00ff */
[----:B------:R-:W-:Y:S01]  /*a6b0*/  VIADD R12, R12, 0xffffffff ;  /* 0xffffffff0c0c7836 */ /* 0x000fe20000000000 */
[----:B------:R-:W-:Y:S06]  /*a6c0*/  @!P2 BRA `(.L_x_244) ;  /* 0x000000000004a947 */ /* 0x000fec0003800000 */
[----:B------:R-:W-:Y:S01]  /*a6d0*/  BPT.TRAP 0x1 ;  /* 0x000000040000795c */ /* 0x000fe20000300000 */
.L_x_244:
[----:B0-----:R-:W3:Y:S01]  /*a6e0*/  LDL R0, [R1+0x4] ;  /* 0x0000040001007983 */ /* 0x001ee20000100800 */
[----:B------:R-:W-:Y:S01]  /*a6f0*/  IMAD R4, R28, 0x8, R22 ;  /* 0x000000081c047824 */ /* 0x000fe200078e0216 */
[----:B------:R-:W-:Y:S01]  /*a700*/  BSSY B0, `(.L_x_245) ;  /* 0x0000006000007945 */ /* 0x000fe20003800000 */
[----:B------:R-:W-:Y:S02]  /*a710*/  SHF.R.S32.HI R27, RZ, 0x1f, R6 ;  /* 0x0000001fff1b7819 */ /* 0x000fe40000011406 */
[----:B---3--:R-:W-:-:S04]  /*a720*/  SHF.L.U32 R0, R0, 0x1f, RZ ;  /* 0x0000001f00007819 */ /* 0x008fc800000006ff */
[----:B------:R-:W0:Y:S01]  /*a730*/  SYNCS.PHASECHK.TRANS64.TRYWAIT P0, [R4+URZ+0x13280], R0 ;  /* 0x01328000040075a7 */ /* 0x000e22000800017f */
[----:B------:R1:W-:Y:S02]  /*a740*/  STL [R1+0x24], R0 ;  /* 0x0000240001007387 */ /* 0x0003e40000100800 */
[----:B01----:R-:W-:Y:S05]  /*a750*/  @!P0 BRA `(.L_x_246) ;  /* 0x00000044003c8947 */ /* 0x003fea0003800000 */
.L_x_324:
[----:B------:R-:W-:Y:S05]  /*a760*/  BSYNC B0 ;  /* 0x0000000000007941 */ /* 0x000fea0003800000 */
.L_x_245:
[----:B------:R-:W3:Y:S01]  /*a770*/  LDL.LU R7, [R1+0xc] ;  /* 0x00000c0001077983 */ /* 0x000ee20000300800 */
[----:B------:R-:W1:Y:S01]  /*a780*/  LDC R9, c[0x0][0x2f4] ;  /* 0x0000bd00ff097b82 */ /* 0x000e620000000800 */
[----:B------:R-:W-:Y:S01]  /*a790*/  ULDC.64 UR4, c[0x0][0x328] ;  /* 0x0000ca0000047ab9 */ /* 0x000fe20000000a00 */
[----:B------:R-:W2:Y:S01]  /*a7a0*/  S2R R14, SR_TID.X ;  /* 0x00000000000e7919 */ /* 0x000ea20000002100 */
[----:B-----5:R-:W-:Y:S01]  /*a7b0*/  SHF.R.S32.HI R29, RZ, 0x1f, R5 ;  /* 0x0000001fff1d7819 */ /* 0x020fe20000011405 */
[----:B------:R-:W-:Y:S01]  /*a7c0*/  ULDC.64 UR6, c[0x0][0x338] ;  /* 0x0000ce0000067ab9 */ /* 0x000fe20000000a00 */
[----:B------:R-:W-:Y:S01]  /*a7d0*/  ULDC.64 UR8, c[0x0][0x330] ;  /* 0x0000cc0000087ab9 */ /* 0x000fe20000000a00 */
[----:B------:R-:W4:Y:S01]  /*a7e0*/  LDL R3, [R1+0x8] ;  /* 0x0000080001037983 */ /* 0x000f220000100800 */
[----:B0-----:R-:W-:Y:S01]  /*a7f0*/  IMAD R0, R27, UR4, RZ ;  /* 0x000000041b007c24 */ /* 0x001fe2000f8e02ff */
[----:B------:R-:W-:Y:S01]  /*a800*/  ULDC.64 UR10, c[0x0][0x318] ;  /* 0x0000c600000a7ab9 */ /* 0x000fe20000000a00 */
[C---:B------:R-:W-:Y:S01]  /*a810*/  IMAD.WIDE.U32 R10, R6.reuse, UR4, RZ ;  /* 0x00000004060a7c25 */ /* 0x040fe2000f8e00ff */
[----:B------:R-:W4:Y:S03]  /*a820*/  LDL R13, [R1+0x18] ;  /* 0x00001800010d7983 */ /* 0x000f260000100800 */
[----:B------:R-:W-:-:S05]  /*a830*/  IMAD R0, R6, UR5, R0 ;  /* 0x0000000506007c24 */ /* 0x000fca000f8e0200 */
[----:B------:R-:W-:Y:S01]  /*a840*/  IADD3 R11, R11, R0, RZ ;  /* 0x000000000b0b7210 */ /* 0x000fe20007ffe0ff */
[----:B------:R-:W-:-:S04]  /*a850*/  IMAD R0, R29, UR6, RZ ;  /* 0x000000061d007c24 */ /* 0x000fc8000f8e02ff */
[C---:B------:R-:W-:Y:S02]  /*a860*/  IMAD R0, R5.reuse, UR7, R0 ;  /* 0x0000000705007c24 */ /* 0x040fe4000f8e0200 */
[----:B------:R-:W-:-:S04]  /*a870*/  IMAD.WIDE.U32 R10, R5, UR6, R10 ;  /* 0x00000006050a7c25 */ /* 0x000fc8000f8e000a */
[----:B------:R-:W-:Y:S02]  /*a880*/  IMAD.IADD R11, R11, 0x1, R0 ;  /* 0x000000010b0b7824 */ /* 0x000fe400078e0200 */
[----:B--2---:R-:W-:-:S05]  /*a890*/  IMAD.SHL.U32 R20, R14, 0x10, RZ ;  /* 0x000000100e147824 */ /* 0x004fca00078e00ff */
[----:B------:R-:W-:-:S04]  /*a8a0*/  LOP3.LUT R20, R20, 0x30, RZ, 0xc0, !PT ;  /* 0x0000003014147812 */ /* 0x000fc800078ec0ff */
[-C--:B-1----:R-:W-:Y:S01]  /*a8b0*/  ISETP.GE.AND P1, PT, R20, R9.reuse, PT ;  /* 0x000000091400720c */ /* 0x082fe20003f26270 */
[----:B------:R-:W-:Y:S01]  /*a8c0*/  IMAD.WIDE.U32 R10, R18, UR8, R10 ;  /* 0x00000008120a7c25 */ /* 0x000fe2000f8e000a */
[----:B------:R-:W-:Y:S02]  /*a8d0*/  SHF.R.S32.HI R26, RZ, 0x1f, R2 ;  /* 0x0000001fff1a7819 */ /* 0x000fe40000011402 */
[----:B------:R-:W-:-:S03]  /*a8e0*/  ISETP.GE.AND P0, PT, R20, R9, PT ;  /* 0x000000091400720c */ /* 0x000fc60003f06270 */
[----:B------:R-:W-:Y:S01]  /*a8f0*/  IMAD R9, R26, UR4, RZ ;  /* 0x000000041a097c24 */ /* 0x000fe2000f8e02ff */
[----:B------:R-:W-:-:S03]  /*a900*/  SHF.R.S32.HI R25, RZ, 0x1f, R8 ;  /* 0x0000001fff197819 */ /* 0x000fc60000011408 */
[----:B------:R-:W-:Y:S01]  /*a910*/  IMAD R9, R2, UR5, R9 ;  /* 0x0000000502097c24 */ /* 0x000fe2000f8e0209 */
[----:B------:R-:W-:-:S04]  /*a920*/  LOP3.LUT R14, R14, 0x7f, RZ, 0xc0, !PT ;  /* 0x0000007f0e0e7812 */ /* 0x000fc800078ec0ff */
[----:B------:R-:W-:Y:S02]  /*a930*/  SHF.R.U32.HI R14, RZ, 0x2, R14 ;  /* 0x00000002ff0e7819 */ /* 0x000fe4000001160e */
[----:B---3--:R-:W-:-:S04]  /*a940*/  LOP3.LUT R7, R7, 0xfffffffe, RZ, 0xc0, !PT ;  /* 0xfffffffe07077812 */ /* 0x008fc800078ec0ff */
[----:B------:R-:W-:Y:S01]  /*a950*/  @P1 LOP3.LUT R7, R7, 0x1, RZ, 0xfc, !PT ;  /* 0x0000000107071812 */ /* 0x000fe200078efcff */
[----:B----4-:R-:W-:Y:S01]  /*a960*/  IMAD R0, R3, UR8, RZ ;  /* 0x0000000803007c24 */ /* 0x010fe2000f8e02ff */
[----:B------:R-:W-:-:S03]  /*a970*/  IADD3 R3, P1, R10, UR10, RZ ;  /* 0x0000000a0a037c10 */ /* 0x000fc6000ff3e0ff */
[----:B------:R-:W-:Y:S01]  /*a980*/  IMAD R0, R18, UR9, R0 ;  /* 0x0000000912007c24 */ /* 0x000fe2000f8e0200 */
[----:B------:R0:W-:Y:S04]  /*a990*/  STL [R1+0xc], R7 ;  /* 0x00000c0701007387 */ /* 0x0001e80000100800 */
[----:B0-----:R-:W-:Y:S01]  /*a9a0*/  IADD3.X R7, R11, UR11, R0, P1, !PT ;  /* 0x0000000b0b077c10 */ /* 0x001fe20008ffe400 */
[----:B------:R-:W-:-:S04]  /*a9b0*/  IMAD.WIDE.U32 R10, R2, UR4, RZ ;  /* 0x00000004020a7c25 */ /* 0x000fc8000f8e00ff */
[----:B------:R-:W-:Y:S02]  /*a9c0*/  IMAD.IADD R11, R11, 0x1, R9 ;  /* 0x000000010b0b7824 */ /* 0x000fe400078e0209 */
[----:B------:R-:W-:Y:S02]  /*a9d0*/  IMAD R9, R25, UR6, RZ ;  /* 0x0000000619097c24 */ /* 0x000fe4000f8e02ff */
[----:B------:R-:W-:-:S04]  /*a9e0*/  IMAD.WIDE.U32 R10, R8, UR6, R10 ;  /* 0x00000006080a7c25 */ /* 0x000fc8000f8e000a */
[----:B------:R-:W-:-:S04]  /*a9f0*/  IMAD R9, R8, UR7, R9 ;  /* 0x0000000708097c24 */ /* 0x000fc8000f8e0209 */
[----:B------:R-:W-:Y:S02]  /*aa00*/  IMAD.IADD R11, R11, 0x1, R9 ;  /* 0x000000010b0b7824 */ /* 0x000fe400078e0209 */
[----:B------:R-:W-:Y:S02]  /*aa10*/  IMAD.MOV.U32 R9, RZ, RZ, -0xa0 ;  /* 0xffffff60ff097424 */ /* 0x000fe400078e00ff */
[----:B------:R-:W-:-:S04]  /*aa20*/  IMAD.WIDE.U32 R10, R18, UR8, R10 ;  /* 0x00000008120a7c25 */ /* 0x000fc8000f8e000a */
[----:B------:R-:W-:Y:S01]  /*aa30*/  IMAD R9, R12, R9, UR42 ;  /* 0x0000002a0c097e24 */ /* 0x000fe2000f8e0209 */
[----:B------:R-:W-:Y:S01]  /*aa40*/  IADD3 R24, P1, R10, UR10, RZ ;  /* 0x0000000a0a187c10 */ /* 0x000fe2000ff3e0ff */
[----:B------:R-:W-:Y:S02]  /*aa50*/  UMOV UR4, 0xffffffff ;  /* 0xffffffff00047882 */ /* 0x000fe40000000000 */
[----:B------:R-:W-:Y:S01]  /*aa60*/  IMAD.IADD R9, R9, 0x1, -R14 ;  /* 0x0000000109097824 */ /* 0x000fe200078e0a0e */
[----:B------:R-:W-:Y:S01]  /*aa70*/  IADD3.X R23, R0, UR11, R11, P1, !PT ;  /* 0x0000000b00177c10 */ /* 0x000fe20008ffe40b */
[----:B------:R-:W-:-:S03]  /*aa80*/  IMAD R19, R28, 0x2800, R13 ;  /* 0x000028001c137824 */ /* 0x000fc600078e020d */
[----:B------:R-:W-:Y:S01]  /*aa90*/  ISETP.GE.AND P5, PT, R9, 0x1, PT ;  /* 0x000000010900780c */ /* 0x000fe20003fa6270 */
[----:B------:R-:W-:-:S12]  /*aaa0*/  BRA.DIV UR4, `(.L_x_247) ;  /* 0x0000004204807947 */ /* 0x000fd8000b800000 */
[----:B------:R-:W2:Y:S01]  /*aab0*/  LDL.LU R14, [R1+0xc] ;  /* 0x00000c00010e7983 */ /* 0x000ea20000300800 */
[----:B------:R-:W0:Y:S03]  /*aac0*/  S2R R11, SR_TID.X ;  /* 0x00000000000b7919 */ /* 0x000e260000002100 */
[----:B------:R-:W1:Y:S04]  /*aad0*/  SHFL.IDX PT, R10, R3, RZ, 0x1c1f ;  /* 0x001c1fff030a7589 */ /* 0x000e6800000e0000 */
[----:B------:R-:W3:Y:S01]  /*aae0*/  SHFL.IDX PT, R0, R7, RZ, 0x1c1f ;  /* 0x001c1fff07007589 */ /* 0x000ee200000e0000 */
[----:B0-----:R-:W-:-:S05]  /*aaf0*/  IMAD.SHL.U32 R15, R11, 0x10, RZ ;  /* 0x000000100b0f7824 */ /* 0x001fca00078e00ff */
[----:B------:R-:W-:-:S04]  /*ab00*/  LOP3.LUT R15, R15, 0x30, RZ, 0xc0, !PT ;  /* 0x000000300f0f7812 */ /* 0x000fc800078ec0ff */
[----:B-1----:R-:W-:-:S05]  /*ab10*/  IADD3 R10, P1, R15, R10, RZ ;  /* 0x0000000a0f0a7210 */ /* 0x002fca0007f3e0ff */
[----:B---3--:R-:W-:Y:S01]  /*ab20*/  IMAD.X R11, RZ, RZ, R0, P1 ;  /* 0x000000ffff0b7224 */ /* 0x008fe200008e0600 */
[----:B------:R-:W-:Y:S01]  /*ab30*/  ISETP.LT.OR P1, PT, R9, 0x1, P0 ;  /* 0x000000010900780c */ /* 0x000fe20000721670 */
[----:B------:R-:W-:Y:S01]  /*ab40*/  IMAD.IADD R0, R22, 0x1, R19 ;  /* 0x0000000116007824 */ /* 0x000fe200078e0213 */
[----:B------:R-:W0:Y:S11]  /*ab50*/  SHFL.IDX PT, R12, R3, 0x1, 0x1c1f ;  /* 0x003c1f00030c7f89 */ /* 0x000e3600000e0000 */
[----:B------:R1:W-:Y:S04]  /*ab60*/  LDGSTS.E.BYPASS.LTC128B.128 [R0+0x6000], desc[UR48][R10.64], !P1 ;  /* 0x060000000a007fae */ /* 0x0003e8000c901d70 */
[----:B-1----:R-:W1:Y:S01]  /*ab70*/  SHFL.IDX PT, R10, R7, 0x1, 0x1c1f ;  /* 0x003c1f00070a7f89 */ /* 0x002e6200000e0000 */
[----:B0-----:R-:W-:-:S05]  /*ab80*/  IADD3 R12, P1, R15, R12, RZ ;  /* 0x0000000c0f0c7210 */ /* 0x001fca0007f3e0ff */
[----:B-1----:R-:W-:Y:S01]  /*ab90*/  IMAD.X R13, RZ, RZ, R10, P1 ;  /* 0x000000ffff0d7224 */ /* 0x002fe200008e060a */
[----:B------:R-:W-:Y:S01]  /*aba0*/  ISETP.LT.OR P1, PT, R9, 0x21, P0 ;  /* 0x000000210900780c */ /* 0x000fe20000721670 */
[----:B------:R-:W-:-:S12]  /*abb0*/  SHFL.IDX PT, R10, R7, 0x2, 0x1c1f ;  /* 0x005c1f00070a7f89 */ /* 0x000fd800000e0000 */
[----:B------:R0:W-:Y:S04]  /*abc0*/  LDGSTS.E.BYPASS.LTC128B.128 [R0+0x6800], desc[UR48][R12.64], !P1 ;  /* 0x068000000c007fae */ /* 0x0001e8000c901d70 */
[----:B0-----:R-:W0:Y:S04]  /*abd0*/  SHFL.IDX PT, R12, R3, 0x2, 0x1c1f ;  /* 0x005c1f00030c7f89 */ /* 0x001e2800000e0000 */
[----:B------:R-:W1:Y:S04]  /*abe0*/  SHFL.IDX PT, R3, R3, 0x3, 0x1c1f ;  /* 0x007c1f0003037f89 */ /* 0x000e6800000e0000 */
[----:B------:R-:W3:Y:S01]  /*abf0*/  SHFL.IDX PT, R7, R7, 0x3, 0x1c1f ;  /* 0x007c1f0007077f89 */ /* 0x000ee200000e0000 */
[----:B0-----:R-:W-:-:S05]  /*ac00*/  IADD3 R12, P1, R15, R12, RZ ;  /* 0x0000000c0f0c7210 */ /* 0x001fca0007f3e0ff */
[----:B------:R-:W-:Y:S01]  /*ac10*/  IMAD.X R13, RZ, RZ, R10, P1 ;  /* 0x000000ffff0d7224 */ /* 0x000fe200008e060a */
[C---:B------:R-:W-:Y:S02]  /*ac20*/  ISETP.LT.OR P1, PT, R9.reuse, 0x41, P0 ;  /* 0x000000410900780c */ /* 0x040fe40000721670 */
[----:B------:R-:W-:-:S11]  /*ac30*/  ISETP.GE.AND P2, PT, R9, 0x81, PT ;  /* 0x000000810900780c */ /* 0x000fd60003f46270 */
[----:B------:R-:W-:Y:S01]  /*ac40*/  LDGSTS.E.BYPASS.LTC128B.128 [R0+0x7000], desc[UR48][R12.64], !P1 ;  /* 0x070000000c007fae */ /* 0x000fe2000c901d70 */
[----:B-1----:R-:W-:-:S05]  /*ac50*/  IADD3 R10, P1, R15, R3, RZ ;  /* 0x000000030f0a7210 */ /* 0x002fca0007f3e0ff */
[----:B---3--:R-:W-:Y:S01]  /*ac60*/  IMAD.X R11, RZ, RZ, R7, P1 ;  /* 0x000000ffff0b7224 */ /* 0x008fe200008e0607 */
[----:B------:R-:W-:Y:S01]  /*ac70*/  ISETP.LT.OR P1, PT, R9, 0x61, P0 ;  /* 0x000000610900780c */ /* 0x000fe20000721670 */
[----:B------:R1:W3:-:S12]  /*ac80*/  SHFL.IDX PT, R3, R23, RZ, 0x1c1f ;  /* 0x001c1fff17037589 */ /* 0x0002d800000e0000 */
[----:B------:R0:W-:Y:S04]  /*ac90*/  LDGSTS.E.BYPASS.LTC128B.128 [R0+0x7800], desc[UR48][R10.64], !P1 ;  /* 0x078000000a007fae */ /* 0x0001e8000c901d70 */
[----:B0-----:R1:W4:Y:S01]  /*aca0*/  SHFL.IDX PT, R10, R24, RZ, 0x1c1f ;  /* 0x001c1fff180a7589 */ /* 0x00132200000e0000 */
[C---:B------:R-:W-:Y:S02]  /*acb0*/  ISETP.GE.AND P4, PT, R9.reuse, 0x21, PT ;  /* 0x000000210900780c */ /* 0x040fe40003f86270 */
[C---:B------:R-:W-:Y:S02]  /*acc0*/  ISETP.GE.AND P3, PT, R9.reuse, 0x41, PT ;  /* 0x000000410900780c */ /* 0x040fe40003f66270 */
[----:B------:R-:W-:Y:S02]  /*acd0*/  ISETP.GE.AND P1, PT, R9, 0x61, PT ;  /* 0x000000610900780c */ /* 0x000fe40003f26270 */
[----:B--2---:R-:W-:-:S04]  /*ace0*/  LOP3.LUT R14, R14, 0xffffffef, RZ, 0xc0, !PT ;  /* 0xffffffef0e0e7812 */ /* 0x004fc800078ec0ff */
[----:B------:R-:W-:-:S05]  /*acf0*/  @P2 LOP3.LUT R14, R14, 0x10, RZ, 0xfc, !PT ;  /* 0x000000100e0e2812 */ /* 0x000fca00078efcff */
[----:B---34-:R1:W-:Y:S02]  /*ad00*/  STL [R1+0xc], R14 ;  /* 0x00000c0e01007387 */ /* 0x0183e40000100800 */
.L_x_336:
[----:B------:R-:W2:Y:S01]  /*ad10*/  S2R R7, SR_TID.X ;  /* 0x0000000000077919 */ /* 0x000ea20000002100 */
[----:B------:R-:W-:Y:S01]  /*ad20*/  ISETP.LT.OR P0, PT, R9, 0x81, P0 ;  /* 0x000000810900780c */ /* 0x000fe20000701670 */
[----:B--2---:R-:W-:-:S05]  /*ad30*/  IMAD.SHL.U32 R7, R7, 0x10, RZ ;  /* 0x0000001007077824 */ /* 0x004fca00078e00ff */
[----:B------:R-:W-:-:S04]  /*ad40*/  LOP3.LUT R7, R7, 0x30, RZ, 0xc0, !PT ;  /* 0x0000003007077812 */ /* 0x000fc800078ec0ff */
[----:B------:R-:W-:-:S05]  /*ad50*/  IADD3 R10, P2, R7, R10, RZ ;  /* 0x0000000a070a7210 */ /* 0x000fca0007f5e0ff */
[----:B------:R-:W-:-:S05]  /*ad60*/  IMAD.X R11, RZ, RZ, R3, P2 ;  /* 0x000000ffff0b7224 */ /* 0x000fca00010e0603 */
[----:B------:R-:W-:Y:S01]  /*ad70*/  @!PT LDS RZ, [RZ] ;  /* 0x00000000fffff984 */ /* 0x000fe20000000800 */
[----:B------:R-:W-:Y:S01]  /*ad80*/  @!PT LDS RZ, [RZ] ;  /* 0x00000000fffff984 */ /* 0x000fe20000000800 */
[----:B------:R-:W-:Y:S01]  /*ad90*/  @!PT LDS RZ, [RZ] ;  /* 0x00000000fffff984 */ /* 0x000fe20000000800 */
[----:B------:R2:W-:Y:S01]  /*ada0*/  LDGSTS.E.BYPASS.LTC128B.128 [R0+0x8000], desc[UR48][R10.64], !P0 ;  /* 0x080000000a007fae */ /* 0x0005e2000c101d70 */
[----:B------:R-:W-:Y:S01]  /*adb0*/  PLOP3.LUT P0, PT, PT, PT, PT, 0x80, 0x0 ;  /* 0x000000000000781c */ /* 0x000fe20003f0f070 */
[----:B------:R-:W-:-:S12]  /*adc0*/  NOP ;  /* 0x0000000000007918 */ /* 0x000fd80000000000 */
.L_x_248:
[----:B------:R-:W-:Y:S02]  /*add0*/  PLOP3.LUT P2, PT, P2, P0, PT, 0xa2, 0x0 ;  /* 0x000000000000781c */ /* 0x000fe40001741472 */
[----:B------:R-:W-:-:S08]  /*ade0*/  @P0 R2UR P2, UR4, R4 ;  /* 0x00000000040402ca */ /* 0x000fd00000040000 */
[----:B------:R-:W-:-:S05]  /*adf0*/  @P0 PLOP3.LUT P0, PT, P2, PT, PT, 0x80, 0x0 ;  /* 0x000000000000081c */ /* 0x000fca000170f070 */
[----:B------:R-:W-:Y:S01]  /*ae00*/  @!P2 SYNCS.ARRIVE.TRANS64.RED.A0T1 RZ, [UR4+0x13270], RZ ;  /* 0x013270ffffffa9a7 */ /* 0x000fe20008200404 */
[----:B------:R-:W-:Y:S07]  /*ae10*/  @!P2 ARRIVES.LDGSTSBAR.64.TRANSCNT [UR4+0x13270] ;  /* 0x01327000ff00a9b0 */ /* 0x000fee0008000a84 */
[----:B------:R-:W-:Y:S05]  /*ae20*/  @P0 BRA.U.ANY `(.L_x_248) ;  /* 0xfffffffd00e80947 */ /* 0x000fea000393ffff */
[----:B------:R-:W-:Y:S01]  /*ae30*/  NOP ;  /* 0x0000000000007918 */ /* 0x000fe20000000000 */
[----:B------:R-:W-:-:S04]  /*ae40*/  MOV R3, UR46 ;  /* 0x0000002e00037c02 */ /* 0x000fc80008000f00 */
[----:B------:R-:W-:-:S13]  /*ae50*/  ISETP.NE.AND P6, PT, R3, 0x3, PT ;  /* 0x000000030300780c */ /* 0x000fda0003fc5270 */
[----:B------:R-:W-:Y:S05]  /*ae60*/  @!P6 BRA `(.L_x_249) ;  /* 0x000000000004e947 */ /* 0x000fea0003800000 */
[----:B------:R-:W-:Y:S01]  /*ae70*/  BPT.TRAP 0x1 ;  /* 0x000000040000795c */ /* 0x000fe20000300000 */
.L_x_249:
[----:B------:R3:W-:Y:S01]  /*ae80*/  SYNCS.ARRIVE.TRANS64.A1T0 RZ, [R4+URZ+0x13270], RZ ;  /* 0x013270ff04ff79a7 */ /* 0x0007e2000810003f */
[----:B------:R-:W-:Y:S05]  /*ae90*/  @!P6 BRA `(.L_x_250) ;  /* 0x000000000004e947 */ /* 0x000fea0003800000 */
[----:B------:R-:W-:Y:S01]  /*aea0*/  BPT.TRAP 0x1 ;  /* 0x000000040000795c */ /* 0x000fe20000300000 */
.L_x_250:
[----:B------:R-:W4:Y:S01]  /*aeb0*/  LDL R3, [R1+0x24] ;  /* 0x0000240001037983 */ /* 0x000f220000100800 */
[----:B------:R-:W-:Y:S01]  /*aec0*/  BSSY B0, `(.L_x_251) ;  /* 0x0000003000007945 */ /* 0x000fe20003800000 */
[----:B----4-:R-:W4:Y:S03]  /*aed0*/  SYNCS.PHASECHK.TRANS64.TRYWAIT P0, [R4+URZ+0x13240], R3 ;  /* 0x01324003040075a7 */ /* 0x010f26000800017f */
[----:B----4-:R-:W-:Y:S05]  /*aee0*/  @!P0 BRA `(.L_x_252) ;  /* 0x0000004400248947 */ /* 0x010fea0003800000 */
.L_x_337:
[----:B------:R-:W-:Y:S05]  /*aef0*/  BSYNC B0 ;  /* 0x0000000000007941 */ /* 0x000fea0003800000 */
.L_x_251:
[----:B--2---:R-:W2:Y:S01]  /*af00*/  LDL R10, [R1+0x8] ;  /* 0x00000800010a7983 */ /* 0x004ea20000100800 */
[----:B------:R-:W-:Y:S01]  /*af10*/  ULDC.64 UR4, c[0x0][0x300] ;  /* 0x0000c00000047ab9 */ /* 0x000fe20000000a00 */
[----:B------:R-:W-:Y:S01]  /*af20*/  ULDC.64 UR6, c[0x0][0x310] ;  /* 0x0000c40000067ab9 */ /* 0x000fe20000000a00 */
[----:B----4-:R-:W-:Y:S02]  /*af30*/  IMAD R3, R27, UR4, RZ ;  /* 0x000000041b037c24 */ /* 0x010fe4000f8e02ff */
[----:B------:R-:W-:Y:S02]  /*af40*/  IMAD R29, R29, UR6, RZ ;  /* 0x000000061d1d7c24 */ /* 0x000fe4000f8e02ff */
[C---:B------:R-:W-:Y:S02]  /*af50*/  IMAD R3, R6.reuse, UR5, R3 ;  /* 0x0000000506037c24 */ /* 0x040fe4000f8e0203 */
[----:B------:R-:W-:-:S04]  /*af60*/  IMAD.WIDE.U32 R6, R6, UR4, RZ ;  /* 0x0000000406067c25 */ /* 0x000fc8000f8e00ff */
[----:B------:R-:W-:Y:S02]  /*af70*/  IMAD.IADD R7, R7, 0x1, R3 ;  /* 0x0000000107077824 */ /* 0x000fe400078e0203 */
[C---:B------:R-:W-:Y:S02]  /*af80*/  IMAD R29, R5.reuse, UR7, R29 ;  /* 0x00000007051d7c24 */ /* 0x040fe4000f8e021d */
[----:B------:R-:W-:-:S04]  /*af90*/  IMAD.WIDE.U32 R6, R5, UR6, R6 ;  /* 0x0000000605067c25 */ /* 0x000fc8000f8e0006 */
[----:B------:R-:W-:Y:S02]  /*afa0*/  IMAD R5, R26, UR4, RZ ;  /* 0x000000041a057c24 */ /* 0x000fe4000f8e02ff */
[----:B------:R-:W-:Y:S02]  /*afb0*/  IMAD R9, R25, UR6, RZ ;  /* 0x0000000619097c24 */ /* 0x000fe4000f8e02ff */
[C---:B------:R-:W-:Y:S02]  /*afc0*/  IMAD R5, R2.reuse, UR5, R5 ;  /* 0x0000000502057c24 */ /* 0x040fe4000f8e0205 */
[----:B------:R-:W-:Y:S01]  /*afd0*/  IMAD.WIDE.U32 R2, R2, UR4, RZ ;  /* 0x0000000402027c25 */ /* 0x000fe2000f8e00ff */
[----:B------:R-:W-:-:S03]  /*afe0*/  ULDC.64 UR4, c[0x0][0x308] ;  /* 0x0000c20000047ab9 */ /* 0x000fc60000000a00 */
[----:B------:R-:W-:Y:S02]  /*aff0*/  IMAD.IADD R3, R3, 0x1, R5 ;  /* 0x0000000103037824 */ /* 0x000fe400078e0205 */
[----:B------:R-:W-:Y:S02]  /*b000*/  IMAD.IADD R7, R7, 0x1, R29 ;  /* 0x0000000107077824 */ /* 0x000fe400078e021d */
[C---:B------:R-:W-:Y:S02]  /*b010*/  IMAD R9, R8.reuse, UR7, R9 ;  /* 0x0000000708097c24 */ /* 0x040fe4000f8e0209 */
[----:B------:R-:W-:Y:S01]  /*b020*/  IMAD.WIDE.U32 R2, R8, UR6, R2 ;  /* 0x0000000608027c25 */ /* 0x000fe2000f8e0002 */
[----:B------:R-:W-:-:S03]  /*b030*/  ULDC.64 UR6, c[0x0][0x2e8] ;  /* 0x0000ba0000067ab9 */ /* 0x000fc60000000a00 */
[----:B------:R-:W-:-:S04]  /*b040*/  IMAD.WIDE.U32 R6, R18, UR4, R6 ;  /* 0x0000000412067c25 */ /* 0x000fc8000f8e0006 */
[----:B------:R-:W-:Y:S01]  /*b050*/  IMAD.IADD R3, R3, 0x1, R9 ;  /* 0x0000000103037824 */ /* 0x000fe200078e0209 */
[----:B------:R-:W-:Y:S01]  /*b060*/  IADD3 R6, P0, R6, UR6, RZ ;  /* 0x0000000606067c10 */ /* 0x000fe2000ff1e0ff */
[----:B------:R-:W-:-:S04]  /*b070*/  IMAD.WIDE.U32 R2, R18, UR4, R2 ;  /* 0x0000000412027c25 */ /* 0x000fc8000f8e0002 */
[----:B--2---:R-:W-:Y:S01]  /*b080*/  IMAD R8, R10, UR4, RZ ;  /* 0x000000040a087c24 */ /* 0x004fe2000f8e02ff */
[----:B------:R-:W-:-:S03]  /*b090*/  UMOV UR4, 0xffffffff ;  /* 0xffffffff00047882 */ /* 0x000fc60000000000 */
[----:B------:R-:W-:-:S05]  /*b0a0*/  IMAD R8, R18, UR5, R8 ;  /* 0x0000000512087c24 */ /* 0x000fca000f8e0208 */
[----:B------:R-:W-:Y:S02]  /*b0b0*/  IADD3.X R5, R7, UR7, R8, P0, !PT ;  /* 0x0000000707057c10 */ /* 0x000fe400087fe408 */
[----:B------:R-:W-:-:S04]  /*b0c0*/  IADD3 R9, P0, R2, UR6, RZ ;  /* 0x0000000602097c10 */ /* 0x000fc8000ff1e0ff */
[----:B------:R-:W-:Y:S01]  /*b0d0*/  IADD3.X R7, R8, UR7, R3, P0, !PT ;  /* 0x0000000708077c10 */ /* 0x000fe200087fe403 */
[----:B------:R-:W-:Y:S08]  /*b0e0*/  BRA.DIV UR4, `(.L_x_253) ;  /* 0x0000004204bc7947 */ /* 0x000ff0000b800000 */
[----:B------:R-:W2:Y:S01]  /*b0f0*/  S2R R3, SR_TID.X ;  /* 0x0000000000037919 */ /* 0x000ea20000002100 */
[----:B------:R-:W4:Y:S01]  /*b100*/  LDC R10, c[0x0][0x2f4] ;  /* 0x0000bd00ff0a7b82 */ /* 0x000f220000000800 */
[----:B------:R-:W-:Y:S04]  /*b110*/  SHFL.IDX PT, R2, R5, RZ, 0x1c1f ;  /* 0x001c1fff05027589 */ /* 0x000fe800000e0000 */
[----:B------:R-:W-:Y:S01]  /*b120*/  SHFL.IDX PT, R7, R7, RZ, 0x1c1f ;  /* 0x001c1fff07077589 */ /* 0x000fe200000e0000 */
[----:B--2---:R-:W-:-:S03]  /*b130*/  IMAD.SHL.U32 R8, R3, 0x10, RZ ;  /* 0x0000001003087824 */ /* 0x004fc600078e00ff */
[----:B------:R-:W2:Y:S02]  /*b140*/  SHFL.IDX PT, R3, R6, RZ, 0x1c1f ;  /* 0x001c1fff06037589 */ /* 0x000ea400000e0000 */
[----:B------:R-:W-:-:S04]  /*b150*/  LOP3.LUT R8, R8, 0x30, RZ, 0xc0, !PT ;  /* 0x0000003008087812 */ /* 0x000fc800078ec0ff */
[C---:B----4-:R-:W-:Y:S02]  /*b160*/  ISETP.GE.AND P2, PT, R8.reuse, R10, PT ;  /* 0x0000000a0800720c */ /* 0x050fe40003f46270 */
[----:B--2---:R-:W-:-:S05]  /*b170*/  @P5 IADD3 R3, P0, R8, R3, RZ ;  /* 0x0000000308035210 */ /* 0x004fca0007f1e0ff */
[----:B------:R-:W-:-:S05]  /*b180*/  @P5 IMAD.X R2, RZ, RZ, R2, P0 ;  /* 0x000000ffff025224 */ /* 0x000fca00000e0602 */
[----:B------:R-:W-:-:S04]  /*b190*/  @P5 LOP3.LUT R3, R3, R2, RZ, 0x3c, !PT ;  /* 0x0000000203035212 */ /* 0x000fc800078e3cff */
[----:B------:R-:W-:-:S04]  /*b1a0*/  @P5 LOP3.LUT R2, R3, R2, RZ, 0x3c, !PT ;  /* 0x0000000203025212 */ /* 0x000fc800078e3cff */
[----:B------:R-:W-:-:S05]  /*b1b0*/  @P5 LOP3.LUT R3, R3, R2, RZ, 0x3c, !PT ;  /* 0x0000000203035212 */ /* 0x000fca00078e3cff */
[----:B------:R2:W-:Y:S04]  /*b1c0*/  @P5 LDGSTS.E.BYPASS.LTC128B.128 [R0+0xe000], desc[UR48][R2.64], !P2 ;  /* 0x0e00000002005fae */ /* 0x0005e8000d101d70 */
[----:B--2---:R-:W2:Y:S04]  /*b1d0*/  SHFL.IDX PT, R3, R6, 0x1, 0x1c1f ;  /* 0x003c1f0006037f89 */ /* 0x004ea800000e0000 */
[----:B------:R-:W4:Y:S01]  /*b1e0*/  SHFL.IDX PT, R2, R5, 0x1, 0x1c1f ;  /* 0x003c1f0005027f89 */ /* 0x000f2200000e0000 */
[----:B--2---:R-:W-:-:S05]  /*b1f0*/  @P4 IADD3 R3, P0, R8, R3, RZ ;  /* 0x0000000308034210 */ /* 0x004fca0007f1e0ff */
[----:B----4-:R-:W-:-:S05]  /*b200*/  @P4 IMAD.X R2, RZ, RZ, R2, P0 ;  /* 0x000000ffff024224 */ /* 0x010fca00000e0602 */
[----:B------:R-:W-:-:S04]  /*b210*/  @P4 LOP3.LUT R3, R3, R2, RZ, 0x3c, !PT ;  /* 0x0000000203034212 */ /* 0x000fc800078e3cff */
[----:B------:R-:W-:-:S04]  /*b220*/  @P4 LOP3.LUT R2, R3, R2, RZ, 0x3c, !PT ;  /* 0x0000000203024212 */ /* 0x000fc800078e3cff */
[----:B------:R-:W-:-:S05]  /*b230*/  @P4 LOP3.LUT R3, R3, R2, RZ, 0x3c, !PT ;  /* 0x0000000203034212 */ /* 0x000fca00078e3cff */
[----:B------:R2:W-:Y:S04]  /*b240*/  @P4 LDGSTS.E.BYPASS.LTC128B.128 [R0+0xe800], desc[UR48][R2.64], !P2 ;  /* 0x0e80000002004fae */ /* 0x0005e8000d101d70 */
[----:B--2---:R-:W2:Y:S04]  /*b250*/  SHFL.IDX PT, R3, R6, 0x2, 0x1c1f ;  /* 0x005c1f0006037f89 */ /* 0x004ea800000e0000 */
[----:B------:R-:W4:Y:S04]  /*b260*/  SHFL.IDX PT, R2, R5, 0x2, 0x1c1f ;  /* 0x005c1f0005027f89 */ /* 0x000f2800000e0000 */
[----:B------:R-:W5:Y:S04]  /*b270*/  SHFL.IDX PT, R6, R6, 0x3, 0x1c1f ;  /* 0x007c1f0006067f89 */ /* 0x000f6800000e0000 */
[----:B------:R-:W0:Y:S01]  /*b280*/  SHFL.IDX PT, R5, R5, 0x3, 0x1c1f ;  /* 0x007c1f0005057f89 */ /* 0x000e2200000e0000 */
[----:B--2---:R-:W-:-:S05]  /*b290*/  @P3 IADD3 R3, P0, R8, R3, RZ ;  /* 0x0000000308033210 */ /* 0x004fca0007f1e0ff */
[----:B----4-:R-:W-:-:S05]  /*b2a0*/  @P3 IMAD.X R2, RZ, RZ, R2, P0 ;  /* 0x000000ffff023224 */ /* 0x010fca00000e0602 */
[----:B------:R-:W-:-:S04]  /*b2b0*/  @P3 LOP3.LUT R3, R3, R2, RZ, 0x3c, !PT ;  /* 0x0000000203033212 */ /* 0x000fc800078e3cff */
[----:B------:R-:W-:-:S04]  /*b2c0*/  @P3 LOP3.LUT R2, R3, R2, RZ, 0x3c, !PT ;  /* 0x0000000203023212 */ /* 0x000fc800078e3cff */
[----:B------:R-:W-:-:S05]  /*b2d0*/  @P3 LOP3.LUT R3, R3, R2, RZ, 0x3c, !PT ;  /* 0x0000000203033212 */ /* 0x000fca00078e3cff */
[----:B------:R5:W-:Y:S02]  /*b2e0*/  @P3 LDGSTS.E.BYPASS.LTC128B.128 [R0+0xf000], desc[UR48][R2.64], !P2 ;  /* 0x0f00000002003fae */ /* 0x000be4000d101d70 */
[----:B-----5:R-:W-:-:S05]  /*b2f0*/  @P1 IADD3 R2, P0, R8, R6, RZ ;  /* 0x0000000608021210 */ /* 0x020fca0007f1e0ff */
[----:B0-----:R-:W-:-:S05]  /*b300*/  @P1 IMAD.X R3, RZ, RZ, R5, P0 ;  /* 0x000000ffff031224 */ /* 0x001fca00000e0605 */
[----:B------:R0:W-:Y:S04]  /*b310*/  @P1 LDGSTS.E.BYPASS.LTC128B.128 [R0+0xf800], desc[UR48][R2.64], !P2 ;  /* 0x0f80000002001fae */ /* 0x0001e8000d101d70 */
[----:B0-----:R0:W2:Y:S02]  /*b320*/  SHFL.IDX PT, R2, R9, RZ, 0x1c1f ;  /* 0x001c1fff09027589 */ /* 0x0010a400000e0000 */
.L_x_349:
[----:B------:R-:W4:Y:S01]  /*b330*/  LDL R3, [R1+0xc] ;  /* 0x00000c0001037983 */ /* 0x000f220000100800 */
[----:B------:R-:W-:Y:S01]  /*b340*/  BSSY B0, `(.L_x_254) ;  /* 0x000000e000007945 */ /* 0x000fe20003800000 */
[----:B----4-:R-:W-:-:S13]  /*b350*/  LOP3.LUT P0, RZ, R3, 0x10, RZ, 0xc0, !PT ;  /* 0x0000001003ff7812 */ /* 0x010fda000780c0ff */
[----:B------:R-:W-:Y:S05]  /*b360*/  @!P0 BRA `(.L_x_255) ;  /* 0x00000000002c8947 */ /* 0x000fea0003800000 */
[----:B------:R-:W4:Y:S01]  /*b370*/  S2R R3, SR_TID.X ;  /* 0x0000000000037919 */ /* 0x000f220000002100 */
[----:B------:R-:W5:Y:S01]  /*b380*/  LDC R5, c[0x0][0x2f4] ;  /* 0x0000bd00ff057b82 */ /* 0x000f620000000800 */
[----:B----4-:R-:W-:-:S05]  /*b390*/  IMAD.SHL.U32 R3, R3, 0x10, RZ ;  /* 0x0000001003037824 */ /* 0x010fca00078e00ff */
[----:B------:R-:W-:-:S04]  /*b3a0*/  LOP3.LUT R3, R3, 0x30, RZ, 0xc0, !PT ;  /* 0x0000003003037812 */ /* 0x000fc800078ec0ff */
[C---:B-----5:R-:W-:Y:S02]  /*b3b0*/  ISETP.GE.AND P1, PT, R3.reuse, R5, PT ;  /* 0x000000050300720c */ /* 0x060fe40003f26270 */
[----:B--2---:R-:W-:-:S05]  /*b3c0*/  IADD3 R2, P0, R3, R2, RZ ;  /* 0x0000000203027210 */ /* 0x004fca0007f1e0ff */
[----:B------:R-:W-:-:S06]  /*b3d0*/  IMAD.X R3, RZ, RZ, R7, P0 ;  /* 0x000000ffff037224 */ /* 0x000fcc00000e0607 */
[----:B------:R-:W-:Y:S01]  /*b3e0*/  @!PT LDS RZ, [RZ] ;  /* 0x00000000fffff984 */ /* 0x000fe20000000800 */
[----:B------:R-:W-:Y:S01]  /*b3f0*/  @!PT LDS RZ, [RZ] ;  /* 0x00000000fffff984 */ /* 0x000fe20000000800 */
[----:B------:R-:W-:Y:S01]  /*b400*/  @!PT LDS RZ, [RZ] ;  /* 0x00000000fffff984 */ /* 0x000fe20000000800 */
[----:B------:R4:W-:Y:S02]  /*b410*/  LDGSTS.E.BYPASS.LTC128B.128 [R0+0x10000], desc[UR48][R2.64], !P1 ;  /* 0x1000000002007fae */ /* 0x0009e4000c901d70 */
.L_x_255:
[----:B------:R-:W-:Y:S05]  /*b420*/  BSYNC B0 ;  /* 0x0000000000007941 */ /* 0x000fea0003800000 */
.L_x_254:
[----:B------:R-:W-:Y:S01]  /*b430*/  NOP ;  /* 0x0000000000007918 */ /* 0x000fe20000000000 */
[----:B------:R-:W-:-:S13]  /*b440*/  PLOP3.LUT P0, PT, PT, PT, PT, 0x80, 0x0 ;  /* 0x000000000000781c */ /* 0x000fda0003f0f070 */
.L_x_256:
        /* <DEDUP_REMOVED lines=11> */
.L_x_257:
[----:B------:R4:W-:Y:S02]  /*b500*/  SYNCS.ARRIVE.TRANS64.A1T0 RZ, [R4+URZ+0x13230], RZ ;  /* 0x013230ff04ff79a7 */ /* 0x0009e4000810003f */
[----:B------:R-:W-:Y:S05]  /*b510*/  WARPSYNC.ALL ;  /* 0x0000000000007948 */ /* 0x000fea0003800000 */
[----:B------:R-:W5:Y:S01]  /*b520*/  LDL.LU R0, [R1+0x28] ;  /* 0x0000280001007983 */ /* 0x000f620000300800 */
[----:B------:R-:W-:Y:S01]  /*b530*/  ULDC.64 UR6, c[0x0][0x298] ;  /* 0x0000a60000067ab9 */ /* 0x000fe20000000a00 */
[----:B------:R-:W-:Y:S01]  /*b540*/  UISETP.NE.AND UP0, UPT, UR47, URZ, UPT ;  /* 0x0000003f2f00728c */ /* 0x000fe2000bf05270 */
[----:B------:R-:W-:Y:S03]  /*b550*/  BSSY B6, `(.L_x_258) ;  /* 0x000001e000067945 */ /* 0x000fe60003800000 */
[----:B------:R-:W-:-:S02]  /*b560*/  USEL UR44, UR44, URZ, !UP0 ;  /* 0x0000003f2c2c7287 */ /* 0x000fc4000c000000 */
[----:B------:R-:W-:Y:S01]  /*b570*/  USEL UR45, UR45, URZ, !UP0 ;  /* 0x0000003f2d2d7287 */ /* 0x000fe2000c000000 */
[----:B------:R-:W-:Y:S01]  /*b580*/  BAR.SYNC.DEFER_BLOCKING 0x8, 0x200 ;  /* 0x0208000000007b1d */ /* 0x000fe20000010000 */
[C---:B-----5:R-:W-:Y:S02]  /*b590*/  R2UR UR5, R0.reuse ;  /* 0x00000000000572ca */ /* 0x060fe400000e0000 */
[----:B------:R-:W-:Y:S01]  /*b5a0*/  R2UR UR36, R0 ;  /* 0x00000000002472ca */ /* 0x000fe200000e0000 */
[----:B------:R-:W-:-:S05]  /*b5b0*/  VIADD R0, R22, 0xb000 ;  /* 0x0000b00016007836 */ /* 0x000fca0000000000 */
[----:B------:R-:W-:-:S05]  /*b5c0*/  LOP3.LUT P0, RZ, R0, 0x1bf, RZ, 0xc0, !PT ;  /* 0x000001bf00ff7812 */ /* 0x000fca000780c0ff */
[----:B------:R-:W-:Y:S02]  /*b5d0*/  USHF.R.S32.HI UR4, URZ, 0x1f, UR5 ;  /* 0x0000001f3f047899 */ /* 0x000fe40008011405 */
[----:B------:R-:W-:Y:S02]  /*b5e0*/  UIMAD.WIDE.U32 UR36, UR36, UR6, URZ ;  /* 0x00000006242472a5 */ /* 0x000fe4000f8e003f */
[----:B------:R-:W-:-:S04]  /*b5f0*/  UIMAD UR4, UR4, UR6, URZ ;  /* 0x00000006040472a4 */ /* 0x000fc8000f8e023f */
[----:B------:R-:W-:-:S04]  /*b600*/  UIMAD UR4, UR5, UR7, UR4 ;  /* 0x00000007050472a4 */ /* 0x000fc8000f8e0204 */
[----:B------:R-:W-:Y:S01]  /*b610*/  UIADD3 UR47, UR37, UR4, URZ ;  /* 0x00000004252f7290 */ /* 0x000fe2000fffe03f */
[----:B------:R-:W-:Y:S11]  /*b620*/  @!P0 BRA `(.L_x_259) ;  /* 0x0000000000408947 */ /* 0x000ff60003800000 */
[----:B--2---:R-:W-:Y:S01]  /*b630*/  MOV R2, 0x0 ;  /* 0x0000000000027802 */ /* 0x004fe20000000f00 */
[----:B------:R-:W-:Y:S01]  /*b640*/  ULDC.64 UR6, c[0x4][0x98] ;  /* 0x0100260000067ab9 */ /* 0x000fe20000000a00 */
[----:B------:R-:W-:Y:S01]  /*b650*/  ULDC.64 UR8, c[0x4][0xa0] ;  /* 0x0100280000087ab9 */ /* 0x000fe20000000a00 */
[----:B------:R-:W-:Y:S01]  /*b660*/  ULDC.64 UR4, c[0x4][0x28] ;  /* 0x01000a0000047ab9 */ /* 0x000fe20000000a00 */
[----:B---34-:R-:W-:Y:S01]  /*b670*/  IMAD.U32 R4, RZ, RZ, UR6 ;  /* 0x00000006ff047e24 */ /* 0x018fe2000f8e00ff */
[----:B------:R-:W-:Y:S01]  /*b680*/  MOV R5, UR7 ;  /* 0x0000000700057c02 */ /* 0x000fe20008000f00 */
[----:B------:R-:W2:Y:S01]  /*b690*/  LDC.64 R2, c[0x4][R2] ;  /* 0x0100000002027b82 */ /* 0x000ea20000000a00 */
        /* <DEDUP_REMOVED lines=8> */
[----:B012---:R-:W-:Y:S05]  /*b720*/  CALL.ABS.NOINC R2 ;  /* 0x0000000002007343 */ /* 0x007fea0003c00000 */
.L_x_259:
[----:B------:R-:W-:Y:S05]  /*b730*/  BSYNC B6 ;  /* 0x0000000000067941 */ /* 0x000fea0003800000 */
.L_x_258:
[----:B------:R-:W3:Y:S01]  /*b740*/  LDL R19, [R1+0x8] ;  /* 0x0000080001137983 */ /* 0x000ee20000100800 */
[----:B------:R-:W0:Y:S03]  /*b750*/  LDC R8, c[0x0][0x448] ;  /* 0x00011200ff087b82 */ /* 0x000e260000000800 */
[----:B------:R0:W5:Y:S01]  /*b760*/  LDL R10, [R1+0x2c] ;  /* 0x00002c00010a7983 */ /* 0x0001620000100800 */
[----:B--2---:R-:W2:Y:S01]  /*b770*/  S2R R2, SR_TID.X ;  /* 0x0000000000027919 */ /* 0x004ea20000002100 */
[----:B------:R-:W-:Y:S01]  /*b780*/  R2UR UR7, R18 ;  /* 0x00000000120772ca */ /* 0x000fe200000e0000 */
[----:B------:R-:W-:Y:S01]  /*b790*/  ULDC.64 UR8, c[0x0][0x2d8] ;  /* 0x0000b60000087ab9 */ /* 0x000fe20000000a00 */
[----:B0-----:R-:W-:Y:S02]  /*b7a0*/  ISETP.NE.AND P0, PT, R8, 0x1, PT ;  /* 0x000000010800780c */ /* 0x001fe40003f05270 */
[----:B------:R-:W-:-:S11]  /*b7b0*/  R2UR UR10, R18 ;  /* 0x00000000120a72ca */ /* 0x000fd600000e0000 */
[----:B------:R-:W0:Y:S01]  /*b7c0*/  @P0 LDC R3, c[0x0][0x44c] ;  /* 0x00011300ff030b82 */ /* 0x000e220000000800 */
[C---:B--2---:R-:W-:Y:S01]  /*b7d0*/  LOP3.LUT R20, R2.reuse, 0x7f, RZ, 0xc0, !PT ;  /* 0x0000007f02147812 */ /* 0x044fe200078ec0ff */
[----:B------:R-:W-:-:S06]  /*b7e0*/  IMAD.SHL.U32 R2, R2, 0x20, RZ ;  /* 0x0000002002027824 */ /* 0x000fcc00078e00ff */
[----:B------:R-:W2:Y:S01]  /*b7f0*/  @P0 LDC R0, c[0x0][0x450] ;  /* 0x00011400ff000b82 */ /* 0x000ea20000000800 */
[----:B------:R-:W-:Y:S01]  /*b800*/  SHF.R.U32.HI R20, RZ, 0x2, R20 ;  /* 0x00000002ff147819 */ /* 0x000fe20000011614 */
[----:B------:R-:W-:-:S03]  /*b810*/  UMOV UR4, UR36 ;  /* 0x0000002400047c82 */ /* 0x000fc60008000000 */
[----:B------:R-:W-:Y:S01]  /*b820*/  LOP3.LUT R2, R20, 0x60, R2, 0xf8, !PT ;  /* 0x0000006014027812 */ /* 0x000fe200078ef802 */
[----:B------:R-:W-:Y:S02]  /*b830*/  UMOV UR5, UR47 ;  /* 0x0000002f00057c82 */ /* 0x000fe40008000000 */
[----:B------:R-:W-:Y:S02]  /*b840*/  UIMAD.WIDE.U32 UR4, UR7, UR8, UR4 ;  /* 0x00000008070472a5 */ /* 0x000fe4000f8e0004 */
[----:B------:R-:W-:-:S04]  /*b850*/  IMAD R6, R17, 0xc0, R2 ;  /* 0x000000c011067824 */ /* 0x000fc800078e0202 */
[----:B0-----:R-:W-:-:S04]  /*b860*/  @P0 IMAD.HI.U32 R3, R6, R3, RZ ;  /* 0x0000000306030227 */ /* 0x001fc800078e00ff */
[----:B------:R-:W-:Y:S01]  /*b870*/  IMAD.MOV.U32 R2, RZ, RZ, R6 ;  /* 0x000000ffff027224 */ /* 0x000fe200078e0006 */
[----:B--2---:R-:W-:-:S04]  /*b880*/  @P0 SHF.R.U32.HI R2, RZ, R0, R3 ;  /* 0x00000000ff020219 */ /* 0x004fc80000011603 */
[--C-:B---34-:R-:W-:Y:S01]  /*b890*/  SHF.R.S32.HI R4, RZ, 0x1f, R2.reuse ;  /* 0x0000001fff047819 */ /* 0x118fe20000011402 */
[----:B------:R-:W-:-:S04]  /*b8a0*/  IMAD.MOV R0, RZ, RZ, -R2 ;  /* 0x000000ffff007224 */ /* 0x000fc800078e0a02 */
[----:B------:R-:W-:Y:S02]  /*b8b0*/  IMAD R0, R8, R0, R6 ;  /* 0x0000000008007224 */ /* 0x000fe400078e0206 */
[----:B------:R-:W-:Y:S01]  /*b8c0*/  VIADD R6, R6, 0x80 ;  /* 0x0000008006067836 */ /* 0x000fe20000000000 */
[----:B------:R-:W0:Y:S01]  /*b8d0*/  S2R R20, SR_TID.X ;  /* 0x0000000000147919 */ /* 0x000e220000002100 */
[----:B------:R-:W-:-:S13]  /*b8e0*/  R2UR UR6, R19 ;  /* 0x00000000130672ca */ /* 0x000fda00000e0000 */
[----:B------:R-:W-:-:S04]  /*b8f0*/  UIMAD UR6, UR6, UR8, URZ ;  /* 0x00000008060672a4 */ /* 0x000fc8000f8e023f */
[----:B------:R-:W-:-:S03]  /*b900*/  UIMAD UR6, UR10, UR9, UR6 ;  /* 0x000000090a0672a4 */ /* 0x000fc6000f8e0206 */
[----:B------:R-:W-:Y:S01]  /*b910*/  ULDC.64 UR8, c[0x0][0x2e0] ;  /* 0x0000b80000087ab9 */ /* 0x000fe20000000a00 */
[----:B------:R-:W-:Y:S02]  /*b920*/  UIADD3 UR5, UR5, UR6, URZ ;  /* 0x0000000605057290 */ /* 0x000fe4000fffe03f */
[----:B------:R-:W-:Y:S02]  /*b930*/  UIMAD UR6, UR45, UR8, URZ ;  /* 0x000000082d0672a4 */ /* 0x000fe4000f8e023f */
[----:B------:R-:W-:Y:S02]  /*b940*/  UIMAD.WIDE.U32 UR4, UR44, UR8, UR4 ;  /* 0x000000082c0472a5 */ /* 0x000fe4000f8e0004 */
[----:B------:R-:W-:Y:S01]  /*b950*/  UIMAD UR6, UR44, UR9, UR6 ;  /* 0x000000092c0672a4 */ /* 0x000fe2000f8e0206 */
[----:B------:R-:W-:Y:S02]  /*b960*/  ULDC.64 UR10, c[0x0][0x280] ;  /* 0x0000a000000a7ab9 */ /* 0x000fe40000000a00 */
[----:B------:R-:W-:Y:S01]  /*b970*/  ULDC.64 UR8, c[0x0][0x2c8] ;  /* 0x0000b20000087ab9 */ /* 0x000fe20000000a00 */
[----:B------:R-:W-:-:S03]  /*b980*/  UIADD3 UR5, UR5, UR6, URZ ;  /* 0x0000000605057290 */ /* 0x000fc6000fffe03f */
[----:B------:R-:W-:Y:S02]  /*b990*/  ULDC.64 UR6, c[0x0][0x2d0] ;  /* 0x0000b40000067ab9 */ /* 0x000fe40000000a00 */
[----:B------:R-:W-:Y:S02]  /*b9a0*/  IMAD R4, R4, UR6, RZ ;  /* 0x0000000604047c24 */ /* 0x000fe4000f8e02ff */
[----:B------:R-:W-:Y:S02]  /*b9b0*/  IMAD.U32 R5, RZ, RZ, UR6 ;  /* 0x00000006ff057e24 */ /* 0x000fe4000f8e00ff */
[C---:B------:R-:W-:Y:S02]  /*b9c0*/  IMAD R4, R2.reuse, UR7, R4 ;  /* 0x0000000702047c24 */ /* 0x040fe4000f8e0204 */
[----:B------:R-:W-:-:S04]  /*b9d0*/  IMAD.WIDE.U32 R2, R2, R5, UR4 ;  /* 0x0000000402027e25 */ /* 0x000fc8000f8e0005 */
[----:B------:R-:W-:Y:S01]  /*b9e0*/  IMAD.IADD R3, R3, 0x1, R4 ;  /* 0x0000000103037824 */ /* 0x000fe200078e0204 */
[----:B------:R-:W-:Y:S01]  /*b9f0*/  SHF.R.S32.HI R4, RZ, 0x1f, R0 ;  /* 0x0000001fff047819 */ /* 0x000fe20000011400 */
[----:B------:R-:W-:-:S04]  /*ba00*/  IMAD.WIDE.U32 R2, R0, UR8, R2 ;  /* 0x0000000800027c25 */ /* 0x000fc8000f8e0002 */
[----:B------:R-:W-:-:S04]  /*ba10*/  IMAD R4, R4, UR8, RZ ;  /* 0x0000000804047c24 */ /* 0x000fc8000f8e02ff */
        /* <DEDUP_REMOVED lines=14> */
[----:B------:R-:W-:Y:S01]  /*bb00*/  SHF.R.S32.HI R5, RZ, 0x1f, R6 ;  /* 0x0000001fff057819 */ /* 0x000fe20000011406 */
[----:B------:R-:W-:Y:S02]  /*bb10*/  ULDC UR4, c[0x0][0x2b8] ;  /* 0x0000ae0000047ab9 */ /* 0x000fe40000000800 */
[----:B------:R-:W-:Y:S02]  /*bb20*/  IMAD.IADD R3, R3, 0x1, R7 ;  /* 0x0000000103037824 */ /* 0x000fe400078e0207 */
[----:B------:R-:W-:Y:S02]  /*bb30*/  IMAD R5, R5, UR8, RZ ;  /* 0x0000000805057c24 */ /* 0x000fe4000f8e02ff */
[----:B------:R-:W-:-:S04]  /*bb40*/  IMAD.WIDE.U32 R2, R6, UR8, R2 ;  /* 0x0000000806027c25 */ /* 0x000fc8000f8e0002 */
[----:B0-----:R-:W-:Y:S02]  /*bb50*/  IMAD.SHL.U32 R19, R20, 0x10, RZ ;  /* 0x0000001014137824 */ /* 0x001fe400078e00ff */
[----:B------:R-:W-:Y:S01]  /*bb60*/  IMAD R7, R6, UR9, R5 ;  /* 0x0000000906077c24 */ /* 0x000fe2000f8e0205 */
[----:B------:R-:W-:Y:S02]  /*bb70*/  IADD3 R5, P0, R2, UR10, RZ ;  /* 0x0000000a02057c10 */ /* 0x000fe4000ff1e0ff */
[----:B------:R-:W-:Y:S02]  /*bb80*/  LOP3.LUT R19, R19, 0x30, RZ, 0xc0, !PT ;  /* 0x0000003013137812 */ /* 0x000fe400078ec0ff */
[----:B------:R-:W-:Y:S02]  /*bb90*/  IADD3.X R7, R3, UR11, R7, P0, !PT ;  /* 0x0000000b03077c10 */ /* 0x000fe400087fe407 */
[----:B------:R-:W-:Y:S01]  /*bba0*/  ISETP.GE.AND P0, PT, R19, UR4, PT ;  /* 0x0000000413007c0c */ /* 0x000fe2000bf06270 */
[----:B------:R-:W-:Y:S01]  /*bbb0*/  UMOV UR4, 0xffffffff ;  /* 0xffffffff00047882 */ /* 0x000fe20000000000 */
[----:B------:R-:W-:-:S04]  /*bbc0*/  LOP3.LUT R20, R20, 0x7f, RZ, 0xc0, !PT ;  /* 0x0000007f14147812 */ /* 0x000fc800078ec0ff */
[----:B------:R-:W-:Y:S01]  /*bbd0*/  SHF.R.U32.HI R20, RZ, 0x2, R20 ;  /* 0x00000002ff147819 */ /* 0x000fe20000011614 */
[----:B------:R-:W-:Y:S06]  /*bbe0*/  BRA.DIV UR4, `(.L_x_260) ;  /* 0x0000003e04907947 */ /* 0x000fec000b800000 */
[----:B------:R-:W0:Y:S01]  /*bbf0*/  SHFL.IDX PT, R3, R0, RZ, 0x1c1f ;  /* 0x001c1fff00037589 */ /* 0x000e2200000e0000 */
[----:B------:R-:W-:Y:S02]  /*bc00*/  IMAD R17, R17, 0xc0, R20 ;  /* 0x000000c011117824 */ /* 0x000fe400078e0214 */
[----:B------:R-:W-:Y:S01]  /*bc10*/  IMAD R6, R8, UR41, RZ ;  /* 0x0000002908067c24 */ /* 0x000fe2000f8e02ff */
[----:B------:R-:W2:Y:S04]  /*bc20*/  SHFL.IDX PT, R2, R4, RZ, 0x1c1f ;  /* 0x001c1fff04027589 */ /* 0x000ea800000e0000 */
[----:B------:R-:W-:Y:S01]  /*bc30*/  ISETP.GE.AND P2, PT, R17, R6, PT ;  /* 0x000000061100720c */ /* 0x000fe20003f46270 */
[----:B-1----:R-:W-:-:S12]  /*bc40*/  SHFL.IDX PT, R14, R5, 0x1, 0x1c1f ;  /* 0x003c1f00050e7f89 */ /* 0x002fd800000e0000 */
[----:B0-----:R-:W-:-:S05]  /*bc50*/  @!P2 IADD3 R3, P1, R19, R3, RZ ;  /* 0x000000031303a210 */ /* 0x001fca0007f3e0ff */
[----:B--2---:R-:W-:-:S05]  /*bc60*/  @!P2 IMAD.X R2, RZ, RZ, R2, P1 ;  /* 0x000000ffff02a224 */ /* 0x004fca00008e0602 */
[----:B------:R-:W-:-:S04]  /*bc70*/  @!P2 LOP3.LUT R3, R3, R2, RZ, 0x3c, !PT ;  /* 0x000000020303a212 */ /* 0x000fc800078e3cff */
[----:B------:R-:W-:-:S04]  /*bc80*/  @!P2 LOP3.LUT R2, R3, R2, RZ, 0x3c, !PT ;  /* 0x000000020302a212 */ /* 0x000fc800078e3cff */
[----:B------:R-:W-:-:S05]  /*bc90*/  @!P2 LOP3.LUT R3, R3, R2, RZ, 0x3c, !PT ;  /* 0x000000020303a212 */ /* 0x000fca00078e3cff */
[----:B-----5:R0:W-:Y:S02]  /*bca0*/  @!P2 LDGSTS.E.BYPASS.LTC128B.128 [R10+0xb000], desc[UR48][R2.64], !P0 ;  /* 0x0b000000020aafae */ /* 0x0201e4000c101d70 */
[----:B0-----:R-:W-:Y:S02]  /*bcb0*/  VIADD R2, R17, 0x20 ;  /* 0x0000002011027836 */ /* 0x001fe40000000000 */
[----:B------:R-:W0:Y:S03]  /*bcc0*/  SHFL.IDX PT, R3, R0, 0x1, 0x1c1f ;  /* 0x003c1f0000037f89 */ /* 0x000e2600000e0000 */
[----:B------:R-:W-:Y:S02]  /*bcd0*/  ISETP.GE.AND P2, PT, R2, R6, PT ;  /* 0x000000060200720c */ /* 0x000fe40003f46270 */
[----:B------:R-:W1:Y:S11]  /*bce0*/  SHFL.IDX PT, R2, R4, 0x1, 0x1c1f ;  /* 0x003c1f0004027f89 */ /* 0x000e7600000e0000 */
[----:B0-----:R-:W-:-:S05]  /*bcf0*/  @!P2 IADD3 R3, P1, R19, R3, RZ ;  /* 0x000000031303a210 */ /* 0x001fca0007f3e0ff */
[----:B-1----:R-:W-:-:S05]  /*bd00*/  @!P2 IMAD.X R2, RZ, RZ, R2, P1 ;  /* 0x000000ffff02a224 */ /* 0x002fca00008e0602 */
[----:B------:R-:W-:-:S04]  /*bd10*/  @!P2 LOP3.LUT R3, R3, R2, RZ, 0x3c, !PT ;  /* 0x000000020303a212 */ /* 0x000fc800078e3cff */
[----:B------:R-:W-:-:S04]  /*bd20*/  @!P2 LOP3.LUT R2, R3, R2, RZ, 0x3c, !PT ;  /* 0x000000020302a212 */ /* 0x000fc800078e3cff */
[----:B------:R-:W-:-:S05]  /*bd30*/  @!P2 LOP3.LUT R3, R3, R2, RZ, 0x3c, !PT ;  /* 0x000000020303a212 */ /* 0x000fca00078e3cff */
[----:B------:R0:W-:Y:S02]  /*bd40*/  @!P2 LDGSTS.E.BYPASS.LTC128B.128 [R10+0xb800], desc[UR48][R2.64], !P0 ;  /* 0x0b800000020aafae */ /* 0x0001e4000c101d70 */
[----:B0-----:R-:W-:Y:S02]  /*bd50*/  VIADD R2, R17, 0x40 ;  /* 0x0000004011027836 */ /* 0x001fe40000000000 */
[----:B------:R-:W0:Y:S03]  /*bd60*/  SHFL.IDX PT, R3, R0, 0x2, 0x1c1f ;  /* 0x005c1f0000037f89 */ /* 0x000e2600000e0000 */
[----:B------:R-:W-:Y:S01]  /*bd70*/  ISETP.GE.AND P2, PT, R2, R6, PT ;  /* 0x000000060200720c */ /* 0x000fe20003f46270 */
[----:B------:R-:W-:Y:S04]  /*bd80*/  SHFL.IDX PT, R0, R0, 0x3, 0x1c1f ;  /* 0x007c1f0000007f89 */ /* 0x000fe800000e0000 */
[----:B------:R-:W1:Y:S04]  /*bd90*/  SHFL.IDX PT, R2, R4, 0x2, 0x1c1f ;  /* 0x005c1f0004027f89 */ /* 0x000e6800000e0000 */
[----:B------:R-:W2:Y:S04]  /*bda0*/  SHFL.IDX PT, R4, R4, 0x3, 0x1c1f ;  /* 0x007c1f0004047f89 */ /* 0x000ea800000e0000 */
[----:B0-----:R-:W-:-:S05]  /*bdb0*/  @!P2 IADD3 R3, P1, R19, R3, RZ ;  /* 0x000000031303a210 */ /* 0x001fca0007f3e0ff */
[----:B-1----:R-:W-:-:S05]  /*bdc0*/  @!P2 IMAD.X R2, RZ, RZ, R2, P1 ;  /* 0x000000ffff02a224 */ /* 0x002fca00008e0602 */
[----:B------:R-:W-:-:S04]  /*bdd0*/  @!P2 LOP3.LUT R3, R3, R2, RZ, 0x3c, !PT ;  /* 0x000000020303a212 */ /* 0x000fc800078e3cff */
[----:B------:R-:W-:-:S04]  /*bde0*/  @!P2 LOP3.LUT R2, R3, R2, RZ, 0x3c, !PT ;  /* 0x000000020302a212 */ /* 0x000fc800078e3cff */
[----:B------:R-:W-:-:S05]  /*bdf0*/  @!P2 LOP3.LUT R3, R3, R2, RZ, 0x3c, !PT ;  /* 0x000000020303a212 */ /* 0x000fca00078e3cff */
[----:B------:R0:W-:Y:S02]  /*be00*/  @!P2 LDGSTS.E.BYPASS.LTC128B.128 [R10+0xc000], desc[UR48][R2.64], !P0 ;  /* 0x0c000000020aafae */ /* 0x0001e4000c101d70 */
[----:B0-----:R-:W-:-:S05]  /*be10*/  VIADD R2, R17, 0x60 ;  /* 0x0000006011027836 */ /* 0x001fca0000000000 */
[----:B------:R-:W-:-:S13]  /*be20*/  ISETP.GE.AND P2, PT, R2, R6, PT ;  /* 0x000000060200720c */ /* 0x000fda0003f46270 */
[----:B------:R-:W-:-:S05]  /*be30*/  @!P2 IADD3 R0, P1, R19, R0, RZ ;  /* 0x000000001300a210 */ /* 0x000fca0007f3e0ff */
[----:B--2---:R-:W-:-:S04]  /*be40*/  @!P2 IMAD.X R2, RZ, RZ, R4, P1 ;  /* 0x000000ffff02a224 */ /* 0x004fc800008e0604 */
[----:B------:R-:W-:Y:S02]  /*be50*/  @!P2 IMAD.MOV.U32 R3, RZ, RZ, R2 ;  /* 0x000000ffff03a224 */ /* 0x000fe400078e0002 */
[----:B------:R-:W-:Y:S02]  /*be60*/  @!P2 IMAD.MOV.U32 R2, RZ, RZ, R0 ;  /* 0x000000ffff02a224 */ /* 0x000fe400078e0000 */
[----:B------:R-:W-:-:S03]  /*be70*/  VIADD R0, R17, 0x80 ;  /* 0x0000008011007836 */ /* 0x000fc60000000000 */
[----:B------:R0:W-:Y:S02]  /*be80*/  @!P2 LDGSTS.E.BYPASS.LTC128B.128 [R10+0xc800], desc[UR48][R2.64], !P0 ;  /* 0x0c800000020aafae */ /* 0x0001e4000c101d70 */
[----:B------:R-:W-:Y:S02]  /*be90*/  ISETP.GE.AND P2, PT, R0, R6, PT ;  /* 0x000000060000720c */ /* 0x000fe40003f46270 */
[----:B------:R-:W-:Y:S04]  /*bea0*/  SHFL.IDX PT, R0, R7, RZ, 0x1c1f ;  /* 0x001c1fff07007589 */ /* 0x000fe800000e0000 */
[----:B------:R-:W-:Y:S04]  /*beb0*/  SHFL.IDX PT, R7, R7, 0x1, 0x1c1f ;  /* 0x003c1f0007077f89 */ /* 0x000fe800000e0000 */
[----:B0-----:R-:W0:Y:S03]  /*bec0*/  SHFL.IDX PT, R2, R5, RZ, 0x1c1f ;  /* 0x001c1fff05027589 */ /* 0x001e2600000e0000 */
[----:B0-----:R-:W-:-:S05]  /*bed0*/  @!P2 IADD3 R2, P1, R19, R2, RZ ;  /* 0x000000021302a210 */ /* 0x001fca0007f3e0ff */
[----:B------:R-:W-:-:S04]  /*bee0*/  @!P2 IMAD.X R0, RZ, RZ, R0, P1 ;  /* 0x000000ffff00a224 */ /* 0x000fc800008e0600 */
[----:B------:R-:W-:-:S05]  /*bef0*/  @!P2 IMAD.MOV.U32 R3, RZ, RZ, R0 ;  /* 0x000000ffff03a224 */ /* 0x000fca00078e0000 */
[----:B------:R0:W-:Y:S02]  /*bf00*/  @!P2 LDGSTS.E.BYPASS.LTC128B.128 [R10+0xd000], desc[UR48][R2.64], !P0 ;  /* 0x0d000000020aafae */ /* 0x0001e4000c101d70 */
.L_x_362:
[----:B------:R-:W-:-:S04]  /*bf10*/  IADD3 R17, R17, 0xa0, RZ ;  /* 0x000000a011117810 */ /* 0x000fc80007ffe0ff */
[----:B------:R-:W-:-:S13]  /*bf20*/  ISETP.GE.AND P1, PT, R17, R6, PT ;  /* 0x000000061100720c */ /* 0x000fda0003f26270 */
[----:B0-----:R-:W-:-:S05]  /*bf30*/  @!P1 IADD3 R2, P2, R19, R14, RZ ;  /* 0x0000000e13029210 */ /* 0x001fca0007f5e0ff */
[----:B------:R-:W-:-:S05]  /*bf40*/  @!P1 IMAD.X R3, RZ, RZ, R7, P2 ;  /* 0x000000ffff039224 */ /* 0x000fca00010e0607 */
[----:B------:R-:W-:Y:S01]  /*bf50*/  @!PT LDS RZ, [RZ] ;  /* 0x00000000fffff984 */ /* 0x000fe20000000800 */
[----:B------:R-:W-:Y:S01]  /*bf60*/  @!PT LDS RZ, [RZ] ;  /* 0x00000000fffff984 */ /* 0x000fe20000000800 */
[----:B------:R-:W-:Y:S01]  /*bf70*/  @!PT LDS RZ, [RZ] ;  /* 0x00000000fffff984 */ /* 0x000fe20000000800 */
[----:B------:R0:W-:Y:S01]  /*bf80*/  @!P1 LDGSTS.E.BYPASS.LTC128B.128 [R10+0xd800], desc[UR48][R2.64], !P0 ;  /* 0x0d800000020a9fae */ /* 0x0001e2000c101d70 */
[----:B------:R-:W-:Y:S01]  /*bf90*/  PLOP3.LUT P0, PT, PT, PT, PT, 0x80, 0x0 ;  /* 0x000000000000781c */ /* 0x000fe20003f0f070 */
[----:B------:R-:W-:-:S12]  /*bfa0*/  NOP ;  /* 0x0000000000007918 */ /* 0x000fd80000000000 */
.L_x_261:
[----:B------:R-:W-:Y:S02]  /*bfb0*/  PLOP3.LUT P1, PT, P1, P0, PT, 0xa2, 0x0 ;  /* 0x000000000000781c */ /* 0x000fe40000f21472 */
[----:B------:R-:W-:-:S08]  /*bfc0*/  @P0 R2UR P1, UR4, R22 ;  /* 0x00000000160402ca */ /* 0x000fd00000020000 */
[----:B------:R-:W-:-:S05]  /*bfd0*/  @P0 PLOP3.LUT P0, PT, P1, PT, PT, 0x80, 0x0 ;  /* 0x000000000000081c */ /* 0x000fca0000f0f070 */
[----:B------:R-:W-:Y:S01]  /*bfe0*/  @!P1 SYNCS.ARRIVE.TRANS64.RED.A0T1 RZ, [UR4+0x13200], RZ ;  /* 0x013200ffffff99a7 */ /* 0x000fe20008200404 */
[----:B------:R-:W-:Y:S07]  /*bff0*/  @!P1 ARRIVES.LDGSTSBAR.64.TRANSCNT [UR4+0x13200] ;  /* 0x01320000ff0099b0 */ /* 0x000fee0008000a84 */
[----:B------:R-:W-:Y:S05]  /*c000*/  @P0 BRA.U.ANY `(.L_x_261) ;  /* 0xfffffffd00e80947 */ /* 0x000fea000393ffff */
[----:B0-----:R-:W2:Y:S02]  /*c010*/  LDL.LU R2, [R1+0x30] ;  /* 0x0000300001027983 */ /* 0x001ea40000300800 */
[----:B--2---:R-:W-:-:S05]  /*c020*/  VIADD R2, R2, 0x1 ;  /* 0x0000000102027836 */ /* 0x004fca0000000000 */
[----:B------:R0:W-:Y:S01]  /*c030*/  STL [R1+0x30], R2 ;  /* 0x0000300201007387 */ /* 0x0001e20000100800 */
[----:B------:R-:W-:-:S04]  /*c040*/  LEA.HI R0, R2, R2, RZ, 0x1 ;  /* 0x0000000202007211 */ /* 0x000fc800078f08ff */
[----:B------:R-:W-:-:S05]  /*c050*/  LOP3.LUT R0, R0, 0xfffffffe, RZ, 0xc0, !PT ;  /* 0xfffffffe00007812 */ /* 0x000fca00078ec0ff */
[----:B------:R-:W-:-:S05]  /*c060*/  IMAD.IADD R0, R2, 0x1, -R0 ;  /* 0x0000000102007824 */ /* 0x000fca00078e0a00 */
[----:B------:R-:W-:Y:S01]  /*c070*/  SHF.L.U32 R3, R0, 0x1f, RZ ;  /* 0x0000001f00037819 */ /* 0x000fe200000006ff */
[----:B------:R-:W-:Y:S01]  /*c080*/  NOP ;  /* 0x0000000000007918 */ /* 0x000fe20000000000 */
[----:B------:R0:W-:Y:S01]  /*c090*/  SYNCS.ARRIVE.TRANS64.A1T0 RZ, [R22+URZ+0x13200], RZ ;  /* 0x013200ff16ff79a7 */ /* 0x0001e2000810003f */
[----:B------:R-:W-:Y:S01]  /*c0a0*/  BSSY B0, `(.L_x_262) ;  /* 0x0000003000007945 */ /* 0x000fe20003800000 */
[----:B------:R-:W1:Y:S03]  /*c0b0*/  SYNCS.PHASECHK.TRANS64.TRYWAIT P0, [R22+URZ+0x13220], R3 ;  /* 0x01322003160075a7 */ /* 0x000e66000800017f */
[----:B01----:R-:W-:Y:S05]  /*c0c0*/  @!P0 BRA `(.L_x_263) ;  /* 0x00000040003c8947 */ /* 0x003fea0003800000 */
.L_x_363:
[----:B------:R-:W-:Y:S05]  /*c0d0*/  BSYNC B0 ;  /* 0x0000000000007941 */ /* 0x000fea0003800000 */
.L_x_262:
[----:B------:R-:W-:-:S06]  /*c0e0*/  UISETP.GE.AND UP0, UPT, UR42, 0xa1, UPT ;  /* 0x000000a12a00788c */ /* 0x000fcc000bf06270 */
[----:B------:R-:W-:-:S13]  /*c0f0*/  PLOP3.LUT P0, PT, PT, PT, UP0, 0x80, 0x0 ;  /* 0x000000000000781c */ /* 0x000fda0003f0f008 */
[----:B------:R-:W-:Y:S05]  /*c100*/  @!P0 BRA `(.L_x_264) ;  /* 0x0000001400288947 */ /* 0x000fea0003800000 */
[----:B------:R1:W5:Y:S01]  /*c110*/  LDL.LU R21, [R1+0x4] ;  /* 0x0000040001157983 */ /* 0x0003620000300800 */
[----:B------:R-:W-:Y:S01]  /*c120*/  UIADD3 UR4, UR43, -0x2, URZ ;  /* 0xfffffffe2b047890 */ /* 0x000fe2000fffe03f */
[----:B------:R-:W-:-:S05]  /*c130*/  IMAD.MOV.U32 R20, RZ, RZ, R28 ;  /* 0x000000ffff147224 */ /* 0x000fca00078e001c */
[----:B------:R-:W-:-:S07]  /*c140*/  IMAD.U32 R29, RZ, RZ, UR4 ;  /* 0x00000004ff1d7e24 */ /* 0x000fce000f8e00ff */
.L_x_284:
[----:B0-2---:R-:W2:Y:S01]  /*c150*/  LDL R11, [R1+0x10] ;  /* 0x00001000010b7983 */ /* 0x005ea20000100800 */
[----:B------:R-:W3:Y:S03]  /*c160*/  LDC R2, c[0x0][0x430] ;  /* 0x00010c00ff027b82 */ /* 0x000ee60000000800 */
[----:B------:R-:W4:Y:S01]  /*c170*/  LDL R8, [R1] ;  /* 0x0000000001087983 */ /* 0x000f220000100800 */
[----:B------:R-:W0:Y:S01]  /*c180*/  S2R R0, SR_TID.X ;  /* 0x0000000000007919 */ /* 0x000e220000002100 */
[----:B-1----:R-:W1:Y:S01]  /*c190*/  S2R R6, SR_TID.X ;  /* 0x0000000000067919 */ /* 0x002e620000002100 */
[----:B---3--:R-:W-:Y:S01]  /*c1a0*/  ISETP.NE.AND P0, PT, R2, 0x1, PT ;  /* 0x000000010200780c */ /* 0x008fe20003f05270 */
[----:B------:R-:W-:-:S12]  /*c1b0*/  IMAD.MOV.U32 R9, RZ, RZ, 0xa0 ;  /* 0x000000a0ff097424 */ /* 0x000fd800078e00ff */
[----:B------:R-:W3:Y:S01]  /*c1c0*/  @P0 LDC R5, c[0x0][0x434] ;  /* 0x00010d00ff050b82 */ /* 0x000ee20000000800 */
[----:B0-----:R-:W-:-:S04]  /*c1d0*/  LOP3.LUT R0, R0, 0x7f, RZ, 0xc0, !PT ;  /* 0x0000007f00007812 */ /* 0x001fc800078ec0ff */
[----:B------:R-:W-:Y:S01]  /*c1e0*/  SHF.R.U32.HI R2, RZ, 0x2, R0 ;  /* 0x00000002ff027819 */ /* 0x000fe20000011600 */
[C---:B-1----:R-:W-:Y:S01]  /*c1f0*/  IMAD.SHL.U32 R7, R6.reuse, 0x20, RZ ;  /* 0x0000002006077824 */ /* 0x042fe200078e00ff */
[----:B------:R-:W-:Y:S01]  /*c200*/  LOP3.LUT R0, R6, 0x7f, RZ, 0xc0, !PT ;  /* 0x0000007f06007812 */ /* 0x000fe200078ec0ff */
[----:B------:R-:W0:Y:S03]  /*c210*/  @P0 LDC R3, c[0x0][0x434] ;  /* 0x00010d00ff030b82 */ /* 0x000e260000000800 */
[----:B------:R-:W-:Y:S02]  /*c220*/  LOP3.LUT R7, R2, 0x60, R7, 0xf8, !PT ;  /* 0x0000006002077812 */ /* 0x000fe400078ef807 */
[----:B------:R-:W-:-:S03]  /*c230*/  SHF.R.U32.HI R2, RZ, 0x2, R0 ;  /* 0x00000002ff027819 */ /* 0x000fc60000011600 */
[----:B------:R-:W1:Y:S01]  /*c240*/  @P0 LDC R4, c[0x0][0x438] ;  /* 0x00010e00ff040b82 */ /* 0x000e620000000800 */
[----:B------:R-:W-:-:S07]  /*c250*/  IMAD.SHL.U32 R10, R6, 0x20, RZ ;  /* 0x00000020060a7824 */ /* 0x000fce00078e00ff */
[----:B------:R-:W1:Y:S01]  /*c260*/  @P0 LDC R0, c[0x0][0x438] ;  /* 0x00010e00ff000b82 */ /* 0x000e620000000800 */
[----:B------:R-:W-:Y:S01]  /*c270*/  LOP3.LUT R10, R2, 0x60, R10, 0xf8, !PT ;  /* 0x00000060020a7812 */ /* 0x000fe200078ef80a */
[----:B------:R-:W-:-:S03]  /*c280*/  IMAD R9, R29, R9, UR38 ;  /* 0x000000261d097e24 */ /* 0x000fc6000f8e0209 */
[----:B------:R-:W-:Y:S01]  /*c290*/  LOP3.LUT R10, R10, 0x80, RZ, 0xfc, !PT ;  /* 0x000000800a0a7812 */ /* 0x000fe200078efcff */
[----:B------:R-:W-:-:S04]  /*c2a0*/  IMAD.IADD R7, R7, 0x1, R9 ;  /* 0x0000000107077824 */ /* 0x000fc800078e0209 */
[----:B------:R-:W-:Y:S02]  /*c2b0*/  IMAD.IADD R9, R10, 0x1, R9 ;  /* 0x000000010a097824 */ /* 0x000fe400078e0209 */
[----:B---3--:R-:W-:-:S04]  /*c2c0*/  @P0 IMAD.HI.U32 R5, R7, R5, RZ ;  /* 0x0000000507050227 */ /* 0x008fc800078e00ff */
[----:B0-----:R-:W-:Y:S01]  /*c2d0*/  @P0 IMAD.HI.U32 R3, R9, R3, RZ ;  /* 0x0000000309030227 */ /* 0x001fe200078e00ff */
[----:B------:R-:W-:Y:S05]  /*c2e0*/  YIELD ;  /* 0x0000000000007946 */ /* 0x000fea0003800000 */
[----:B------:R-:W-:Y:S01]  /*c2f0*/  IMAD.MOV.U32 R2, RZ, RZ, R7 ;  /* 0x000000ffff027224 */ /* 0x000fe200078e0007 */
[----:B-1----:R-:W-:Y:S01]  /*c300*/  @P0 SHF.R.U32.HI R2, RZ, R4, R5 ;  /* 0x00000004ff020219 */ /* 0x002fe20000011605 */
[----:B------:R-:W-:Y:S01]  /*c310*/  IMAD.MOV.U32 R6, RZ, RZ, R9 ;  /* 0x000000ffff067224 */ /* 0x000fe200078e0009 */
[----:B------:R-:W-:Y:S01]  /*c320*/  @P0 SHF.R.U32.HI R6, RZ, R0, R3 ;  /* 0x00000000ff060219 */ /* 0x000fe20000011603 */
[----:B------:R-:W-:Y:S01]  /*c330*/  ULDC.64 UR6, c[0x0][0x428] ;  /* 0x00010a0000067ab9 */ /* 0x000fe20000000a00 */
[--C-:B------:R-:W-:Y:S01]  /*c340*/  SHF.R.S32.HI R3, RZ, 0x1f, R2.reuse ;  /* 0x0000001fff037819 */ /* 0x100fe20000011402 */
[----:B------:R-:W-:Y:S01]  /*c350*/  IMAD.MOV R4, RZ, RZ, -R2 ;  /* 0x000000ffff047224 */ /* 0x000fe200078e0a02 */
[----:B------:R-:W-:Y:S01]  /*c360*/  ULDC UR4, c[0x0][0x430] ;  /* 0x00010c0000047ab9 */ /* 0x000fe20000000800 */
[----:B------:R-:W-:-:S02]  /*c370*/  ULDC.64 UR8, c[0x0][0x418] ;  /* 0x0001060000087ab9 */ /* 0x000fc40000000a00 */
[----:B------:R-:W-:Y:S02]  /*c380*/  IMAD R7, R4, UR4, R7 ;  /* 0x0000000404077c24 */ /* 0x000fe4000f8e0207 */
[----:B--2---:R-:W-:-:S04]  /*c390*/  IMAD R0, R11, UR6, RZ ;  /* 0x000000060b007c24 */ /* 0x004fc8000f8e02ff */
[C---:B----4-:R-:W-:Y:S02]  /*c3a0*/  IMAD R0, R8.reuse, UR7, R0 ;  /* 0x0000000708007c24 */ /* 0x050fe4000f8e0200 */
[----:B------:R-:W-:-:S04]  /*c3b0*/  IMAD.WIDE.U32 R2, R8, UR6, R2 ;  /* 0x0000000608027c25 */ /* 0x000fc8000f8e0002 */
[----:B------:R-:W-:Y:S01]  /*c3c0*/  IMAD.IADD R3, R0, 0x1, R3 ;  /* 0x0000000100037824 */ /* 0x000fe200078e0203 */
[----:B------:R-:W-:-:S04]  /*c3d0*/  LEA R4, P0, R2, UR8, 0x2 ;  /* 0x0000000802047c11 */ /* 0x000fc8000f8010ff */
[----:B------:R-:W-:-:S05]  /*c3e0*/  LEA.HI.X R5, R2, UR9, R3, 0x2, P0 ;  /* 0x0000000902057c11 */ /* 0x000fca00080f1403 */
[----:B------:R0:W2:Y:S01]  /*c3f0*/  LDG.E R4, desc[UR48][R4.64] ;  /* 0x0000003004047981 */ /* 0x0000a2000c1e1900 */
[----:B------:R-:W-:Y:S01]  /*c400*/  ISETP.GT.U32.AND P1, PT, R10, 0x9f, PT ;  /* 0x0000009f0a00780c */ /* 0x000fe20003f24070 */
[----:B------:R-:W-:-:S12]  /*c410*/  VIADD R28, R20, 0x1 ;  /* 0x00000001141c7836 */ /* 0x000fd80000000000 */
[--C-:B------:R-:W-:Y:S01]  /*c420*/  @!P1 SHF.R.S32.HI R3, RZ, 0x1f, R6.reuse ;  /* 0x0000001fff039819 */ /* 0x100fe20000011406 */
[----:B------:R-:W-:-:S04]  /*c430*/  @!P1 IMAD.MOV.U32 R2, RZ, RZ, R6 ;  /* 0x000000ffff029224 */ /* 0x000fc800078e0006 */
[----:B------:R-:W-:-:S04]  /*c440*/  @!P1 IMAD.WIDE.U32 R2, R8, UR6, R2 ;  /* 0x0000000608029c25 */ /* 0x000fc8000f8e0002 */
[----:B------:R-:W-:Y:S01]  /*c450*/  @!P1 IMAD.IADD R0, R0, 0x1, R3 ;  /* 0x0000000100009824 */ /* 0x000fe200078e0203 */
[----:B------:R-:W-:Y:S01]  /*c460*/  @!P1 LEA R10, P0, R2, UR8, 0x2 ;  /* 0x00000008020a9c11 */ /* 0x000fe2000f8010ff */
[----:B------:R-:W-:-:S03]  /*c470*/  IMAD.MOV.U32 R8, RZ, RZ, RZ ;  /* 0x000000ffff087224 */ /* 0x000fc600078e00ff */
[----:B------:R-:W-:Y:S01]  /*c480*/  @!P1 LEA.HI.X R11, R2, UR9, R0, 0x2, P0 ;  /* 0x00000009020b9c11 */ /* 0x000fe200080f1400 */
[----:B------:R-:W-:Y:S01]  /*c490*/  IMAD.MOV.U32 R0, RZ, RZ, R29 ;  /* 0x000000ffff007224 */ /* 0x000fe200078e001d */
[----:B------:R-:W-:-:S03]  /*c4a0*/  ISETP.NE.AND P0, PT, R28, 0x2, PT ;  /* 0x000000021c00780c */ /* 0x000fc60003f05270 */
[----:B-----5:R1:W5:Y:S01]  /*c4b0*/  @!P1 LDG.E R8, desc[UR48][R10.64] ;  /* 0x000000300a089981 */ /* 0x020362000c1e1900 */
[----:B------:R-:W-:Y:S02]  /*c4c0*/  ISETP.GT.AND P1, PT, R0, RZ, PT ;  /* 0x000000ff0000720c */ /* 0x000fe40003f24270 */
[----:B------:R-:W-:-:S04]  /*c4d0*/  SEL R0, RZ, 0x1, P0 ;  /* 0x00000001ff007807 */ /* 0x000fc80000000000 */
[----:B------:R-:W-:Y:S01]  /*c4e0*/  LOP3.LUT R2, R21, R0, RZ, 0x3c, !PT ;  /* 0x0000000015027212 */ /* 0x000fe200078e3cff */
[----:B------:R-:W-:-:S04]  /*c4f0*/  IMAD.U32 R12, RZ, RZ, UR46 ;  /* 0x0000002eff0c7e24 */ /* 0x000fc8000f8e00ff */
[----:B------:R1:W-:Y:S01]  /*c500*/  STL [R1+0x4], R2 ;  /* 0x0000040201007387 */ /* 0x0003e20000100800 */
[----:B------:R-:W-:Y:S02]  /*c510*/  ISETP.NE.AND P2, PT, R12, 0x3, PT ;  /* 0x000000030c00780c */ /* 0x000fe40003f45270 */
[----:B0-----:R-:W-:Y:S01]  /*c520*/  IADD3 R5, -R6, RZ, RZ ;  /* 0x000000ff06057210 */ /* 0x001fe20007ffe1ff */
[----:B------:R-:W-:Y:S01]  /*c530*/  VIADD R29, R29, 0xffffffff ;  /* 0xffffffff1d1d7836 */ /* 0x000fe20000000000 */
[----:B------:R-:W-:-:S03]  /*c540*/  SEL R28, R28, RZ, P0 ;  /* 0x000000ff1c1c7207 */ /* 0x000fc60000000000 */
[----:B------:R-:W-:Y:S01]  /*c550*/  IMAD R9, R5, UR4, R9 ;  /* 0x0000000405097c24 */ /* 0x000fe2000f8e0209 */
[----:B--2---:R-:W-:-:S05]  /*c560*/  SHF.R.S32.HI R26, RZ, 0x1f, R4 ;  /* 0x0000001fff1a7819 */ /* 0x004fca0000011404 */
[----:B-1----:R-:W-:Y:S05]  /*c570*/  @!P2 BRA `(.L_x_265) ;  /* 0x000000000004a947 */ /* 0x002fea0003800000 */
[----:B------:R-:W-:Y:S01]  /*c580*/  BPT.TRAP 0x1 ;  /* 0x000000040000795c */ /* 0x000fe20000300000 */
.L_x_265:
[----:B------:R-:W-:Y:S01]  /*c590*/  IMAD R0, R28, 0x8, R22 ;  /* 0x000000081c007824 */ /* 0x000fe200078e0216 */
[----:B------:R-:W-:Y:S01]  /*c5a0*/  SHF.L.U32 R27, R2, 0x1f, RZ ;  /* 0x0000001f021b7819 */ /* 0x000fe200000006ff */
[----:B------:R-:W-:Y:S01]  /*c5b0*/  BSSY B0, `(.L_x_266) ;  /* 0x0000004000007945 */ /* 0x000fe20003800000 */
[----:B------:R-:W-:Y:S02]  /*c5c0*/  SHF.R.S32.HI R25, RZ, 0x1f, R7 ;  /* 0x0000001fff197819 */ /* 0x000fe40000011407 */
[----:B------:R-:W0:Y:S02]  /*c5d0*/  SYNCS.PHASECHK.TRANS64.TRYWAIT P0, [R0+URZ+0x13280], R27 ;  /* 0x0132801b000075a7 */ /* 0x000e24000800017f */
[----:B0-----:R-:W-:Y:S05]  /*c5e0*/  @!P0 BRA `(.L_x_267) ;  /* 0x0000003c00088947 */ /* 0x001fea0003800000 */
.L_x_364:
[----:B------:R-:W-:Y:S05]  /*c5f0*/  BSYNC B0 ;  /* 0x0000000000007941 */ /* 0x000fea0003800000 */
.L_x_266:
[----:B------:R-:W2:Y:S01]  /*c600*/  LDL R6, [R1+0x8] ;  /* 0x0000080001067983 */ /* 0x000ea20000100800 */
[----:B------:R-:W-:Y:S01]  /*c610*/  ULDC.64 UR4, c[0x0][0x328] ;  /* 0x0000ca0000047ab9 */ /* 0x000fe20000000a00 */
[----:B------:R-:W-:Y:S02]  /*c620*/  ULDC.64 UR6, c[0x0][0x338] ;  /* 0x0000ce0000067ab9 */ /* 0x000fe40000000a00 */
[----:B------:R-:W3:Y:S01]  /*c630*/  LDL R13, [R1+0x18] ;  /* 0x00001800010d7983 */ /* 0x000ee20000100800 */
[----:B------:R-:W-:Y:S01]  /*c640*/  IMAD R5, R25, UR4, RZ ;  /* 0x0000000419057c24 */ /* 0x000fe2000f8e02ff */
[----:B------:R-:W-:Y:S01]  /*c650*/  ULDC.64 UR8, c[0x0][0x330] ;  /* 0x0000cc0000087ab9 */ /* 0x000fe20000000a00 */
[C---:B------:R-:W-:Y:S01]  /*c660*/  IMAD.WIDE.U32 R2, R7.reuse, UR4, RZ ;  /* 0x0000000407027c25 */ /* 0x040fe2000f8e00ff */
[----:B------:R-:W1:Y:S01]  /*c670*/  S2R R11, SR_TID.X ;  /* 0x00000000000b7919 */ /* 0x000e620000002100 */
[----:B------:R-:W-:Y:S01]  /*c680*/  SHF.R.S32.HI R24, RZ, 0x1f, R9 ;  /* 0x0000001fff187819 */ /* 0x000fe20000011409 */
[----:B------:R-:W-:Y:S01]  /*c690*/  ULDC.64 UR10, c[0x0][0x318] ;  /* 0x0000c600000a7ab9 */ /* 0x000fe20000000a00 */
[----:B------:R-:W-:Y:S01]  /*c6a0*/  IMAD R5, R7, UR5, R5 ;  /* 0x0000000507057c24 */ /* 0x000fe2000f8e0205 */
[----:B-----5:R-:W-:Y:S01]  /*c6b0*/  SHF.R.S32.HI R23, RZ, 0x1f, R8 ;  /* 0x0000001fff177819 */ /* 0x020fe20000011408 */
[----:B------:R-:W4:Y:S02]  /*c6c0*/  LDC R12, c[0x0][0x2f4] ;  /* 0x0000bd00ff0c7b82 */ /* 0x000f240000000800 */
[----:B------:R-:W-:-:S02]  /*c6d0*/  IMAD.IADD R3, R3, 0x1, R5 ;  /* 0x0000000103037824 */ /* 0x000fc400078e0205 */
[----:B------:R-:W-:Y:S02]  /*c6e0*/  IMAD R5, R26, UR6, RZ ;  /* 0x000000061a057c24 */ /* 0x000fe4000f8e02ff */
[----:B------:R-:W-:-:S04]  /*c6f0*/  IMAD.WIDE.U32 R2, R4, UR6, R2 ;  /* 0x0000000604027c25 */ /* 0x000fc8000f8e0002 */
[----:B------:R-:W-:-:S04]  /*c700*/  IMAD R5, R4, UR7, R5 ;  /* 0x0000000704057c24 */ /* 0x000fc8000f8e0205 */
[----:B------:R-:W-:Y:S02]  /*c710*/  IMAD.IADD R3, R3, 0x1, R5 ;  /* 0x0000000103037824 */ /* 0x000fe400078e0205 */
[----:B------:R-:W-:-:S03]  /*c720*/  IMAD.WIDE.U32 R2, R18, UR8, R2 ;  /* 0x0000000812027c25 */ /* 0x000fc6000f8e0002 */
[----:B------:R-:W-:Y:S01]  /*c730*/  IADD3 R5, P0, R2, UR10, RZ ;  /* 0x0000000a02057c10 */ /* 0x000fe2000ff1e0ff */
[----:B-1----:R-:W-:-:S05]  /*c740*/  IMAD.SHL.U32 R11, R11, 0x10, RZ ;  /* 0x000000100b0b7824 */ /* 0x002fca00078e00ff */
[----:B------:R-:W-:-:S04]  /*c750*/  LOP3.LUT R11, R11, 0x30, RZ, 0xc0, !PT ;  /* 0x000000300b0b7812 */ /* 0x000fc800078ec0ff */
[----:B----4-:R-:W-:Y:S01]  /*c760*/  ISETP.GE.AND P2, PT, R11, R12, PT ;  /* 0x0000000c0b00720c */ /* 0x010fe20003f46270 */
[----:B--2---:R-:W-:Y:S02]  /*c770*/  IMAD R17, R6, UR8, RZ ;  /* 0x0000000806117c24 */ /* 0x004fe4000f8e02ff */
[----:B------:R-:W-:Y:S02]  /*c780*/  IMAD R6, R24, UR4, RZ ;  /* 0x0000000418067c24 */ /* 0x000fe4000f8e02ff */
[----:B------:R-:W-:Y:S02]  /*c790*/  IMAD R17, R18, UR9, R17 ;  /* 0x0000000912117c24 */ /* 0x000fe4000f8e0211 */
[----:B------:R-:W-:-:S03]  /*c7a0*/  IMAD R6, R9, UR5, R6 ;  /* 0x0000000509067c24 */ /* 0x000fc6000f8e0206 */
        /* <DEDUP_REMOVED lines=14> */
[----:B------:R-:W-:Y:S01]  /*c890*/  IMAD.IADD R6, R22, 0x1, R6 ;  /* 0x0000000116067824 */ /* 0x000fe200078e0206 */
[----:B------:R-:W2:Y:S04]  /*c8a0*/  SHFL.IDX PT, R2, R5, RZ, 0x1c1f ;  /* 0x001c1fff05027589 */ /* 0x000ea800000e0000 */
[----:B------:R-:W-:Y:S01]  /*c8b0*/  SHFL.IDX PT, R17, R17, RZ, 0x1c1f ;  /* 0x001c1fff11117589 */ /* 0x000fe200000e0000 */
[----:B-1----:R-:W-:-:S03]  /*c8c0*/  IMAD.SHL.U32 R11, R3, 0x10, RZ ;  /* 0x00000010030b7824 */ /* 0x002fc600078e00ff */
[----:B------:R-:W1:Y:S02]  /*c8d0*/  SHFL.IDX PT, R3, R10, RZ, 0x1c1f ;  /* 0x001c1fff0a037589 */ /* 0x000e6400000e0000 */
[----:B------:R-:W-:-:S04]  /*c8e0*/  LOP3.LUT R11, R11, 0x30, RZ, 0xc0, !PT ;  /* 0x000000300b0b7812 */ /* 0x000fc800078ec0ff */
[----:B--2---:R-:W-:-:S04]  /*c8f0*/  IADD3 R2, P0, R11, R2, RZ ;  /* 0x000000020b027210 */ /* 0x004fc80007f1e0ff */
[----:B-1----:R-:W-:-:S05]  /*c900*/  IADD3.X R3, RZ, R3, RZ, P0, !PT ;  /* 0x00000003ff037210 */ /* 0x002fca00007fe4ff */
        /* <DEDUP_REMOVED lines=17> */
.L_x_376:
        /* <DEDUP_REMOVED lines=11> */
.L_x_269:
        /* <DEDUP_REMOVED lines=11> */
.L_x_270:
[----:B------:R2:W-:Y:S01]  /*cb80*/  SYNCS.ARRIVE.TRANS64.A1T0 RZ, [R0+URZ+0x13270], RZ ;  /* 0x013270ff00ff79a7 */ /* 0x0005e2000810003f */
[----:B------:R-:W-:Y:S05]  /*cb90*/  @!P3 BRA `(.L_x_271) ;  /* 0x000000000004b947 */ /* 0x000fea0003800000 */
[----:B------:R-:W-:Y:S01]  /*cba0*/  BPT.TRAP 0x1 ;  /* 0x000000040000795c */ /* 0x000fe20000300000 */
.L_x_271:
[----:B------:R-:W3:Y:S01]  /*cbb0*/  SYNCS.PHASECHK.TRANS64.TRYWAIT P0, [R0+URZ+0x13240], R27 ;  /* 0x0132401b000075a7 */ /* 0x000ee2000800017f */
[----:B------:R-:W-:Y:S04]  /*cbc0*/  BSSY B0, `(.L_x_272) ;  /* 0x0000002000007945 */ /* 0x000fe80003800000 */
[----:B---3--:R-:W-:Y:S05]  /*cbd0*/  @!P0 BRA `(.L_x_273) ;  /* 0x0000003c003c8947 */ /* 0x008fea0003800000 */
.L_x_377:
[----:B------:R-:W-:Y:S05]  /*cbe0*/  BSYNC B0 ;  /* 0x0000000000007941 */ /* 0x000fea0003800000 */
.L_x_272:
[----:B------:R-:W4:Y:S01]  /*cbf0*/  LDL R10, [R1+0x8] ;  /* 0x00000800010a7983 */ /* 0x000f220000100800 */
[----:B------:R-:W-:Y:S01]  /*cc00*/  ULDC.64 UR4, c[0x0][0x300] ;  /* 0x0000c00000047ab9 */ /* 0x000fe20000000a00 */
[----:B------:R-:W-:Y:S01]  /*cc10*/  ULDC.64 UR6, c[0x0][0x310] ;  /* 0x0000c40000067ab9 */ /* 0x000fe20000000a00 */
[----:B------:R-:W-:Y:S01]  /*cc20*/  IMAD R5, R25, UR4, RZ ;  /* 0x0000000419057c24 */ /* 0x000fe2000f8e02ff */
[----:B------:R-:W5:Y:S01]  /*cc30*/  LDC R11, c[0x0][0x2f4] ;  /* 0x0000bd00ff0b7b82 */ /* 0x000f620000000800 */
[----:B------:R-:W-:-:S04]  /*cc40*/  IMAD.WIDE.U32 R2, R7, UR4, RZ ;  /* 0x0000000407027c25 */ /* 0x000fc8000f8e00ff */
[----:B------:R-:W-:Y:S02]  /*cc50*/  IMAD R5, R7, UR5, R5 ;  /* 0x0000000507057c24 */ /* 0x000fe4000f8e0205 */
[----:B------:R-:W-:Y:S02]  /*cc60*/  IMAD R26, R26, UR6, RZ ;  /* 0x000000061a1a7c24 */ /* 0x000fe4000f8e02ff */
[----:B------:R-:W-:Y:S02]  /*cc70*/  IMAD.IADD R3, R3, 0x1, R5 ;  /* 0x0000000103037824 */ /* 0x000fe400078e0205 */
[----:B------:R-:W-:Y:S02]  /*cc80*/  IMAD R7, R24, UR4, RZ ;  /* 0x0000000418077c24 */ /* 0x000fe4000f8e02ff */
[----:B------:R-:W-:-:S04]  /*cc90*/  IMAD.WIDE.U32 R2, R4, UR6, R2 ;  /* 0x0000000604027c25 */ /* 0x000fc8000f8e0002 */
[----:B------:R-:W-:Y:S02]  /*cca0*/  IMAD R4, R4, UR7, R26 ;  /* 0x0000000704047c24 */ /* 0x000fe4000f8e021a */
[----:B------:R-:W-:Y:S02]  /*ccb0*/  IMAD R7, R9, UR5, R7 ;  /* 0x0000000509077c24 */ /* 0x000fe4000f8e0207 */
        /* <DEDUP_REMOVED lines=21> */
[----:B------:R-:W-:-:S04]  /*ce10*/  LOP3.LUT R10, R10, 0x30, RZ, 0xc0, !PT ;  /* 0x000000300a0a7812 */ /* 0x000fc800078ec0ff */
[----:B-----5:R-:W-:Y:S01]  /*ce20*/  ISETP.GE.AND P2, PT, R10, R11, PT ;  /* 0x0000000b0a00720c */ /* 0x020fe20003f46270 */
[----:B------:R-:W-:-:S12]  /*ce30*/  BRA.DIV UR4, `(.L_x_274) ;  /* 0x0000003a04b87947 */ /* 0x000fd8000b800000 */
[----:B------:R-:W4:Y:S04]  /*ce40*/  SHFL.IDX PT, R2, R7, RZ, 0x1c1f ;  /* 0x001c1fff07027589 */ /* 0x000f2800000e0000 */
[----:B------:R-:W5:Y:S04]  /*ce50*/  SHFL.IDX PT, R3, R8, RZ, 0x1c1f ;  /* 0x001c1fff08037589 */ /* 0x000f6800000e0000 */
[----:B------:R-:W-:Y:S01]  /*ce60*/  SHFL.IDX PT, R5, R5, RZ, 0x1c1f ;  /* 0x001c1fff05057589 */ /* 0x000fe200000e0000 */
[----:B----4-:R-:W-:-:S05]  /*ce70*/  IADD3 R2, P0, R10, R2, RZ ;  /* 0x000000020a027210 */ /* 0x010fca0007f1e0ff */
[----:B-----5:R-:W-:-:S05]  /*ce80*/  IMAD.X R3, RZ, RZ, R3, P0 ;  /* 0x000000ffff037224 */ /* 0x020fca00000e0603 */
[----:B------:R4:W-:Y:S04]  /*ce90*/  LDGSTS.E.BYPASS.LTC128B.128 [R6+0xe000], desc[UR48][R2.64], !P2 ;  /* 0x0e00000002067fae */ /* 0x0009e8000d101d70 */
[----:B----4-:R-:W4:Y:S04]  /*cea0*/  SHFL.IDX PT, R2, R7, 0x1, 0x1c1f ;  /* 0x003c1f0007027f89 */ /* 0x010f2800000e0000 */
[----:B------:R-:W5:Y:S01]  /*ceb0*/  SHFL.IDX PT, R3, R8, 0x1, 0x1c1f ;  /* 0x003c1f0008037f89 */ /* 0x000f6200000e0000 */
[----:B----4-:R-:W-:-:S04]  /*cec0*/  IADD3 R2, P0, R10, R2, RZ ;  /* 0x000000020a027210 */ /* 0x010fc80007f1e0ff */
[----:B-----5:R-:W-:-:S05]  /*ced0*/  IADD3.X R3, RZ, R3, RZ, P0, !PT ;  /* 0x00000003ff037210 */ /* 0x020fca00007fe4ff */
        /* <DEDUP_REMOVED lines=8> */
[----:B----4-:R-:W-:-:S05]  /*cf60*/  IADD3 R2, P0, R10, R2, RZ ;  /* 0x000000020a027210 */ /* 0x010fca0007f1e0ff */
[----:B------:R-:W-:-:S05]  /*cf70*/  IMAD.X R3, RZ, RZ, R8, P0 ;  /* 0x000000ffff037224 */ /* 0x000fca00000e0608 */
[----:B------:R4:W-:Y:S04]  /*cf80*/  LDGSTS.E.BYPASS.LTC128B.128 [R6+0xf800], desc[UR48][R2.64], !P2 ;  /* 0x0f80000002067fae */ /* 0x0009e8000d101d70 */
[----:B----4-:R4:W0:Y:S02]  /*cf90*/  SHFL.IDX PT, R2, R4, RZ, 0x1c1f ;  /* 0x001c1fff04027589 */ /* 0x01082400000e0000 */
.L_x_389:
[----:B0-----:R-:W-:-:S05]  /*cfa0*/  IADD3 R2, P0, R10, R2, RZ ;  /* 0x000000020a027210 */ /* 0x001fca0007f1e0ff */
[----:B------:R-:W-:Y:S01]  /*cfb0*/  IMAD.X R3, RZ, RZ, R5, P0 ;  /* 0x000000ffff037224 */ /* 0x000fe200000e0605 */
[----:B------:R-:W-:-:S04]  /*cfc0*/  PLOP3.LUT P0, PT, PT, PT, PT, 0x80, 0x0 ;  /* 0x000000000000781c */ /* 0x000fc80003f0f070 */
[----:B------:R-:W-:Y:S01]  /*cfd0*/  @!PT LDS RZ, [RZ] ;  /* 0x00000000fffff984 */ /* 0x000fe20000000800 */
[----:B------:R-:W-:Y:S01]  /*cfe0*/  @!PT LDS RZ, [RZ] ;  /* 0x00000000fffff984 */ /* 0x000fe20000000800 */
[----:B------:R-:W-:Y:S01]  /*cff0*/  @!PT LDS RZ, [RZ] ;  /* 0x00000000fffff984 */ /* 0x000fe20000000800 */
[----:B------:R0:W-:Y:S01]  /*d000*/  LDGSTS.E.BYPASS.LTC128B.128 [R6+0x10000], desc[UR48][R2.64], !P2 ;  /* 0x1000000002067fae */ /* 0x0001e2000d101d70 */
[----:B------:R-:W-:-:S08]  /*d010*/  NOP ;  /* 0x0000000000007918 */ /* 0x000fd00000000000 */
.L_x_275:
[----:B------:R-:W-:Y:S02]  /*d020*/  PLOP3.LUT P2, PT, P2, P0, PT, 0xa2, 0x0 ;  /* 0x000000000000781c */ /* 0x000fe40001741472 */
[----:B------:R-:W-:-:S08]  /*d030*/  @P0 R2UR P2, UR4, R0 ;  /* 0x00000000000402ca */ /* 0x000fd00000040000 */
[----:B------:R-:W-:-:S05]  /*d040*/  @P0 PLOP3.LUT P0, PT, P2, PT, PT, 0x80, 0x0 ;  /* 0x000000000000081c */ /* 0x000fca000170f070 */
[----:B------:R-:W-:Y:S01]  /*d050*/  @!P2 SYNCS.ARRIVE.TRANS64.RED.A0T1 RZ, [UR4+0x13230], RZ ;  /* 0x013230ffffffa9a7 */ /* 0x000fe20008200404 */
[----:B------:R-:W-:Y:S07]  /*d060*/  @!P2 ARRIVES.LDGSTSBAR.64.TRANSCNT [UR4+0x13230] ;  /* 0x01323000ff00a9b0 */ /* 0x000fee0008000a84 */
[----:B------:R-:W-:Y:S05]  /*d070*/  @P0 BRA.U.ANY `(.L_x_275) ;  /* 0xfffffffd00e80947 */ /* 0x000fea000393ffff */
[----:B------:R-:W-:Y:S01]  /*d080*/  NOP ;  /* 0x0000000000007918 */ /* 0x000fe20000000000 */
[----:B0-----:R-:W-:-:S05]  /*d090*/  IMAD.U32 R2, RZ, RZ, UR46 ;  /* 0x0000002eff027e24 */ /* 0x001fca000f8e00ff */
[----:B------:R-:W-:-:S13]  /*d0a0*/  ISETP.NE.AND P3, PT, R2, 0x3, PT ;  /* 0x000000030200780c */ /* 0x000fda0003f65270 */
[----:B------:R-:W-:Y:S05]  /*d0b0*/  @!P3 BRA `(.L_x_276) ;  /* 0x000000000004b947 */ /* 0x000fea0003800000 */
[----:B------:R-:W-:Y:S01]  /*d0c0*/  BPT.TRAP 0x1 ;  /* 0x000000040000795c */ /* 0x000fe20000300000 */
.L_x_276:
[----:B------:R2:W-:Y:S02]  /*d0d0*/  SYNCS.ARRIVE.TRANS64.A1T0 RZ, [R0+URZ+0x13230], RZ ;  /* 0x013230ff00ff79a7 */ /* 0x0005e4000810003f */
[----:B--23--:R-:W-:-:S05]  /*d0e0*/  IMAD.U32 R0, RZ, RZ, UR50 ;  /* 0x00000032ff007e24 */ /* 0x00cfca000f8e00ff */
[----:B------:R-:W-:-:S13]  /*d0f0*/  ISETP.NE.AND P0, PT, R0, 0x3, PT ;  /* 0x000000030000780c */ /* 0x000fda0003f05270 */
[----:B------:R-:W-:Y:S05]  /*d100*/  @!P0 BRA `(.L_x_277) ;  /* 0x0000000000048947 */ /* 0x000fea0003800000 */
[----:B------:R-:W-:Y:S01]  /*d110*/  BPT.TRAP 0x1 ;  /* 0x000000040000795c */ /* 0x000fe20000300000 */
.L_x_277:
[----:B------:R-:W-:Y:S01]  /*d120*/  LOP3.LUT R0, R21, 0x1, RZ, 0x3c, !PT ;  /* 0x0000000115007812 */ /* 0x000fe200078e3cff */
[----:B------:R-:W-:Y:S01]  /*d130*/  IMAD R2, R20, 0x8, R22 ;  /* 0x0000000814027824 */ /* 0x000fe200078e0216 */
[----:B------:R-:W-:Y:S02]  /*d140*/  BSSY B0, `(.L_x_278) ;  /* 0x0000004000007945 */ /* 0x000fe40003800000 */
[----:B------:R-:W-:-:S04]  /*d150*/  SHF.L.U32 R0, R0, 0x1f, RZ ;  /* 0x0000001f00007819 */ /* 0x000fc800000006ff */
[----:B------:R-:W0:Y:S02]  /*d160*/  SYNCS.PHASECHK.TRANS64.TRYWAIT P2, [R2+URZ+0x13270], R0 ;  /* 0x01327000020075a7 */ /* 0x000e24000804017f */
[----:B0-----:R-:W-:Y:S05]  /*d170*/  @!P2 BRA `(.L_x_279) ;  /* 0x0000003c0044a947 */ /* 0x001fea0003800000 */
.L_x_390:
[----:B------:R-:W-:Y:S05]  /*d180*/  BSYNC B0 ;  /* 0x0000000000007941 */ /* 0x000fea0003800000 */
.L_x_278:
[----:B------:R-:W-:-:S05]  /*d190*/  IMAD.U32 R3, RZ, RZ, UR46 ;  /* 0x0000002eff037e24 */ /* 0x000fca000f8e00ff */
[----:B------:R-:W-:-:S13]  /*d1a0*/  ISETP.NE.AND P2, PT, R3, 0x3, PT ;  /* 0x000000030300780c */ /* 0x000fda0003f45270 */
[----:B------:R-:W-:Y:S05]  /*d1b0*/  @!P2 BRA `(.L_x_280) ;  /* 0x000000000004a947 */ /* 0x000fea0003800000 */
[----:B------:R-:W-:Y:S01]  /*d1c0*/  BPT.TRAP 0x1 ;  /* 0x000000040000795c */ /* 0x000fe20000300000 */
.L_x_280:
[----:B0-----:R-:W-:Y:S01]  /*d1d0*/  SHF.L.U32 R0, R21, 0x1f, RZ ;  /* 0x0000001f15007819 */ /* 0x001fe200000006ff */
[----:B------:R-:W-:-:S03]  /*d1e0*/  IMAD R3, R20, 0x2800, RZ ;  /* 0x0000280014037824 */ /* 0x000fc600078e02ff */
[----:B------:R-:W0:Y:S02]  /*d1f0*/  SYNCS.PHASECHK.TRANS64.TRYWAIT P2, [R2+URZ+0x13260], R0 ;  /* 0x01326000020075a7 */ /* 0x000e24000804017f */
[----:B0-----:R-:W-:Y:S05]  /*d200*/  @!P2 BRA `(.L_x_281) ;  /* 0x0000003c0034a947 */ /* 0x001fea0003800000 */
.L_x_391:
[----:B----4-:R-:W2:Y:S04]  /*d210*/  LDL R4, [R1+0x20] ;  /* 0x0000200001047983 */ /* 0x010ea80000100800 */
[----:B------:R-:W3:Y:S01]  /*d220*/  LDL R10, [R1+0x1c] ;  /* 0x00001c00010a7983 */ /* 0x000ee20000100800 */
[----:B------:R-:W-:Y:S05]  /*d230*/  WARPSYNC.ALL ;  /* 0x0000000000007948 */ /* 0x000fea0003800000 */
[----:B------:R-:W-:-:S05]  /*d240*/  IMAD.U32 R12, RZ, RZ, UR46 ;  /* 0x0000002eff0c7e24 */ /* 0x000fca000f8e00ff */
[----:B------:R-:W-:Y:S02]  /*d250*/  ISETP.NE.AND P2, PT, R12, 0x3, PT ;  /* 0x000000030c00780c */ /* 0x000fe40003f45270 */
[C---:B--2---:R-:W-:Y:S02]  /*d260*/  LOP3.LUT R5, R3.reuse, R4, RZ, 0xfc, !PT ;  /* 0x0000000403057212 */ /* 0x044fe400078efcff */
[----:B---3--:R-:W-:-:S03]  /*d270*/  LOP3.LUT R3, R3, R10, RZ, 0xfc, !PT ;  /* 0x0000000a03037212 */ /* 0x008fc600078efcff */
[C---:B0-----:R-:W-:Y:S02]  /*d280*/  IMAD.IADD R0, R22.reuse, 0x1, R5 ;  /* 0x0000000116007824 */ /* 0x041fe400078e0205 */
[----:B------:R-:W-:-:S03]  /*d290*/  IMAD.IADD R3, R22, 0x1, R3 ;  /* 0x0000000116037824 */ /* 0x000fc600078e0203 */
[----:B------:R-:W0:Y:S02]  /*d2a0*/  LDSM.16.MT88.4 R4, [R0+0x6000] ;  /* 0x006000000004783b */ /* 0x000e240000004200 */
[C-C-:B0-----:R-:W-:Y:S02]  /*d2b0*/  PRMT R8, R4.reuse, 0x6420, R5.reuse ;  /* 0x0000642004087816 */ /* 0x141fe40000000005 */
[----:B------:R-:W-:Y:S02]  /*d2c0*/  PRMT R9, R4, 0x7531, R5 ;  /* 0x0000753104097816 */ /* 0x000fe40000000005 */
[C-C-:B------:R-:W-:Y:S02]  /*d2d0*/  PRMT R10, R6.reuse, 0x6420, R7.reuse ;  /* 0x00006420060a7816 */ /* 0x140fe40000000007 */
[----:B------:R-:W-:-:S05]  /*d2e0*/  PRMT R11, R6, 0x7531, R7 ;  /* 0x00007531060b7816 */ /* 0x000fca0000000007 */
[----:B------:R-:W-:Y:S04]  /*d2f0*/  STSM.16.M88.4 [R3+0x1000], R8 ;  /* 0x0010000803007844 */ /* 0x000fe80000000200 */
[----:B------:R-:W0:Y:S02]  /*d300*/  LDSM.16.MT88.4 R4, [R0+0x6800] ;  /* 0x006800000004783b */ /* 0x000e240000004200 */
[C-C-:B0-----:R-:W-:Y:S02]  /*d310*/  PRMT R8, R4.reuse, 0x6420, R5.reuse ;  /* 0x0000642004087816 */ /* 0x141fe40000000005 */
[----:B------:R-:W-:Y:S02]  /*d320*/  PRMT R9, R4, 0x7531, R5 ;  /* 0x0000753104097816 */ /* 0x000fe40000000005 */
[----:B------:R-:W-:-:S02]  /*d330*/  PRMT R10, R6, 0x6420, R7 ;  /* 0x00006420060a7816 */ /* 0x000fc40000000007 */
        /* <DEDUP_REMOVED lines=28> */
.L_x_282:
[----:B--2---:R2:W-:Y:S01]  /*d500*/  SYNCS.ARRIVE.TRANS64.A1T0 RZ, [R2+URZ+0x13250], RZ ;  /* 0x013250ff02ff79a7 */ /* 0x0045e2000810003f */
[----:B------:R-:W-:Y:S06]  /*d510*/  BAR.SYNC.DEFER_BLOCKING 0x2, 0x80 ;  /* 0x0082000000007b1d */ /* 0x000fec0000010000 */
[----:B------:R-:W-:Y:S05]  /*d520*/  @!P0 BRA `(.L_x_283) ;  /* 0x0000000000048947 */ /* 0x000fea0003800000 */
[----:B------:R-:W-:Y:S01]  /*d530*/  BPT.TRAP 0x1 ;  /* 0x000000040000795c */ /* 0x000fe20000300000 */
.L_x_283:
[----:B------:R-:W3:Y:S01]  /*d540*/  LDL R0, [R1+0x14] ;  /* 0x0000140001007983 */ /* 0x000ee20000100800 */
[----:B--2---:R-:W-:-:S03]  /*d550*/  VIADD R2, R2, 0x13280 ;  /* 0x0001328002027836 */ /* 0x004fc60000000000 */
[----:B------:R2:W5:Y:S01]  /*d560*/  LDL R21, [R1+0x4] ;  /* 0x0000040001157983 */ /* 0x0005620000100800 */
[----:B------:R-:W-:Y:S01]  /*d570*/  IMAD.MOV.U32 R20, RZ, RZ, R28 ;  /* 0x000000ffff147224 */ /* 0x000fe200078e001c */
[----:B---3--:R-:W-:-:S04]  /*d580*/  PRMT R2, R0, 0x654, R2 ;  /* 0x0000065400027816 */ /* 0x008fc80000000002 */
[----:B------:R2:W-:Y:S01]  /*d590*/  SYNCS.ARRIVE.TRANS64.RED.A1T0 RZ, [R2+URZ], RZ ;  /* 0x000000ff02ff79a7 */ /* 0x0005e2000810043f */
[----:B------:R-:W-:Y:S05]  /*d5a0*/  @P1 BRA `(.L_x_284) ;  /* 0xffffffe800e81947 */ /* 0x000fea000383ffff */
.L_x_264:
[----:B------:R-:W2:Y:S01]  /*d5b0*/  S2R R0, SR_TID.X ;  /* 0x0000000000007919 */ /* 0x000ea20000002100 */
[----:B------:R-:W-:Y:S01]  /*d5c0*/  BSSY B0, `(.L_x_285) ;  /* 0x0000012000007945 */ /* 0x000fe20003800000 */
[----:B--2---:R-:W-:Y:S01]  /*d5d0*/  LOP3.LUT R2, R0, 0x7f, RZ, 0xc0, !PT ;  /* 0x0000007f00027812 */ /* 0x004fe200078ec0ff */
[----:B------:R-:W-:-:S03]  /*d5e0*/  IMAD.U32 R0, RZ, RZ, UR50 ;  /* 0x00000032ff007e24 */ /* 0x000fc6000f8e00ff */
[----:B------:R-:W-:Y:S02]  /*d5f0*/  ISETP.NE.AND P1, PT, R2, RZ, PT ;  /* 0x000000ff0200720c */ /* 0x000fe40003f25270 */
[----:B------:R-:W-:-:S11]  /*d600*/  ISETP.NE.AND P0, PT, R0, 0x3, PT ;  /* 0x000000030000780c */ /* 0x000fd60003f05270 */
[----:B------:R-:W-:Y:S05]  /*d610*/  @P1 BRA `(.L_x_286) ;  /* 0x0000000000301947 */ /* 0x000fea0003800000 */
[----:B------:R-:W2:Y:S01]  /*d620*/  S2R R5, SR_LANEID ;  /* 0x0000000000057919 */ /* 0x000ea20000000000 */
[----:B------:R-:W-:Y:S01]  /*d630*/  VOTEU.ANY UR4, UPT, PT ;  /* 0x0000000000047886 */ /* 0x000fe200038e0100 */
[----:B0-----:R-:W0:Y:S01]  /*d640*/  LDC.64 R2, c[0x0][0xc60] ;  /* 0x00031800ff027b82 */ /* 0x001e220000000a00 */
[----:B------:R-:W2:Y:S02]  /*d650*/  FLO.U32 R0, UR4 ;  /* 0x0000000400007d00 */ /* 0x000ea400080e0000 */
[----:B--2---:R-:W-:-:S06]  /*d660*/  ISETP.EQ.U32.AND P1, PT, R0, R5, PT ;  /* 0x000000050000720c */ /* 0x004fcc0003f22070 */
[----:B------:R-:W0:Y:S07]  /*d670*/  POPC R5, UR4 ;  /* 0x0000000400057d09 */ /* 0x000e2e0008000000 */
[----:B0-----:R-:W2:Y:S01]  /*d680*/  @P1 ATOMG.E.ADD.STRONG.GPU PT, R3, desc[UR48][R2.64], R5 ;  /* 0x00000005020319a8 */ /* 0x001ea200081ee1f0 */
[----:B------:R-:W0:Y:S02]  /*d690*/  S2R R4, SR_LTMASK ;  /* 0x0000000000047919 */ /* 0x000e240000003900 */
[----:B0-----:R-:W-:-:S04]  /*d6a0*/  LOP3.LUT R4, R4, UR4, RZ, 0xc0, !PT ;  /* 0x0000000404047c12 */ /* 0x001fc8000f8ec0ff */
[----:B------:R-:W0:Y:S01]  /*d6b0*/  POPC R7, R4 ;  /* 0x0000000400077309 */ /* 0x000e220000000000 */
[----:B--2---:R-:W0:Y:S02]  /*d6c0*/  SHFL.IDX PT, R0, R3, R0, 0x1f ;  /* 0x00001f0003007589 */ /* 0x004e2400000e0000 */
[----:B0-----:R-:W-:-:S07]  /*d6d0*/  IADD3 R16, R0, UR51, R7 ;  /* 0x0000003300107c10 */ /* 0x001fce000fffe007 */
.L_x_286:
[----:B------:R-:W-:Y:S05]  /*d6e0*/  BSYNC B0 ;  /* 0x0000000000007941 */ /* 0x000fea0003800000 */
.L_x_285:
[----:B------:R-:W-:Y:S05]  /*d6f0*/  @!P0 BRA `(.L_x_287) ;  /* 0x0000000000048947 */ /* 0x000fea0003800000 */
[----:B------:R-:W-:Y:S01]  /*d700*/  BPT.TRAP 0x1 ;  /* 0x000000040000795c */ /* 0x000fe20000300000 */
.L_x_287:
[----:B------:R-:W2:Y:S01]  /*d710*/  LDL R0, [R1+0x4] ;  /* 0x0000040001007983 */ /* 0x000ea20000100800 */
[----:B0-----:R-:W-:Y:S01]  /*d720*/  IMAD R3, R28, 0x8, R22 ;  /* 0x000000081c037824 */ /* 0x001fe200078e0216 */
[----:B------:R-:W-:Y:S01]  /*d730*/  BSSY B0, `(.L_x_288) ;  /* 0x0000005000007945 */ /* 0x000fe20003800000 */
[----:B--2---:R-:W-:-:S04]  /*d740*/  LOP3.LUT R0, R0, 0x1, RZ, 0x3c, !PT ;  /* 0x0000000100007812 */ /* 0x004fc800078e3cff */
[----:B------:R-:W-:-:S04]  /*d750*/  SHF.L.U32 R0, R0, 0x1f, RZ ;  /* 0x0000001f00007819 */ /* 0x000fc800000006ff */
[----:B------:R-:W0:Y:S02]  /*d760*/  SYNCS.PHASECHK.TRANS64.TRYWAIT P1, [R3+URZ+0x13270], R0 ;  /* 0x01327000030075a7 */ /* 0x000e24000802017f */
[----:B0-----:R-:W-:Y:S05]  /*d770*/  @!P1 BRA `(.L_x_289) ;  /* 0x0000003400ec9947 */ /* 0x001fea0003800000 */
.L_x_392:
[----:B------:R-:W-:Y:S05]  /*d780*/  BSYNC B0 ;  /* 0x0000000000007941 */ /* 0x000fea0003800000 */
.L_x_288:
[----:B------:R-:W-:-:S04]  /*d790*/  MOV R2, UR46 ;  /* 0x0000002e00027c02 */ /* 0x000fc80008000f00 */
[----:B------:R-:W-:-:S13]  /*d7a0*/  ISETP.NE.AND P1, PT, R2, 0x3, PT ;  /* 0x000000030200780c */ /* 0x000fda0003f25270 */
[----:B------:R-:W-:Y:S05]  /*d7b0*/  @!P1 BRA `(.L_x_290) ;  /* 0x0000000000049947 */ /* 0x000fea0003800000 */
[----:B------:R-:W-:Y:S01]  /*d7c0*/  BPT.TRAP 0x1 ;  /* 0x000000040000795c */ /* 0x000fe20000300000 */
.L_x_290:
[----:B0-----:R-:W2:Y:S02]  /*d7d0*/  LDL R0, [R1+0x4] ;  /* 0x0000040001007983 */ /* 0x001ea40000100800 */
[----:B--2---:R-:W-:-:S04]  /*d7e0*/  SHF.L.U32 R0, R0, 0x1f, RZ ;  /* 0x0000001f00007819 */ /* 0x004fc800000006ff */
[----:B------:R-:W0:Y:S02]  /*d7f0*/  SYNCS.PHASECHK.TRANS64.TRYWAIT P1, [R3+URZ+0x13260], R0 ;  /* 0x01326000030075a7 */ /* 0x000e24000802017f */
[----:B0-----:R-:W-:Y:S05]  /*d800*/  @!P1 BRA `(.L_x_291) ;  /* 0x0000003400dc9947 */ /* 0x001fea0003800000 */
.L_x_393:
[----:B------:R-:W2:Y:S04]  /*d810*/  LDL R4, [R1+0x20] ;  /* 0x0000200001047983 */ /* 0x000ea80000100800 */
[----:B------:R-:W3:Y:S01]  /*d820*/  LDL R10, [R1+0x1c] ;  /* 0x00001c00010a7983 */ /* 0x000ee20000100800 */
[----:B------:R-:W-:Y:S01]  /*d830*/  IMAD R2, R28, 0x2800, RZ ;  /* 0x000028001c027824 */ /* 0x000fe200078e02ff */
[----:B------:R-:W-:Y:S05]  /*d840*/  WARPSYNC.ALL ;  /* 0x0000000000007948 */ /* 0x000fea0003800000 */
[----:B------:R-:W-:-:S05]  /*d850*/  IMAD.U32 R12, RZ, RZ, UR46 ;  /* 0x0000002eff0c7e24 */ /* 0x000fca000f8e00ff */
[----:B------:R-:W-:Y:S02]  /*d860*/  ISETP.NE.AND P1, PT, R12, 0x3, PT ;  /* 0x000000030c00780c */ /* 0x000fe40003f25270 */
[----:B--2---:R-:W-:-:S05]  /*d870*/  LOP3.LUT R5, R2, R4, RZ, 0xfc, !PT ;  /* 0x0000000402057212 */ /* 0x004fca00078efcff */
[----:B0-----:R-:W-:-:S05]  /*d880*/  IMAD.IADD R0, R22, 0x1, R5 ;  /* 0x0000000116007824 */ /* 0x001fca00078e0205 */
[----:B------:R-:W0:Y:S02]  /*d890*/  LDSM.16.MT88.4 R4, [R0+0x6000] ;  /* 0x006000000004783b */ /* 0x000e240000004200 */
[C-C-:B0-----:R-:W-:Y:S02]  /*d8a0*/  PRMT R8, R4.reuse, 0x6420, R5.reuse ;  /* 0x0000642004087816 */ /* 0x141fe40000000005 */
[----:B------:R-:W-:Y:S02]  /*d8b0*/  PRMT R9, R4, 0x7531, R5 ;  /* 0x0000753104097816 */ /* 0x000fe40000000005 */
[----:B---3--:R-:W-:Y:S02]  /*d8c0*/  LOP3.LUT R5, R2, R10, RZ, 0xfc, !PT ;  /* 0x0000000a02057212 */ /* 0x008fe400078efcff */
[C-C-:B------:R-:W-:Y:S02]  /*d8d0*/  PRMT R10, R6.reuse, 0x6420, R7.reuse ;  /* 0x00006420060a7816 */ /* 0x140fe40000000007 */
[----:B------:R-:W-:Y:S01]  /*d8e0*/  PRMT R11, R6, 0x7531, R7 ;  /* 0x00007531060b7816 */ /* 0x000fe20000000007 */
[----:B------:R-:W-:-:S05]  /*d8f0*/  IMAD.IADD R2, R22, 0x1, R5 ;  /* 0x0000000116027824 */ /* 0x000fca00078e0205 */
        /* <DEDUP_REMOVED lines=33> */
.L_x_292:
[----:B--2---:R2:W-:Y:S01]  /*db10*/  SYNCS.ARRIVE.TRANS64.A1T0 RZ, [R3+URZ+0x13250], RZ ;  /* 0x013250ff03ff79a7 */ /* 0x0045e2000810003f */
[----:B------:R-:W-:Y:S06]  /*db20*/  BAR.SYNC.DEFER_BLOCKING 0x2, 0x80 ;  /* 0x0082000000007b1d */ /* 0x000fec0000010000 */
[----:B------:R-:W-:Y:S05]  /*db30*/  @!P0 BRA `(.L_x_293) ;  /* 0x0000000000048947 */ /* 0x000fea0003800000 */
[----:B------:R-:W-:Y:S01]  /*db40*/  BPT.TRAP 0x1 ;  /* 0x000000040000795c */ /* 0x000fe20000300000 */
.L_x_293:
[----:B------:R-:W3:Y:S04]  /*db50*/  LDL R0, [R1+0x14] ;  /* 0x0000140001007983 */ /* 0x000ee80000100800 */
[----:B0-----:R-:W4:Y:S01]  /*db60*/  LDL.LU R2, [R1+0x4] ;  /* 0x0000040001027983 */ /* 0x001f220000300800 */
[----:B------:R-:W-:Y:S02]  /*db70*/  VIADD R28, R28, 0x1 ;  /* 0x000000011c1c7836 */ /* 0x000fe40000000000 */
[----:B--2---:R-:W-:-:S03]  /*db80*/  VIADD R3, R3, 0x13280 ;  /* 0x0001328003037836 */ /* 0x004fc60000000000 */
[----:B------:R-:W-:-:S04]  /*db90*/  ISETP.NE.AND P0, PT, R28, 0x2, PT ;  /* 0x000000021c00780c */ /* 0x000fc80003f05270 */
[----:B------:R-:W-:Y:S02]  /*dba0*/  SEL R28, R28, RZ, P0 ;  /* 0x000000ff1c1c7207 */ /* 0x000fe40000000000 */
[----:B---3--:R-:W-:Y:S02]  /*dbb0*/  PRMT R3, R0, 0x654, R3 ;  /* 0x0000065400037816 */ /* 0x008fe40000000003 */
[----:B------:R-:W-:Y:S02]  /*dbc0*/  SEL R0, RZ, 0x1, P0 ;  /* 0x00000001ff007807 */ /* 0x000fe40000000000 */
[----:B------:R2:W-:Y:S02]  /*dbd0*/  SYNCS.ARRIVE.TRANS64.RED.A1T0 RZ, [R3+URZ], RZ ;  /* 0x000000ff03ff79a7 */ /* 0x0005e4000810043f */
[----:B----4-:R-:W-:-:S05]  /*dbe0*/  LOP3.LUT R2, R2, R0, RZ, 0x3c, !PT ;  /* 0x0000000002027212 */ /* 0x010fca00078e3cff */
[----:B------:R2:W-:Y:S02]  /*dbf0*/  STL [R1+0x4], R2 ;  /* 0x0000040201007387 */ /* 0x0005e40000100800 */
.L_x_234:
[----:B------:R-:W-:Y:S05]  /*dc00*/  BSYNC B7 ;  /* 0x0000000000077941 */ /* 0x000fea0003800000 */
.L_x_232:
[----:B------:R-:W3:Y:S02]  /*dc10*/  LDL R0, [R1+0xc] ;  /* 0x00000c0001007983 */ /* 0x000ee40000100800 */
[----:B---3--:R-:W-:-:S13]  /*dc20*/  LOP3.LUT P0, RZ, R0, 0x20, RZ, 0xc0, !PT ;  /* 0x0000002000ff7812 */ /* 0x008fda000780c0ff */
[----:B------:R-:W-:Y:S05]  /*dc30*/  @!P0 BRA `(.L_x_294) ;  /* 0x0000000000288947 */ /* 0x000fea0003800000 */
[----:B------:R-:W3:Y:S08]  /*dc40*/  S2UR UR4, SR_CgaCtaId ;  /* 0x00000000000479c3 */ /* 0x000ef00000008800 */
[----:B------:R-:W-:Y:S01]  /*dc50*/  BAR.SYNC.DEFER_BLOCKING 0x5, 0x200 ;  /* 0x0148000000007b1d */ /* 0x000fe20000010000 */
[----:B------:R-:W-:Y:S01]  /*dc60*/  MOV R22, 0x400 ;  /* 0x0000040000167802 */ /* 0x000fe20000000f00 */
[----:B---3--:R-:W-:-:S05]  /*dc70*/  IMAD.U32 R0, RZ, RZ, UR4 ;  /* 0x00000004ff007e24 */ /* 0x008fca000f8e00ff */
[----:B------:R-:W-:Y:S01]  /*dc80*/  LEA R22, R0, R22, 0x18 ;  /* 0x0000001600167211 */ /* 0x000fe200078ec0ff */
[----:B------:R-:W-:Y:S04]  /*dc90*/  STL [R1+0x14], R0 ;  /* 0x0000140001007387 */ /* 0x000fe80000100800 */
[----:B-1----:R-:W1:Y:S02]  /*dca0*/  LDS.128 R16, [R22+0x132d0] ;  /* 0x0132d00016107984 */ /* 0x002e640000000c00 */
[----:B-1----:R-:W-:Y:S01]  /*dcb0*/  R2UR UR40, R19 ;  /* 0x00000000132872ca */ /* 0x002fe200000e0000 */
[----:B------:R-:W-:Y:S06]  /*dcc0*/  BAR.ARV 0x4, 0x200 ;  /* 0x0108000000007b1d */ /* 0x000fec0000002000 */
[----:B------:R-:W-:Y:S08]  /*dcd0*/  BRA `(.L_x_295) ;  /* 0x0000000800207947 */ /* 0x000ff00003800000 */
.L_x_294:
[----:B------:R-:W3:Y:S01]  /*dce0*/  S2R R0, SR_TID.X ;  /* 0x0000000000007919 */ /* 0x000ee20000002100 */
[----:B------:R-:W-:Y:S01]  /*dcf0*/  ULDC UR4, c[0x0][0xc3c] ;  /* 0x00030f0000047ab9 */ /* 0x000fe20000000800 */
[----:B---3--:R-:W-:Y:S01]  /*dd00*/  LOP3.LUT R8, R0, 0x1f, RZ, 0xc0, !PT ;  /* 0x0000001f00087812 */ /* 0x008fe200078ec0ff */
[----:B------:R-:W-:-:S03]  /*dd10*/  IMAD.MOV.U32 R0, RZ, RZ, RZ ;  /* 0x000000ffff007224 */ /* 0x000fc600078e00ff */
[C---:B------:R-:W-:Y:S01]  /*dd20*/  ISETP.NE.AND P0, PT, R8.reuse, 0x1f, PT ;  /* 0x0000001f0800780c */ /* 0x040fe20003f05270 */
[----:B0-----:R-:W-:-:S05]  /*dd30*/  VIADD R5, R8, UR40 ;  /* 0x0000002808057c36 */ /* 0x001fca0008000000 */
[----:B------:R-:W-:Y:S01]  /*dd40*/  ISETP.GE.OR P1, PT, R5, UR4, !P0 ;  /* 0x0000000405007c0c */ /* 0x000fe2000c726670 */
[----:B------:R-:W-:-:S12]  /*dd50*/  ULDC UR4, c[0x0][0xc3c] ;  /* 0x00030f0000047ab9 */ /* 0x000fd80000000800 */
[----:B--2---:R-:W0:Y:S02]  /*dd60*/  @!P1 LDC.64 R2, c[0x0][0xc80] ;  /* 0x00032000ff029b82 */ /* 0x004e240000000a00 */
[----:B0-----:R-:W-:-:S05]  /*dd70*/  @!P1 IMAD.WIDE R2, R5, 0x4, R2 ;  /* 0x0000000405029825 */ /* 0x001fca00078e0202 */
[----:B------:R-:W2:Y:S01]  /*dd80*/  @!P1 LDG.E R0, desc[UR48][R2.64] ;  /* 0x0000003002009981 */ /* 0x000ea2000c1e1900 */
[C---:B------:R-:W-:Y:S02]  /*dd90*/  ISETP.NE.AND P1, PT, R8.reuse, RZ, PT ;  /* 0x000000ff0800720c */ /* 0x040fe40003f25270 */
[C---:B------:R-:W-:Y:S02]  /*dda0*/  ISETP.GE.U32.AND P2, PT, R8.reuse, 0x2, PT ;  /* 0x000000020800780c */ /* 0x040fe40003f46070 */
        /* <DEDUP_REMOVED lines=8> */
[----:B------:R-:W-:Y:S02]  /*de30*/  IMAD.IADD R4, R5, 0x1, R4 ;  /* 0x0000000105047824 */ /* 0x000fe400078e0204 */
[----:B------:R-:W-:Y:S04]  /*de40*/  SHFL.IDX PT, R5, R16, RZ, 0x1f ;  /* 0x00001fff10057589 */ /* 0x000fe800000e0000 */
[----:B------:R-:W0:Y:S02]  /*de50*/  SHFL.UP PT, R6, R4, 0x4, RZ ;  /* 0x0480000004067989 */ /* 0x000e2400000e00ff */
[----:B0-----:R-:W-:-:S05]  /*de60*/  SEL R3, R6, RZ, P3 ;  /* 0x000000ff06037207 */ /* 0x001fca0001800000 */
[----:B------:R-:W-:Y:S02]  /*de70*/  IMAD.IADD R6, R4, 0x1, R3 ;  /* 0x0000000104067824 */ /* 0x000fe400078e0203 */
[----:B------:R-:W-:Y:S04]  /*de80*/  SHFL.IDX PT, R4, R16, 0x1, 0x1f ;  /* 0x00201f0010047f89 */ /* 0x000fe800000e0000 */
        /* <DEDUP_REMOVED lines=11> */
[----:B------:R-:W-:Y:S05]  /*df40*/  @P6 BRA `(.L_x_296) ;  /* 0x0000000000906947 */ /* 0x000fea0003800000 */
.L_x_300:
[----:B------:R-:W-:-:S04]  /*df50*/  UIADD3 UR40, UR40, 0x1f, URZ ;  /* 0x0000001f28287890 */ /* 0x000fc8000fffe03f */
[----:B------:R-:W-:-:S06]  /*df60*/  UISETP.GE.AND UP0, UPT, UR40, UR4, UPT ;  /* 0x000000042800728c */ /* 0x000fcc000bf06270 */
[----:B------:R-:W-:-:S13]  /*df70*/  PLOP3.LUT P6, PT, PT, PT, UP0, 0x40, 0x0 ;  /* 0x000000000000781c */ /* 0x000fda0003fce808 */
[----:B------:R-:W-:Y:S05]  /*df80*/  @!P6 BRA `(.L_x_297) ;  /* 0x000000040034e947 */ /* 0x000fea0003800000 */
[----:B------:R-:W0:Y:S01]  /*df90*/  S2R R0, SR_TID.X ;  /* 0x0000000000007919 */ /* 0x000e220000002100 */
[----:B------:R-:W-:Y:S01]  /*dfa0*/  BSSY B0, `(.L_x_298) ;  /* 0x0000009000007945 */ /* 0x000fe20003800000 */
[----:B0-----:R-:W-:-:S04]  /*dfb0*/  LOP3.LUT R0, R0, 0x1f, RZ, 0xc0, !PT ;  /* 0x0000001f00007812 */ /* 0x001fc800078ec0ff */
[----:B------:R-:W-:Y:S01]  /*dfc0*/  IADD3 R7, R0, UR40, RZ ;  /* 0x0000002800077c10 */ /* 0x000fe2000fffe0ff */
[----:B------:R-:W-:-:S03]  /*dfd0*/  IMAD.MOV.U32 R0, RZ, RZ, RZ ;  /* 0x000000ffff007224 */ /* 0x000fc600078e00ff */
[----:B------:R-:W-:-:S13]  /*dfe0*/  ISETP.GE.OR P6, PT, R7, UR4, !P0 ;  /* 0x0000000407007c0c */ /* 0x000fda000c7c6670 */
[----:B------:R-:W-:Y:S05]  /*dff0*/  @P6 BRA `(.L_x_299) ;  /* 0x00000000000c6947 */ /* 0x000fea0003800000 */
[----:B------:R-:W0:Y:S02]  /*e000*/  LDC.64 R2, c[0x0][0xc80] ;  /* 0x00032000ff027b82 */ /* 0x000e240000000a00 */
[----:B0-----:R-:W-:-:S05]  /*e010*/  IMAD.WIDE R2, R7, 0x4, R2 ;  /* 0x0000000407027825 */ /* 0x001fca00078e0202 */
[----:B------:R0:W5:Y:S02]  /*e020*/  LDG.E R0, desc[UR48][R2.64] ;  /* 0x0000003002007981 */ /* 0x000164000c1e1900 */
.L_x_299:
[----:B------:R-:W-:Y:S05]  /*e030*/  BSYNC B0 ;  /* 0x0000000000007941 */ /* 0x000fea0003800000 */
.L_x_298:
        /* <DEDUP_REMOVED lines=13> */
[----:B0-----:R-:W-:Y:S02]  /*e110*/  SEL R9, R2, RZ, P5 ;  /* 0x000000ff02097207 */ /* 0x001fe40002800000 */
[----:B------:R-:W0:Y:S03]  /*e120*/  LDC R2, c[0x0][0xc38] ;  /* 0x00030e00ff027b82 */ /* 0x000e260000000800 */
[----:B------:R-:W-:-:S05]  /*e130*/  IMAD.IADD R3, R8, 0x1, R9 ;  /* 0x0000000108037824 */ /* 0x000fca00078e0209 */
[----:B------:R-:W0:Y:S02]  /*e140*/  SHFL.IDX PT, R9, R3, 0x1f, 0x1f ;  /* 0x03e01f0003097f89 */ /* 0x000e2400000e0000 */
[----:B0-----:R-:W-:-:S04]  /*e150*/  IMAD R9, R9, R2, RZ ;  /* 0x0000000209097224 */ /* 0x001fc800078e02ff */
[----:B------:R-:W-:-:S05]  /*e160*/  IMAD.IADD R4, R9, 0x1, R4 ;  /* 0x0000000109047824 */ /* 0x000fca00078e0204 */
[----:B------:R-:W-:-:S13]  /*e170*/  ISETP.GT.AND P6, PT, R4, R5, PT ;  /* 0x000000050400720c */ /* 0x000fda0003fc4270 */
[----:B------:R-:W-:Y:S05]  /*e180*/  @!P6 BRA `(.L_x_300) ;  /* 0xfffffffc0070e947 */ /* 0x000fea000383ffff */
.L_x_296:
[----:B------:R-:W-:Y:S02]  /*e190*/  IMAD.IADD R7, R4, 0x1, -R9 ;  /* 0x0000000104077824 */ /* 0x000fe400078e0a09 */
[----:B------:R-:W-:Y:S02]  /*e1a0*/  IMAD.MOV.U32 R16, RZ, RZ, RZ ;  /* 0x000000ffff107224 */ /* 0x000fe400078e00ff */
        /* <DEDUP_REMOVED lines=10> */
[----:B0-----:R-:W-:-:S06]  /*e250*/  VIADD R9, R6, 0xffffffe ;  /* 0x0ffffffe06097836 */ /* 0x001fcc0000000000 */
[----:B------:R-:W0:Y:S01]  /*e260*/  F2I.FTZ.U32.TRUNC.NTZ R9, R9 ;  /* 0x0000000900097305 */ /* 0x000e22000021f000 */
[----:B------:R-:W-:Y:S05]  /*e270*/  @!P0 BRA `(.L_x_301) ;  /* 0x00000000000c8947 */ /* 0x000fea0003800000 */
[----:B------:R-:W-:-:S06]  /*e280*/  UIADD3 UR5, UR4, -0x1, URZ ;  /* 0xffffffff04057890 */ /* 0x000fcc000fffe03f */
[----:B------:R-:W-:-:S06]  /*e290*/  IMAD.U32 R16, RZ, RZ, UR5 ;  /* 0x00000005ff107e24 */ /* 0x000fcc000f8e00ff */
[----:B------:R2:W3:Y:S02]  /*e2a0*/  SHFL.IDX PT, R16, R3, R16, 0x1f ;  /* 0x00001f1003107589 */ /* 0x0004e400000e0000 */
.L_x_301:
[----:B0-2---:R-:W-:Y:S01]  /*e2b0*/  IMAD.MOV R3, RZ, RZ, -R9 ;  /* 0x000000ffff037224 */ /* 0x005fe200078e0a09 */
[----:B------:R-:W-:Y:S01]  /*e2c0*/  UIADD3 UR40, UR4, UR40, URZ ;  /* 0x0000002804287290 */ /* 0x000fe2000fffe03f */
[----:B---3--:R-:W-:Y:S02]  /*e2d0*/  IMAD R16, R16, R2, R7 ;  /* 0x0000000210107224 */ /* 0x008fe400078e0207 */
[----:B------:R-:W-:Y:S01]  /*e2e0*/  IMAD R6, R3, R4, RZ ;  /* 0x0000000403067224 */ /* 0x000fe200078e02ff */
[----:B------:R-:W-:Y:S01]  /*e2f0*/  MOV R3, R9 ;  /* 0x0000000900037202 */ /* 0x000fe20000000f00 */
[----:B------:R-:W-:Y:S02]  /*e300*/  IMAD.MOV.U32 R2, RZ, RZ, RZ ;  /* 0x000000ffff027224 */ /* 0x000fe400078e00ff */
[----:B------:R-:W-:Y:S02]  /*e310*/  IMAD.IADD R17, R5, 0x1, -R16 ;  /* 0x0000000105117824 */ /* 0x000fe400078e0a10 */
[----:B------:R-:W-:Y:S01]  /*e320*/  IMAD.HI.U32 R9, R9, R6, R2 ;  /* 0x0000000609097227 */ /* 0x000fe200078e0002 */
[----:B------:R-:W-:-:S02]  /*e330*/  IABS R3, R0 ;  /* 0x0000000000037213 */ /* 0x000fc40000000000 */
[----:B------:R-:W-:-:S03]  /*e340*/  IABS R2, R17 ;  /* 0x0000001100027213 */ /* 0x000fc60000000000 */
[----:B------:R-:W-:Y:S02]  /*e350*/  IMAD.MOV R3, RZ, RZ, -R3 ;  /* 0x000000ffff037224 */ /* 0x000fe400078e0a03 */
[----:B------:R-:W-:-:S04]  /*e360*/  IMAD.HI.U32 R9, R9, R2, RZ ;  /* 0x0000000209097227 */ /* 0x000fc800078e00ff */
[----:B------:R-:W-:Y:S01]  /*e370*/  IMAD R3, R9, R3, R2 ;  /* 0x0000000309037224 */ /* 0x000fe200078e0202 */
[----:B------:R-:W-:-:S04]  /*e380*/  LOP3.LUT R2, R17, R0, RZ, 0x3c, !PT ;  /* 0x0000000011027212 */ /* 0x000fc800078e3cff */
[----:B------:R-:W-:Y:S02]  /*e390*/  ISETP.GT.U32.AND P1, PT, R4, R3, PT ;  /* 0x000000030400720c */ /* 0x000fe40003f24070 */
[----:B------:R-:W-:-:S11]  /*e3a0*/  ISETP.GE.AND P2, PT, R2, RZ, PT ;  /* 0x000000ff0200720c */ /* 0x000fd60003f46270 */
[----:B------:R-:W-:Y:S02]  /*e3b0*/  @!P1 IMAD.IADD R3, R3, 0x1, -R4 ;  /* 0x0000000103039824 */ /* 0x000fe400078e0a04 */
[----:B------:R-:W-:Y:S01]  /*e3c0*/  @!P1 VIADD R9, R9, 0x1 ;  /* 0x0000000109099836 */ /* 0x000fe20000000000 */
[----:B------:R-:W-:Y:S02]  /*e3d0*/  ISETP.NE.AND P1, PT, R0, RZ, PT ;  /* 0x000000ff0000720c */ /* 0x000fe40003f25270 */
[----:B------:R-:W-:-:S13]  /*e3e0*/  ISETP.GE.U32.AND P0, PT, R3, R4, PT ;  /* 0x000000040300720c */ /* 0x000fda0003f06070 */
[----:B------:R-:W-:-:S04]  /*e3f0*/  @P0 VIADD R9, R9, 0x1 ;  /* 0x0000000109090836 */ /* 0x000fc80000000000 */
[----:B------:R-:W-:Y:S01]  /*e400*/  @!P2 IMAD.MOV R9, RZ, RZ, -R9 ;  /* 0x000000ffff09a224 */ /* 0x000fe200078e0a09 */
[----:B------:R-:W-:-:S05]  /*e410*/  @!P1 LOP3.LUT R9, RZ, R0, RZ, 0x33, !PT ;  /* 0x00000000ff099212 */ /* 0x000fca00078e33ff */
[--C-:B------:R-:W-:Y:S02]  /*e420*/  IMAD.MOV R2, RZ, RZ, -R9.reuse ;  /* 0x000000ffff027224 */ /* 0x100fe400078e0a09 */
[----:B------:R-:W-:Y:S02]  /*e430*/  IMAD.MOV.U32 R18, RZ, RZ, R9 ;  /* 0x000000ffff127224 */ /* 0x000fe400078e0009 */
[----:B------:R-:W-:Y:S01]  /*e440*/  IMAD R17, R0, R2, R17 ;  /* 0x0000000200117224 */ /* 0x000fe200078e0211 */
[----:B------:R-:W-:Y:S06]  /*e450*/  BRA `(.L_x_302) ;  /* 0x0000000000107947 */ /* 0x000fec0003800000 */
.L_x_297:
[----:B------:R-:W-:Y:S01]  /*e460*/  IMAD.MOV.U32 R16, RZ, RZ, R5 ;  /* 0x000000ffff107224 */ /* 0x000fe200078e0005 */
[----:B------:R-:W-:Y:S01]  /*e470*/  ULDC UR40, c[0x0][0xc3c] ;  /* 0x00030f0000287ab9 */ /* 0x000fe20000000800 */
[----:B------:R-:W-:Y:S02]  /*e480*/  IMAD.MOV.U32 R17, RZ, RZ, RZ ;  /* 0x000000ffff117224 */ /* 0x000fe400078e00ff */
[----:B------:R-:W-:-:S07]  /*e490*/  IMAD.MOV.U32 R18, RZ, RZ, RZ ;  /* 0x000000ffff127224 */ /* 0x000fce00078e00ff */
.L_x_302:
[----:B------:R3:W2:Y:S01]  /*e4a0*/  LDL R2, [R1+0x14] ;  /* 0x0000140001027983 */ /* 0x0006a20000100800 */
[----:B------:R-:W0:Y:S02]  /*e4b0*/  S2R R0, SR_TID.X ;  /* 0x0000000000007919 */ /* 0x000e240000002100 */
[----:B0-----:R-:W-:Y:S01]  /*e4c0*/  LOP3.LUT R0, R0, 0x1f, RZ, 0xc0, !PT ;  /* 0x0000001f00007812 */ /* 0x001fe200078ec0ff */
[----:B------:R-:W-:Y:S03]  /*e4d0*/  BAR.SYNC.DEFER_BLOCKING 0x4, 0x200 ;  /* 0x0108000000007b1d */ /* 0x000fe60000010000 */
[----:B------:R-:W-:Y:S01]  /*e4e0*/  ISETP.NE.AND P0, PT, R0, RZ, PT ;  /* 0x000000ff0000720c */ /* 0x000fe20003f05270 */
[----:B-1----:R-:W-:-:S12]  /*e4f0*/  IMAD.U32 R19, RZ, RZ, UR40 ;  /* 0x00000028ff137e24 */ /* 0x002fd8000f8e00ff */
[----:B------:R-:W-:Y:S01]  /*e500*/  @!P0 MOV R0, 0x400 ;  /* 0x0000040000008802 */ /* 0x000fe20000000f00 */
[----:B--2---:R-:W0:Y:S03]  /*e510*/  @!P0 S2R R2, SR_CgaCtaId ;  /* 0x0000000000028919 */ /* 0x004e260000008800 */
[----:B0-----:R-:W-:Y:S01]  /*e520*/  @!P0 LEA R22, R2, R0, 0x18 ;  /* 0x0000000002168211 */ /* 0x001fe200078ec0ff */
[----:B------:R3:W-:Y:S04]  /*e530*/  @!P0 STL [R1+0x14], R2 ;  /* 0x0000140201008387 */ /* 0x0007e80000100800 */
[----:B------:R3:W-:Y:S01]  /*e540*/  @!P0 STS.128 [R22+0x132d0], R16 ;  /* 0x0132d01016008388 */ /* 0x0007e20000000c00 */
[----:B------:R-:W-:Y:S06]  /*e550*/  BAR.ARV 0x5, 0x200 ;  /* 0x0148000000007b1d */ /* 0x000fec0000002000 */
.L_x_295:
[----:B------:R-:W-:Y:S02]  /*e560*/  ULDC UR4, c[0x0][0xc3c] ;  /* 0x00030f0000047ab9 */ /* 0x000fe40000000800 */
[----:B------:R-:W-:-:S06]  /*e570*/  UISETP.GE.AND UP0, UPT, UR40, UR4, UPT ;  /* 0x000000042800728c */ /* 0x000fcc000bf06270 */
[----:B------:R-:W-:-:S13]  /*e580*/  PLOP3.LUT P0, PT, PT, PT, UP0, 0x80, 0x0 ;  /* 0x000000000000781c */ /* 0x000fda0003f0f008 */
[----:B------:R-:W-:Y:S05]  /*e590*/  @!P0 BRA `(.L_x_303) ;  /* 0xffffffac00cc8947 */ /* 0x000fea000383ffff */
.L_x_228:
[----:B------:R-:W4:Y:S01]  /*e5a0*/  LDL.LU R0, [R1+0x30] ;  /* 0x0000300001007983 */ /* 0x000f220000300800 */
[----:B------:R-:W-:Y:S01]  /*e5b0*/  BSSY B0, `(.L_x_304) ;  /* 0x000000b000007945 */ /* 0x000fe20003800000 */
[----:B0-----:R-:W0:Y:S01]  /*e5c0*/  S2R R5, SR_CgaCtaId ;  /* 0x0000000000057919 */ /* 0x001e220000008800 */
[----:B----4-:R-:W-:-:S05]  /*e5d0*/  VIADD R0, R0, 0x1 ;  /* 0x0000000100007836 */ /* 0x010fca0000000000 */
[----:B--23--:R-:W-:-:S04]  /*e5e0*/  LEA.HI R2, R0, R0, RZ, 0x1 ;  /* 0x0000000000027211 */ /* 0x00cfc800078f08ff */
[----:B------:R-:W-:Y:S02]  /*e5f0*/  LOP3.LUT R3, R2, 0xfffffffe, RZ, 0xc0, !PT ;  /* 0xfffffffe02037812 */ /* 0x000fe400078ec0ff */
[----:B------:R-:W-:Y:S02]  /*e600*/  MOV R2, 0x400 ;  /* 0x0000040000027802 */ /* 0x000fe40000000f00 */
[----:B------:R-:W-:Y:S02]  /*e610*/  IADD3 R0, R0, -R3, RZ ;  /* 0x8000000300007210 */ /* 0x000fe40007ffe0ff */
[----:B0-----:R-:W-:Y:S02]  /*e620*/  LEA R5, R5, R2, 0x18 ;  /* 0x0000000205057211 */ /* 0x001fe400078ec0ff */
[----:B------:R-:W-:-:S04]  /*e630*/  SHF.L.U32 R0, R0, 0x1f, RZ ;  /* 0x0000001f00007819 */ /* 0x000fc800000006ff */
[----:B------:R-:W0:Y:S02]  /*e640*/  SYNCS.PHASECHK.TRANS64.TRYWAIT P0, [R5+URZ+0x13220], R0 ;  /* 0x01322000050075a7 */ /* 0x000e24000800017f */
[----:B0-----:R-:W-:Y:S05]  /*e650*/  @!P0 BRA `(.L_x_305) ;  /* 0x00000028005c8947 */ /* 0x001fea0003800000 */
.L_x_394:
[----:B------:R-:W-:Y:S05]  /*e660*/  BSYNC B0 ;  /* 0x0000000000007941 */ /* 0x000fea0003800000 */
.L_x_304:
[----:B------:R-:W-:-:S03]  /*e670*/  UMOV UR4, 0xffffffff ;  /* 0xffffffff00047882 */ /* 0x000fc60000000000 */
[----:B------:R-:W-:Y:S05]  /*e680*/  BRA.DIV UR4, `(.L_x_306) ;  /* 0x0000002a04647947 */ /* 0x000fea000b800000 */
[----:B0-----:R-:W0:Y:S02]  /*e690*/  S2R R0, SR_TID.X ;  /* 0x0000000000007919 */ /* 0x001e240000002100 */
[----:B0-----:R-:W-:-:S04]  /*e6a0*/  SHF.R.U32.HI R0, RZ, 0x5, R0 ;  /* 0x00000005ff007819 */ /* 0x001fc80000011600 */
[----:B------:R-:W-:-:S05]  /*e6b0*/  LOP3.LUT R0, R0, 0x3, RZ, 0xc0, !PT ;  /* 0x0000000300007812 */ /* 0x000fca00078ec0ff */
[----:B------:R0:W1:Y:S02]  /*e6c0*/  SHFL.IDX PT, R14, R0, RZ, 0x1f ;  /* 0x00001fff000e7589 */ /* 0x00006400000e0000 */
.L_x_397:
[----:B-1----:R-:W-:Y:S01]  /*e6d0*/  ISETP.NE.AND P0, PT, R14, RZ, PT ;  /* 0x000000ff0e00720c */ /* 0x002fe20003f05270 */
[----:B------:R-:W-:-:S12]  /*e6e0*/  BSSY B0, `(.L_x_307) ;  /* 0x000002e000007945 */ /* 0x000fd80003800000 */
[----:B------:R-:W-:Y:S05]  /*e6f0*/  @P0 BRA `(.L_x_308) ;  /* 0x0000000000b00947 */ /* 0x000fea0003800000 */
[----:B------:R-:W-:-:S03]  /*e700*/  UMOV UR4, 0xffffffff ;  /* 0xffffffff00047882 */ /* 0x000fc60000000000 */
[----:B------:R-:W-:Y:S05]  /*e710*/  BRA.DIV UR4, `(.L_x_309) ;  /* 0x0000002a04747947 */ /* 0x000fea000b800000 */
[----:B------:R-:W-:-:S13]  /*e720*/  ELECT P6, URZ, PT ;  /* 0x00000000003f782f */ /* 0x000fda00038c0000 */
.L_x_400:
[----:B------:R-:W-:Y:S05]  /*e730*/  @!P6 BRA `(.L_x_308) ;  /* 0x0000000000a0e947 */ /* 0x000fea0003800000 */
[----:B------:R-:W-:-:S06]  /*e740*/  ULOP3.LUT UR4, UR39, 0x2, URZ, 0xfc, !UPT ;  /* 0x0000000227047892 */ /* 0x000fcc000f8efc3f */
[----:B0-----:R-:W-:-:S05]  /*e750*/  IMAD.U32 R0, RZ, RZ, UR4 ;  /* 0x00000004ff007e24 */ /* 0x001fca000f8e00ff */
[----:B------:R-:W-:-:S13]  /*e760*/  ISETP.NE.AND P0, PT, R0, 0x3, PT ;  /* 0x000000030000780c */ /* 0x000fda0003f05270 */
[----:B------:R-:W-:Y:S05]  /*e770*/  @!P0 BRA `(.L_x_310) ;  /* 0x0000000000048947 */ /* 0x000fea0003800000 */
[----:B------:R-:W-:Y:S01]  /*e780*/  BPT.TRAP 0x1 ;  /* 0x000000040000795c */ /* 0x000fe20000300000 */
.L_x_310:
[----:B------:R-:W2:Y:S01]  /*e790*/  LDL R0, [R1+0x4] ;  /* 0x0000040001007983 */ /* 0x000ea20000100800 */
[C---:B------:R-:W-:Y:S02]  /*e7a0*/  IMAD R3, R28.reuse, 0x8, R5 ;  /* 0x000000081c037824 */ /* 0x040fe400078e0205 */
[----:B------:R-:W-:-:S05]  /*e7b0*/  VIADD R28, R28, 0x1 ;  /* 0x000000011c1c7836 */ /* 0x000fca0000000000 */
[----:B------:R-:W-:Y:S02]  /*e7c0*/  ISETP.NE.AND P2, PT, R28, 0x2, PT ;  /* 0x000000021c00780c */ /* 0x000fe40003f45270 */
[----:B--2---:R-:W-:Y:S02]  /*e7d0*/  SHF.L.U32 R2, R0, 0x1f, RZ ;  /* 0x0000001f00027819 */ /* 0x004fe400000006ff */
[----:B------:R-:W-:Y:S02]  /*e7e0*/  SEL R0, RZ, 0x1, P2 ;  /* 0x00000001ff007807 */ /* 0x000fe40001000000 */
[----:B------:R-:W0:Y:S02]  /*e7f0*/  SYNCS.PHASECHK.TRANS64.TRYWAIT P1, [R3+URZ+0x13240], R2 ;  /* 0x01324002030075a7 */ /* 0x000e24000802017f */
[----:B0-----:R-:W-:Y:S05]  /*e800*/  @!P1 BRA `(.L_x_311) ;  /* 0x0000002800589947 */ /* 0x001fea0003800000 */
.L_x_401:
[----:B------:R-:W2:Y:S01]  /*e810*/  LDL.LU R4, [R1+0x4] ;  /* 0x0000040001047983 */ /* 0x000ea20000300800 */
[----:B------:R-:W-:Y:S02]  /*e820*/  SEL R28, R28, RZ, P2 ;  /* 0x000000ff1c1c7207 */ /* 0x000fe40001000000 */
[----:B--2---:R-:W-:Y:S01]  /*e830*/  LOP3.LUT R0, R4, R0, RZ, 0x3c, !PT ;  /* 0x0000000004007212 */ /* 0x004fe200078e3cff */
[----:B------:R-:W-:Y:S06]  /*e840*/  @!P0 BRA `(.L_x_312) ;  /* 0x0000000000048947 */ /* 0x000fec0003800000 */
[----:B------:R-:W-:Y:S01]  /*e850*/  BPT.TRAP 0x1 ;  /* 0x000000040000795c */ /* 0x000fe20000300000 */
.L_x_312:
[----:B------:R-:W-:Y:S01]  /*e860*/  IMAD R5, R28, 0x8, R5 ;  /* 0x000000081c057824 */ /* 0x000fe200078e0205 */
[----:B------:R-:W-:-:S04]  /*e870*/  SHF.L.U32 R0, R0, 0x1f, RZ ;  /* 0x0000001f00007819 */ /* 0x000fc800000006ff */
[----:B------:R-:W1:Y:S02]  /*e880*/  SYNCS.PHASECHK.TRANS64.TRYWAIT P1, [R5+URZ+0x13240], R0 ;  /* 0x01324000050075a7 */ /* 0x000e64000802017f */
[----:B-1----:R-:W-:Y:S05]  /*e890*/  @!P1 BRA `(.L_x_313) ;  /* 0x0000002800489947 */ /* 0x002fea0003800000 */
.L_x_402:
[----:B------:R-:W-:Y:S05]  /*e8a0*/  @!P0 BRA `(.L_x_314) ;  /* 0x0000000000048947 */ /* 0x000fea0003800000 */
[----:B------:R-:W-:Y:S01]  /*e8b0*/  BPT.TRAP 0x1 ;  /* 0x000000040000795c */ /* 0x000fe20000300000 */
.L_x_314:
[----:B------:R-:W2:Y:S02]  /*e8c0*/  SYNCS.PHASECHK.TRANS64.TRYWAIT P1, [R3+URZ+0x13260], R2 ;  /* 0x01326002030075a7 */ /* 0x000ea4000802017f */
[----:B--2---:R-:W-:Y:S05]  /*e8d0*/  @!P1 BRA `(.L_x_315) ;  /* 0x00000028004c9947 */ /* 0x004fea0003800000 */
.L_x_403:
[----:B------:R-:W-:Y:S05]  /*e8e0*/  @!P0 BRA `(.L_x_316) ;  /* 0x0000000000048947 */ /* 0x000fea0003800000 */
[----:B------:R-:W-:Y:S01]  /*e8f0*/  BPT.TRAP 0x1 ;  /* 0x000000040000795c */ /* 0x000fe20000300000 */
.L_x_316:
[----:B------:R-:W3:Y:S02]  /*e900*/  SYNCS.PHASECHK.TRANS64.TRYWAIT P1, [R5+URZ+0x13260], R0 ;  /* 0x01326000050075a7 */ /* 0x000ee4000802017f */
[----:B---3--:R-:W-:Y:S05]  /*e910*/  @!P1 BRA `(.L_x_317) ;  /* 0x0000002800509947 */ /* 0x008fea0003800000 */
.L_x_404:
[----:B------:R-:W-:Y:S05]  /*e920*/  @!P0 BRA `(.L_x_318) ;  /* 0x0000000000048947 */ /* 0x000fea0003800000 */
[----:B------:R-:W-:Y:S01]  /*e930*/  BPT.TRAP 0x1 ;  /* 0x000000040000795c */ /* 0x000fe20000300000 */
.L_x_318:
[----:B------:R-:W4:Y:S02]  /*e940*/  SYNCS.PHASECHK.TRANS64.TRYWAIT P1, [R3+URZ+0x13280], R2 ;  /* 0x01328002030075a7 */ /* 0x000f24000802017f */
[----:B----4-:R-:W-:Y:S05]  /*e950*/  @!P1 BRA `(.L_x_319) ;  /* 0x0000002800549947 */ /* 0x010fea0003800000 */
.L_x_405:
[----:B------:R-:W-:Y:S05]  /*e960*/  @!P0 BRA `(.L_x_320) ;  /* 0x0000000000048947 */ /* 0x000fea0003800000 */
[----:B------:R-:W-:Y:S01]  /*e970*/  BPT.TRAP 0x1 ;  /* 0x000000040000795c */ /* 0x000fe20000300000 */
.L_x_320:
[----:B------:R0:W0:Y:S02]  /*e980*/  SYNCS.PHASECHK.TRANS64.TRYWAIT P0, [R5+URZ+0x13280], R0 ;  /* 0x01328000050075a7 */ /* 0x000024000800017f */
[----:B0-----:R-:W-:Y:S05]  /*e990*/  @!P0 NANOSLEEP.SYNCS 0x989680 ;  /* 0x009896800000895d */ /* 0x001fea0003900000 */
[----:B------:R-:W0:Y:S02]  /*e9a0*/  @!P0 SYNCS.PHASECHK.TRANS64 P0, [R5+URZ+0x13280], R0 ;  /* 0x01328000050085a7 */ /* 0x000e24000800007f */
[----:B0-----:R-:W-:Y:S05]  /*e9b0*/  @!P0 BRA `(.L_x_320) ;  /* 0xfffffffc00f08947 */ /* 0x001fea000383ffff */
.L_x_308:
[----:B------:R-:W-:Y:S05]  /*e9c0*/  BSYNC B0 ;  /* 0x0000000000007941 */ /* 0x000fea0003800000 */
.L_x_307:
[----:B------:R-:W-:Y:S05]  /*e9d0*/  EXIT ;  /* 0x000000000000794d */ /* 0x000fea0003800000 */
.L_x_189:
[----:B0-----:R0:W1:Y:S02]  /*e9e0*/  SYNCS.PHASECHK.TRANS64.TRYWAIT P1, [R25+URZ+0x13200], R0 ;  /* 0x01320000190075a7 */ /* 0x001064000802017f */
[----:B-1----:R-:W-:Y:S05]  /*e9f0*/  @!P1 NANOSLEEP.SYNCS 0x989680 ;  /* 0x009896800000995d */ /* 0x002fea0003900000 */
[----:B------:R-:W1:Y:S02]  /*ea00*/  @!P1 SYNCS.PHASECHK.TRANS64 P1, [R25+URZ+0x13200], R0 ;  /* 0x01320000190095a7 */ /* 0x000e64000802007f */
[----:B-1----:R-:W-:Y:S05]  /*ea10*/  @!P1 BRA `(.L_x_189) ;  /* 0xfffffffc00f09947 */ /* 0x002fea000383ffff */
[----:B------:R-:W-:Y:S05]  /*ea20*/  BRA `(.L_x_321) ;  /* 0xffffff2c00307947 */ /* 0x000fea000383ffff */
.L_x_193:
[----:B0-----:R0:W2:Y:S02]  /*ea30*/  SYNCS.PHASECHK.TRANS64.TRYWAIT P1, [R4+URZ+0x13230], R3 ;  /* 0x01323003040075a7 */ /* 0x0010a4000802017f */
[----:B--2---:R-:W-:Y:S05]  /*ea40*/  @!P1 NANOSLEEP.SYNCS 0x989680 ;  /* 0x009896800000995d */ /* 0x004fea0003900000 */
[----:B------:R-:W2:Y:S02]  /*ea50*/  @!P1 SYNCS.PHASECHK.TRANS64 P1, [R4+URZ+0x13230], R3 ;  /* 0x01323003040095a7 */ /* 0x000ea4000802007f */
[----:B--2---:R-:W-:Y:S05]  /*ea60*/  @!P1 BRA `(.L_x_193) ;  /* 0xfffffffc00f09947 */ /* 0x004fea000383ffff */
[----:B------:R-:W-:Y:S05]  /*ea70*/  BRA `(.L_x_192) ;  /* 0xffffff2c005c7947 */ /* 0x000fea000383ffff */
.L_x_199:
[----:B-1----:R-:W-:-:S04]  /*ea80*/  IMAD.U32 R6, RZ, RZ, UR21 ;  /* 0x00000015ff067e24 */ /* 0x002fc8000f8e00ff */
[----:B------:R1:W2:Y:S03]  /*ea90*/  SYNCS.PHASECHK.TRANS64.TRYWAIT P1, [R6+URZ+0x13230], R3 ;  /* 0x01323003060075a7 */ /* 0x0002a6000802017f */
[----:B--2---:R-:W-:Y:S05]  /*eaa0*/  @!P1 NANOSLEEP.SYNCS 0x989680 ;  /* 0x009896800000995d */ /* 0x004fea0003900000 */
[----:B------:R-:W2:Y:S02]  /*eab0*/  @!P1 SYNCS.PHASECHK.TRANS64 P1, [R6+URZ+0x13230], R3 ;  /* 0x01323003060095a7 */ /* 0x000ea4000802007f */
[----:B--2---:R-:W-:Y:S05]  /*eac0*/  @!P1 BRA `(.L_x_199) ;  /* 0xfffffffc00ec9947 */ /* 0x004fea000383ffff */
[----:B------:R-:W-:Y:S05]  /*ead0*/  BRA `(.L_x_198) ;  /* 0xffffff54007c7947 */ /* 0x000fea000383ffff */
.L_x_203:
[----:B-1----:R-:W-:-:S04]  /*eae0*/  IMAD.U32 R6, RZ, RZ, UR11 ;  /* 0x0000000bff067e24 */ /* 0x002fc8000f8e00ff */
[----:B------:R1:W2:Y:S03]  /*eaf0*/  SYNCS.PHASECHK.TRANS64.TRYWAIT P1, [R6+URZ+0x13250], R3 ;  /* 0x01325003060075a7 */ /* 0x0002a6000802017f */
[----:B--2---:R-:W-:Y:S05]  /*eb00*/  @!P1 NANOSLEEP.SYNCS 0x989680 ;  /* 0x009896800000995d */ /* 0x004fea0003900000 */
[----:B------:R-:W2:Y:S02]  /*eb10*/  @!P1 SYNCS.PHASECHK.TRANS64 P1, [R6+URZ+0x13250], R3 ;  /* 0x01325003060095a7 */ /* 0x000ea4000802007f */
[----:B--2---:R-:W-:Y:S05]  /*eb20*/  @!P1 BRA `(.L_x_203) ;  /* 0xfffffffc00ec9947 */ /* 0x004fea000383ffff */
[----:B------:R-:W-:Y:S05]  /*eb30*/  BRA `(.L_x_202) ;  /* 0xffffff5800887947 */ /* 0x000fea000383ffff */
.L_x_210:
[----:B-1----:R-:W-:-:S04]  /*eb40*/  IMAD.U32 R7, RZ, RZ, UR14 ;  /* 0x0000000eff077e24 */ /* 0x002fc8000f8e00ff */
[----:B------:R1:W2:Y:S03]  /*eb50*/  SYNCS.PHASECHK.TRANS64.TRYWAIT P1, [R7+URZ+0x13250], R0 ;  /* 0x01325000070075a7 */ /* 0x0002a6000802017f */
[----:B--2---:R-:W-:Y:S05]  /*eb60*/  @!P1 NANOSLEEP.SYNCS 0x989680 ;  /* 0x009896800000995d */ /* 0x004fea0003900000 */
[----:B------:R-:W2:Y:S02]  /*eb70*/  @!P1 SYNCS.PHASECHK.TRANS64 P1, [R7+URZ+0x13250], R0 ;  /* 0x01325000070095a7 */ /* 0x000ea4000802007f */
[----:B--2---:R-:W-:Y:S05]  /*eb80*/  @!P1 BRA `(.L_x_210) ;  /* 0xfffffffc00ec9947 */ /* 0x004fea000383ffff */
[----:B------:R-:W-:Y:S05]  /*eb90*/  BRA `(.L_x_209) ;  /* 0xffffff7400d07947 */ /* 0x000fea000383ffff */
.L_x_243:
[----:B------:R-:W1:Y:S01]  /*eba0*/  S2R R21, SR_TID.X ;  /* 0x0000000000157919 */ /* 0x000e620000002100 */
[----:B------:R-:W-:Y:S02]  /*ebb0*/  IMAD.MOV.U32 R12, RZ, RZ, RZ ;  /* 0x000000ffff0c7224 */ /* 0x000fe400078e00ff */
[----:B------:R-:W-:Y:S02]  /*ebc0*/  IMAD.MOV.U32 R11, RZ, RZ, 0x1f ;  /* 0x0000001fff0b7424 */ /* 0x000fe400078e00ff */
[----:B------:R-:W-:Y:S01]  /*ebd0*/  IMAD.MOV.U32 R15, RZ, RZ, -0x1 ;  /* 0xffffffffff0f7424 */ /* 0x000fe200078e00ff */
[----:B-1----:R-:W-:-:S04]  /*ebe0*/  SHF.R.U32.HI R21, RZ, 0x5, R21 ;  /* 0x00000005ff157819 */ /* 0x002fc80000011615 */
[----:B------:R-:W-:-:S05]  /*ebf0*/  LOP3.LUT R21, R21, 0x3, RZ, 0xc0, !PT ;  /* 0x0000000315157812 */ /* 0x000fca00078ec0ff */
[----:B------:R-:W-:-:S07]  /*ec00*/  IMAD.MOV.U32 R13, RZ, RZ, R21 ;  /* 0x000000ffff0d7224 */ /* 0x000fce00078e0015 */
[----:B0-2---:R-:W-:Y:S05]  /*ec10*/  WARPSYNC.COLLECTIVE R15, `(.L_x_322) ;  /* 0x000000000f087348 */ /* 0x005fea0003c00000 */
[----:B------:R1:W3:Y:S02]  /*ec20*/  SHFL.IDX P6, R14, R13, R12, R11 ;  /* 0x0000000c0d0e7389 */ /* 0x0002e400000c000b */
[----:B0123--:R-:W-:Y:S01]  /*ec30*/  ENDCOLLECTIVE ;  /* 0x000000000000791b */ /* 0x00ffe20003800000 */
.L_x_322:
[----:B------:R-:W-:Y:S05]  /*ec40*/  BRA `(.L_x_323) ;  /* 0xffffffb400787947 */ /* 0x000fea000383ffff */
.L_x_246:
[----:B0-----:R-:W3:Y:S02]  /*ec50*/  LDL R0, [R1+0x24] ;  /* 0x0000240001007983 */ /* 0x001ee40000100800 */
[----:B---3--:R0:W1:Y:S02]  /*ec60*/  SYNCS.PHASECHK.TRANS64.TRYWAIT P0, [R4+URZ+0x13280], R0 ;  /* 0x01328000040075a7 */ /* 0x008064000800017f */
[----:B-1----:R-:W-:Y:S05]  /*ec70*/  @!P0 NANOSLEEP.SYNCS 0x989680 ;  /* 0x009896800000895d */ /* 0x002fea0003900000 */
[----:B------:R-:W1:Y:S02]  /*ec80*/  @!P0 SYNCS.PHASECHK.TRANS64 P0, [R4+URZ+0x13280], R0 ;  /* 0x01328000040085a7 */ /* 0x000e64000800007f */
[----:B-1----:R-:W-:Y:S05]  /*ec90*/  @!P0 BRA `(.L_x_246) ;  /* 0xfffffffc00ec8947 */ /* 0x002fea000383ffff */
[----:B------:R-:W-:Y:S05]  /*eca0*/  BRA `(.L_x_324) ;  /* 0xffffffb800ac7947 */ /* 0x000fea000383ffff */
.L_x_247:
[----:B------:R-:W-:Y:S01]  /*ecb0*/  BSSY B0, `(.L_x_325) ;  /* 0x0000008000007945 */ /* 0x000fe20003800000 */
[----:B------:R-:W-:Y:S01]  /*ecc0*/  IMAD.MOV.U32 R13, RZ, RZ, R7 ;  /* 0x000000ffff0d7224 */ /* 0x000fe200078e0007 */
[----:B------:R-:W-:Y:S01]  /*ecd0*/  MOV R11, 0x1c1f ;  /* 0x00001c1f000b7802 */ /* 0x000fe20000000f00 */
[----:B------:R-:W-:Y:S02]  /*ece0*/  IMAD.MOV.U32 R12, RZ, RZ, RZ ;  /* 0x000000ffff0c7224 */ /* 0x000fe400078e00ff */
[----:B------:R-:W-:-:S07]  /*ecf0*/  IMAD.MOV.U32 R15, RZ, RZ, -0x1 ;  /* 0xffffffffff0f7424 */ /* 0x000fce00078e00ff */
[----:B------:R-:W-:Y:S05]  /*ed00*/  WARPSYNC.COLLECTIVE R15, `(.L_x_326) ;  /* 0x000000000f087348 */ /* 0x000fea0003c00000 */
[----:B------:R0:W1:Y:S02]  /*ed10*/  SHFL.IDX P6, R14, R13, R12, R11 ;  /* 0x0000000c0d0e7389 */ /* 0x00006400000c000b */
[----:B01----:R-:W-:Y:S01]  /*ed20*/  ENDCOLLECTIVE ;  /* 0x000000000000791b */ /* 0x003fe20003800000 */
.L_x_326:
[----:B------:R-:W-:Y:S05]  /*ed30*/  BSYNC B0 ;  /* 0x0000000000007941 */ /* 0x000fea0003800000 */
.L_x_325:
[----:B------:R-:W-:Y:S02]  /*ed40*/  IMAD.MOV.U32 R13, RZ, RZ, R3 ;  /* 0x000000ffff0d7224 */ /* 0x000fe400078e0003 */
[----:B------:R-:W-:Y:S02]  /*ed50*/  IMAD.MOV.U32 R12, RZ, RZ, RZ ;  /* 0x000000ffff0c7224 */ /* 0x000fe400078e00ff */
[----:B------:R-:W-:Y:S02]  /*ed60*/  IMAD.MOV.U32 R11, RZ, RZ, 0x1c1f ;  /* 0x00001c1fff0b7424 */ /* 0x000fe400078e00ff */
[----:B------:R-:W-:Y:S02]  /*ed70*/  IMAD.MOV.U32 R15, RZ, RZ, -0x1 ;  /* 0xffffffffff0f7424 */ /* 0x000fe400078e00ff */
[----:B------:R-:W-:-:S07]  /*ed80*/  IMAD.MOV.U32 R0, RZ, RZ, R14 ;  /* 0x000000ffff007224 */ /* 0x000fce00078e000e */
[----:B------:R-:W-:Y:S05]  /*ed90*/  WARPSYNC.COLLECTIVE R15, `(.L_x_327) ;  /* 0x000000000f087348 */ /* 0x000fea0003c00000 */
[----:B------:R0:W1:Y:S02]  /*eda0*/  SHFL.IDX P6, R14, R13, R12, R11 ;  /* 0x0000000c0d0e7389 */ /* 0x00006400000c000b */
[----:B01----:R-:W-:Y:S01]  /*edb0*/  ENDCOLLECTIVE ;  /* 0x000000000000791b */ /* 0x003fe20003800000 */
.L_x_327:
[----:B------:R-:W-:-:S05]  /*edc0*/  IMAD.MOV.U32 R10, RZ, RZ, R14 ;  /* 0x000000ffff0a7224 */ /* 0x000fca00078e000e */
[----:B------:R-:W-:-:S05]  /*edd0*/  IADD3 R20, P1, R20, R10, RZ ;  /* 0x0000000a14147210 */ /* 0x000fca0007f3e0ff */
[----:B------:R-:W-:Y:S02]  /*ede0*/  IMAD.X R21, RZ, RZ, R0, P1 ;  /* 0x000000ffff157224 */ /* 0x000fe400008e0600 */
[----:B------:R-:W-:Y:S02]  /*edf0*/  IMAD.IADD R0, R22, 0x1, R19 ;  /* 0x0000000116007824 */ /* 0x000fe400078e0213 */
[----:B------:R0:W5:Y:S01]  /*ee00*/  LDL.LU R19, [R1+0xc] ;  /* 0x00000c0001137983 */ /* 0x0001620000300800 */
[----:B------:R-:W-:Y:S01]  /*ee10*/  IMAD.MOV.U32 R13, RZ, RZ, R7 ;  /* 0x000000ffff0d7224 */ /* 0x000fe200078e0007 */
[C---:B------:R-:W-:Y:S01]  /*ee20*/  ISETP.LT.OR P1, PT, R9.reuse, 0x1, P0 ;  /* 0x000000010900780c */ /* 0x040fe20000721670 */
[----:B------:R-:W-:Y:S01]  /*ee30*/  IMAD.MOV.U32 R12, RZ, RZ, 0x1 ;  /* 0x00000001ff0c7424 */ /* 0x000fe200078e00ff */
[C---:B------:R-:W-:Y:S02]  /*ee40*/  ISETP.GE.AND P2, PT, R9.reuse, 0x81, PT ;  /* 0x000000810900780c */ /* 0x040fe40003f46270 */
[----:B------:R-:W-:-:S13]  /*ee50*/  ISETP.GE.AND P4, PT, R9, 0x21, PT ;  /* 0x000000210900780c */ /* 0x000fda0003f86270 */
[----:B0----5:R-:W-:Y:S05]  /*ee60*/  WARPSYNC.COLLECTIVE R15, `(.L_x_328) ;  /* 0x000000000f087348 */ /* 0x021fea0003c00000 */
[----:B------:R1:W2:Y:S02]  /*ee70*/  SHFL.IDX P6, R14, R13, R12, R11 ;  /* 0x0000000c0d0e7389 */ /* 0x0002a400000c000b */
[----:B012--5:R-:W-:Y:S01]  /*ee80*/  ENDCOLLECTIVE ;  /* 0x000000000000791b */ /* 0x027fe20003800000 */
.L_x_328:
[----:B------:R-:W-:Y:S01]  /*ee90*/  ISETP.GE.AND P3, PT, R9, 0x41, PT ;  /* 0x000000410900780c */ /* 0x000fe20003f66270 */
[----:B------:R-:W-:Y:S01]  /*eea0*/  @!PT LDS RZ, [RZ] ;  /* 0x00000000fffff984 */ /* 0x000fe20000000800 */
[----:B------:R-:W-:Y:S01]  /*eeb0*/  @!PT LDS RZ, [RZ] ;  /* 0x00000000fffff984 */ /* 0x000fe20000000800 */
[----:B------:R-:W-:Y:S01]  /*eec0*/  @!PT LDS RZ, [RZ] ;  /* 0x00000000fffff984 */ /* 0x000fe20000000800 */
[----:B------:R0:W-:Y:S01]  /*eed0*/  LDGSTS.E.BYPASS.LTC128B.128 [R0+0x6000], desc[UR48][R20.64], !P1 ;  /* 0x0600000014007fae */ /* 0x0001e2000c901d70 */
[----:B------:R-:W-:Y:S01]  /*eee0*/  IMAD.MOV.U32 R13, RZ, RZ, R3 ;  /* 0x000000ffff0d7224 */ /* 0x000fe200078e0003 */
[----:B0-----:R-:W0:Y:S01]  /*eef0*/  S2R R21, SR_TID.X ;  /* 0x0000000000157919 */ /* 0x001e220000002100 */
[----:B------:R-:W-:-:S09]  /*ef00*/  IMAD.MOV.U32 R10, RZ, RZ, R14 ;  /* 0x000000ffff0a7224 */ /* 0x000fd200078e000e */
[----:B0-----:R-:W-:Y:S05]  /*ef10*/  WARPSYNC.COLLECTIVE R15, `(.L_x_329) ;  /* 0x000000000f087348 */ /* 0x001fea0003c00000 */
[----:B------:R1:W2:Y:S02]  /*ef20*/  SHFL.IDX P6, R14, R13, R12, R11 ;  /* 0x0000000c0d0e7389 */ /* 0x0002a400000c000b */
[----:B012---:R-:W-:Y:S01]  /*ef30*/  ENDCOLLECTIVE ;  /* 0x000000000000791b */ /* 0x007fe20003800000 */
.L_x_329:
[----:B------:R-:W-:Y:S02]  /*ef40*/  IMAD.MOV.U32 R13, RZ, RZ, R7 ;  /* 0x000000ffff0d7224 */ /* 0x000fe400078e0007 */
[----:B------:R-:W-:Y:S01]  /*ef50*/  IMAD.MOV.U32 R12, RZ, RZ, R14 ;  /* 0x000000ffff0c7224 */ /* 0x000fe200078e000e */
[----:B------:R-:W-:-:S04]  /*ef60*/  SHF.L.U32 R21, R21, 0x4, RZ ;  /* 0x0000000415157819 */ /* 0x000fc800000006ff */
[----:B------:R-:W-:-:S04]  /*ef70*/  LOP3.LUT R21, R21, 0x30, RZ, 0xc0, !PT ;  /* 0x0000003015157812 */ /* 0x000fc800078ec0ff */
[----:B------:R-:W-:Y:S01]  /*ef80*/  IADD3 R20, P1, R21, R12, RZ ;  /* 0x0000000c15147210 */ /* 0x000fe20007f3e0ff */
[----:B------:R-:W-:-:S04]  /*ef90*/  IMAD.MOV.U32 R12, RZ, RZ, 0x2 ;  /* 0x00000002ff0c7424 */ /* 0x000fc800078e00ff */
[----:B------:R-:W-:Y:S01]  /*efa0*/  IMAD.X R21, RZ, RZ, R10, P1 ;  /* 0x000000ffff157224 */ /* 0x000fe200008e060a */
[----:B------:R-:W-:-:S13]  /*efb0*/  ISETP.LT.OR P1, PT, R9, 0x21, P0 ;  /* 0x000000210900780c */ /* 0x000fda0000721670 */
[----:B------:R-:W-:Y:S05]  /*efc0*/  WARPSYNC.COLLECTIVE R15, `(.L_x_330) ;  /* 0x000000000f087348 */ /* 0x000fea0003c00000 */
[----:B------:R0:W1:Y:S02]  /*efd0*/  SHFL.IDX P6, R14, R13, R12, R11 ;  /* 0x0000000c0d0e7389 */ /* 0x00006400000c000b */
[----:B01----:R-:W-:Y:S01]  /*efe0*/  ENDCOLLECTIVE ;  /* 0x000000000000791b */ /* 0x003fe20003800000 */
.L_x_330:
        /* <DEDUP_REMOVED lines=10> */
.L_x_331:
[----:B------:R-:W-:Y:S02]  /*f090*/  IMAD.MOV.U32 R13, RZ, RZ, R7 ;  /* 0x000000ffff0d7224 */ /* 0x000fe400078e0007 */
[----:B------:R-:W-:Y:S02]  /*f0a0*/  IMAD.MOV.U32 R12, RZ, RZ, R14 ;  /* 0x000000ffff0c7224 */ /* 0x000fe400078e000e */
[----:B------:R-:W-:-:S05]  /*f0b0*/  IMAD.SHL.U32 R21, R21, 0x10, RZ ;  /* 0x0000001015157824 */ /* 0x000fca00078e00ff */
[----:B------:R-:W-:-:S04]  /*f0c0*/  LOP3.LUT R21, R21, 0x30, RZ, 0xc0, !PT ;  /* 0x0000003015157812 */ /* 0x000fc800078ec0ff */
[----:B------:R-:W-:Y:S01]  /*f0d0*/  IADD3 R20, P1, R21, R12, RZ ;  /* 0x0000000c15147210 */ /* 0x000fe20007f3e0ff */
[----:B------:R-:W-:-:S04]  /*f0e0*/  IMAD.MOV.U32 R12, RZ, RZ, 0x3 ;  /* 0x00000003ff0c7424 */ /* 0x000fc800078e00ff */
[----:B------:R-:W-:-:S08]  /*f0f0*/  IMAD.X R21, RZ, RZ, R10, P1 ;  /* 0x000000ffff157224 */ /* 0x000fd000008e060a */
[----:B------:R-:W-:Y:S05]  /*f100*/  WARPSYNC.COLLECTIVE R15, `(.L_x_332) ;  /* 0x000000000f087348 */ /* 0x000fea0003c00000 */
[----:B------:R0:W1:Y:S02]  /*f110*/  SHFL.IDX P6, R14, R13, R12, R11 ;  /* 0x0000000c0d0e7389 */ /* 0x00006400000c000b */
[----:B01----:R-:W-:Y:S01]  /*f120*/  ENDCOLLECTIVE ;  /* 0x000000000000791b */ /* 0x003fe20003800000 */
.L_x_332:
[----:B------:R-:W-:Y:S01]  /*f130*/  ISETP.LT.OR P1, PT, R9, 0x41, P0 ;  /* 0x000000410900780c */ /* 0x000fe20000721670 */
[----:B------:R-:W0:Y:S01]  /*f140*/  S2R R10, SR_TID.X ;  /* 0x00000000000a7919 */ /* 0x000e220000002100 */
[----:B------:R-:W-:-:S11]  /*f150*/  IMAD.MOV.U32 R13, RZ, RZ, R3 ;  /* 0x000000ffff0d7224 */ /* 0x000fd600078e0003 */
[----:B------:R-:W-:Y:S01]  /*f160*/  @!PT LDS RZ, [RZ] ;  /* 0x00000000fffff984 */ /* 0x000fe20000000800 */
[----:B------:R-:W-:Y:S01]  /*f170*/  @!PT LDS RZ, [RZ] ;  /* 0x00000000fffff984 */ /* 0x000fe20000000800 */
[----:B------:R-:W-:Y:S01]  /*f180*/  @!PT LDS RZ, [RZ] ;  /* 0x00000000fffff984 */ /* 0x000fe20000000800 */
[----:B------:R1:W-:Y:S01]  /*f190*/  LDGSTS.E.BYPASS.LTC128B.128 [R0+0x7000], desc[UR48][R20.64], !P1 ;  /* 0x0700000014007fae */ /* 0x0003e2000c901d70 */
[----:B------:R-:W-:-:S07]  /*f1a0*/  IMAD.MOV.U32 R7, RZ, RZ, R14 ;  /* 0x000000ffff077224 */ /* 0x000fce00078e000e */
[----:B01----:R-:W-:Y:S05]  /*f1b0*/  WARPSYNC.COLLECTIVE R15, `(.L_x_333) ;  /* 0x000000000f087348 */ /* 0x003fea0003c00000 */
[----:B------:R2:W3:Y:S02]  /*f1c0*/  SHFL.IDX P6, R14, R13, R12, R11 ;  /* 0x0000000c0d0e7389 */ /* 0x0004e400000c000b */
[----:B0123--:R-:W-:Y:S01]  /*f1d0*/  ENDCOLLECTIVE ;  /* 0x000000000000791b */ /* 0x00ffe20003800000 */
.L_x_333:
[----:B------:R-:W-:Y:S01]  /*f1e0*/  SHF.L.U32 R10, R10, 0x4, RZ ;  /* 0x000000040a0a7819 */ /* 0x000fe200000006ff */
[----:B------:R-:W-:-:S03]  /*f1f0*/  IMAD.MOV.U32 R13, RZ, RZ, R23 ;  /* 0x000000ffff0d7224 */ /* 0x000fc600078e0017 */
[----:B------:R-:W-:Y:S01]  /*f200*/  LOP3.LUT R10, R10, 0x30, RZ, 0xc0, !PT ;  /* 0x000000300a0a7812 */ /* 0x000fe200078ec0ff */
[----:B------:R-:W-:Y:S02]  /*f210*/  IMAD.MOV.U32 R12, RZ, RZ, RZ ;  /* 0x000000ffff0c7224 */ /* 0x000fe400078e00ff */
[----:B------:R-:W-:-:S07]  /*f220*/  IMAD.MOV.U32 R3, RZ, RZ, R14 ;  /* 0x000000ffff037224 */ /* 0x000fce00078e000e */
[----:B------:R-:W-:Y:S05]  /*f230*/  WARPSYNC.COLLECTIVE R15, `(.L_x_334) ;  /* 0x000000000f087348 */ /* 0x000fea0003c00000 */
[----:B------:R0:W1:Y:S02]  /*f240*/  SHFL.IDX P6, R14, R13, R12, R11 ;  /* 0x0000000c0d0e7389 */ /* 0x00006400000c000b */
[----:B01----:R-:W-:Y:S01]  /*f250*/  ENDCOLLECTIVE ;  /* 0x000000000000791b */ /* 0x003fe20003800000 */
.L_x_334:
[----:B------:R-:W-:-:S05]  /*f260*/  IADD3 R20, P1, R10, R3, RZ ;  /* 0x000000030a147210 */ /* 0x000fca0007f3e0ff */
[----:B------:R-:W-:Y:S01]  /*f270*/  IMAD.X R21, RZ, RZ, R7, P1 ;  /* 0x000000ffff157224 */ /* 0x000fe200008e0607 */
[----:B------:R-:W-:Y:S01]  /*f280*/  ISETP.LT.OR P1, PT, R9, 0x61, P0 ;  /* 0x000000610900780c */ /* 0x000fe20000721670 */
[----:B------:R-:W-:-:S12]  /*f290*/  IMAD.MOV.U32 R13, RZ, RZ, R24 ;  /* 0x000000ffff0d7224 */ /* 0x000fd800078e0018 */
[----:B------:R-:W-:Y:S01]  /*f2a0*/  @!PT LDS RZ, [RZ] ;  /* 0x00000000fffff984 */ /* 0x000fe20000000800 */
[----:B------:R-:W-:Y:S01]  /*f2b0*/  @!PT LDS RZ, [RZ] ;  /* 0x00000000fffff984 */ /* 0x000fe20000000800 */
[----:B------:R-:W-:Y:S01]  /*f2c0*/  @!PT LDS RZ, [RZ] ;  /* 0x00000000fffff984 */ /* 0x000fe20000000800 */
[----:B------:R0:W-:Y:S01]  /*f2d0*/  LDGSTS.E.BYPASS.LTC128B.128 [R0+0x7800], desc[UR48][R20.64], !P1 ;  /* 0x0780000014007fae */ /* 0x0001e2000c901d70 */
[----:B------:R-:W-:Y:S01]  /*f2e0*/  ISETP.GE.AND P1, PT, R9, 0x61, PT ;  /* 0x000000610900780c */ /* 0x000fe20003f26270 */
[----:B------:R-:W-:-:S12]  /*f2f0*/  IMAD.MOV.U32 R3, RZ, RZ, R14 ;  /* 0x000000ffff037224 */ /* 0x000fd800078e000e */
[----:B0-----:R-:W-:Y:S05]  /*f300*/  WARPSYNC.COLLECTIVE R15, `(.L_x_335) ;  /* 0x000000000f087348 */ /* 0x001fea0003c00000 */
[----:B------:R1:W2:Y:S02]  /*f310*/  SHFL.IDX P6, R14, R13, R12, R11 ;  /* 0x0000000c0d0e7389 */ /* 0x0002a400000c000b */
[----:B012---:R-:W-:Y:S01]  /*f320*/  ENDCOLLECTIVE ;  /* 0x000000000000791b */ /* 0x007fe20003800000 */
.L_x_335:
[----:B------:R-:W-:Y:S01]  /*f330*/  IMAD.MOV.U32 R10, RZ, RZ, R14 ;  /* 0x000000ffff0a7224 */ /* 0x000fe200078e000e */
[----:B------:R-:W-:-:S04]  /*f340*/  LOP3.LUT R19, R19, 0xffffffef, RZ, 0xc0, !PT ;  /* 0xffffffef13137812 */ /* 0x000fc800078ec0ff */
[----:B------:R-:W-:-:S05]  /*f350*/  @P2 LOP3.LUT R19, R19, 0x10, RZ, 0xfc, !PT ;  /* 0x0000001013132812 */ /* 0x000fca00078efcff */
[----:B------:R0:W-:Y:S01]  /*f360*/  STL [R1+0xc], R19 ;  /* 0x00000c1301007387 */ /* 0x0001e20000100800 */
[----:B------:R-:W-:Y:S05]  /*f370*/  BRA `(.L_x_336) ;  /* 0xffffffb800647947 */ /* 0x000fea000383ffff */
.L_x_252:
[----:B----4-:R-:W4:Y:S02]  /*f380*/  LDL R3, [R1+0x24] ;  /* 0x0000240001037983 */ /* 0x010f240000100800 */
[----:B----4-:R4:W0:Y:S02]  /*f390*/  SYNCS.PHASECHK.TRANS64.TRYWAIT P0, [R4+URZ+0x13240], R3 ;  /* 0x01324003040075a7 */ /* 0x010824000800017f */
[----:B0-----:R-:W-:Y:S05]  /*f3a0*/  @!P0 NANOSLEEP.SYNCS 0x989680 ;  /* 0x009896800000895d */ /* 0x001fea0003900000 */
[----:B------:R-:W0:Y:S02]  /*f3b0*/  @!P0 SYNCS.PHASECHK.TRANS64 P0, [R4+URZ+0x13240], R3 ;  /* 0x01324003040085a7 */ /* 0x000e24000800007f */
[----:B0-----:R-:W-:Y:S05]  /*f3c0*/  @!P0 BRA `(.L_x_252) ;  /* 0xfffffffc00ec8947 */ /* 0x001fea000383ffff */
[----:B------:R-:W-:Y:S05]  /*f3d0*/  BRA `(.L_x_337) ;  /* 0xffffffb800c47947 */ /* 0x000fea000383ffff */
.L_x_253:
[----:B------:R-:W-:Y:S01]  /*f3e0*/  BSSY B0, `(.L_x_338) ;  /* 0x0000008000007945 */ /* 0x000fe20003800000 */
[----:B------:R-:W-:Y:S02]  /*f3f0*/  IMAD.MOV.U32 R13, RZ, RZ, R5 ;  /* 0x000000ffff0d7224 */ /* 0x000fe400078e0005 */
[----:B------:R-:W-:Y:S02]  /*f400*/  IMAD.MOV.U32 R12, RZ, RZ, RZ ;  /* 0x000000ffff0c7224 */ /* 0x000fe400078e00ff */
[----:B------:R-:W-:Y:S02]  /*f410*/  IMAD.MOV.U32 R11, RZ, RZ, 0x1c1f ;  /* 0x00001c1fff0b7424 */ /* 0x000fe400078e00ff */
[----:B------:R-:W-:-:S07]  /*f420*/  IMAD.MOV.U32 R15, RZ, RZ, -0x1 ;  /* 0xffffffffff0f7424 */ /* 0x000fce00078e00ff */
[----:B01-3--:R-:W-:Y:S05]  /*f430*/  WARPSYNC.COLLECTIVE R15, `(.L_x_339) ;  /* 0x000000000f087348 */ /* 0x00bfea0003c00000 */
[----:B-1----:R1:W2:Y:S02]  /*f440*/  SHFL.IDX P6, R14, R13, R12, R11 ;  /* 0x0000000c0d0e7389 */ /* 0x0022a400000c000b */
[----:B0123--:R-:W-:Y:S01]  /*f450*/  ENDCOLLECTIVE ;  /* 0x000000000000791b */ /* 0x00ffe20003800000 */
.L_x_339:
[----:B------:R-:W-:Y:S05]  /*f460*/  BSYNC B0 ;  /* 0x0000000000007941 */ /* 0x000fea0003800000 */
.L_x_338:
[----:B------:R-:W0:Y:S01]  /*f470*/  S2R R10, SR_TID.X ;  /* 0x00000000000a7919 */ /* 0x000e220000002100 */
[----:B------:R-:W-:Y:S01]  /*f480*/  IMAD.MOV.U32 R13, RZ, RZ, R6 ;  /* 0x000000ffff0d7224 */ /* 0x000fe200078e0006 */
[----:B------:R-:W-:Y:S01]  /*f490*/  MOV R12, RZ ;  /* 0x000000ff000c7202 */ /* 0x000fe20000000f00 */
[----:B------:R-:W-:Y:S01]  /*f4a0*/  IMAD.MOV.U32 R11, RZ, RZ, 0x1c1f ;  /* 0x00001c1fff0b7424 */ /* 0x000fe200078e00ff */
[----:B------:R-:W1:Y:S01]  /*f4b0*/  LDC R19, c[0x0][0x2f4] ;  /* 0x0000bd00ff137b82 */ /* 0x000e620000000800 */
[----:B------:R-:W-:Y:S02]  /*f4c0*/  IMAD.MOV.U32 R15, RZ, RZ, -0x1 ;  /* 0xffffffffff0f7424 */ /* 0x000fe400078e00ff */
[----:B------:R-:W-:-:S07]  /*f4d0*/  IMAD.MOV.U32 R2, RZ, RZ, R14 ;  /* 0x000000ffff027224 */ /* 0x000fce00078e000e */
[----:B01----:R-:W-:Y:S05]  /*f4e0*/  WARPSYNC.COLLECTIVE R15, `(.L_x_340) ;  /* 0x000000000f087348 */ /* 0x003fea0003c00000 */
[----:B------:R2:W3:Y:S02]  /*f4f0*/  SHFL.IDX P6, R14, R13, R12, R11 ;  /* 0x0000000c0d0e7389 */ /* 0x0004e400000c000b */
[----:B0123--:R-:W-:Y:S01]  /*f500*/  ENDCOLLECTIVE ;  /* 0x000000000000791b */ /* 0x00ffe20003800000 */
.L_x_340:
[----:B------:R-:W-:Y:S02]  /*f510*/  IMAD.MOV.U32 R13, RZ, RZ, R5 ;  /* 0x000000ffff0d7224 */ /* 0x000fe400078e0005 */
[----:B------:R-:W-:Y:S02]  /*f520*/  IMAD.MOV.U32 R12, RZ, RZ, 0x1 ;  /* 0x00000001ff0c7424 */ /* 0x000fe400078e00ff */
[----:B------:R-:W-:Y:S02]  /*f530*/  IMAD.SHL.U32 R10, R10, 0x10, RZ ;  /* 0x000000100a0a7824 */ /* 0x000fe400078e00ff */
[----:B------:R-:W-:-:S07]  /*f540*/  IMAD.MOV.U32 R3, RZ, RZ, R14 ;  /* 0x000000ffff037224 */ /* 0x000fce00078e000e */
[----:B------:R-:W-:Y:S05]  /*f550*/  WARPSYNC.COLLECTIVE R15, `(.L_x_341) ;  /* 0x000000000f087348 */ /* 0x000fea0003c00000 */
[----:B------:R0:W1:Y:S02]  /*f560*/  SHFL.IDX P6, R14, R13, R12, R11 ;  /* 0x0000000c0d0e7389 */ /* 0x00006400000c000b */
[----:B01----:R-:W-:Y:S01]  /*f570*/  ENDCOLLECTIVE ;  /* 0x000000000000791b */ /* 0x003fe20003800000 */
.L_x_341:
[----:B------:R-:W-:-:S04]  /*f580*/  LOP3.LUT R10, R10, 0x30, RZ, 0xc0, !PT ;  /* 0x000000300a0a7812 */ /* 0x000fc800078ec0ff */
[C---:B------:R-:W-:Y:S02]  /*f590*/  @P5 IADD3 R3, P0, R10.reuse, R3, RZ ;  /* 0x000000030a035210 */ /* 0x040fe40007f1e0ff */
[----:B------:R-:W-:-:S03]  /*f5a0*/  ISETP.GE.AND P2, PT, R10, R19, PT ;  /* 0x000000130a00720c */ /* 0x000fc60003f46270 */
[----:B------:R-:W-:Y:S02]  /*f5b0*/  @P5 IMAD.X R2, RZ, RZ, R2, P0 ;  /* 0x000000ffff025224 */ /* 0x000fe400000e0602 */
[----:B------:R-:W-:-:S03]  /*f5c0*/  IMAD.MOV.U32 R13, RZ, RZ, R6 ;  /* 0x000000ffff0d7224 */ /* 0x000fc600078e0006 */
[----:B------:R-:W-:-:S04]  /*f5d0*/  @P5 LOP3.LUT R3, R3, R2, RZ, 0x3c, !PT ;  /* 0x0000000203035212 */ /* 0x000fc800078e3cff */
[----:B------:R-:W-:-:S04]  /*f5e0*/  @P5 LOP3.LUT R2, R3, R2, RZ, 0x3c, !PT ;  /* 0x0000000203025212 */ /* 0x000fc800078e3cff */
[----:B------:R-:W-:-:S05]  /*f5f0*/  @P5 LOP3.LUT R3, R3, R2, RZ, 0x3c, !PT ;  /* 0x0000000203035212 */ /* 0x000fca00078e3cff */
[----:B------:R-:W-:Y:S01]  /*f600*/  @!PT LDS RZ, [RZ] ;  /* 0x00000000fffff984 */ /* 0x000fe20000000800 */
[----:B------:R-:W-:Y:S01]  /*f610*/  @!PT LDS RZ, [RZ] ;  /* 0x00000000fffff984 */ /* 0x000fe20000000800 */
[----:B------:R-:W-:Y:S01]  /*f620*/  @!PT LDS RZ, [RZ] ;  /* 0x00000000fffff984 */ /* 0x000fe20000000800 */
[----:B------:R0:W-:Y:S02]  /*f630*/  @P5 LDGSTS.E.BYPASS.LTC128B.128 [R0+0xe000], desc[UR48][R2.64], !P2 ;  /* 0x0e00000002005fae */ /* 0x0001e4000d101d70 */
[----:B0-----:R-:W-:-:S07]  /*f640*/  IMAD.MOV.U32 R2, RZ, RZ, R14 ;  /* 0x000000ffff027224 */ /* 0x001fce00078e000e */
[----:B------:R-:W-:Y:S05]  /*f650*/  WARPSYNC.COLLECTIVE R15, `(.L_x_342) ;  /* 0x000000000f087348 */ /* 0x000fea0003c00000 */
[----:B------:R0:W1:Y:S02]  /*f660*/  SHFL.IDX P6, R14, R13, R12, R11 ;  /* 0x0000000c0d0e7389 */ /* 0x00006400000c000b */
[----:B01----:R-:W-:Y:S01]  /*f670*/  ENDCOLLECTIVE ;  /* 0x000000000000791b */ /* 0x003fe20003800000 */
.L_x_342:
[----:B------:R-:W-:Y:S02]  /*f680*/  IMAD.MOV.U32 R13, RZ, RZ, R5 ;  /* 0x000000ffff0d7224 */ /* 0x000fe400078e0005 */
[----:B------:R-:W-:Y:S02]  /*f690*/  IMAD.MOV.U32 R12, RZ, RZ, 0x2 ;  /* 0x00000002ff0c7424 */ /* 0x000fe400078e00ff */
[----:B------:R-:W-:-:S07]  /*f6a0*/  IMAD.MOV.U32 R3, RZ, RZ, R14 ;  /* 0x000000ffff037224 */ /* 0x000fce00078e000e */
[----:B------:R-:W-:Y:S05]  /*f6b0*/  WARPSYNC.COLLECTIVE R15, `(.L_x_343) ;  /* 0x000000000f087348 */ /* 0x000fea0003c00000 */
[----:B------:R0:W1:Y:S02]  /*f6c0*/  SHFL.IDX P6, R14, R13, R12, R11 ;  /* 0x0000000c0d0e7389 */ /* 0x00006400000c000b */
[----:B01----:R-:W-:Y:S01]  /*f6d0*/  ENDCOLLECTIVE ;  /* 0x000000000000791b */ /* 0x003fe20003800000 */
.L_x_343:
[----:B------:R-:W-:-:S05]  /*f6e0*/  @P4 IADD3 R3, P0, R10, R3, RZ ;  /* 0x000000030a034210 */ /* 0x000fca0007f1e0ff */
[----:B------:R-:W-:-:S05]  /*f6f0*/  @P4 IMAD.X R2, RZ, RZ, R2, P0 ;  /* 0x000000ffff024224 */ /* 0x000fca00000e0602 */
[----:B------:R-:W-:Y:S01]  /*f700*/  @P4 LOP3.LUT R3, R3, R2, RZ, 0x3c, !PT ;  /* 0x0000000203034212 */ /* 0x000fe200078e3cff */
[----:B------:R-:W-:-:S03]  /*f710*/  IMAD.MOV.U32 R13, RZ, RZ, R6 ;  /* 0x000000ffff0d7224 */ /* 0x000fc600078e0006 */
[----:B------:R-:W-:-:S04]  /*f720*/  @P4 LOP3.LUT R2, R3, R2, RZ, 0x3c, !PT ;  /* 0x0000000203024212 */ /* 0x000fc800078e3cff */
[----:B------:R-:W-:-:S05]  /*f730*/  @P4 LOP3.LUT R3, R3, R2, RZ, 0x3c, !PT ;  /* 0x0000000203034212 */ /* 0x000fca00078e3cff */
[----:B------:R-:W-:Y:S01]  /*f740*/  @!PT LDS RZ, [RZ] ;  /* 0x00000000fffff984 */ /* 0x000fe20000000800 */
[----:B------:R-:W-:Y:S01]  /*f750*/  @!PT LDS RZ, [RZ] ;  /* 0x00000000fffff984 */ /* 0x000fe20000000800 */
[----:B------:R-:W-:Y:S01]  /*f760*/  @!PT LDS RZ, [RZ] ;  /* 0x00000000fffff984 */ /* 0x000fe20000000800 */
[----:B------:R0:W-:Y:S02]  /*f770*/  @P4 LDGSTS.E.BYPASS.LTC128B.128 [R0+0xe800], desc[UR48][R2.64], !P2 ;  /* 0x0e80000002004fae */ /* 0x0001e4000d101d70 */
[----:B0-----:R-:W-:-:S07]  /*f780*/  MOV R2, R14 ;  /* 0x0000000e00027202 */ /* 0x001fce0000000f00 */
[----:B------:R-:W-:Y:S05]  /*f790*/  WARPSYNC.COLLECTIVE R15, `(.L_x_344) ;  /* 0x000000000f087348 */ /* 0x000fea0003c00000 */
[----:B------:R0:W1:Y:S02]  /*f7a0*/  SHFL.IDX P6, R14, R13, R12, R11 ;  /* 0x0000000c0d0e7389 */ /* 0x00006400000c000b */
[----:B01----:R-:W-:Y:S01]  /*f7b0*/  ENDCOLLECTIVE ;  /* 0x000000000000791b */ /* 0x003fe20003800000 */
.L_x_344:
[----:B------:R-:W-:Y:S02]  /*f7c0*/  IMAD.MOV.U32 R13, RZ, RZ, R5 ;  /* 0x000000ffff0d7224 */ /* 0x000fe400078e0005 */
[----:B------:R-:W-:Y:S02]  /*f7d0*/  IMAD.MOV.U32 R12, RZ, RZ, 0x3 ;  /* 0x00000003ff0c7424 */ /* 0x000fe400078e00ff */
[----:B------:R-:W-:-:S07]  /*f7e0*/  IMAD.MOV.U32 R3, RZ, RZ, R14 ;  /* 0x000000ffff037224 */ /* 0x000fce00078e000e */
[----:B------:R-:W-:Y:S05]  /*f7f0*/  WARPSYNC.COLLECTIVE R15, `(.L_x_345) ;  /* 0x000000000f087348 */ /* 0x000fea0003c00000 */
[----:B------:R0:W1:Y:S02]  /*f800*/  SHFL.IDX P6, R14, R13, R12, R11 ;  /* 0x0000000c0d0e7389 */ /* 0x00006400000c000b */
[----:B01----:R-:W-:Y:S01]  /*f810*/  ENDCOLLECTIVE ;  /* 0x000000000000791b */ /* 0x003fe20003800000 */
.L_x_345:
[----:B------:R-:W-:-:S05]  /*f820*/  @P3 IADD3 R3, P0, R10, R3, RZ ;  /* 0x000000030a033210 */ /* 0x000fca0007f1e0ff */
[----:B------:R-:W-:-:S05]  /*f830*/  @P3 IMAD.X R2, RZ, RZ, R2, P0 ;  /* 0x000000ffff023224 */ /* 0x000fca00000e0602 */
[----:B------:R-:W-:Y:S01]  /*f840*/  @P3 LOP3.LUT R3, R3, R2, RZ, 0x3c, !PT ;  /* 0x0000000203033212 */ /* 0x000fe200078e3cff */
[----:B------:R-:W-:-:S03]  /*f850*/  IMAD.MOV.U32 R13, RZ, RZ, R6 ;  /* 0x000000ffff0d7224 */ /* 0x000fc600078e0006 */
[----:B------:R-:W-:-:S04]  /*f860*/  @P3 LOP3.LUT R2, R3, R2, RZ, 0x3c, !PT ;  /* 0x0000000203023212 */ /* 0x000fc800078e3cff */
[----:B------:R-:W-:Y:S01]  /*f870*/  @P3 LOP3.LUT R3, R3, R2, RZ, 0x3c, !PT ;  /* 0x0000000203033212 */ /* 0x000fe200078e3cff */
[----:B------:R-:W-:-:S07]  /*f880*/  IMAD.MOV.U32 R5, RZ, RZ, R14 ;  /* 0x000000ffff057224 */ /* 0x000fce00078e000e */
[----:B------:R-:W-:Y:S05]  /*f890*/  WARPSYNC.COLLECTIVE R15, `(.L_x_346) ;  /* 0x000000000f087348 */ /* 0x000fea0003c00000 */
[----:B------:R0:W1:Y:S02]  /*f8a0*/  SHFL.IDX P6, R14, R13, R12, R11 ;  /* 0x0000000c0d0e7389 */ /* 0x00006400000c000b */
[----:B01----:R-:W-:Y:S01]  /*f8b0*/  ENDCOLLECTIVE ;  /* 0x000000000000791b */ /* 0x003fe20003800000 */
.L_x_346:
[----:B------:R-:W-:Y:S01]  /*f8c0*/  @!PT LDS RZ, [RZ] ;  /* 0x00000000fffff984 */ /* 0x000fe20000000800 */
[----:B------:R-:W-:Y:S01]  /*f8d0*/  @!PT LDS RZ, [RZ] ;  /* 0x00000000fffff984 */ /* 0x000fe20000000800 */
[----:B------:R-:W-:Y:S01]  /*f8e0*/  @!PT LDS RZ, [RZ] ;  /* 0x00000000fffff984 */ /* 0x000fe20000000800 */
[----:B------:R0:W-:Y:S01]  /*f8f0*/  @P3 LDGSTS.E.BYPASS.LTC128B.128 [R0+0xf000], desc[UR48][R2.64], !P2 ;  /* 0x0f00000002003fae */ /* 0x0001e2000d101d70 */
[----:B------:R-:W-:Y:S02]  /*f900*/  IMAD.MOV.U32 R13, RZ, RZ, R7 ;  /* 0x000000ffff0d7224 */ /* 0x000fe400078e0007 */
[----:B------:R-:W-:Y:S02]  /*f910*/  IMAD.MOV.U32 R12, RZ, RZ, RZ ;  /* 0x000000ffff0c7224 */ /* 0x000fe400078e00ff */
[----:B------:R-:W-:-:S07]  /*f920*/  IMAD.MOV.U32 R6, RZ, RZ, R14 ;  /* 0x000000ffff067224 */ /* 0x000fce00078e000e */
[----:B0-----:R-:W-:Y:S05]  /*f930*/  WARPSYNC.COLLECTIVE R15, `(.L_x_347) ;  /* 0x000000000f087348 */ /* 0x001fea0003c00000 */
[----:B------:R1:W2:Y:S02]  /*f940*/  SHFL.IDX P6, R14, R13, R12, R11 ;  /* 0x0000000c0d0e7389 */ /* 0x0002a400000c000b */
[----:B012---:R-:W-:Y:S01]  /*f950*/  ENDCOLLECTIVE ;  /* 0x000000000000791b */ /* 0x007fe20003800000 */
.L_x_347:
[----:B------:R-:W-:-:S05]  /*f960*/  @P1 IADD3 R2, P0, R10, R6, RZ ;  /* 0x000000060a021210 */ /* 0x000fca0007f1e0ff */
[----:B------:R-:W-:-:S05]  /*f970*/  @P1 IMAD.X R3, RZ, RZ, R5, P0 ;  /* 0x000000ffff031224 */ /* 0x000fca00000e0605 */
[----:B------:R-:W-:Y:S01]  /*f980*/  @!PT LDS RZ, [RZ] ;  /* 0x00000000fffff984 */ /* 0x000fe20000000800 */
[----:B------:R-:W-:Y:S01]  /*f990*/  @!PT LDS RZ, [RZ] ;  /* 0x00000000fffff984 */ /* 0x000fe20000000800 */
[----:B------:R-:W-:Y:S01]  /*f9a0*/  @!PT LDS RZ, [RZ] ;  /* 0x00000000fffff984 */ /* 0x000fe20000000800 */
[----:B------:R0:W-:Y:S01]  /*f9b0*/  @P1 LDGSTS.E.BYPASS.LTC128B.128 [R0+0xf800], desc[UR48][R2.64], !P2 ;  /* 0x0f80000002001fae */ /* 0x0001e2000d101d70 */
[----:B------:R-:W-:Y:S02]  /*f9c0*/  IMAD.MOV.U32 R13, RZ, RZ, R9 ;  /* 0x000000ffff0d7224 */ /* 0x000fe400078e0009 */
[----:B------:R-:W-:-:S07]  /*f9d0*/  IMAD.MOV.U32 R7, RZ, RZ, R14 ;  /* 0x000000ffff077224 */ /* 0x000fce00078e000e */
[----:B0-----:R-:W-:Y:S05]  /*f9e0*/  WARPSYNC.COLLECTIVE R15, `(.L_x_348) ;  /* 0x000000000f087348 */ /* 0x001fea0003c00000 */
[----:B------:R1:W2:Y:S02]  /*f9f0*/  SHFL.IDX P6, R14, R13, R12, R11 ;  /* 0x0000000c0d0e7389 */ /* 0x0002a400000c000b */
[----:B012---:R-:W-:Y:S01]  /*fa00*/  ENDCOLLECTIVE ;  /* 0x000000000000791b */ /* 0x007fe20003800000 */
.L_x_348:
[----:B------:R-:W-:Y:S01]  /*fa10*/  MOV R2, R14 ;  /* 0x0000000e00027202 */ /* 0x000fe20000000f00 */
[----:B------:R-:W-:Y:S06]  /*fa20*/  BRA `(.L_x_349) ;  /* 0xffffffb800407947 */ /* 0x000fec000383ffff */
.L_x_260:
[----:B------:R-:W-:Y:S02]  /*fa30*/  IMAD.MOV.U32 R13, RZ, RZ, R4 ;  /* 0x000000ffff0d7224 */ /* 0x000fe400078e0004 */
[----:B------:R-:W-:Y:S02]  /*fa40*/  IMAD.MOV.U32 R12, RZ, RZ, RZ ;  /* 0x000000ffff0c7224 */ /* 0x000fe400078e00ff */
[----:B------:R-:W-:Y:S02]  /*fa50*/  IMAD.MOV.U32 R11, RZ, RZ, 0x1c1f ;  /* 0x00001c1fff0b7424 */ /* 0x000fe400078e00ff */
[----:B------:R-:W-:Y:S02]  /*fa60*/  IMAD.MOV.U32 R15, RZ, RZ, -0x1 ;  /* 0xffffffffff0f7424 */ /* 0x000fe400078e00ff */
[----:B------:R-:W-:Y:S02]  /*fa70*/  IMAD R17, R17, 0xc0, R20 ;  /* 0x000000c011117824 */ /* 0x000fe400078e0214 */
[----:B------:R-:W-:-:S07]  /*fa80*/  IMAD R6, R8, UR41, RZ ;  /* 0x0000002908067c24 */ /* 0x000fce000f8e02ff */
[----:B-1---5:R-:W-:Y:S05]  /*fa90*/  WARPSYNC.COLLECTIVE R15, `(.L_x_350) ;  /* 0x000000000f087348 */ /* 0x022fea0003c00000 */
[----:B-1----:R0:W1:Y:S02]  /*faa0*/  SHFL.IDX P6, R14, R13, R12, R11 ;  /* 0x0000000c0d0e7389 */ /* 0x00206400000c000b */
[----:B01---5:R-:W-:Y:S01]  /*fab0*/  ENDCOLLECTIVE ;  /* 0x000000000000791b */ /* 0x023fe20003800000 */
.L_x_350:
[C---:B------:R-:W-:Y:S01]  /*fac0*/  VIADD R9, R17.reuse, 0x20 ;  /* 0x0000002011097836 */ /* 0x040fe20000000000 */
[----:B------:R-:W-:Y:S01]  /*fad0*/  ISETP.GE.AND P2, PT, R17, R6, PT ;  /* 0x000000061100720c */ /* 0x000fe20003f46270 */
[----:B------:R-:W-:Y:S02]  /*fae0*/  IMAD.MOV.U32 R13, RZ, RZ, R0 ;  /* 0x000000ffff0d7224 */ /* 0x000fe400078e0000 */
[----:B------:R-:W-:-:S10]  /*faf0*/  IMAD.MOV.U32 R2, RZ, RZ, R14 ;  /* 0x000000ffff027224 */ /* 0x000fd400078e000e */
[----:B------:R-:W-:Y:S05]  /*fb00*/  WARPSYNC.COLLECTIVE R15, `(.L_x_351) ;  /* 0x000000000f087348 */ /* 0x000fea0003c00000 */
[----:B------:R0:W1:Y:S02]  /*fb10*/  SHFL.IDX P6, R14, R13, R12, R11 ;  /* 0x0000000c0d0e7389 */ /* 0x00006400000c000b */
[----:B01----:R-:W-:Y:S01]  /*fb20*/  ENDCOLLECTIVE ;  /* 0x000000000000791b */ /* 0x003fe20003800000 */
.L_x_351:
[----:B------:R-:W-:Y:S02]  /*fb30*/  IMAD.MOV.U32 R13, RZ, RZ, R4 ;  /* 0x000000ffff0d7224 */ /* 0x000fe400078e0004 */
[----:B------:R-:W-:Y:S02]  /*fb40*/  IMAD.MOV.U32 R12, RZ, RZ, 0x1 ;  /* 0x00000001ff0c7424 */ /* 0x000fe400078e00ff */
[----:B------:R-:W-:-:S07]  /*fb50*/  IMAD.MOV.U32 R3, RZ, RZ, R14 ;  /* 0x000000ffff037224 */ /* 0x000fce00078e000e */
[----:B------:R-:W-:Y:S05]  /*fb60*/  WARPSYNC.COLLECTIVE R15, `(.L_x_352) ;  /* 0x000000000f087348 */ /* 0x000fea0003c00000 */
[----:B------:R0:W1:Y:S02]  /*fb70*/  SHFL.IDX P6, R14, R13, R12, R11 ;  /* 0x0000000c0d0e7389 */ /* 0x00006400000c000b */
[----:B01----:R-:W-:Y:S01]  /*fb80*/  ENDCOLLECTIVE ;  /* 0x000000000000791b */ /* 0x003fe20003800000 */
.L_x_352:
[----:B------:R-:W-:-:S05]  /*fb90*/  @!P2 IADD3 R3, P1, R19, R3, RZ ;  /* 0x000000031303a210 */ /* 0x000fca0007f3e0ff */
[----:B------:R-:W-:-:S05]  /*fba0*/  @!P2 IMAD.X R2, RZ, RZ, R2, P1 ;  /* 0x000000ffff02a224 */ /* 0x000fca00008e0602 */
[----:B------:R-:W-:Y:S01]  /*fbb0*/  @!P2 LOP3.LUT R3, R3, R2, RZ, 0x3c, !PT ;  /* 0x000000020303a212 */ /* 0x000fe200078e3cff */
[----:B------:R-:W-:-:S03]  /*fbc0*/  IMAD.MOV.U32 R13, RZ, RZ, R0 ;  /* 0x000000ffff0d7224 */ /* 0x000fc600078e0000 */
[----:B------:R-:W-:-:S04]  /*fbd0*/  @!P2 LOP3.LUT R2, R3, R2, RZ, 0x3c, !PT ;  /* 0x000000020302a212 */ /* 0x000fc800078e3cff */
[----:B------:R-:W-:-:S05]  /*fbe0*/  @!P2 LOP3.LUT R3, R3, R2, RZ, 0x3c, !PT ;  /* 0x000000020303a212 */ /* 0x000fca00078e3cff */
[----:B------:R-:W-:Y:S01]  /*fbf0*/  @!PT LDS RZ, [RZ] ;  /* 0x00000000fffff984 */ /* 0x000fe20000000800 */
[----:B------:R-:W-:Y:S01]  /*fc00*/  @!PT LDS RZ, [RZ] ;  /* 0x00000000fffff984 */ /* 0x000fe20000000800 */
[----:B------:R-:W-:Y:S01]  /*fc10*/  @!PT LDS RZ, [RZ] ;  /* 0x00000000fffff984 */ /* 0x000fe20000000800 */
[----:B------:R0:W-:Y:S01]  /*fc20*/  @!P2 LDGSTS.E.BYPASS.LTC128B.128 [R10+0xb000], desc[UR48][R2.64], !P0 ;  /* 0x0b000000020aafae */ /* 0x0001e2000c101d70 */
[----:B------:R-:W-:Y:S01]  /*fc30*/  ISETP.GE.AND P2, PT, R9, R6, PT ;  /* 0x000000060900720c */ /* 0x000fe20003f46270 */
[----:B0-----:R-:W-:-:S12]  /*fc40*/  IMAD.MOV.U32 R2, RZ, RZ, R14 ;  /* 0x000000ffff027224 */ /* 0x001fd800078e000e */
[----:B------:R-:W-:Y:S05]  /*fc50*/  WARPSYNC.COLLECTIVE R15, `(.L_x_353) ;  /* 0x000000000f087348 */ /* 0x000fea0003c00000 */
[----:B------:R0:W1:Y:S02]  /*fc60*/  SHFL.IDX P6, R14, R13, R12, R11 ;  /* 0x0000000c0d0e7389 */ /* 0x00006400000c000b */
[----:B01----:R-:W-:Y:S01]  /*fc70*/  ENDCOLLECTIVE ;  /* 0x000000000000791b */ /* 0x003fe20003800000 */
.L_x_353:
[----:B------:R-:W-:Y:S02]  /*fc80*/  IMAD.MOV.U32 R13, RZ, RZ, R4 ;  /* 0x000000ffff0d7224 */ /* 0x000fe400078e0004 */
[----:B------:R-:W-:Y:S01]  /*fc90*/  IMAD.MOV.U32 R12, RZ, RZ, 0x2 ;  /* 0x00000002ff0c7424 */ /* 0x000fe200078e00ff */
[----:B------:R-:W-:-:S07]  /*fca0*/  MOV R3, R14 ;  /* 0x0000000e00037202 */ /* 0x000fce0000000f00 */
[----:B------:R-:W-:Y:S05]  /*fcb0*/  WARPSYNC.COLLECTIVE R15, `(.L_x_354) ;  /* 0x000000000f087348 */ /* 0x000fea0003c00000 */
[----:B------:R0:W1:Y:S02]  /*fcc0*/  SHFL.IDX P6, R14, R13, R12, R11 ;  /* 0x0000000c0d0e7389 */ /* 0x00006400000c000b */
[----:B01----:R-:W-:Y:S01]  /*fcd0*/  ENDCOLLECTIVE ;  /* 0x000000000000791b */ /* 0x003fe20003800000 */
.L_x_354:
        /* <DEDUP_REMOVED lines=9> */
[----:B------:R0:W-:Y:S02]  /*fd70*/  @!P2 LDGSTS.E.BYPASS.LTC128B.128 [R10+0xb800], desc[UR48][R2.64], !P0 ;  /* 0x0b800000020aafae */ /* 0x0001e4000c101d70 */
[----:B0-----:R-:W-:-:S05]  /*fd80*/  VIADD R2, R17, 0x40 ;  /* 0x0000004011027836 */ /* 0x001fca0000000000 */
[----:B------:R-:W-:Y:S01]  /*fd90*/  ISETP.GE.AND P2, PT, R2, R6, PT ;  /* 0x000000060200720c */ /* 0x000fe20003f46270 */
[----:B------:R-:W-:-:S12]  /*fda0*/  IMAD.MOV.U32 R2, RZ, RZ, R14 ;  /* 0x000000ffff027224 */ /* 0x000fd800078e000e */
[----:B------:R-:W-:Y:S05]  /*fdb0*/  WARPSYNC.COLLECTIVE R15, `(.L_x_355) ;  /* 0x000000000f087348 */ /* 0x000fea0003c00000 */
[----:B------:R0:W1:Y:S02]  /*fdc0*/  SHFL.IDX P6, R14, R13, R12, R11 ;  /* 0x0000000c0d0e7389 */ /* 0x00006400000c000b */
[----:B01----:R-:W-:Y:S01]  /*fdd0*/  ENDCOLLECTIVE ;  /* 0x000000000000791b */ /* 0x003fe20003800000 */
.L_x_355:
[----:B------:R-:W-:Y:S02]  /*fde0*/  IMAD.MOV.U32 R13, RZ, RZ, R4 ;  /* 0x000000ffff0d7224 */ /* 0x000fe400078e0004 */
[----:B------:R-:W-:Y:S02]  /*fdf0*/  IMAD.MOV.U32 R12, RZ, RZ, 0x3 ;  /* 0x00000003ff0c7424 */ /* 0x000fe400078e00ff */
[----:B------:R-:W-:-:S07]  /*fe00*/  IMAD.MOV.U32 R3, RZ, RZ, R14 ;  /* 0x000000ffff037224 */ /* 0x000fce00078e000e */
[----:B------:R-:W-:Y:S05]  /*fe10*/  WARPSYNC.COLLECTIVE R15, `(.L_x_356) ;  /* 0x000000000f087348 */ /* 0x000fea0003c00000 */
[----:B------:R0:W1:Y:S02]  /*fe20*/  SHFL.IDX P6, R14, R13, R12, R11 ;  /* 0x0000000c0d0e7389 */ /* 0x00006400000c000b */
[----:B01----:R-:W-:Y:S01]  /*fe30*/  ENDCOLLECTIVE ;  /* 0x000000000000791b */ /* 0x003fe20003800000 */
.L_x_356:
[----:B------:R-:W-:-:S05]  /*fe40*/  @!P2 IADD3 R3, P1, R19, R3, RZ ;  /* 0x000000031303a210 */ /* 0x000fca0007f3e0ff */
[----:B------:R-:W-:-:S05]  /*fe50*/  @!P2 IMAD.X R2, RZ, RZ, R2, P1 ;  /* 0x000000ffff02a224 */ /* 0x000fca00008e0602 */
[----:B------:R-:W-:Y:S01]  /*fe60*/  @!P2 LOP3.LUT R3, R3, R2, RZ, 0x3c, !PT ;  /* 0x000000020303a212 */ /* 0x000fe200078e3cff */
[----:B------:R-:W-:-:S03]  /*fe70*/  IMAD.MOV.U32 R13, RZ, RZ, R0 ;  /* 0x000000ffff0d7224 */ /* 0x000fc600078e0000 */
[----:B------:R-:W-:-:S04]  /*fe80*/  @!P2 LOP3.LUT R2, R3, R2, RZ, 0x3c, !PT ;  /* 0x000000020302a212 */ /* 0x000fc800078e3cff */
[----:B------:R-:W-:Y:S01]  /*fe90*/  @!P2 LOP3.LUT R3, R3, R2, RZ, 0x3c, !PT ;  /* 0x000000020303a212 */ /* 0x000fe200078e3cff */
[----:B------:R-:W-:-:S07]  /*fea0*/  IMAD.MOV.U32 R4, RZ, RZ, R14 ;  /* 0x000000ffff047224 */ /* 0x000fce00078e000e */
[----:B------:R-:W-:Y:S05]  /*feb0*/  WARPSYNC.COLLECTIVE R15, `(.L_x_357) ;  /* 0x000000000f087348 */ /* 0x000fea0003c00000 */
[----:B------:R0:W1:Y:S02]  /*fec0*/  SHFL.IDX P6, R14, R13, R12, R11 ;  /* 0x0000000c0d0e7389 */ /* 0x00006400000c000b */
[----:B01----:R-:W-:Y:S01]  /*fed0*/  ENDCOLLECTIVE ;  /* 0x000000000000791b */ /* 0x003fe20003800000 */
.L_x_357:
[----:B------:R-:W-:Y:S01]  /*fee0*/  @!PT LDS RZ, [RZ] ;  /* 0x00000000fffff984 */ /* 0x000fe20000000800 */
[----:B------:R-:W-:Y:S01]  /*fef0*/  @!PT LDS RZ, [RZ] ;  /* 0x00000000fffff984 */ /* 0x000fe20000000800 */
[----:B------:R-:W-:Y:S01]  /*ff00*/  @!PT LDS RZ, [RZ] ;  /* 0x00000000fffff984 */ /* 0x000fe20000000800 */
[----:B------:R0:W-:Y:S01]  /*ff10*/  @!P2 LDGSTS.E.BYPASS.LTC128B.128 [R10+0xc000], desc[UR48][R2.64], !P0 ;  /* 0x0c000000020aafae */ /* 0x0001e2000c101d70 */
[----:B------:R-:W-:Y:S02]  /*ff20*/  IMAD.MOV.U32 R13, RZ, RZ, R7 ;  /* 0x000000ffff0d7224 */ /* 0x000fe400078e0007 */
[----:B------:R-:W-:Y:S01]  /*ff30*/  IMAD.MOV.U32 R12, RZ, RZ, RZ ;  /* 0x000000ffff0c7224 */ /* 0x000fe200078e00ff */
[----:B0-----:R-:W-:-:S04]  /*ff40*/  IADD3 R2, R17, 0x60, RZ ;  /* 0x0000006011027810 */ /* 0x001fc80007ffe0ff */
[----:B------:R-:W-:Y:S01]  /*ff50*/  ISETP.GE.AND P2, PT, R2, R6, PT ;  /* 0x000000060200720c */ /* 0x000fe20003f46270 */
[----:B------:R-:W-:-:S12]  /*ff60*/  IMAD.MOV.U32 R0, RZ, RZ, R14 ;  /* 0x000000ffff007224 */ /* 0x000fd800078e000e */
[----:B------:R-:W-:Y:S05]  /*ff70*/  WARPSYNC.COLLECTIVE R15, `(.L_x_358) ;  /* 0x000000000f087348 */ /* 0x000fea0003c00000 */
[----:B------:R0:W1:Y:S02]  /*ff80*/  SHFL.IDX P6, R14, R13, R12, R11 ;  /* 0x0000000c0d0e7389 */ /* 0x00006400000c000b */
[----:B01----:R-:W-:Y:S01]  /*ff90*/  ENDCOLLECTIVE ;  /* 0x000000000000791b */ /* 0x003fe20003800000 */
.L_x_358:
[----:B------:R-:W-:-:S05]  /*ffa0*/  @!P2 IADD3 R0, P1, R19, R0, RZ ;  /* 0x000000001300a210 */ /* 0x000fca0007f3e0ff */
[----:B------:R-:W-:Y:S02]  /*ffb0*/  @!P2 IMAD.X R2, RZ, RZ, R4, P1 ;  /* 0x000000ffff02a224 */ /* 0x000fe400008e0604 */
[----:B------:R-:W-:Y:S02]  /*ffc0*/  IMAD.MOV.U32 R13, RZ, RZ, R5 ;  /* 0x000000ffff0d7224 */ /* 0x000fe400078e0005 */
[----:B------:R-:W-:Y:S02]  /*ffd0*/  @!P2 IMAD.MOV.U32 R3, RZ, RZ, R2 ;  /* 0x000000ffff03a224 */ /* 0x000fe400078e0002 */
[----:B------:R-:W-:Y:S02]  /*ffe0*/  @!P2 IMAD.MOV.U32 R2, RZ, RZ, R0 ;  /* 0x000000ffff02a224 */ /* 0x000fe400078e0000 */
[----:B------:R-:W-:-:S03]  /*fff0*/  IMAD.MOV.U32 R0, RZ, RZ, R14 ;  /* 0x000000ffff007224 */ /* 0x000fc600078e000e */
[----:B------:R-:W-:Y:S01]  /*10000*/  @!PT LDS RZ, [RZ] ;  /* 0x00000000fffff984 */ /* 0x000fe20000000800 */
[----:B------:R-:W-:Y:S01]  /*10010*/  @!PT LDS RZ, [RZ] ;  /* 0x00000000fffff984 */ /* 0x000fe20000000800 */
[----:B------:R-:W-:Y:S01]  /*10020*/  @!PT LDS RZ, [RZ] ;  /* 0x00000000fffff984 */ /* 0x000fe20000000800 */
[----:B------:R0:W-:Y:S04]  /*10030*/  @!P2 LDGSTS.E.BYPASS.LTC128B.128 [R10+0xc800], desc[UR48][R2.64], !P0 ;  /* 0x0c800000020aafae */ /* 0x0001e8000c101d70 */
[----:B0-----:R-:W-:Y:S05]  /*10040*/  WARPSYNC.COLLECTIVE R15, `(.L_x_359) ;  /* 0x000000000f087348 */ /* 0x001fea0003c00000 */
[----:B------:R1:W2:Y:S02]  /*10050*/  SHFL.IDX P6, R14, R13, R12, R11 ;  /* 0x0000000c0d0e7389 */ /* 0x0002a400000c000b */
[----:B012---:R-:W-:Y:S01]  /*10060*/  ENDCOLLECTIVE ;  /* 0x000000000000791b */ /* 0x007fe20003800000 */
.L_x_359:
[----:B------:R-:W-:-:S05]  /*10070*/  VIADD R3, R17, 0x80 ;  /* 0x0000008011037836 */ /* 0x000fca0000000000 */
[----:B------:R-:W-:Y:S01]  /*10080*/  ISETP.GE.AND P2, PT, R3, R6, PT ;  /* 0x000000060300720c */ /* 0x000fe20003f46270 */
[----:B------:R-:W-:Y:S02]  /*10090*/  IMAD.MOV.U32 R13, RZ, RZ, R7 ;  /* 0x000000ffff0d7224 */ /* 0x000fe400078e0007 */
[----:B------:R-:W-:Y:S02]  /*100a0*/  IMAD.MOV.U32 R12, RZ, RZ, 0x1 ;  /* 0x00000001ff0c7424 */ /* 0x000fe400078e00ff */
[----:B------:R-:W-:-:S08]  /*100b0*/  IMAD.MOV.U32 R2, RZ, RZ, R14 ;  /* 0x000000ffff027224 */ /* 0x000fd000078e000e */
[----:B------:R-:W-:Y:S05]  /*100c0*/  WARPSYNC.COLLECTIVE R15, `(.L_x_360) ;  /* 0x000000000f087348 */ /* 0x000fea0003c00000 */
[----:B------:R0:W1:Y:S02]  /*100d0*/  SHFL.IDX P6, R14, R13, R12, R11 ;  /* 0x0000000c0d0e7389 */ /* 0x00006400000c000b */
[----:B01----:R-:W-:Y:S01]  /*100e0*/  ENDCOLLECTIVE ;  /* 0x000000000000791b */ /* 0x003fe20003800000 */
.L_x_360:
[----:B------:R-:W-:-:S05]  /*100f0*/  @!P2 IADD3 R2, P1, R19, R2, RZ ;  /* 0x000000021302a210 */ /* 0x000fca0007f3e0ff */
[----:B------:R-:W-:-:S04]  /*10100*/  @!P2 IMAD.X R0, RZ, RZ, R0, P1 ;  /* 0x000000ffff00a224 */ /* 0x000fc800008e0600 */
[----:B------:R-:W-:Y:S02]  /*10110*/  @!P2 IMAD.MOV.U32 R3, RZ, RZ, R0 ;  /* 0x000000ffff03a224 */ /* 0x000fe400078e0000 */
[----:B------:R-:W-:-:S03]  /*10120*/  IMAD.MOV.U32 R13, RZ, RZ, R5 ;  /* 0x000000ffff0d7224 */ /* 0x000fc600078e0005 */
[----:B------:R-:W-:Y:S01]  /*10130*/  @!PT LDS RZ, [RZ] ;  /* 0x00000000fffff984 */ /* 0x000fe20000000800 */
[----:B------:R-:W-:Y:S01]  /*10140*/  @!PT LDS RZ, [RZ] ;  /* 0x00000000fffff984 */ /* 0x000fe20000000800 */
[----:B------:R-:W-:Y:S01]  /*10150*/  @!PT LDS RZ, [RZ] ;  /* 0x00000000fffff984 */ /* 0x000fe20000000800 */
[----:B------:R0:W-:Y:S01]  /*10160*/  @!P2 LDGSTS.E.BYPASS.LTC128B.128 [R10+0xd000], desc[UR48][R2.64], !P0 ;  /* 0x0d000000020aafae */ /* 0x0001e2000c101d70 */
[----:B------:R-:W-:-:S07]  /*10170*/  MOV R7, R14 ;  /* 0x0000000e00077202 */ /* 0x000fce0000000f00 */
[----:B0-----:R-:W-:Y:S05]  /*10180*/  WARPSYNC.COLLECTIVE R15, `(.L_x_361) ;  /* 0x000000000f087348 */ /* 0x001fea0003c00000 */
[----:B------:R1:W2:Y:S02]  /*10190*/  SHFL.IDX P6, R14, R13, R12, R11 ;  /* 0x0000000c0d0e7389 */ /* 0x0002a400000c000b */
[----:B012---:R-:W-:Y:S01]  /*101a0*/  ENDCOLLECTIVE ;  /* 0x000000000000791b */ /* 0x007fe20003800000 */
.L_x_361:
[----:B------:R-:W-:Y:S05]  /*101b0*/  BRA `(.L_x_362) ;  /* 0xffffffbc00547947 */ /* 0x000fea000383ffff */
.L_x_263:
[----:B0-----:R0:W1:Y:S02]  /*101c0*/  SYNCS.PHASECHK.TRANS64.TRYWAIT P0, [R22+URZ+0x13220], R3 ;  /* 0x01322003160075a7 */ /* 0x001064000800017f */
[----:B-1----:R-:W-:Y:S05]  /*101d0*/  @!P0 NANOSLEEP.SYNCS 0x989680 ;  /* 0x009896800000895d */ /* 0x002fea0003900000 */
[----:B------:R-:W1:Y:S02]  /*101e0*/  @!P0 SYNCS.PHASECHK.TRANS64 P0, [R22+URZ+0x13220], R3 ;  /* 0x01322003160085a7 */ /* 0x000e64000800007f */
[----:B-1----:R-:W-:Y:S05]  /*101f0*/  @!P0 BRA `(.L_x_263) ;  /* 0xfffffffc00f08947 */ /* 0x002fea000383ffff */
[----:B------:R-:W-:Y:S05]  /*10200*/  BRA `(.L_x_363) ;  /* 0xffffffbc00b07947 */ /* 0x000fea000383ffff */
.L_x_267:
[----:B0-----:R0:W1:Y:S02]  /*10210*/  SYNCS.PHASECHK.TRANS64.TRYWAIT P0, [R0+URZ+0x13280], R27 ;  /* 0x0132801b000075a7 */ /* 0x001064000800017f */
[----:B-1----:R-:W-:Y:S05]  /*10220*/  @!P0 NANOSLEEP.SYNCS 0x989680 ;  /* 0x009896800000895d */ /* 0x002fea0003900000 */
[----:B------:R-:W1:Y:S02]  /*10230*/  @!P0 SYNCS.PHASECHK.TRANS64 P0, [R0+URZ+0x13280], R27 ;  /* 0x0132801b000085a7 */ /* 0x000e64000800007f */
[----:B-1----:R-:W-:Y:S05]  /*10240*/  @!P0 BRA `(.L_x_267) ;  /* 0xfffffffc00f08947 */ /* 0x002fea000383ffff */
[----:B------:R-:W-:Y:S05]  /*10250*/  BRA `(.L_x_364) ;  /* 0xffffffc000e47947 */ /* 0x000fea000383ffff */
.L_x_268:
        /* <DEDUP_REMOVED lines=8> */
.L_x_366:
[----:B------:R-:W-:Y:S05]  /*102e0*/  BSYNC B0 ;  /* 0x0000000000007941 */ /* 0x000fea0003800000 */
.L_x_365:
[----:B------:R-:W0:Y:S01]  /*102f0*/  S2R R2, SR_TID.X ;  /* 0x0000000000027919 */ /* 0x000e220000002100 */
[----:B------:R-:W-:Y:S01]  /*10300*/  IMAD.MOV.U32 R13, RZ, RZ, R5 ;  /* 0x000000ffff0d7224 */ /* 0x000fe200078e0005 */
[----:B------:R-:W-:Y:S01]  /*10310*/  IADD3 R6, R22, R6, RZ ;  /* 0x0000000616067210 */ /* 0x000fe20007ffe0ff */
[----:B------:R-:W-:Y:S02]  /*10320*/  IMAD.MOV.U32 R12, RZ, RZ, RZ ;  /* 0x000000ffff0c7224 */ /* 0x000fe400078e00ff */
[----:B------:R-:W-:Y:S02]  /*10330*/  IMAD.MOV.U32 R11, RZ, RZ, 0x1c1f ;  /* 0x00001c1fff0b7424 */ /* 0x000fe400078e00ff */
[----:B------:R-:W-:Y:S02]  /*10340*/  IMAD.MOV.U32 R15, RZ, RZ, -0x1 ;  /* 0xffffffffff0f7424 */ /* 0x000fe400078e00ff */
[----:B------:R-:W-:-:S07]  /*10350*/  IMAD.MOV.U32 R3, RZ, RZ, R14 ;  /* 0x000000ffff037224 */ /* 0x000fce00078e000e */
[----:B0-----:R-:W-:Y:S05]  /*10360*/  WARPSYNC.COLLECTIVE R15, `(.L_x_367) ;  /* 0x000000000f087348 */ /* 0x001fea0003c00000 */
[----:B------:R1:W2:Y:S02]  /*10370*/  SHFL.IDX P6, R14, R13, R12, R11 ;  /* 0x0000000c0d0e7389 */ /* 0x0002a400000c000b */
[----:B012---:R-:W-:Y:S01]  /*10380*/  ENDCOLLECTIVE ;  /* 0x000000000000791b */ /* 0x007fe20003800000 */
.L_x_367:
[----:B------:R-:W-:Y:S02]  /*10390*/  IMAD.MOV.U32 R13, RZ, RZ, R10 ;  /* 0x000000ffff0d7224 */ /* 0x000fe400078e000a */
        /* <DEDUP_REMOVED lines=10> */
.L_x_368:
        /* <DEDUP_REMOVED lines=10> */
.L_x_369:
        /* <DEDUP_REMOVED lines=11> */
.L_x_370:
        /* <DEDUP_REMOVED lines=10> */
.L_x_371:
[----:B------:R-:W-:Y:S02]  /*10630*/  IMAD.MOV.U32 R13, RZ, RZ, R10 ;  /* 0x000000ffff0d7224 */ /* 0x000fe400078e000a */
[----:B------:R-:W-:Y:S01]  /*10640*/  IMAD.MOV.U32 R12, RZ, RZ, 0x3 ;  /* 0x00000003ff0c7424 */ /* 0x000fe200078e00ff */
[----:B------:R-:W-:Y:S01]  /*10650*/  SHF.L.U32 R15, R2, 0x4, RZ ;  /* 0x00000004020f7819 */ /* 0x000fe200000006ff */
        /* <DEDUP_REMOVED lines=8> */
.L_x_372:
        /* <DEDUP_REMOVED lines=10> */
.L_x_373:
[----:B------:R-:W-:Y:S02]  /*10780*/  IMAD.MOV.U32 R13, RZ, RZ, R17 ;  /* 0x000000ffff0d7224 */ /* 0x000fe400078e0011 */
[----:B------:R-:W-:Y:S02]  /*10790*/  IMAD.MOV.U32 R12, RZ, RZ, RZ ;  /* 0x000000ffff0c7224 */ /* 0x000fe400078e00ff */
[----:B------:R-:W-:Y:S02]  /*107a0*/  IMAD.SHL.U32 R3, R3, 0x10, RZ ;  /* 0x0000001003037824 */ /* 0x000fe400078e00ff */
[----:B------:R-:W-:-:S07]  /*107b0*/  IMAD.MOV.U32 R2, RZ, RZ, R14 ;  /* 0x000000ffff027224 */ /* 0x000fce00078e000e */
[----:B------:R-:W-:Y:S05]  /*107c0*/  WARPSYNC.COLLECTIVE R15, `(.L_x_374) ;  /* 0x000000000f087348 */ /* 0x000fea0003c00000 */
[----:B------:R0:W1:Y:S02]  /*107d0*/  SHFL.IDX P6, R14, R13, R12, R11 ;  /* 0x0000000c0d0e7389 */ /* 0x00006400000c000b */
[----:B01----:R-:W-:Y:S01]  /*107e0*/  ENDCOLLECTIVE ;  /* 0x000000000000791b */ /* 0x003fe20003800000 */
.L_x_374:
        /* <DEDUP_REMOVED lines=12> */
.L_x_375:
[----:B------:R-:W-:Y:S01]  /*108b0*/  IMAD.MOV.U32 R2, RZ, RZ, R14 ;  /* 0x000000ffff027224 */ /* 0x000fe200078e000e */
[----:B------:R-:W-:Y:S06]  /*108c0*/  BRA `(.L_x_376) ;  /* 0xffffffc000547947 */ /* 0x000fec000383ffff */
.L_x_273:
[----:B---3--:R3:W4:Y:S02]  /*108d0*/  SYNCS.PHASECHK.TRANS64.TRYWAIT P0, [R0+URZ+0x13240], R27 ;  /* 0x0132401b000075a7 */ /* 0x008724000800017f */
[----:B----4-:R-:W-:Y:S05]  /*108e0*/  @!P0 NANOSLEEP.SYNCS 0x989680 ;  /* 0x009896800000895d */ /* 0x010fea0003900000 */
[----:B------:R-:W4:Y:S02]  /*108f0*/  @!P0 SYNCS.PHASECHK.TRANS64 P0, [R0+URZ+0x13240], R27 ;  /* 0x0132401b000085a7 */ /* 0x000f24000800007f */
[----:B----4-:R-:W-:Y:S05]  /*10900*/  @!P0 BRA `(.L_x_273) ;  /* 0xfffffffc00f08947 */ /* 0x010fea000383ffff */
[----:B------:R-:W-:Y:S05]  /*10910*/  BRA `(.L_x_377) ;  /* 0xffffffc000b07947 */ /* 0x000fea000383ffff */
.L_x_274:
        /* <DEDUP_REMOVED lines=8> */
.L_x_379:
[----:B------:R-:W-:Y:S05]  /*109a0*/  BSYNC B0 ;  /* 0x0000000000007941 */ /* 0x000fea0003800000 */
.L_x_378:
        /* <DEDUP_REMOVED lines=8> */
.L_x_380:
[----:B------:R-:W-:Y:S01]  /*10a30*/  IMAD.MOV.U32 R13, RZ, RZ, R8 ;  /* 0x000000ffff0d7224 */ /* 0x000fe200078e0008 */
[----:B------:R-:W-:Y:S01]  /*10a40*/  MOV R12, 0x1 ;  /* 0x00000001000c7802 */ /* 0x000fe20000000f00 */
[----:B------:R-:W-:-:S07]  /*10a50*/  IMAD.MOV.U32 R2, RZ, RZ, R14 ;  /* 0x000000ffff027224 */ /* 0x000fce00078e000e */
[----:B------:R-:W-:Y:S05]  /*10a60*/  WARPSYNC.COLLECTIVE R15, `(.L_x_381) ;  /* 0x000000000f087348 */ /* 0x000fea0003c00000 */
[----:B------:R0:W1:Y:S02]  /*10a70*/  SHFL.IDX P6, R14, R13, R12, R11 ;  /* 0x0000000c0d0e7389 */ /* 0x00006400000c000b */
[----:B01----:R-:W-:Y:S01]  /*10a80*/  ENDCOLLECTIVE ;  /* 0x000000000000791b */ /* 0x003fe20003800000 */
.L_x_381:
        /* <DEDUP_REMOVED lines=11> */
.L_x_382:
[----:B------:R-:W-:Y:S02]  /*10b40*/  IMAD.MOV.U32 R13, RZ, RZ, R8 ;  /* 0x000000ffff0d7224 */ /* 0x000fe400078e0008 */
[----:B------:R-:W-:Y:S02]  /*10b50*/  IMAD.MOV.U32 R12, RZ, RZ, 0x2 ;  /* 0x00000002ff0c7424 */ /* 0x000fe400078e00ff */
[----:B------:R-:W-:-:S07]  /*10b60*/  IMAD.MOV.U32 R2, RZ, RZ, R14 ;  /* 0x000000ffff027224 */ /* 0x000fce00078e000e */
[----:B------:R-:W-:Y:S05]  /*10b70*/  WARPSYNC.COLLECTIVE R15, `(.L_x_383) ;  /* 0x000000000f087348 */ /* 0x000fea0003c00000 */
[----:B------:R0:W1:Y:S02]  /*10b80*/  SHFL.IDX P6, R14, R13, R12, R11 ;  /* 0x0000000c0d0e7389 */ /* 0x00006400000c000b */
[----:B01----:R-:W-:Y:S01]  /*10b90*/  ENDCOLLECTIVE ;  /* 0x000000000000791b */ /* 0x003fe20003800000 */
.L_x_383:
        /* <DEDUP_REMOVED lines=11> */
.L_x_384:
[----:B------:R-:W-:Y:S02]  /*10c50*/  IMAD.MOV.U32 R13, RZ, RZ, R8 ;  /* 0x000000ffff0d7224 */ /* 0x000fe400078e0008 */
[----:B------:R-:W-:Y:S02]  /*10c60*/  IMAD.MOV.U32 R12, RZ, RZ, 0x3 ;  /* 0x00000003ff0c7424 */ /* 0x000fe400078e00ff */
[----:B------:R-:W-:-:S07]  /*10c70*/  IMAD.MOV.U32 R2, RZ, RZ, R14 ;  /* 0x000000ffff027224 */ /* 0x000fce00078e000e */
[----:B------:R-:W-:Y:S05]  /*10c80*/  WARPSYNC.COLLECTIVE R15, `(.L_x_385) ;  /* 0x000000000f087348 */ /* 0x000fea0003c00000 */
[----:B------:R0:W1:Y:S02]  /*10c90*/  SHFL.IDX P6, R14, R13, R12, R11 ;  /* 0x0000000c0d0e7389 */ /* 0x00006400000c000b */
[----:B01----:R-:W-:Y:S01]  /*10ca0*/  ENDCOLLECTIVE ;  /* 0x000000000000791b */ /* 0x003fe20003800000 */
.L_x_385:
        /* <DEDUP_REMOVED lines=11> */
.L_x_386:
[----:B------:R-:W-:Y:S02]  /*10d60*/  IMAD.MOV.U32 R13, RZ, RZ, R5 ;  /* 0x000000ffff0d7224 */ /* 0x000fe400078e0005 */
[----:B------:R-:W-:Y:S02]  /*10d70*/  IMAD.MOV.U32 R12, RZ, RZ, RZ ;  /* 0x000000ffff0c7224 */ /* 0x000fe400078e00ff */
[----:B------:R-:W-:-:S07]  /*10d80*/  IMAD.MOV.U32 R2, RZ, RZ, R14 ;  /* 0x000000ffff027224 */ /* 0x000fce00078e000e */
[----:B------:R-:W-:Y:S05]  /*10d90*/  WARPSYNC.COLLECTIVE R15, `(.L_x_387) ;  /* 0x000000000f087348 */ /* 0x000fea0003c00000 */
[----:B------:R0:W1:Y:S02]  /*10da0*/  SHFL.IDX P6, R14, R13, R12, R11 ;  /* 0x0000000c0d0e7389 */ /* 0x00006400000c000b */
[----:B01----:R-:W-:Y:S01]  /*10db0*/  ENDCOLLECTIVE ;  /* 0x000000000000791b */ /* 0x003fe20003800000 */
.L_x_387:
        /* <DEDUP_REMOVED lines=11> */
.L_x_388:
[----:B------:R-:W-:Y:S01]  /*10e70*/  IMAD.MOV.U32 R2, RZ, RZ, R14 ;  /* 0x000000ffff027224 */ /* 0x000fe200078e000e */
[----:B------:R-:W-:Y:S06]  /*10e80*/  BRA `(.L_x_389) ;  /* 0xffffffc000447947 */ /* 0x000fec000383ffff */
.L_x_279:
[----:B0-----:R0:W2:Y:S02]  /*10e90*/  SYNCS.PHASECHK.TRANS64.TRYWAIT P2, [R2+URZ+0x13270], R0 ;  /* 0x01327000020075a7 */ /* 0x0010a4000804017f */
[----:B--2---:R-:W-:Y:S05]  /*10ea0*/  @!P2 NANOSLEEP.SYNCS 0x989680 ;  /* 0x009896800000a95d */ /* 0x004fea0003900000 */
[----:B------:R-:W2:Y:S02]  /*10eb0*/  @!P2 SYNCS.PHASECHK.TRANS64 P2, [R2+URZ+0x13270], R0 ;  /* 0x013270000200a5a7 */ /* 0x000ea4000804007f */
[----:B--2---:R-:W-:Y:S05]  /*10ec0*/  @!P2 BRA `(.L_x_279) ;  /* 0xfffffffc00f0a947 */ /* 0x004fea000383ffff */
[----:B------:R-:W-:Y:S05]  /*10ed0*/  BRA `(.L_x_390) ;  /* 0xffffffc000a87947 */ /* 0x000fea000383ffff */
.L_x_281:
[----:B0-----:R0:W2:Y:S02]  /*10ee0*/  SYNCS.PHASECHK.TRANS64.TRYWAIT P2, [R2+URZ+0x13260], R0 ;  /* 0x01326000020075a7 */ /* 0x0010a4000804017f */
[----:B--2---:R-:W-:Y:S05]  /*10ef0*/  @!P2 NANOSLEEP.SYNCS 0x989680 ;  /* 0x009896800000a95d */ /* 0x004fea0003900000 */
[----:B------:R-:W2:Y:S02]  /*10f00*/  @!P2 SYNCS.PHASECHK.TRANS64 P2, [R2+URZ+0x13260], R0 ;  /* 0x013260000200a5a7 */ /* 0x000ea4000804007f */
[----:B--2---:R-:W-:Y:S05]  /*10f10*/  @!P2 BRA `(.L_x_281) ;  /* 0xfffffffc00f0a947 */ /* 0x004fea000383ffff */
[----:B------:R-:W-:Y:S05]  /*10f20*/  BRA `(.L_x_391) ;  /* 0xffffffc000b87947 */ /* 0x000fea000383ffff */
.L_x_289:
[----:B0-----:R0:W2:Y:S02]  /*10f30*/  SYNCS.PHASECHK.TRANS64.TRYWAIT P1, [R3+URZ+0x13270], R0 ;  /* 0x01327000030075a7 */ /* 0x0010a4000802017f */
[----:B--2---:R-:W-:Y:S05]  /*10f40*/  @!P1 NANOSLEEP.SYNCS 0x989680 ;  /* 0x009896800000995d */ /* 0x004fea0003900000 */
[----:B------:R-:W2:Y:S02]  /*10f50*/  @!P1 SYNCS.PHASECHK.TRANS64 P1, [R3+URZ+0x13270], R0 ;  /* 0x01327000030095a7 */ /* 0x000ea4000802007f */
[----:B--2---:R-:W-:Y:S05]  /*10f60*/  @!P1 BRA `(.L_x_289) ;  /* 0xfffffffc00f09947 */ /* 0x004fea000383ffff */
[----:B------:R-:W-:Y:S05]  /*10f70*/  BRA `(.L_x_392) ;  /* 0xffffffc800007947 */ /* 0x000fea000383ffff */
.L_x_291:
[----:B0-----:R0:W2:Y:S02]  /*10f80*/  SYNCS.PHASECHK.TRANS64.TRYWAIT P1, [R3+URZ+0x13260], R0 ;  /* 0x01326000030075a7 */ /* 0x0010a4000802017f */
[----:B--2---:R-:W-:Y:S05]  /*10f90*/  @!P1 NANOSLEEP.SYNCS 0x989680 ;  /* 0x009896800000995d */ /* 0x004fea0003900000 */
[----:B------:R-:W2:Y:S02]  /*10fa0*/  @!P1 SYNCS.PHASECHK.TRANS64 P1, [R3+URZ+0x13260], R0 ;  /* 0x01326000030095a7 */ /* 0x000ea4000802007f */
[----:B--2---:R-:W-:Y:S05]  /*10fb0*/  @!P1 BRA `(.L_x_291) ;  /* 0xfffffffc00f09947 */ /* 0x004fea000383ffff */
[----:B------:R-:W-:Y:S05]  /*10fc0*/  BRA `(.L_x_393) ;  /* 0xffffffc800107947 */ /* 0x000fea000383ffff */
.L_x_305:
[----:B0-----:R0:W1:Y:S02]  /*10fd0*/  SYNCS.PHASECHK.TRANS64.TRYWAIT P0, [R5+URZ+0x13220], R0 ;  /* 0x01322000050075a7 */ /* 0x001064000800017f */
[----:B-1----:R-:W-:Y:S05]  /*10fe0*/  @!P0 NANOSLEEP.SYNCS 0x989680 ;  /* 0x009896800000895d */ /* 0x002fea0003900000 */
[----:B------:R-:W1:Y:S02]  /*10ff0*/  @!P0 SYNCS.PHASECHK.TRANS64 P0, [R5+URZ+0x13220], R0 ;  /* 0x01322000050085a7 */ /* 0x000e64000800007f */
[----:B-1----:R-:W-:Y:S05]  /*11000*/  @!P0 BRA `(.L_x_305) ;  /* 0xfffffffc00f08947 */ /* 0x002fea000383ffff */
[----:B------:R-:W-:Y:S05]  /*11010*/  BRA `(.L_x_394) ;  /* 0xffffffd400907947 */ /* 0x000fea000383ffff */
.L_x_306:
[----:B------:R-:W1:Y:S01]  /*11020*/  S2R R2, SR_TID.X ;  /* 0x0000000000027919 */ /* 0x000e620000002100 */
[----:B------:R-:W-:Y:S01]  /*11030*/  BSSY B0, `(.L_x_395) ;  /* 0x000000a000007945 */ /* 0x000fe20003800000 */
[----:B------:R-:W-:Y:S02]  /*11040*/  IMAD.MOV.U32 R12, RZ, RZ, RZ ;  /* 0x000000ffff0c7224 */ /* 0x000fe400078e00ff */
[----:B------:R-:W-:Y:S02]  /*11050*/  IMAD.MOV.U32 R11, RZ, RZ, 0x1f ;  /* 0x0000001fff0b7424 */ /* 0x000fe400078e00ff */
[----:B------:R-:W-:Y:S01]  /*11060*/  IMAD.MOV.U32 R15, RZ, RZ, -0x1 ;  /* 0xffffffffff0f7424 */ /* 0x000fe200078e00ff */
[----:B-1----:R-:W-:-:S04]  /*11070*/  SHF.R.U32.HI R2, RZ, 0x5, R2 ;  /* 0x00000005ff027819 */ /* 0x002fc80000011602 */
[----:B------:R-:W-:-:S05]  /*11080*/  LOP3.LUT R2, R2, 0x3, RZ, 0xc0, !PT ;  /* 0x0000000302027812 */ /* 0x000fca00078ec0ff */
[----:B------:R-:W-:-:S07]  /*11090*/  IMAD.MOV.U32 R13, RZ, RZ, R2 ;  /* 0x000000ffff0d7224 */ /* 0x000fce00078e0002 */
[----:B0----5:R-:W-:Y:S05]  /*110a0*/  WARPSYNC.COLLECTIVE R15, `(.L_x_396) ;  /* 0x000000000f087348 */ /* 0x021fea0003c00000 */
[----:B------:R1:W2:Y:S02]  /*110b0*/  SHFL.IDX P6, R14, R13, R12, R11 ;  /* 0x0000000c0d0e7389 */ /* 0x0002a400000c000b */
[----:B012--5:R-:W-:Y:S01]  /*110c0*/  ENDCOLLECTIVE ;  /* 0x000000000000791b */ /* 0x027fe20003800000 */
.L_x_396:
[----:B------:R-:W-:Y:S05]  /*110d0*/  BSYNC B0 ;  /* 0x0000000000007941 */ /* 0x000fea0003800000 */
.L_x_395:
[----:B------:R-:W-:Y:S05]  /*110e0*/  BRA `(.L_x_397) ;  /* 0xffffffd400787947 */ /* 0x000fea000383ffff */
.L_x_309:
[----:B------:R-:W-:Y:S01]  /*110f0*/  BSSY B1, `(.L_x_398) ;  /* 0x0000006000017945 */ /* 0x000fe20003800000 */
[----:B------:R-:W-:-:S07]  /*11100*/  IMAD.MOV.U32 R15, RZ, RZ, -0x1 ;  /* 0xffffffffff0f7424 */ /* 0x000fce00078e00ff */
[----:B0----5:R-:W-:Y:S05]  /*11110*/  WARPSYNC.COLLECTIVE R15, `(.L_x_399) ;  /* 0x000000000f0c7348 */ /* 0x021fea0003c00000 */
[----:B------:R-:W-:Y:S02]  /*11120*/  ELECT P6, UR62, PT ;  /* 0x00000000003e782f */ /* 0x000fe400038c0000 */
[----:B------:R-:W-:Y:S01]  /*11130*/  MOV R14, UR62 ;  /* 0x0000003e000e7c02 */ /* 0x000fe20008000f00 */
[----:B0----5:R-:W-:Y:S10]  /*11140*/  ENDCOLLECTIVE ;  /* 0x000000000000791b */ /* 0x021ff40003800000 */
.L_x_399:
[----:B------:R-:W-:Y:S05]  /*11150*/  BSYNC B1 ;  /* 0x0000000000017941 */ /* 0x000fea0003800000 */
.L_x_398:
[----:B------:R-:W-:Y:S05]  /*11160*/  BRA `(.L_x_400) ;  /* 0xffffffd400707947 */ /* 0x000fea000383ffff */
.L_x_311:
[----:B0-----:R0:W1:Y:S02]  /*11170*/  SYNCS.PHASECHK.TRANS64.TRYWAIT P1, [R3+URZ+0x13240], R2 ;  /* 0x01324002030075a7 */ /* 0x001064000802017f */
[----:B-1----:R-:W-:Y:S05]  /*11180*/  @!P1 NANOSLEEP.SYNCS 0x989680 ;  /* 0x009896800000995d */ /* 0x002fea0003900000 */
[----:B------:R-:W1:Y:S02]  /*11190*/  @!P1 SYNCS.PHASECHK.TRANS64 P1, [R3+URZ+0x13240], R2 ;  /* 0x01324002030095a7 */ /* 0x000e64000802007f */
[----:B-1----:R-:W-:Y:S05]  /*111a0*/  @!P1 BRA `(.L_x_311) ;  /* 0xfffffffc00f09947 */ /* 0x002fea000383ffff */
[----:B------:R-:W-:Y:S05]  /*111b0*/  BRA `(.L_x_401) ;  /* 0xffffffd400947947 */ /* 0x000fea000383ffff */
.L_x_313:
[----:B-1----:R1:W2:Y:S02]  /*111c0*/  SYNCS.PHASECHK.TRANS64.TRYWAIT P1, [R5+URZ+0x13240], R0 ;  /* 0x01324000050075a7 */ /* 0x0022a4000802017f */
[----:B--2---:R-:W-:Y:S05]  /*111d0*/  @!P1 NANOSLEEP.SYNCS 0x989680 ;  /* 0x009896800000995d */ /* 0x004fea0003900000 */
[----:B------:R-:W2:Y:S02]  /*111e0*/  @!P1 SYNCS.PHASECHK.TRANS64 P1, [R5+URZ+0x13240], R0 ;  /* 0x01324000050095a7 */ /* 0x000ea4000802007f */
[----:B--2---:R-:W-:Y:S05]  /*111f0*/  @!P1 BRA `(.L_x_313) ;  /* 0xfffffffc00f09947 */ /* 0x004fea000383ffff */
[----:B------:R-:W-:Y:S05]  /*11200*/  BRA `(.L_x_402) ;  /* 0xffffffd400a47947 */ /* 0x000fea000383ffff */
.L_x_315:
[----:B--2---:R2:W3:Y:S02]  /*11210*/  SYNCS.PHASECHK.TRANS64.TRYWAIT P1, [R3+URZ+0x13260], R2 ;  /* 0x01326002030075a7 */ /* 0x0044e4000802017f */
[----:B---3--:R-:W-:Y:S05]  /*11220*/  @!P1 NANOSLEEP.SYNCS 0x989680 ;  /* 0x009896800000995d */ /* 0x008fea0003900000 */
[----:B------:R-:W3:Y:S02]  /*11230*/  @!P1 SYNCS.PHASECHK.TRANS64 P1, [R3+URZ+0x13260], R2 ;  /* 0x01326002030095a7 */ /* 0x000ee4000802007f */
[----:B---3--:R-:W-:Y:S05]  /*11240*/  @!P1 BRA `(.L_x_315) ;  /* 0xfffffffc00f09947 */ /* 0x008fea000383ffff */
[----:B------:R-:W-:Y:S05]  /*11250*/  BRA `(.L_x_403) ;  /* 0xffffffd400a07947 */ /* 0x000fea000383ffff */
.L_x_317:
[----:B---3--:R3:W4:Y:S02]  /*11260*/  SYNCS.PHASECHK.TRANS64.TRYWAIT P1, [R5+URZ+0x13260], R0 ;  /* 0x01326000050075a7 */ /* 0x008724000802017f */
[----:B----4-:R-:W-:Y:S05]  /*11270*/  @!P1 NANOSLEEP.SYNCS 0x989680 ;  /* 0x009896800000995d */ /* 0x010fea0003900000 */
[----:B------:R-:W4:Y:S02]  /*11280*/  @!P1 SYNCS.PHASECHK.TRANS64 P1, [R5+URZ+0x13260], R0 ;  /* 0x01326000050095a7 */ /* 0x000f24000802007f */
[----:B----4-:R-:W-:Y:S05]  /*11290*/  @!P1 BRA `(.L_x_317) ;  /* 0xfffffffc00f09947 */ /* 0x010fea000383ffff */
[----:B------:R-:W-:Y:S05]  /*112a0*/  BRA `(.L_x_404) ;  /* 0xffffffd4009c7947 */ /* 0x000fea000383ffff */
.L_x_319:
[----:B----4-:R4:W0:Y:S02]  /*112b0*/  SYNCS.PHASECHK.TRANS64.TRYWAIT P1, [R3+URZ+0x13280], R2 ;  /* 0x01328002030075a7 */ /* 0x010824000802017f */
[----:B0-----:R-:W-:Y:S05]  /*112c0*/  @!P1 NANOSLEEP.SYNCS 0x989680 ;  /* 0x009896800000995d */ /* 0x001fea0003900000 */
[----:B------:R-:W0:Y:S02]  /*112d0*/  @!P1 SYNCS.PHASECHK.TRANS64 P1, [R3+URZ+0x13280], R2 ;  /* 0x01328002030095a7 */ /* 0x000e24000802007f */
[----:B0-----:R-:W-:Y:S05]  /*112e0*/  @!P1 BRA `(.L_x_319) ;  /* 0xfffffffc00f09947 */ /* 0x001fea000383ffff */
[----:B------:R-:W-:Y:S05]  /*112f0*/  BRA `(.L_x_405) ;  /* 0xffffffd400987947 */ /* 0x000fea000383ffff */
.L_x_406:
        /* <DEDUP_REMOVED lines=16> */
.L_x_2748:


//--------------------- .text._ZN7cutlass13device_kernelIN5flash11enable_sm90INS1_16FlashAttnFwdSm90INS1_25CollectiveMainloopFwdSm90ILi2EN4cute5tupleIJNS5_1CILi1EEES8_S8_EEENS6_IJNS7_ILi192EEENS7_ILi160EEENS7_ILi64EEEEEELi64ENS_12float_e4m3_tEfNS_4arch4Sm90ELb0ELb0ELb0ELb1ELb1ELb1ELb0ELb1ELb1ELb1ELb0ELb0EEENS1_21CollectiveEpilogueFwdINS6_IJSA_SC_SB_EEES9_NS_10bfloat16_tESG_Li384ELb1ELb1ELb0ELb1EEENS1_36VarlenDynamicPersistentTileSchedulerILi192ELi160ELi384ELi128ELb0ELb1ELb1ELb0ELb1ELb1EEEEEEEEEvNT_6ParamsE --------------------------
	.section	.text._ZN7cutlass13device_kernelIN5flash11enable_sm90INS1_16FlashAttnFwdSm90INS1_25CollectiveMainloopFwdSm90ILi2EN4cute5tupleIJNS5_1CILi1EEES8_S8_EEENS6_IJNS7_ILi192EEENS7_ILi160EEENS7_ILi64EEEEEELi64ENS_12float_e4m3_tEfNS_4arch4Sm90ELb0ELb0ELb0ELb1ELb1ELb1ELb0ELb1ELb1ELb1ELb0ELb0EEENS1_21CollectiveEpilogueFwdINS6_IJSA_SC_SB_EEES9_NS_10bfloat16_tESG_Li384ELb1ELb1ELb0ELb1EEENS1_36VarlenDynamicPersistentTileSchedulerILi192ELi160ELi384ELi128ELb0ELb1ELb1ELb0ELb1ELb1EEEEEEEEEvNT_6ParamsE,"ax",@progbits
	.align	128
.text._ZN7cutlass13device_kernelIN5flash11enable_sm90INS1_16FlashAttnFwdSm90INS1_25CollectiveMainloopFwdSm90ILi2EN4cute5tupleIJNS5_1CILi1EEES8_S8_EEENS6_IJNS7_ILi192EEENS7_ILi160EEENS7_ILi64EEEEEELi64ENS_12float_e4m3_tEfNS_4arch4Sm90ELb0ELb0ELb0ELb1ELb1ELb1ELb0ELb1ELb1ELb1ELb0ELb0EEENS1_21CollectiveEpilogueFwdINS6_IJSA_SC_SB_EEES9_NS_10bfloat16_tESG_Li384ELb1ELb1ELb0ELb1EEENS1_36VarlenDynamicPersistentTileSchedulerILi192ELi160ELi384ELi128ELb0ELb1ELb1ELb0ELb1ELb1EEEEEEEEEvNT_6ParamsE:
        .type           _ZN7cutlass13device_kernelIN5flash11enable_sm90INS1_16FlashAttnFwdSm90INS1_25CollectiveMainloopFwdSm90ILi2EN4cute5tupleIJNS5_1CILi1EEES8_S8_EEENS6_IJNS7_ILi192EEENS7_ILi160EEENS7_ILi64EEEEEELi64ENS_12float_e4m3_tEfNS_4arch4Sm90ELb0ELb0ELb0ELb1ELb1ELb1ELb0ELb1ELb1ELb1ELb0ELb0EEENS1_21CollectiveEpilogueFwdINS6_IJSA_SC_SB_EEES9_NS_10bfloat16_tESG_Li384ELb1ELb1ELb0ELb1EEENS1_36VarlenDynamicPersistentTileSchedulerILi192ELi160ELi384ELi128ELb0ELb1ELb1ELb0ELb1ELb1EEEEEEEEEvNT_6ParamsE,@function
        .size           _ZN7cutlass13device_kernelIN5flash11enable_sm90INS1_16FlashAttnFwdSm90INS1_25CollectiveMainloopFwdSm90ILi2EN4cute5tupleIJNS5_1CILi1EEES8_S8_EEENS6_IJNS7_ILi192EEENS7_ILi160EEENS7_ILi64EEEEEELi64ENS_12float_e4m3_tEfNS_4arch4Sm90ELb0ELb0ELb0ELb1ELb1ELb1ELb0ELb1ELb1ELb1ELb0ELb0EEENS1_21CollectiveEpilogueFwdINS6_IJSA_SC_SB_EEES9_NS_10bfloat16_tESG_Li384ELb1ELb1ELb0ELb1EEENS1_36VarlenDynamicPersistentTileSchedulerILi192ELi160ELi384ELi128ELb0ELb1ELb1ELb0ELb1ELb1EEEEEEEEEvNT_6ParamsE,(.L_x_2749 - _ZN7cutlass13device_kernelIN5flash11enable_sm90INS1_16FlashAttnFwdSm90INS1_25CollectiveMainloopFwdSm90ILi2EN4cute5tupleIJNS5_1CILi1EEES8_S8_EEENS6_IJNS7_ILi192EEENS7_ILi160EEENS7_ILi64EEEEEELi64ENS_12float_e4m3_tEfNS_4arch4Sm90ELb0ELb0ELb0ELb1ELb1ELb1ELb0ELb1ELb1ELb1ELb0ELb0EEENS1_21CollectiveEpilogueFwdINS6_IJSA_SC_SB_EEES9_NS_10bfloat16_tESG_Li384ELb1ELb1ELb0ELb1EEENS1_36VarlenDynamicPersistentTileSchedulerILi192ELi160ELi384ELi128ELb0ELb1ELb1ELb0ELb1ELb1EEEEEEEEEvNT_6ParamsE)
        .other          _ZN7cutlass13device_kernelIN5flash11enable_sm90INS1_16FlashAttnFwdSm90INS1_25CollectiveMainloopFwdSm90ILi2EN4cute5tupleIJNS5_1CILi1EEES8_S8_EEENS6_IJNS7_ILi192EEENS7_ILi160EEENS7_ILi64EEEEEELi64ENS_12float_e4m3_tEfNS_4arch4Sm90ELb0ELb0ELb0ELb1ELb1ELb1ELb0ELb1ELb1ELb1ELb0ELb0EEENS1_21CollectiveEpilogueFwdINS6_IJSA_SC_SB_EEES9_NS_10bfloat16_tESG_Li384ELb1ELb1ELb0ELb1EEENS1_36VarlenDynamicPersistentTileSchedulerILi192ELi160ELi384ELi128ELb0ELb1ELb1ELb0ELb1ELb1EEEEEEEEEvNT_6ParamsE,@"STO_CUDA_ENTRY STV_DEFAULT"
_ZN7cutlass13device_kernelIN5flash11enable_sm90INS1_16FlashAttnFwdSm90INS1_25CollectiveMainloopFwdSm90ILi2EN4cute5tupleIJNS5_1CILi1EEES8_S8_EEENS6_IJNS7_ILi192EEENS7_ILi160EEENS7_ILi64EEEEEELi64ENS_12float_e4m3_tEfNS_4arch4Sm90ELb0ELb0ELb0ELb1ELb1ELb1ELb0ELb1ELb1ELb1ELb0ELb0EEENS1_21CollectiveEpilogueFwdINS6_IJSA_SC_SB_EEES9_NS_10bfloat16_tESG_Li384ELb1ELb1ELb0ELb1EEENS1_36VarlenDynamicPersistentTileSchedulerILi192ELi160ELi384ELi128ELb0ELb1ELb1ELb0ELb1ELb1EEEEEEEEEvNT_6ParamsE:
[----:B------:R-:W0:Y:S02]  /*0000*/  LDC R1, c[0x0][0x28] ;  /* 0x00000a00ff017b82 */ /* 0x000e240000000800 */
[----:B0-----:R-:W-:Y:S01]  /*0010*/  VIADD R1, R1, 0xffffff70 ;  /* 0xffffff7001017836 */ /* 0x001fe20000000000 */
[----:B------:R-:W0:Y:S01]  /*0020*/  S2R R3, SR_TID.X ;  /* 0x0000000000037919 */ /* 0x000e220000002100 */
[----:B------:R-:W-:Y:S01]  /*0030*/  ELECT P0, URZ, PT ;  /* 0x00000000003f782f */ /* 0x000fe20003800000 */
[----:B------:R-:W-:Y:S01]  /*0040*/  BSSY B0, `(.L_x_407) ;  /* 0x000000d000007945 */ /* 0x000fe20003800000 */
[----:B0-----:R-:W-:-:S05]  /*0050*/  SHF.R.U32.HI R0, RZ, 0x5, R3 ;  /* 0x00000005ff007819 */ /* 0x001fca0000011603 */
[----:B------:R-:W0:Y:S02]  /*0060*/  SHFL.IDX PT, R2, R0, RZ, 0x1f ;  /* 0x00001fff00027589 */ /* 0x000e2400000e0000 */
[----:B0-----:R-:W-:-:S13]  /*0070*/  ISETP.EQ.AND P0, PT, R2, RZ, P0 ;  /* 0x000000ff0200720c */ /* 0x001fda0000702270 */
[----:B------:R-:W-:Y:S05]  /*0080*/  @!P0 BRA `(.L_x_408) ;  /* 0x0000000000208947 */ /* 0x000fea0003800000 */
[----:B------:R-:W-:Y:S02]  /*0090*/  ULDC.64 UR4, c[0x0][0x198] ;  /* 0x0000660000047ab9 */ /* 0x000fe40000000a00 */
[----:B------:R-:W-:Y:S02]  /*00a0*/  UIADD3 UR6, UP0, UR4, 0x570, URZ ;  /* 0x0000057004067890 */ /* 0x000fe4000ff1e03f */
[----:B------:R-:W-:Y:S02]  /*00b0*/  UIADD3 UR4, UP1, UR4, 0x670, URZ ;  /* 0x0000067004047890 */ /* 0x000fe4000ff3e03f */
[----:B------:R-:W-:Y:S02]  /*00c0*/  UIADD3.X UR7, URZ, UR5, URZ, UP0, !UPT ;  /* 0x000000053f077290 */ /* 0x000fe400087fe43f */
[----:B------:R-:W-:-:S07]  /*00d0*/  UIADD3.X UR5, URZ, UR5, URZ, UP1, !UPT ;  /* 0x000000053f057290 */ /* 0x000fce0008ffe43f */
[----:B------:R0:W-:Y:S02]  /*00e0*/  UTMACCTL.PF [UR6] ;  /* 0x00000000060079b9 */ /* 0x0001e40008040000 */
[----:B------:R0:W-:Y:S02]  /*00f0*/  UTMACCTL.PF [UR4] ;  /* 0x00000000040079b9 */ /* 0x0001e40008040000 */
[----:B0-----:R-:W-:Y:S01]  /*0100*/  NOP ;  /* 0x0000000000007918 */ /* 0x001fe20000000000 */
.L_x_408:
[----:B------:R-:W-:Y:S05]  /*0110*/  BSYNC B0 ;  /* 0x0000000000007941 */ /* 0x000fea0003800000 */
.L_x_407:
[----:B------:R-:W-:Y:S01]  /*0120*/  VOTEU.ANY UP0, P0 ;  /* 0x00000000003f7886 */ /* 0x000fe20000000100 */
[----:B------:R-:W0:Y:S01]  /*0130*/  SHFL.IDX PT, R2, R0, RZ, 0x1f ;  /* 0x00001fff00027589 */ /* 0x000e2200000e0000 */
[----:B------:R-:W-:Y:S01]  /*0140*/  UMOV UR4, 0x80 ;  /* 0x0000008000047882 */ /* 0x000fe20000000000 */
[----:B------:R-:W-:Y:S01]  /*0150*/  UMOV UR7, 0x180 ;  /* 0x0000018000077882 */ /* 0x000fe20000000000 */
[----:B------:R-:W-:Y:S01]  /*0160*/  SHF.R.U32.HI R3, RZ, 0x7, R3 ;  /* 0x00000007ff037819 */ /* 0x000fe20000011603 */
[----:B------:R-:W1:Y:S01]  /*0170*/  @UP0 S2UR UR8, SR_CgaCtaId ;  /* 0x00000000000809c3 */ /* 0x000e620000008800 */
[----:B------:R-:W-:Y:S01]  /*0180*/  @UP0 UMOV UR6, 0x400 ;  /* 0x0000040000060882 */ /* 0x000fe20000000000 */
[----:B------:R-:W-:-:S04]  /*0190*/  @UP0 UIADD3 UR4, -UR4, 0x100000, URZ ;  /* 0x0010000004040890 */ /* 0x000fc8000fffe13f */
[----:B------:R-:W-:Y:S02]  /*01a0*/  @UP0 USHF.L.U32 UR5, UR4, 0xb, URZ ;  /* 0x0000000b04050899 */ /* 0x000fe4000800063f */
[----:B------:R-:W-:Y:S01]  /*01b0*/  @UP0 USHF.L.U32 UR4, UR4, 0x1, URZ ;  /* 0x0000000104040899 */ /* 0x000fe2000800063f */
[----:B------:R-:W-:Y:S01]  /*01c0*/  VOTEU.ANY UP1, P0 ;  /* 0x00000000003f7886 */ /* 0x000fe20000020100 */
[----:B0-----:R-:W-:Y:S02]  /*01d0*/  ISETP.NE.AND P1, PT, R2, RZ, PT ;  /* 0x000000ff0200720c */ /* 0x001fe40003f25270 */
[----:B------:R0:W2:Y:S01]  /*01e0*/  SHFL.IDX PT, R2, R3, RZ, 0x1f ;  /* 0x00001fff03027589 */ /* 0x0000a200000e0000 */
[----:B-1----:R-:W-:Y:S02]  /*01f0*/  @UP0 ULEA UR8, UR8, UR6, 0x18 ;  /* 0x0000000608080291 */ /* 0x002fe4000f8ec03f */
[----:B------:R-:W-:-:S04]  /*0200*/  @UP0 UIADD3 UR6, -UR7, 0x100000, URZ ;  /* 0x0010000007060890 */ /* 0x000fc8000fffe13f */
[----:B------:R-:W-:Y:S02]  /*0210*/  @UP0 USHF.L.U32 UR7, UR6, 0xb, URZ ;  /* 0x0000000b06070899 */ /* 0x000fe4000800063f */
[----:B------:R-:W-:Y:S01]  /*0220*/  @UP0 USHF.L.U32 UR6, UR6, 0x1, URZ ;  /* 0x0000000106060899 */ /* 0x000fe2000800063f */
[----:B------:R-:W-:Y:S01]  /*0230*/  VOTEU.ANY UP0, P0 ;  /* 0x00000000003f7886 */ /* 0x000fe20000000100 */
[----:B------:R-:W1:Y:S04]  /*0240*/  FENCE.VIEW.ASYNC.S ;  /* 0x00000000000073c6 */ /* 0x000e680000000000 */
[----:B-1----:R0:W1:Y:S06]  /*0250*/  @UP0 SYNCS.EXCH.64 URZ, [UR8+0x13200], UR4 ;  /* 0x01320004083f05b2 */ /* 0x00206c0008000100 */
[----:B------:R0:W3:Y:S02]  /*0260*/  @UP1 SYNCS.EXCH.64 URZ, [UR8+0x13220], UR6 ;  /* 0x01322006083f15b2 */ /* 0x0000e40008000100 */
        /* <DEDUP_REMOVED lines=14> */
[----:B0-----:R0:W4:Y:S08]  /*0350*/  SYNCS.EXCH.64 URZ, [UR8+0x13230], UR4 ;  /* 0x01323004083f75b2 */ /* 0x0011300008000100 */
[----:B------:R0:W0:Y:S01]  /*0360*/  SYNCS.EXCH.64 URZ, [UR8+0x13240], UR6 ;  /* 0x01324006083f75b2 */ /* 0x0000220008000100 */
[----:B------:R0:W0:Y:S01]  /*0370*/  SYNCS.EXCH.64 URZ, [UR8+0x13238], UR4 ;  /* 0x01323804083f75b2 */ /* 0x0000220008000100 */
[----:B------:R0:W0:Y:S01]  /*0380*/  SYNCS.EXCH.64 URZ, [UR8+0x13248], UR6 ;  /* 0x01324806083f75b2 */ /* 0x0000220008000100 */
[----:B------:R-:W-:Y:S01]  /*0390*/  NOP ;  /* 0x0000000000007918 */ /* 0x000fe20000000000 */
.L_x_409:
        /* <DEDUP_REMOVED lines=22> */
.L_x_410:
        /* <DEDUP_REMOVED lines=18> */
.L_x_411:
        /* <DEDUP_REMOVED lines=22> */
.L_x_412:
[----:B------:R-:W5:Y:S01]  /*0780*/  SHFL.IDX PT, R4, R0, RZ, 0x1f ;  /* 0x00001fff00047589 */ /* 0x000f6200000e0000 */
        /* <DEDUP_REMOVED lines=22> */
.L_x_413:
[----:B--2---:R-:W-:Y:S01]  /*08f0*/  ISETP.NE.AND P0, PT, R2, RZ, PT ;  /* 0x000000ff0200720c */ /* 0x004fe20003f05270 */
[----:B------:R-:W-:Y:S01]  /*0900*/  IMAD.MOV.U32 R2, RZ, RZ, 0x1 ;  /* 0x00000001ff027424 */ /* 0x000fe200078e00ff */
[----:B------:R-:W-:Y:S01]  /*0910*/  NOP ;  /* 0x0000000000007918 */ /* 0x000fe20000000000 */
[----:B------:R-:W-:Y:S01]  /*0920*/  ULDC.64 UR40, c[0x0][0x208] ;  /* 0x0000820000287ab9 */ /* 0x000fe20000000a00 */
[----:B------:R-:W-:Y:S02]  /*0930*/  BSSY B8, `(.L_x_414) ;  /* 0x00015df000087945 */ /* 0x000fe40003800000 */
[----:B------:R-:W-:-:S05]  /*0940*/  SEL R2, R2, 0x2, !P0 ;  /* 0x0000000202027807 */ /* 0x000fca0004000000 */
[----:B------:R2:W-:Y:S01]  /*0950*/  STL [R1+0x34], R2 ;  /* 0x0000340201007387 */ /* 0x0005e20000100800 */
[----:B01-34-:R-:W-:Y:S06]  /*0960*/  BAR.SYNC.DEFER_BLOCKING 0x0 ;  /* 0x0000000000007b1d */ /* 0x01bfec0000010000 */
[----:B------:R-:W-:Y:S05]  /*0970*/  @!P0 BRA `(.L_x_415) ;  /* 0x000000ec00548947 */ /* 0x000fea0003800000 */
.L_x_416:
[----:B------:R-:W-:-:S08]  /*0980*/  NOP ;  /* 0x0000000000007918 */ /* 0x000fd00000000000 */
[----:B------:R-:W0:Y:S02]  /*0990*/  USETMAXREG.TRY_ALLOC.CTAPOOL UP0, 0xa0 ;  /* 0x000000a0000079c8 */ /* 0x000e240008000600 */
[----:B0-----:R-:W-:-:S13]  /*09a0*/  PLOP3.LUT P0, PT, PT, PT, UP0, 0x80, 0x0 ;  /* 0x000000000000781c */ /* 0x001fda0003f0f008 */
[----:B------:R-:W-:Y:S05]  /*09b0*/  @!P0 BRA `(.L_x_416) ;  /* 0xfffffffc00f08947 */ /* 0x000fea000383ffff */
[----:B------:R-:W0:Y:S08]  /*09c0*/  S2UR UR4, SR_CgaCtaId ;  /* 0x00000000000479c3 */ /* 0x000e300000008800 */
[----:B------:R-:W-:Y:S06]  /*09d0*/  BAR.ARV 0x8, 0x200 ;  /* 0x0208000000007b1d */ /* 0x000fec0000002000 */
[----:B------:R-:W-:-:S02]  /*09e0*/  MOV R18, 0x400 ;  /* 0x0000040000127802 */ /* 0x000fc40000000f00 */
[----:B------:R-:W-:Y:S01]  /*09f0*/  BAR.SYNC.DEFER_BLOCKING 0x5, 0x200 ;  /* 0x0148000000007b1d */ /* 0x000fe20000010000 */
[----:B0-----:R-:W-:-:S05]  /*0a00*/  IMAD.U32 R0, RZ, RZ, UR4 ;  /* 0x00000004ff007e24 */ /* 0x001fca000f8e00ff */
[----:B------:R-:W-:Y:S01]  /*0a10*/  ULDC UR4, c[0x0][0xc3c] ;  /* 0x00030f0000047ab9 */ /* 0x000fe20000000800 */
[----:B------:R-:W-:Y:S01]  /*0a20*/  LEA R18, R0, R18, 0x18 ;  /* 0x0000001200127211 */ /* 0x000fe200078ec0ff */
[----:B------:R-:W-:Y:S04]  /*0a30*/  STL [R1+0x2c], R0 ;  /* 0x00002c0001007387 */ /* 0x000fe80000100800 */
[----:B------:R-:W0:Y:S01]  /*0a40*/  LDS.128 R12, [R18+0x132d0] ;  /* 0x0132d000120c7984 */ /* 0x000e220000000c00 */
[----:B------:R-:W-:Y:S06]  /*0a50*/  BAR.ARV 0x4, 0x200 ;  /* 0x0108000000007b1d */ /* 0x000fec0000002000 */
[----:B0-----:R-:W-:-:S13]  /*0a60*/  ISETP.GE.AND P0, PT, R15, UR4, PT ;  /* 0x000000040f007c0c */ /* 0x001fda000bf06270 */
[----:B------:R-:W-:Y:S05]  /*0a70*/  @P0 BRA `(.L_x_417) ;  /* 0x0000015c00280947 */ /* 0x000fea0003800000 */
[----:B------:R-:W3:Y:S01]  /*0a80*/  LDL.LU R19, [R1+0x34] ;  /* 0x0000340001137983 */ /* 0x000ee20000300800 */
[----:B------:R-:W0:Y:S02]  /*0a90*/  S2R R0, SR_TID.X ;  /* 0x0000000000007919 */ /* 0x000e240000002100 */
[----:B0-----:R-:W-:-:S05]  /*0aa0*/  VIADD R21, R0, 0xffffff80 ;  /* 0xffffff8000157836 */ /* 0x001fca0000000000 */
[----:B------:R-:W-:-:S04]  /*0ab0*/  SHF.R.S32.HI R0, RZ, 0x1f, R21 ;  /* 0x0000001fff007819 */ /* 0x000fc80000011415 */
[CC--:B--2---:R-:W-:Y:S02]  /*0ac0*/  LEA.HI R2, R0.reuse, R21.reuse, RZ, 0x5 ;  /* 0x0000001500027211 */ /* 0x0c4fe400078f28ff */
[----:B------:R-:W-:-:S03]  /*0ad0*/  LEA.HI R7, R0, R21, RZ, 0x4 ;  /* 0x0000001500077211 */ /* 0x000fc600078f20ff */
[----:B------:R-:W-:Y:S01]  /*0ae0*/  IMAD.SHL.U32 R4, R2, 0x20, RZ ;  /* 0x0000002002047824 */ /* 0x000fe200078e00ff */
[-C--:B------:R-:W-:Y:S02]  /*0af0*/  LEA.HI R2, R0, R21.reuse, RZ, 0x7 ;  /* 0x0000001500027211 */ /* 0x080fe400078f38ff */
[----:B------:R-:W-:Y:S02]  /*0b00*/  LOP3.LUT R3, R7, 0x3fffff0, RZ, 0xc0, !PT ;  /* 0x03fffff007037812 */ /* 0x000fe400078ec0ff */
[----:B------:R-:W-:Y:S02]  /*0b10*/  LOP3.LUT R6, R2, 0xffffff80, RZ, 0xc0, !PT ;  /* 0xffffff8002067812 */ /* 0x000fe400078ec0ff */
[----:B------:R-:W-:Y:S01]  /*0b20*/  LOP3.LUT R5, R4, 0xfffffc00, RZ, 0xc0, !PT ;  /* 0xfffffc0004057812 */ /* 0x000fe200078ec0ff */
[C---:B------:R-:W-:Y:S02]  /*0b30*/  IMAD.IADD R4, R21.reuse, 0x1, -R3 ;  /* 0x0000000115047824 */ /* 0x040fe400078e0a03 */
[C---:B------:R-:W-:Y:S01]  /*0b40*/  IMAD.IADD R24, R21.reuse, 0x1, -R6 ;  /* 0x0000000115187824 */ /* 0x040fe200078e0a06 */
[-C--:B------:R-:W-:Y:S01]  /*0b50*/  LEA.HI R3, R21, R21.reuse, RZ, 0x1 ;  /* 0x0000001515037211 */ /* 0x080fe200078f08ff */
[----:B------:R-:W-:Y:S01]  /*0b60*/  IMAD R10, R4, 0x40, R5 ;  /* 0x00000040040a7824 */ /* 0x000fe200078e0205 */
[----:B------:R-:W-:-:S02]  /*0b70*/  LEA.HI R4, R0, R21, RZ, 0x2 ;  /* 0x0000001500047211 */ /* 0x000fc400078f10ff */
[----:B------:R-:W-:Y:S02]  /*0b80*/  SHF.R.S32.HI R9, RZ, 0x1f, R24 ;  /* 0x0000001fff097819 */ /* 0x000fe40000011418 */
[----:B------:R-:W-:Y:S02]  /*0b90*/  SHF.R.S32.HI R20, RZ, 0x1, R3 ;  /* 0x00000001ff147819 */ /* 0x000fe40000011403 */
[----:B------:R-:W-:Y:S02]  /*0ba0*/  LEA.HI R11, R9, R24, RZ, 0x2 ;  /* 0x00000018090b7211 */ /* 0x000fe400078f10ff */
[----:B------:R-:W-:Y:S02]  /*0bb0*/  SHF.R.S32.HI R22, RZ, 0x7, R2 ;  /* 0x00000007ff167819 */ /* 0x000fe40000011402 */
[----:B------:R-:W-:Y:S02]  /*0bc0*/  SHF.R.S32.HI R8, RZ, 0x4, R7 ;  /* 0x00000004ff087819 */ /* 0x000fe40000011407 */
[----:B------:R-:W-:-:S02]  /*0bd0*/  SHF.R.S32.HI R2, RZ, 0x2, R4 ;  /* 0x00000002ff027819 */ /* 0x000fc40000011404 */
[----:B------:R-:W-:Y:S02]  /*0be0*/  SHF.R.S32.HI R5, RZ, 0x1f, R4 ;  /* 0x0000001fff057819 */ /* 0x000fe40000011404 */
[----:B------:R-:W-:Y:S02]  /*0bf0*/  LEA.HI R6, R3, R20, RZ, 0x1 ;  /* 0x0000001403067211 */ /* 0x000fe400078f08ff */
[--C-:B------:R-:W-:Y:S02]  /*0c00*/  SHF.R.S32.HI R12, RZ, 0x2, R11.reuse ;  /* 0x00000002ff0c7819 */ /* 0x100fe4000001140b */
[----:B------:R-:W-:Y:S02]  /*0c10*/  SHF.R.S32.HI R17, RZ, 0x1f, R11 ;  /* 0x0000001fff117819 */ /* 0x000fe4000001140b */
[----:B------:R-:W-:Y:S02]  /*0c20*/  LOP3.LUT R16, R4, 0xfffffffc, RZ, 0xc0, !PT ;  /* 0xfffffffc04107812 */ /* 0x000fe400078ec0ff */
[----:B------:R-:W-:-:S02]  /*0c30*/  LEA.HI R7, R7, R8, RZ, 0x1 ;  /* 0x0000000807077211 */ /* 0x000fc400078f08ff */
[----:B------:R-:W-:Y:S02]  /*0c40*/  LEA.HI R5, R5, R2, RZ, 0x2 ;  /* 0x0000000205057211 */ /* 0x000fe400078f10ff */
[----:B------:R-:W-:Y:S02]  /*0c50*/  LOP3.LUT R6, R6, 0x3fffffe, RZ, 0xc0, !PT ;  /* 0x03fffffe06067812 */ /* 0x000fe400078ec0ff */
[----:B------:R-:W-:Y:S01]  /*0c60*/  LEA.HI R17, R17, R12, RZ, 0x3 ;  /* 0x0000000c11117211 */ /* 0x000fe200078f18ff */
[----:B------:R-:W-:Y:S01]  /*0c70*/  IMAD.HI R4, R22, 0x55555556, RZ ;  /* 0x5555555616047827 */ /* 0x000fe200078e02ff */
[----:B------:R-:W-:Y:S02]  /*0c80*/  LOP3.LUT R7, R7, 0x1ffffffe, RZ, 0xc0, !PT ;  /* 0x1ffffffe07077812 */ /* 0x000fe400078ec0ff */
[----:B------:R-:W-:Y:S01]  /*0c90*/  LOP3.LUT R5, R5, 0xfffffffc, RZ, 0xc0, !PT ;  /* 0xfffffffc05057812 */ /* 0x000fe200078ec0ff */
[----:B------:R-:W-:Y:S01]  /*0ca0*/  IMAD.IADD R16, R21, 0x1, -R16 ;  /* 0x0000000115107824 */ /* 0x000fe200078e0a10 */
[----:B------:R-:W-:-:S02]  /*0cb0*/  IADD3 R6, R20, -R6, RZ ;  /* 0x8000000614067210 */ /* 0x000fc40007ffe0ff */
[----:B------:R-:W-:Y:S02]  /*0cc0*/  LOP3.LUT R17, R17, 0xfffffff8, RZ, 0xc0, !PT ;  /* 0xfffffff811117812 */ /* 0x000fe400078ec0ff */
[----:B------:R-:W-:Y:S02]  /*0cd0*/  LEA.HI R9, R9, R24, RZ, 0x5 ;  /* 0x0000001809097211 */ /* 0x000fe400078f28ff */
[----:B------:R-:W-:Y:S01]  /*0ce0*/  LOP3.LUT R11, R11, 0x7ffffffc, RZ, 0xc0, !PT ;  /* 0x7ffffffc0b0b7812 */ /* 0x000fe200078ec0ff */
[----:B------:R-:W-:Y:S01]  /*0cf0*/  IMAD.IADD R7, R8, 0x1, -R7 ;  /* 0x0000000108077824 */ /* 0x000fe200078e0a07 */
[----:B------:R-:W-:Y:S01]  /*0d00*/  LEA.HI R4, R4, R4, RZ, 0x1 ;  /* 0x0000000404047211 */ /* 0x000fe200078f08ff */
[----:B------:R-:W-:Y:S01]  /*0d10*/  IMAD.IADD R20, R2, 0x1, -R5 ;  /* 0x0000000102147824 */ /* 0x000fe200078e0a05 */
[----:B------:R-:W-:Y:S01]  /*0d20*/  LEA.HI R2, R16, R16, RZ, 0x1 ;  /* 0x0000001010027211 */ /* 0x000fe200078f08ff */
[----:B------:R-:W-:Y:S01]  /*0d30*/  IMAD R6, R8, 0x8, R6 ;  /* 0x0000000808067824 */ /* 0x000fe200078e0206 */
[----:B------:R-:W-:Y:S01]  /*0d40*/  SHF.R.S32.HI R9, RZ, 0x5, R9 ;  /* 0x00000005ff097819 */ /* 0x000fe20000011409 */
[----:B------:R-:W-:-:S02]  /*0d50*/  IMAD.IADD R12, R12, 0x1, -R17 ;  /* 0x000000010c0c7824 */ /* 0x000fc400078e0a11 */
[----:B------:R-:W-:Y:S02]  /*0d60*/  IMAD.MOV.U32 R8, RZ, RZ, -0x2 ;  /* 0xfffffffeff087424 */ /* 0x000fe400078e00ff */
[----:B------:R-:W-:Y:S01]  /*0d70*/  IMAD.IADD R11, R24, 0x1, -R11 ;  /* 0x00000001180b7824 */ /* 0x000fe200078e0a0b */
[----:B------:R-:W-:Y:S01]  /*0d80*/  LOP3.LUT R5, R2, 0x1ffffffe, RZ, 0xc0, !PT ;  /* 0x1ffffffe02057812 */ /* 0x000fe200078ec0ff */
[----:B------:R-:W-:Y:S01]  /*0d90*/  IMAD R4, R4, -0x3, R22 ;  /* 0xfffffffd04047824 */ /* 0x000fe200078e0216 */
[----:B------:R-:W-:Y:S01]  /*0da0*/  LEA R7, R7, R10, 0x3 ;  /* 0x0000000a07077211 */ /* 0x000fe200078e18ff */
[----:B------:R-:W-:Y:S02]  /*0db0*/  IMAD R9, R9, 0x10, R12 ;  /* 0x0000001009097824 */ /* 0x000fe400078e020c */
[----:B------:R-:W-:Y:S01]  /*0dc0*/  IMAD R2, R11, R8, 0xa0 ;  /* 0x000000a00b027424 */ /* 0x000fe200078e0208 */
[----:B------:R-:W-:Y:S01]  /*0dd0*/  STL [R1+0x68], R20 ;  /* 0x0000681401007387 */ /* 0x000fe20000100800 */
[----:B------:R-:W-:-:S03]  /*0de0*/  IMAD R4, R4, 0x40, R9 ;  /* 0x0000004004047824 */ /* 0x000fc600078e0209 */
[----:B------:R0:W-:Y:S01]  /*0df0*/  STL [R1+0x84], R7 ;  /* 0x0000840701007387 */ /* 0x0001e20000100800 */
[----:B------:R-:W-:-:S03]  /*0e00*/  LEA.HI R0, R0, R21, RZ, 0x3 ;  /* 0x0000001500007211 */ /* 0x000fc600078f18ff */
[----:B------:R3:W-:Y:S04]  /*0e10*/  STL [R1+0x80], R2 ;  /* 0x0000800201007387 */ /* 0x0007e80000100800 */
[----:B------:R-:W-:Y:S01]  /*0e20*/  STL [R1+0x4], R13 ;  /* 0x0000040d01007387 */ /* 0x000fe20000100800 */
[----:B------:R-:W-:-:S03]  /*0e30*/  LOP3.LUT R3, R3, 0xfffffffe, RZ, 0xc0, !PT ;  /* 0xfffffffe03037812 */ /* 0x000fc600078ec0ff */
[----:B------:R-:W-:Y:S04]  /*0e40*/  STL [R1+0x8], R14 ;  /* 0x0000080e01007387 */ /* 0x000fe80000100800 */
[----:B------:R-:W-:Y:S04]  /*0e50*/  STL [R1+0xc], R15 ;  /* 0x00000c0f01007387 */ /* 0x000fe80000100800 */
[----:B------:R-:W-:Y:S04]  /*0e60*/  STL [R1+0x78], R4 ;  /* 0x0000780401007387 */ /* 0x000fe80000100800 */
[----:B------:R-:W-:Y:S01]  /*0e70*/  STL [R1+0x54], RZ ;  /* 0x000054ff01007387 */ /* 0x000fe20000100800 */
[----:B0-----:R-:W-:Y:S01]  /*0e80*/  IMAD.IADD R7, R21, 0x1, -R3 ;  /* 0x0000000115077824 */ /* 0x001fe200078e0a03 */
[----:B------:R-:W-:Y:S01]  /*0e90*/  SHF.R.S32.HI R3, RZ, 0x3, R0 ;  /* 0x00000003ff037819 */ /* 0x000fe20000011400 */
[----:B------:R-:W-:-:S03]  /*0ea0*/  IMAD.IADD R5, R16, 0x1, -R5 ;  /* 0x0000000110057824 */ /* 0x000fc600078e0a05 */
[C---:B------:R-:W-:Y:S01]  /*0eb0*/  SHF.L.U32 R22, R7.reuse, 0x3, RZ ;  /* 0x0000000307167819 */ /* 0x040fe200000006ff */
[----:B------:R-:W-:-:S04]  /*0ec0*/  IMAD.SHL.U32 R16, R7, 0x10, RZ ;  /* 0x0000001007107824 */ /* 0x000fc800078e00ff */
[----:B------:R-:W-:Y:S02]  /*0ed0*/  VIADD R7, R22, 0x10 ;  /* 0x0000001016077836 */ /* 0x000fe40000000000 */
[----:B------:R-:W-:Y:S02]  /*0ee0*/  VIADD R156, R16, 0x20 ;  /* 0x00000020109c7836 */ /* 0x000fe40000000000 */
[----:B------:R-:W-:Y:S01]  /*0ef0*/  IMAD.SHL.U32 R6, R6, 0x40, RZ ;  /* 0x0000004006067824 */ /* 0x000fe200078e00ff */
[----:B------:R-:W-:Y:S01]  /*0f00*/  SHF.R.S32.HI R17, RZ, 0x1f, R16 ;  /* 0x0000001fff117819 */ /* 0x000fe20000011410 */
[----:B------:R-:W-:Y:S01]  /*0f10*/  IMAD.MOV.U32 R157, RZ, RZ, RZ ;  /* 0x000000ffff9d7224 */ /* 0x000fe200078e00ff */
[----:B---3--:R-:W-:-:S05]  /*0f20*/  LOP3.LUT R2, R19, 0x1, RZ, 0xfc, !PT ;  /* 0x0000000113027812 */ /* 0x008fca00078efcff */
[----:B------:R0:W-:Y:S02]  /*0f30*/  STL [R1+0x18], R2 ;  /* 0x0000180201007387 */ /* 0x0001e40000100800 */
[----:B0-----:R-:W-:Y:S01]  /*0f40*/  LOP3.LUT R2, R0, 0xfffffff8, RZ, 0xc0, !PT ;  /* 0xfffffff800027812 */ /* 0x001fe200078ec0ff */
[----:B------:R-:W-:-:S04]  /*0f50*/  IMAD.SHL.U32 R0, R20, 0x80, RZ ;  /* 0x0000008014007824 */ /* 0x000fc800078e00ff */
[----:B------:R-:W-:Y:S01]  /*0f60*/  IMAD.IADD R2, R21, 0x1, -R2 ;  /* 0x0000000115027824 */ /* 0x000fe200078e0a02 */
[----:B------:R-:W-:Y:S03]  /*0f70*/  STL [R1+0x1c], RZ ;  /* 0x00001cff01007387 */ /* 0x000fe60000100800 */
[----:B------:R-:W-:Y:S01]  /*0f80*/  IMAD.SHL.U32 R8, R2, 0x8, RZ ;  /* 0x0000000802087824 */ /* 0x000fe200078e00ff */
[----:B------:R-:W-:Y:S01]  /*0f90*/  LOP3.LUT R2, R0, 0x180, RZ, 0xc0, !PT ;  /* 0x0000018000027812 */ /* 0x000fe200078ec0ff */
[----:B------:R-:W-:Y:S03]  /*0fa0*/  STL [R1+0x14], RZ ;  /* 0x000014ff01007387 */ /* 0x000fe60000100800 */
[----:B------:R-:W-:Y:S01]  /*0fb0*/  SHF.R.U32.HI R3, RZ, 0x3, R2 ;  /* 0x00000003ff037819 */ /* 0x000fe20000011602 */
[----:B------:R0:W-:Y:S01]  /*0fc0*/  STL [R1+0x60], R8 ;  /* 0x0000600801007387 */ /* 0x0001e20000100800 */
[----:B------:R-:W-:-:S03]  /*0fd0*/  LOP3.LUT R0, R2, 0x10, R16, 0xf8, !PT ;  /* 0x0000001002007812 */ /* 0x000fc600078ef810 */
[----:B------:R1:W-:Y:S01]  /*0fe0*/  STL [R1+0x34], R2 ;  /* 0x0000340201007387 */ /* 0x0003e20000100800 */
[----:B------:R-:W-:-:S03]  /*0ff0*/  LOP3.LUT R0, R0, R3, RZ, 0x3c, !PT ;  /* 0x0000000300007212 */ /* 0x000fc600078e3cff */
[----:B------:R-:W-:Y:S01]  /*1000*/  STL [R1+0x24], R7 ;  /* 0x0000240701007387 */ /* 0x000fe20000100800 */
[----:B0-----:R-:W-:Y:S02]  /*1010*/  SHF.R.S32.HI R8, RZ, 0x1f, R8 ;  /* 0x0000001fff087819 */ /* 0x001fe40000011408 */
[----:B-1----:R-:W-:Y:S01]  /*1020*/  LOP3.LUT R2, R2, 0x30, R16, 0xf8, !PT ;  /* 0x0000003002027812 */ /* 0x002fe200078ef810 */
[----:B------:R0:W-:Y:S04]  /*1030*/  STL [R1+0x38], R3 ;  /* 0x0000380301007387 */ /* 0x0001e80000100800 */
[----:B------:R1:W-:Y:S01]  /*1040*/  STL [R1+0x88], R8 ;  /* 0x0000880801007387 */ /* 0x0003e20000100800 */
[----:B0-----:R-:W-:Y:S02]  /*1050*/  LOP3.LUT R3, R2, R3, RZ, 0x3c, !PT ;  /* 0x0000000302037212 */ /* 0x001fe400078e3cff */
[----:B------:R-:W-:Y:S01]  /*1060*/  SHF.R.S32.HI R2, RZ, 0x1f, R156 ;  /* 0x0000001fff027819 */ /* 0x000fe2000001149c */
[----:B------:R-:W-:Y:S01]  /*1070*/  STL [R1+0x3c], R6 ;  /* 0x00003c0601007387 */ /* 0x000fe20000100800 */
[----:B-1----:R-:W-:Y:S01]  /*1080*/  SHF.R.S32.HI R8, RZ, 0x1f, R7 ;  /* 0x0000001fff087819 */ /* 0x002fe20000011407 */
[----:B------:R-:W-:-:S02]  /*1090*/  IMAD.IADD R7, R6, 0x1, R0 ;  /* 0x0000000106077824 */ /* 0x000fc400078e0200 */
[----:B------:R0:W-:Y:S01]  /*10a0*/  STL [R1+0x20], R2 ;  /* 0x0000200201007387 */ /* 0x0001e20000100800 */
[----:B------:R-:W-:-:S03]  /*10b0*/  IMAD R0, R5, 0x8, R4 ;  /* 0x0000000805007824 */ /* 0x000fc600078e0204 */
[----:B------:R1:W-:Y:S01]  /*10c0*/  STL [R1+0x6c], R8 ;  /* 0x00006c0801007387 */ /* 0x0003e20000100800 */
[----:B0-----:R-:W-:-:S03]  /*10d0*/  IADD3 R2, R18, R6, R3 ;  /* 0x0000000612027210 */ /* 0x001fc60007ffe003 */
[----:B------:R1:W-:Y:S04]  /*10e0*/  STL [R1+0x28], R7 ;  /* 0x0000280701007387 */ /* 0x0003e80000100800 */
[----:B------:R1:W-:Y:S04]  /*10f0*/  STL [R1+0x7c], R0 ;  /* 0x00007c0001007387 */ /* 0x0003e80000100800 */
[----:B------:R1:W-:Y:S01]  /*1100*/  STL [R1+0x70], R2 ;  /* 0x0000700201007387 */ /* 0x0003e20000100800 */
[----:B------:R-:W-:-:S07]  /*1110*/  IMAD.MOV.U32 R19, RZ, RZ, RZ ;  /* 0x000000ffff137224 */ /* 0x000fce00078e00ff */
.L_x_519:
[----:B-12---:R-:W2:Y:S01]  /*1120*/  LDL.LU R0, [R1+0xc] ;  /* 0x00000c0001007983 */ /* 0x006ea20000300800 */
[----:B0-----:R-:W2:Y:S01]  /*1130*/  LDC.64 R2, c[0x0][0xc88] ;  /* 0x00032200ff027b82 */ /* 0x001ea20000000a00 */
[----:B------:R-:W-:Y:S01]  /*1140*/  ULDC.64 UR4, c[0x0][0xa28] ;  /* 0x00028a0000047ab9 */ /* 0x000fe20000000a00 */
[----:B------:R-:W-:Y:S01]  /*1150*/  ULDC.64 UR8, c[0x0][0xa18] ;  /* 0x0002860000087ab9 */ /* 0x000fe20000000a00 */
[----:B------:R-:W-:Y:S01]  /*1160*/  ISETP.NE.U32.AND P2, PT, RZ, UR4, PT ;  /* 0x00000004ff007c0c */ /* 0x000fe2000bf45070 */
[----:B------:R-:W-:Y:S01]  /*1170*/  IMAD.MOV.U32 R9, RZ, RZ, RZ ;  /* 0x000000ffff097224 */ /* 0x000fe200078e00ff */
[----:B------:R-:W3:Y:S01]  /*1180*/  LDL R44, [R1+0x8] ;  /* 0x00000800012c7983 */ /* 0x000ee20000100800 */
[----:B------:R-:W-:Y:S01]  /*1190*/  ULDC.64 UR6, c[0x0][0xa08] ;  /* 0x0002820000067ab9 */ /* 0x000fe20000000a00 */
[----:B------:R-:W-:Y:S01]  /*11a0*/  ISETP.NE.AND.EX P2, PT, RZ, UR5, PT, P2 ;  /* 0x00000005ff007c0c */ /* 0x000fe2000bf45320 */
[----:B--2---:R-:W-:-:S05]  /*11b0*/  IMAD.WIDE R2, R0, 0x4, R2 ;  /* 0x0000000400027825 */ /* 0x004fca00078e0202 */
[----:B------:R-:W2:Y:S01]  /*11c0*/  LDG.E R0, desc[UR40][R2.64] ;  /* 0x0000002802007981 */ /* 0x000ea2000c1e1900 */
[----:B------:R-:W-:Y:S02]  /*11d0*/  ISETP.NE.U32.AND P1, PT, RZ, UR8, PT ;  /* 0x00000008ff007c0c */ /* 0x000fe4000bf25070 */
[----:B------:R-:W-:Y:S02]  /*11e0*/  ISETP.NE.U32.AND P0, PT, RZ, UR6, PT ;  /* 0x00000006ff007c0c */ /* 0x000fe4000bf05070 */
[----:B------:R-:W-:Y:S02]  /*11f0*/  ISETP.NE.AND.EX P1, PT, RZ, UR9, PT, P1 ;  /* 0x00000009ff007c0c */ /* 0x000fe4000bf25310 */
[----:B------:R-:W-:Y:S02]  /*1200*/  ISETP.NE.AND.EX P0, PT, RZ, UR7, PT, P0 ;  /* 0x00000007ff007c0c */ /* 0x000fe4000bf05300 */
[----:B------:R-:W-:Y:S02]  /*1210*/  MOV R25, RZ ;  /* 0x000000ff00197202 */ /* 0x000fe40000000f00 */
[----:B--2--5:R-:W-:Y:S01]  /*1220*/  SHF.R.S32.HI R4, RZ, 0x1f, R0 ;  /* 0x0000001fff047819 */ /* 0x024fe20000011400 */
[C---:B------:R-:W-:Y:S01]  /*1230*/  IMAD.SHL.U32 R27, R0.reuse, 0x4, RZ ;  /* 0x00000004001b7824 */ /* 0x040fe200078e00ff */
[C---:B------:R-:W-:Y:S01]  /*1240*/  @P2 LEA R2, P3, R0.reuse, UR4, 0x2 ;  /* 0x0000000400022c11 */ /* 0x040fe2000f8610ff */
[----:B------:R-:W-:Y:S01]  /*1250*/  STL [R1+0x40], R0 ;  /* 0x0000400001007387 */ /* 0x000fe20000100800 */
[----:B------:R-:W-:-:S02]  /*1260*/  SHF.L.U64.HI R26, R0, 0x2, R4 ;  /* 0x00000002001a7819 */ /* 0x000fc40000010204 */
[----:B------:R-:W-:Y:S01]  /*1270*/  @P2 LEA.HI.X R3, R0, UR5, R4, 0x2, P3 ;  /* 0x0000000500032c11 */ /* 0x000fe200098f1404 */
[----:B------:R0:W-:Y:S01]  /*1280*/  STL [R1+0x5c], R4 ;  /* 0x00005c0401007387 */ /* 0x0001e20000100800 */
[----:B------:R-:W-:-:S03]  /*1290*/  IADD3 R6, P4, R27, UR6, RZ ;  /* 0x000000061b067c10 */ /* 0x000fc6000ff9e0ff */
[----:B------:R1:W-:Y:S01]  /*12a0*/  STL [R1+0x48], R27 ;  /* 0x0000481b01007387 */ /* 0x0003e20000100800 */
[----:B------:R-:W-:Y:S01]  /*12b0*/  ULDC UR4, c[0x0][0x288] ;  /* 0x0000a20000047ab9 */ /* 0x000fe20000000800 */
[C---:B------:R-:W-:Y:S02]  /*12c0*/  IADD3.X R7, R26.reuse, UR7, RZ, P4, !PT ;  /* 0x000000071a077c10 */ /* 0x040fe4000a7fe4ff */
[----:B------:R1:W-:Y:S04]  /*12d0*/  STL [R1+0x4c], R26 ;  /* 0x00004c1a01007387 */ /* 0x0003e80000100800 */
[----:B------:R1:W5:Y:S01]  /*12e0*/  @P2 LDG.E R9, desc[UR40][R2.64] ;  /* 0x0000002802092981 */ /* 0x000362000c1e1900 */
[----:B0-----:R-:W-:Y:S01]  /*12f0*/  @P1 IADD3 R4, P2, R27, UR8, RZ ;  /* 0x000000081b041c10 */ /* 0x001fe2000ff5e0ff */
[----:B------:R-:W-:Y:S01]  /*1300*/  IMAD.U32 R29, RZ, RZ, UR4 ;  /* 0x00000004ff1d7e24 */ /* 0x000fe2000f8e00ff */
[----:B------:R-:W-:Y:S01]  /*1310*/  ULDC.64 UR4, c[0x0][0x418] ;  /* 0x0001060000047ab9 */ /* 0x000fe20000000a00 */
[----:B------:R1:W5:Y:S01]  /*1320*/  @P0 LDG.E R25, desc[UR40][R6.64] ;  /* 0x0000002806190981 */ /* 0x000362000c1e1900 */
[----:B------:R-:W-:-:S03]  /*1330*/  @P1 IADD3.X R5, R26, UR9, RZ, P2, !PT ;  /* 0x000000091a051c10 */ /* 0x000fc600097fe4ff */
[----:B------:R-:W2:Y:S01]  /*1340*/  LDL R2, [R1+0x4] ;  /* 0x0000040001027983 */ /* 0x000ea20000100800 */
[----:B------:R-:W-:Y:S01]  /*1350*/  UISETP.NE.U32.AND UP0, UPT, UR4, URZ, UPT ;  /* 0x0000003f0400728c */ /* 0x000fe2000bf05070 */
[----:B------:R-:W-:Y:S02]  /*1360*/  ULDC.64 UR8, c[0x0][0xa20] ;  /* 0x0002880000087ab9 */ /* 0x000fe40000000a00 */
[----:B------:R1:W5:Y:S01]  /*1370*/  @P1 LDG.E R29, desc[UR40][R4.64] ;  /* 0x00000028041d1981 */ /* 0x000362000c1e1900 */
[----:B------:R-:W-:Y:S01]  /*1380*/  UISETP.NE.AND.EX UP0, UPT, UR5, URZ, UPT, UP0 ;  /* 0x0000003f0500728c */ /* 0x000fe2000bf05300 */
[----:B------:R-:W-:Y:S01]  /*1390*/  ISETP.NE.U32.AND P2, PT, RZ, UR8, PT ;  /* 0x00000008ff007c0c */ /* 0x000fe2000bf45070 */
[----:B------:R-:W-:Y:S01]  /*13a0*/  ULDC UR4, c[0x0][0x424] ;  /* 0x0001090000047ab9 */ /* 0x000fe20000000800 */
[----:B---3--:R1:W-:Y:S01]  /*13b0*/  STL [R1+0x44], R44 ;  /* 0x0000442c01007387 */ /* 0x0083e20000100800 */
[----:B------:R-:W-:Y:S01]  /*13c0*/  USEL UR4, UR4, 0x1, UP0 ;  /* 0x0000000104047887 */ /* 0x000fe20008000000 */
[----:B------:R-:W-:Y:S01]  /*13d0*/  ISETP.NE.AND.EX P2, PT, RZ, UR9, PT, P2 ;  /* 0x00000009ff007c0c */ /* 0x000fe2000bf45320 */
[----:B------:R-:W-:-:S02]  /*13e0*/  ULDC UR5, c[0x0][0x2f0] ;  /* 0x0000bc0000057ab9 */ /* 0x000fc40000000800 */
[----:B------:R-:W-:-:S03]  /*13f0*/  UIMAD UR4, UR4, UR5, URZ ;  /* 0x00000005040472a4 */ /* 0x000fc6000f8e023f */
[----:B------:R-:W-:Y:S01]  /*1400*/  ULDC UR5, c[0x0][0x348] ;  /* 0x0000d20000057ab9 */ /* 0x000fe20000000800 */
[----:B------:R-:W-:Y:S01]  /*1410*/  IMAD.MOV.U32 R41, RZ, RZ, R0 ;  /* 0x000000ffff297224 */ /* 0x000fe200078e0000 */
[----:B--2---:R1:W-:Y:S01]  /*1420*/  STL [R1+0x58], R2 ;  /* 0x0000580201007387 */ /* 0x0043e20000100800 */
[----:B------:R-:W-:Y:S06]  /*1430*/  @P1 BRA `(.L_x_418) ;  /* 0x0000000000241947 */ /* 0x000fec0003800000 */
[----:B------:R-:W-:Y:S02]  /*1440*/  ULDC.64 UR6, c[0x0][0xa00] ;  /* 0x0002800000067ab9 */ /* 0x000fe40000000a00 */
[----:B------:R-:W-:-:S04]  /*1450*/  ISETP.NE.U32.AND P1, PT, RZ, UR6, PT ;  /* 0x00000006ff007c0c */ /* 0x000fc8000bf25070 */
[----:B------:R-:W-:-:S13]  /*1460*/  ISETP.NE.AND.EX P1, PT, RZ, UR7, PT, P1 ;  /* 0x00000007ff007c0c */ /* 0x000fda000bf25310 */
[----:B------:R-:W-:Y:S05]  /*1470*/  @!P1 BRA `(.L_x_418) ;  /* 0x0000000000149947 */ /* 0x000fea0003800000 */
[----:B-1----:R-:W0:Y:S02]  /*1480*/  LDC.64 R2, c[0x0][0xa00] ;  /* 0x00028000ff027b82 */ /* 0x002e240000000a00 */
[----:B0-----:R-:W-:-:S05]  /*1490*/  IMAD.WIDE R2, R41, 0x4, R2 ;  /* 0x0000000429027825 */ /* 0x001fca00078e0202 */
[----:B-----5:R-:W2:Y:S04]  /*14a0*/  LDG.E R29, desc[UR40][R2.64] ;  /* 0x00000028021d7981 */ /* 0x020ea8000c1e1900 */
[----:B------:R-:W2:Y:S02]  /*14b0*/  LDG.E R0, desc[UR40][R2.64+0x4] ;  /* 0x0000042802007981 */ /* 0x000ea4000c1e1900 */
[----:B--2---:R-:W-:-:S07]  /*14c0*/  IMAD.IADD R29, R0, 0x1, -R29 ;  /* 0x00000001001d7824 */ /* 0x004fce00078e0a1d */
.L_x_418:
[----:B------:R-:W-:Y:S02]  /*14d0*/  IMAD.U32 R31, RZ, RZ, UR5 ;  /* 0x00000005ff1f7e24 */ /* 0x000fe4000f8e00ff */
[----:B------:R-:W-:Y:S01]  /*14e0*/  IMAD.U32 R24, RZ, RZ, UR4 ;  /* 0x00000004ff187e24 */ /* 0x000fe2000f8e00ff */
[----:B------:R-:W-:Y:S06]  /*14f0*/  @!P2 BRA `(.L_x_419) ;  /* 0x000000000010a947 */ /* 0x000fec0003800000 */
[----:B-1----:R-:W-:-:S04]  /*1500*/  IADD3 R2, P0, R27, UR8, RZ ;  /* 0x000000081b027c10 */ /* 0x002fc8000ff1e0ff */
[----:B------:R-:W-:-:S05]  /*1510*/  IADD3.X R3, R26, UR9, RZ, P0, !PT ;  /* 0x000000091a037c10 */ /* 0x000fca00087fe4ff */
[----:B------:R0:W5:Y:S01]  /*1520*/  LDG.E R24, desc[UR40][R2.64] ;  /* 0x0000002802187981 */ /* 0x000162000c1e1900 */
[----:B------:R-:W-:Y:S05]  /*1530*/  BRA `(.L_x_420) ;  /* 0x0000000000107947 */ /* 0x000fea0003800000 */
.L_x_419:
[----:B------:R-:W-:Y:S05]  /*1540*/  @!P0 BRA `(.L_x_420) ;  /* 0x00000000000c8947 */ /* 0x000fea0003800000 */
[----:B-1----:R-:W2:Y:S04]  /*1550*/  LDG.E R3, desc[UR40][R6.64] ;  /* 0x0000002806037981 */ /* 0x002ea8000c1e1900 */
[----:B------:R-:W2:Y:S02]  /*1560*/  LDG.E R24, desc[UR40][R6.64+0x4] ;  /* 0x0000042806187981 */ /* 0x000ea4000c1e1900 */
[----:B--2---:R-:W-:-:S07]  /*1570*/  IMAD.IADD R24, R24, 0x1, -R3 ;  /* 0x0000000118187824 */ /* 0x004fce00078e0a03 */
.L_x_420:
[----:B------:R-:W-:Y:S02]  /*1580*/  ULDC.64 UR4, c[0x0][0xa10] ;  /* 0x0002840000047ab9 */ /* 0x000fe40000000a00 */
[----:B------:R-:W-:-:S04]  /*1590*/  ISETP.NE.U32.AND P0, PT, RZ, UR4, PT ;  /* 0x00000004ff007c0c */ /* 0x000fc8000bf05070 */
[----:B------:R-:W-:Y:S01]  /*15a0*/  ISETP.NE.AND.EX P0, PT, RZ, UR5, PT, P0 ;  /* 0x00000005ff007c0c */ /* 0x000fe2000bf05300 */
[----:B-----5:R-:W-:Y:S01]  /*15b0*/  IMAD.IADD R9, R24, 0x1, -R9 ;  /* 0x0000000118097824 */ /* 0x020fe200078e0a09 */
[----:B------:R-:W-:-:S11]  /*15c0*/  ULDC.64 UR4, c[0x0][0xa30] ;  /* 0x00028c0000047ab9 */ /* 0x000fd60000000a00 */
[----:B01----:R-:W0:Y:S02]  /*15d0*/  @P0 LDC.64 R2, c[0x0][0xa10] ;  /* 0x00028400ff020b82 */ /* 0x003e240000000a00 */
[----:B0-----:R-:W-:-:S05]  /*15e0*/  @P0 IMAD.WIDE R2, R41, 0x4, R2 ;  /* 0x0000000429020825 */ /* 0x001fca00078e0202 */
[----:B------:R-:W2:Y:S04]  /*15f0*/  @P0 LDG.E R0, desc[UR40][R2.64] ;  /* 0x0000002802000981 */ /* 0x000ea8000c1e1900 */
[----:B------:R0:W2:Y:S01]  /*1600*/  @P0 LDG.E R7, desc[UR40][R2.64+0x4] ;  /* 0x0000042802070981 */ /* 0x0000a2000c1e1900 */
[----:B------:R-:W-:Y:S01]  /*1610*/  ISETP.NE.U32.AND P1, PT, RZ, UR4, PT ;  /* 0x00000004ff007c0c */ /* 0x000fe2000bf25070 */
[----:B------:R-:W-:-:S03]  /*1620*/  IMAD.MOV.U32 R28, RZ, RZ, R24 ;  /* 0x000000ffff1c7224 */ /* 0x000fc600078e0018 */
[----:B------:R-:W-:Y:S01]  /*1630*/  ISETP.NE.AND.EX P1, PT, RZ, UR5, PT, P1 ;  /* 0x00000005ff007c0c */ /* 0x000fe2000bf25310 */
[----:B0-----:R-:W-:-:S12]  /*1640*/  IMAD.MOV R2, RZ, RZ, -R9 ;  /* 0x000000ffff027224 */ /* 0x001fd800078e0a09 */
[----:B------:R-:W-:-:S04]  /*1650*/  @P1 IADD3 R4, P2, R27, UR4, RZ ;  /* 0x000000041b041c10 */ /* 0x000fc8000ff5e0ff */
[----:B------:R-:W-:Y:S02]  /*1660*/  @P1 IADD3.X R5, R26, UR5, RZ, P2, !PT ;  /* 0x000000051a051c10 */ /* 0x000fe400097fe4ff */
[----:B------:R-:W-:-:S03]  /*1670*/  VIMNMX R2, RZ, R2, !PT ;  /* 0x00000002ff027248 */ /* 0x000fc60007fe0100 */
[----:B------:R0:W5:Y:S01]  /*1680*/  @P1 LDG.E R28, desc[UR40][R4.64] ;  /* 0x00000028041c1981 */ /* 0x000162000c1e1900 */
[----:B------:R-:W-:Y:S02]  /*1690*/  PLOP3.LUT P3, PT, PT, PT, PT, 0x80, 0x0 ;  /* 0x000000000000781c */ /* 0x000fe40003f6f070 */
[----:B--2---:R-:W-:-:S05]  /*16a0*/  @P0 IADD3 R31, -R0, R7, RZ ;  /* 0x00000007001f0210 */ /* 0x004fca0007ffe1ff */
[----:B------:R-:W-:-:S04]  /*16b0*/  IMAD.IADD R40, R9, 0x1, R31 ;  /* 0x0000000109287824 */ /* 0x000fc800078e021f */
[----:B------:R-:W-:-:S04]  /*16c0*/  VIADD R0, R40, 0x9f ;  /* 0x0000009f28007836 */ /* 0x000fc80000000000 */
[----:B------:R-:W-:-:S05]  /*16d0*/  IMAD.HI R0, R0, 0x66666667, RZ ;  /* 0x6666666700007827 */ /* 0x000fca00078e02ff */
[----:B------:R-:W-:-:S04]  /*16e0*/  SHF.R.U32.HI R3, RZ, 0x1f, R0 ;  /* 0x0000001fff037819 */ /* 0x000fc80000011600 */
[----:B------:R-:W-:-:S05]  /*16f0*/  LEA.HI.SX32 R120, R0, R3, 0x1a ;  /* 0x0000000300787211 */ /* 0x000fca00078fd2ff */
[----:B------:R-:W-:-:S05]  /*1700*/  IMAD R0, R120, 0xa0, -R9 ;  /* 0x000000a078007824 */ /* 0x000fca00078e0a09 */
[----:B0-----:R-:W-:-:S04]  /*1710*/  VIMNMX R5, R0, R31, PT ;  /* 0x0000001f00057248 */ /* 0x001fc80003fe0100 */
[----:B------:R-:W-:Y:S01]  /*1720*/  ISETP.GT.AND P0, PT, R5, R2, PT ;  /* 0x000000020500720c */ /* 0x000fe20003f04270 */
[----:B------:R-:W-:-:S05]  /*1730*/  IMAD.WIDE.U32 R2, R2, -0x33333333, RZ ;  /* 0xcccccccd02027825 */ /* 0x000fca00078e00ff */
[----:B------:R-:W-:-:S05]  /*1740*/  SHF.R.U32.HI R30, RZ, 0x7, R3 ;  /* 0x00000007ff1e7819 */ /* 0x000fca0000011603 */
[----:B------:R-:W-:Y:S02]  /*1750*/  IMAD.MOV.U32 R2, RZ, RZ, R30 ;  /* 0x000000ffff027224 */ /* 0x000fe400078e001e */
[----:B------:R-:W-:-:S04]  /*1760*/  @P0 VIADD R0, R5, 0x9f ;  /* 0x0000009f05000836 */ /* 0x000fc80000000000 */
[----:B------:R-:W-:-:S05]  /*1770*/  @P0 IMAD.HI R0, R0, 0x66666667, RZ ;  /* 0x6666666700000827 */ /* 0x000fca00078e02ff */
[----:B------:R-:W-:-:S04]  /*1780*/  @P0 SHF.R.U32.HI R3, RZ, 0x1f, R0 ;  /* 0x0000001fff030819 */ /* 0x000fc80000011600 */
[----:B------:R-:W-:-:S04]  /*1790*/  @P0 LEA.HI.SX32 R2, R0, R3, 0x1a ;  /* 0x0000000300020211 */ /* 0x000fc800078fd2ff */
[----:B------:R-:W-:-:S13]  /*17a0*/  ISETP.GT.AND P0, PT, R2, R30, PT ;  /* 0x0000001e0200720c */ /* 0x000fda0003f04270 */
[----:B------:R-:W-:Y:S05]  /*17b0*/  @!P0 BRA `(.L_x_421) ;  /* 0x0000003400e08947 */ /* 0x000fea0003800000 */
[----:B------:R-:W-:Y:S01]  /*17c0*/  VIADD R0, R18, 0xe000 ;  /* 0x0000e00012007836 */ /* 0x000fe20000000000 */
[----:B------:R-:W-:Y:S04]  /*17d0*/  BSSY B6, `(.L_x_422) ;  /* 0x0000013000067945 */ /* 0x000fe80003800000 */
[----:B------:R-:W-:-:S13]  /*17e0*/  LOP3.LUT P0, RZ, R0, 0x1bf, RZ, 0xc0, !PT ;  /* 0x000001bf00ff7812 */ /* 0x000fda000780c0ff */
        /* <DEDUP_REMOVED lines=16> */
[----:B-1---5:R-:W-:Y:S05]  /*18f0*/  CALL.ABS.NOINC R14 ;  /* 0x000000000e007343 */ /* 0x022fea0003c00000 */
.L_x_423:
[----:B------:R-:W-:Y:S05]  /*1900*/  BSYNC B6 ;  /* 0x0000000000067941 */ /* 0x000fea0003800000 */
.L_x_422:
        /* <DEDUP_REMOVED lines=9> */
[----:B------:R-:W-:Y:S01]  /*19a0*/  MOV R5, UR5 ;  /* 0x0000000500057c02 */ /* 0x000fe20008000f00 */
[----:B------:R-:W-:Y:S01]  /*19b0*/  ULDC.64 UR4, c[0x4][0xa0] ;  /* 0x0100280000047ab9 */ /* 0x000fe20000000a00 */
[----:B------:R-:W-:Y:S02]  /*19c0*/  IMAD.U32 R10, RZ, RZ, UR6 ;  /* 0x00000006ff0a7e24 */ /* 0x000fe4000f8e00ff */
[----:B------:R-:W-:Y:S02]  /*19d0*/  IMAD.U32 R6, RZ, RZ, UR4 ;  /* 0x00000004ff067e24 */ /* 0x000fe4000f8e00ff */
[----:B------:R-:W-:-:S02]  /*19e0*/  IMAD.U32 R7, RZ, RZ, UR5 ;  /* 0x00000005ff077e24 */ /* 0x000fc4000f8e00ff */
[----:B------:R-:W-:Y:S02]  /*19f0*/  IMAD.U32 R11, RZ, RZ, UR7 ;  /* 0x00000007ff0b7e24 */ /* 0x000fe4000f8e00ff */
[----:B------:R-:W-:Y:S02]  /*1a00*/  IMAD.MOV.U32 R8, RZ, RZ, 0x70 ;  /* 0x00000070ff087424 */ /* 0x000fe400078e00ff */
[----:B------:R-:W-:Y:S02]  /*1a10*/  IMAD.MOV.U32 R12, RZ, RZ, 0x1 ;  /* 0x00000001ff0c7424 */ /* 0x000fe400078e00ff */
[----:B0-----:R-:W-:-:S07]  /*1a20*/  IMAD.MOV.U32 R13, RZ, RZ, RZ ;  /* 0x000000ffff0d7224 */ /* 0x001fce00078e00ff */
[----:B------:R-:W-:-:S07]  /*1a30*/  LEPC R20, `(.L_x_425) ;  /* 0x000000001014794e */ /* 0x000fce0000000000 */
[----:B-1---5:R-:W-:Y:S05]  /*1a40*/  CALL.ABS.NOINC R14 ;  /* 0x000000000e007343 */ /* 0x022fea0003c00000 */
.L_x_425:
[----:B------:R-:W-:Y:S05]  /*1a50*/  BSYNC B6 ;  /* 0x0000000000067941 */ /* 0x000fea0003800000 */
.L_x_424:
[----:B------:R-:W-:Y:S01]  /*1a60*/  ULDC.64 UR4, c[0x0][0x9f8] ;  /* 0x00027e0000047ab9 */ /* 0x000fe20000000a00 */
[----:B------:R-:W2:Y:S01]  /*1a70*/  LDL R53, [R1+0x68] ;  /* 0x0000680001357983 */ /* 0x000ea20000100800 */
[----:B------:R-:W-:Y:S01]  /*1a80*/  ISETP.NE.U32.AND P0, PT, RZ, UR4, PT ;  /* 0x00000004ff007c0c */ /* 0x000fe2000bf05070 */
[----:B------:R-:W0:Y:S02]  /*1a90*/  LDC R47, c[0x0][0x3f4] ;  /* 0x0000fd00ff2f7b82 */ /* 0x000e240000000800 */
[----:B------:R-:W3:Y:S01]  /*1aa0*/  LDL.LU R52, [R1+0x30] ;  /* 0x0000300001347983 */ /* 0x000ee20000300800 */
[----:B------:R-:W-:-:S03]  /*1ab0*/  ISETP.NE.AND.EX P0, PT, RZ, UR5, PT, P0 ;  /* 0x00000005ff007c0c */ /* 0x000fc6000bf05300 */
[----:B------:R-:W4:Y:S02]  /*1ac0*/  LDL R50, [R1+0x34] ;  /* 0x0000340001327983 */ /* 0x000f240000100800 */
[----:B------:R-:W1:Y:S01]  /*1ad0*/  LDC.64 R34, c[0x0][0x3f8] ;  /* 0x0000fe00ff227b82 */ /* 0x000e620000000a00 */
[----:B------:R-:W0:Y:S07]  /*1ae0*/  S2R R45, SR_TID.X ;  /* 0x00000000002d7919 */ /* 0x000e2e0000002100 */
[----:B------:R-:W-:Y:S01]  /*1af0*/  @P0 IADD3 R4, P1, R27, UR4, RZ ;  /* 0x000000041b040c10 */ /* 0x000fe2000ff3e0ff */
[----:B------:R-:W1:Y:S01]  /*1b00*/  LDC.64 R42, c[0x0][0x408] ;  /* 0x00010200ff2a7b82 */ /* 0x000e620000000a00 */
[----:B------:R-:W2:Y:S01]  /*1b10*/  LDL R27, [R1+0x38] ;  /* 0x00003800011b7983 */ /* 0x000ea20000100800 */
[----:B------:R-:W-:Y:S01]  /*1b20*/  ULDC UR4, c[0x0][0x2f4] ;  /* 0x0000bd0000047ab9 */ /* 0x000fe20000000800 */
[----:B------:R-:W-:-:S02]  /*1b30*/  @P0 IADD3.X R5, R26, UR5, RZ, P1, !PT ;  /* 0x000000051a050c10 */ /* 0x000fc40008ffe4ff */
[----:B------:R-:W2:Y:S04]  /*1b40*/  LDL R26, [R1+0x3c] ;  /* 0x00003c00011a7983 */ /* 0x000ea80000100800 */
[----:B------:R1:W2:Y:S01]  /*1b50*/  @P0 LDG.E R41, desc[UR40][R4.64] ;  /* 0x0000002804290981 */ /* 0x0002a2000c1e1900 */
[----:B0-----:R-:W-:Y:S01]  /*1b60*/  ISETP.GE.AND P0, PT, R16, R47, PT ;  /* 0x0000002f1000720c */ /* 0x001fe20003f06270 */
[----:B------:R-:W-:-:S05]  /*1b70*/  VIADD R54, R45, 0xffffff80 ;  /* 0xffffff802d367836 */ /* 0x000fca0000000000 */
[----:B------:R-:W-:-:S04]  /*1b80*/  LEA.HI R48, R54, R54, RZ, 0x1 ;  /* 0x0000003636307211 */ /* 0x000fc800078f08ff */
[----:B------:R-:W-:-:S04]  /*1b90*/  SHF.R.S32.HI R48, RZ, 0x1, R48 ;  /* 0x00000001ff307819 */ /* 0x000fc80000011430 */
[----:B------:R-:W-:Y:S02]  /*1ba0*/  SHF.R.S32.HI R3, RZ, 0x1f, R48 ;  /* 0x0000001fff037819 */ /* 0x000fe40000011430 */
[----:B------:R-:W-:-:S03]  /*1bb0*/  ISETP.GE.AND P3, PT, R16, UR4, PT ;  /* 0x0000000410007c0c */ /* 0x000fc6000bf66270 */
[C---:B-1----:R-:W-:Y:S02]  /*1bc0*/  IMAD R0, R3.reuse, R34, RZ ;  /* 0x0000002203007224 */ /* 0x042fe400078e02ff */
[----:B------:R-:W-:Y:S01]  /*1bd0*/  IMAD R4, R3, R42, RZ ;  /* 0x0000002a03047224 */ /* 0x000fe200078e02ff */
[----:B------:R-:W-:Y:S02]  /*1be0*/  SEL R3, R47, RZ, P0 ;  /* 0x000000ff2f037207 */ /* 0x000fe40000000000 */
[----:B------:R-:W-:Y:S01]  /*1bf0*/  SHF.R.S32.HI R23, RZ, 0x1f, R22 ;  /* 0x0000001fff177819 */ /* 0x000fe20000011416 */
[----:B------:R-:W-:Y:S02]  /*1c00*/  IMAD R13, R48, R35, R0 ;  /* 0x00000023300d7224 */ /* 0x000fe400078e0200 */
[----:B------:R-:W-:Y:S02]  /*1c10*/  IMAD.IADD R3, R16, 0x1, R3 ;  /* 0x0000000110037824 */ /* 0x000fe400078e0203 */
[----:B------:R-:W-:Y:S01]  /*1c20*/  IMAD.WIDE.U32 R6, R48, R34, R22 ;  /* 0x0000002230067225 */ /* 0x000fe200078e0016 */
[----:B------:R-:W-:-:S03]  /*1c30*/  ISETP.GE.AND P2, PT, R156, UR4, PT ;  /* 0x000000049c007c0c */ /* 0x000fc6000bf46270 */
[----:B------:R-:W-:Y:S01]  /*1c40*/  IMAD.WIDE.U32 R8, R48, R34, R16 ;  /* 0x0000002230087225 */ /* 0x000fe200078e0010 */
[----:B------:R-:W-:-:S03]  /*1c50*/  SHF.R.S32.HI R12, RZ, 0x1f, R3 ;  /* 0x0000001fff0c7819 */ /* 0x000fc60000011403 */
[C---:B------:R-:W-:Y:S02]  /*1c60*/  IMAD R15, R48.reuse, R43, R4 ;  /* 0x0000002b300f7224 */ /* 0x040fe400078e0204 */
[----:B------:R-:W-:Y:S01]  /*1c70*/  IMAD.WIDE.U32 R4, R48, R42, R22 ;  /* 0x0000002a30047225 */ /* 0x000fe200078e0016 */
[----:B------:R-:W-:-:S03]  /*1c80*/  IADD3 R7, R7, R13, RZ ;  /* 0x0000000d07077210 */ /* 0x000fc60007ffe0ff */
[----:B------:R-:W-:Y:S01]  /*1c90*/  IMAD.IADD R9, R13, 0x1, R9 ;  /* 0x000000010d097824 */ /* 0x000fe200078e0209 */
[----:B-----5:R-:W-:Y:S01]  /*1ca0*/  SHF.R.S32.HI R13, RZ, 0x1f, R28 ;  /* 0x0000001fff0d7819 */ /* 0x020fe2000001141c */
[----:B------:R-:W-:Y:S01]  /*1cb0*/  IMAD.IADD R5, R5, 0x1, R15 ;  /* 0x0000000105057824 */ /* 0x000fe200078e020f */
[----:B------:R-:W-:Y:S01]  /*1cc0*/  LEA.HI R46, R54, R54, RZ, 0x1 ;  /* 0x00000036362e7211 */ /* 0x000fe200078f08ff */
[----:B------:R-:W-:Y:S01]  /*1cd0*/  IMAD.WIDE.U32 R10, R48, R42, R16 ;  /* 0x0000002a300a7225 */ /* 0x000fe200078e0010 */
[----:B------:R-:W-:Y:S02]  /*1ce0*/  LEA.HI R3, R12, R3, RZ, 0x4 ;  /* 0x000000030c037211 */ /* 0x000fe400078f20ff */
[----:B------:R-:W-:Y:S01]  /*1cf0*/  LOP3.LUT R46, R46, 0xfffffffe, RZ, 0xc0, !PT ;  /* 0xfffffffe2e2e7812 */ /* 0x000fe200078ec0ff */
[----:B------:R-:W-:Y:S02]  /*1d00*/  IMAD R14, R13, R34, RZ ;  /* 0x000000220d0e7224 */ /* 0x000fe400078e02ff */
[----:B------:R-:W-:-:S04]  /*1d10*/  IMAD.WIDE.U32 R36, R28, R42, R4 ;  /* 0x0000002a1c247225 */ /* 0x000fc800078e0004 */
[----:B------:R-:W-:Y:S02]  /*1d20*/  IMAD.IADD R11, R15, 0x1, R11 ;  /* 0x000000010f0b7824 */ /* 0x000fe400078e020b */
[----:B------:R-:W-:Y:S01]  /*1d30*/  IMAD R13, R13, R42, RZ ;  /* 0x0000002a0d0d7224 */ /* 0x000fe200078e02ff */
[----:B------:R-:W-:Y:S01]  /*1d40*/  SHF.R.U32.HI R45, RZ, 0x7, R45 ;  /* 0x00000007ff2d7819 */ /* 0x000fe2000001162d */
[C---:B------:R-:W-:Y:S02]  /*1d50*/  IMAD R51, R28.reuse, R35, R14 ;  /* 0x000000231c337224 */ /* 0x040fe400078e020e */
[----:B------:R-:W-:Y:S02]  /*1d60*/  IMAD R15, R35, 0xa0, RZ ;  /* 0x000000a0230f7824 */ /* 0x000fe400078e02ff */
[----:B------:R-:W-:-:S04]  /*1d70*/  IMAD.WIDE.U32 R20, R28, R34, R6 ;  /* 0x000000221c147225 */ /* 0x000fc800078e0006 */
[----:B------:R-:W-:-:S04]  /*1d80*/  IMAD.WIDE.U32 R32, R28, R34, R8 ;  /* 0x000000221c207225 */ /* 0x000fc800078e0008 */
[----:B------:R-:W-:-:S04]  /*1d90*/  IMAD.WIDE.U32 R34, R34, 0xa0, RZ ;  /* 0x000000a022227825 */ /* 0x000fc800078e00ff */
[C---:B------:R-:W-:Y:S02]  /*1da0*/  IMAD R13, R28.reuse, R43, R13 ;  /* 0x0000002b1c0d7224 */ /* 0x040fe400078e020d */
[----:B------:R-:W-:Y:S02]  /*1db0*/  IMAD R49, R43, 0xa0, RZ ;  /* 0x000000a02b317824 */ /* 0x000fe400078e02ff */
[----:B------:R-:W-:-:S04]  /*1dc0*/  IMAD.WIDE.U32 R38, R28, R42, R10 ;  /* 0x0000002a1c267225 */ /* 0x000fc800078e000a */
[----:B------:R-:W-:Y:S02]  /*1dd0*/  IMAD.IADD R46, R54, 0x1, -R46 ;  /* 0x00000001362e7824 */ /* 0x000fe400078e0a2e */
[----:B------:R-:W-:Y:S01]  /*1de0*/  IMAD.WIDE.U32 R42, R42, 0xa0, RZ ;  /* 0x000000a02a2a7825 */ /* 0x000fe200078e00ff */
[----:B------:R-:W-:Y:S02]  /*1df0*/  SHF.R.S32.HI R44, RZ, 0x1f, R44 ;  /* 0x0000001fff2c7819 */ /* 0x000fe4000001142c */
[----:B------:R-:W-:Y:S01]  /*1e00*/  LOP3.LUT R54, R3, 0xfffffff0, RZ, 0xc0, !PT ;  /* 0xfffffff003367812 */ /* 0x000fe200078ec0ff */
[----:B------:R-:W-:Y:S01]  /*1e10*/  IMAD R46, R46, 0xc0, R48 ;  /* 0x000000c02e2e7824 */ /* 0x000fe200078e0230 */
[----:B------:R-:W-:Y:S01]  /*1e20*/  IADD3 R48, R35, R15, RZ ;  /* 0x0000000f23307210 */ /* 0x000fe20007ffe0ff */
[----:B------:R-:W-:Y:S02]  /*1e30*/  IMAD.IADD R0, R25, 0x1, R24 ;  /* 0x0000000119007824 */ /* 0x000fe400078e0218 */
[----:B------:R-:W-:-:S02]  /*1e40*/  VIADD R45, R45, 0x8 ;  /* 0x000000082d2d7836 */ /* 0x000fc40000000000 */
[----:B------:R-:W-:Y:S02]  /*1e50*/  IMAD.SHL.U32 R47, R47, 0x2, RZ ;  /* 0x000000022f2f7824 */ /* 0x000fe400078e00ff */
[----:B------:R-:W-:Y:S01]  /*1e60*/  IMAD.IADD R49, R43, 0x1, R49 ;  /* 0x000000012b317824 */ /* 0x000fe200078e0231 */
[----:B---3--:R-:W-:-:S04]  /*1e70*/  LOP3.LUT R52, R52, 0xfffffffd, RZ, 0xc0, !PT ;  /* 0xfffffffd34347812 */ /* 0x008fc800078ec0ff */
[----:B------:R-:W-:Y:S02]  /*1e80*/  @P3 LOP3.LUT R52, R52, 0x2, RZ, 0xfc, !PT ;  /* 0x0000000234343812 */ /* 0x000fe400078efcff */
[----:B----4-:R-:W-:Y:S02]  /*1e90*/  LOP3.LUT R4, R50, 0x30, R3, 0xf8, !PT ;  /* 0x0000003032047812 */ /* 0x010fe400078ef803 */
[----:B------:R-:W-:-:S04]  /*1ea0*/  LOP3.LUT R52, R52, 0xfffffffe, RZ, 0xc0, !PT ;  /* 0xfffffffe34347812 */ /* 0x000fc800078ec0ff */
[----:B------:R-:W-:Y:S02]  /*1eb0*/  @P2 LOP3.LUT R52, R52, 0x1, RZ, 0xfc, !PT ;  /* 0x0000000134342812 */ /* 0x000fe400078efcff */
[----:B--2---:R-:W-:Y:S01]  /*1ec0*/  LOP3.LUT R4, R4, R27, RZ, 0x3c, !PT ;  /* 0x0000001b04047212 */ /* 0x004fe200078e3cff */
[----:B------:R-:W-:Y:S01]  /*1ed0*/  IMAD.IADD R50, R21, 0x1, R51 ;  /* 0x0000000115327824 */ /* 0x000fe200078e0233 */
[----:B------:R-:W-:Y:S01]  /*1ee0*/  LOP3.LUT P1, RZ, R53, 0x2, RZ, 0xc0, !PT ;  /* 0x0000000235ff7812 */ /* 0x000fe2000782c0ff */
[----:B------:R0:W-:Y:S01]  /*1ef0*/  STL [R1+0x30], R52 ;  /* 0x0000303401007387 */ /* 0x0001e20000100800 */
[----:B------:R-:W-:Y:S02]  /*1f00*/  IMAD.IADD R51, R51, 0x1, R33 ;  /* 0x0000000133337824 */ /* 0x000fe400078e0221 */
[----:B------:R-:W-:Y:S01]  /*1f10*/  IMAD.IADD R53, R13, 0x1, R39 ;  /* 0x000000010d357824 */ /* 0x000fe200078e0227 */
[----:B------:R-:W-:Y:S01]  /*1f20*/  SHF.R.S32.HI R55, RZ, 0x1f, R41 ;  /* 0x0000001fff377819 */ /* 0x000fe20000011429 */
[----:B------:R-:W-:-:S02]  /*1f30*/  IMAD.IADD R58, R26, 0x1, R4 ;  /* 0x000000011a3a7824 */ /* 0x000fc400078e0204 */
[----:B0-----:R-:W-:-:S07]  /*1f40*/  IMAD.IADD R52, R37, 0x1, R13 ;  /* 0x0000000125347824 */ /* 0x001fce00078e020d */
.L_x_458:
[----:B------:R-:W2:Y:S01]  /*1f50*/  LDL R13, [R1+0x28] ;  /* 0x00002800010d7983 */ /* 0x000ea20000100800 */
[----:B0-----:R-:W0:Y:S01]  /*1f60*/  LDC R61, c[0x0][0x430] ;  /* 0x00010c00ff3d7b82 */ /* 0x001e220000000800 */
[----:B------:R-:W-:Y:S02]  /*1f70*/  VIADD R2, R2, 0xffffffff ;  /* 0xffffffff02027836 */ /* 0x000fe40000000000 */
[----:B------:R-:W-:Y:S02]  /*1f80*/  IMAD.MOV.U32 R60, RZ, RZ, RZ ;  /* 0x000000ffff3c7224 */ /* 0x000fe400078e00ff */
[----:B------:R-:W-:-:S03]  /*1f90*/  IMAD R4, R2, 0xa0, R46 ;  /* 0x000000a002047824 */ /* 0x000fc600078e022e */
[----:B------:R-:W1:Y:S01]  /*1fa0*/  LDC R73, c[0x0][0x3f4] ;  /* 0x0000fd00ff497b82 */ /* 0x000e620000000800 */
[----:B------:R-:W-:Y:S01]  /*1fb0*/  IMAD.IADD R12, R0, 0x1, R4 ;  /* 0x00000001000c7824 */ /* 0x000fe200078e0204 */
[----:B------:R-:W-:-:S04]  /*1fc0*/  ISETP.GE.AND P2, PT, R4, R31, PT ;  /* 0x0000001f0400720c */ /* 0x000fc80003f46270 */
[----:B------:R-:W-:Y:S02]  /*1fd0*/  ISETP.GT.OR P2, PT, R46, 0x9f, P2 ;  /* 0x0000009f2e00780c */ /* 0x000fe40001744670 */
[----:B------:R-:W-:Y:S02]  /*1fe0*/  MOV R8, R12 ;  /* 0x0000000c00087202 */ /* 0x000fe40000000f00 */
[----:B0-----:R-:W-:-:S09]  /*1ff0*/  ISETP.NE.AND P3, PT, R61, 0x1, PT ;  /* 0x000000013d00780c */ /* 0x001fd20003f65270 */
[----:B------:R-:W0:Y:S08]  /*2000*/  @!P2 LDC.64 R6, c[0x0][0x428] ;  /* 0x00010a00ff06ab82 */ /* 0x000e300000000a00 */
[----:B---3--:R-:W3:Y:S08]  /*2010*/  @!P2 LDC.64 R4, c[0x0][0x418] ;  /* 0x00010600ff04ab82 */ /* 0x008ef00000000a00 */
[----:B----4-:R-:W4:Y:S08]  /*2020*/  @P3 LDC R9, c[0x0][0x434] ;  /* 0x00010d00ff093b82 */ /* 0x010f300000000800 */
[----:B------:R-:W1:Y:S01]  /*2030*/  @P3 LDC R10, c[0x0][0x438] ;  /* 0x00010e00ff0a3b82 */ /* 0x000e620000000800 */
[----:B----4-:R-:W-:-:S05]  /*2040*/  @P3 IMAD.HI.U32 R9, R12, R9, RZ ;  /* 0x000000090c093227 */ /* 0x010fca00078e00ff */
[----:B-1----:R-:W-:Y:S01]  /*2050*/  @P3 SHF.R.U32.HI R8, RZ, R10, R9 ;  /* 0x0000000aff083219 */ /* 0x002fe20000011609 */
[----:B0-----:R-:W-:-:S03]  /*2060*/  @!P2 IMAD R10, R55, R6, RZ ;  /* 0x00000006370aa224 */ /* 0x001fc600078e02ff */
[----:B------:R-:W-:Y:S01]  /*2070*/  @!P2 SHF.R.S32.HI R9, RZ, 0x1f, R8 ;  /* 0x0000001fff09a819 */ /* 0x000fe20000011408 */
[C---:B------:R-:W-:Y:S02]  /*2080*/  @!P2 IMAD R11, R41.reuse, R7, R10 ;  /* 0x00000007290ba224 */ /* 0x040fe400078e020a */
[----:B------:R-:W-:-:S04]  /*2090*/  @!P2 IMAD.WIDE.U32 R6, R41, R6, R8 ;  /* 0x000000062906a225 */ /* 0x000fc800078e0008 */
[----:B------:R-:W-:Y:S01]  /*20a0*/  @!P2 IMAD.IADD R7, R7, 0x1, R11 ;  /* 0x000000010707a824 */ /* 0x000fe200078e020b */
[----:B---3--:R-:W-:-:S04]  /*20b0*/  @!P2 LEA R4, P3, R6, R4, 0x2 ;  /* 0x000000040604a211 */ /* 0x008fc800078610ff */
[----:B------:R-:W-:Y:S02]  /*20c0*/  @!P2 LEA.HI.X R5, R6, R5, R7, 0x2, P3 ;  /* 0x000000050605a211 */ /* 0x000fe400018f1407 */
[----:B------:R-:W-:Y:S01]  /*20d0*/  ISETP.GE.AND P3, PT, R73, 0x1, PT ;  /* 0x000000014900780c */ /* 0x000fe20003f66270 */
[----:B------:R-:W-:Y:S01]  /*20e0*/  IMAD.MOV R6, RZ, RZ, -R8 ;  /* 0x000000ffff067224 */ /* 0x000fe200078e0a08 */
[----:B------:R-:W-:Y:S05]  /*20f0*/  YIELD ;  /* 0x0000000000007946 */ /* 0x000fea0003800000 */
[----:B------:R-:W-:Y:S01]  /*2100*/  BSSY B0, `(.L_x_426) ;  /* 0x0000295000007945 */ /* 0x000fe20003800000 */
[----:B------:R0:W5:Y:S01]  /*2110*/  @!P2 LDG.E R60, desc[UR40][R4.64] ;  /* 0x00000028043ca981 */ /* 0x000162000c1e1900 */
[----:B------:R-:W-:Y:S01]  /*2120*/  IMAD R61, R61, R6, R12 ;  /* 0x000000063d3d7224 */ /* 0x000fe200078e020c */
[----:B------:R-:W-:Y:S01]  /*2130*/  ISETP.GT.AND P2, PT, R2, R30, PT ;  /* 0x0000001e0200720c */ /* 0x000fe20003f44270 */
[----:B--2---:R-:W-:-:S04]  /*2140*/  IMAD R7, R19, 0x2800, R13 ;  /* 0x0000280013077824 */ /* 0x004fc800078e020d */
[C---:B------:R-:W-:Y:S02]  /*2150*/  VIADD R59, R7.reuse, 0x20 ;  /* 0x00000020073b7836 */ /* 0x040fe40000000000 */
[----:B------:R-:W-:Y:S02]  /*2160*/  @P1 VIADD R59, R7, 0xffffffe0 ;  /* 0xffffffe0073b1836 */ /* 0x000fe40000000000 */
[C---:B------:R-:W-:Y:S02]  /*2170*/  IMAD.IADD R62, R18.reuse, 0x1, R7 ;  /* 0x00000001123e7824 */ /* 0x040fe400078e0207 */
[----:B------:R-:W-:Y:S01]  /*2180*/  IMAD.IADD R59, R18, 0x1, R59 ;  /* 0x00000001123b7824 */ /* 0x000fe200078e023b */
[----:B0-----:R-:W-:Y:S06]  /*2190*/  @!P3 BRA `(.L_x_427) ;  /* 0x000000240054b947 */ /* 0x001fec0003800000 */
[----:B------:R-:W2:Y:S01]  /*21a0*/  LDL R14, [R1+0x8] ;  /* 0x00000800010e7983 */ /* 0x000ea20000100800 */
[----:B------:R-:W-:Y:S01]  /*21b0*/  SHF.R.S32.HI R63, RZ, 0x1f, R61 ;  /* 0x0000001fff3f7819 */ /* 0x000fe2000001143d */
[----:B------:R-:W-:Y:S01]  /*21c0*/  ULDC.64 UR4, c[0x0][0x300] ;  /* 0x0000c00000047ab9 */ /* 0x000fe20000000a00 */
[----:B-----5:R-:W-:Y:S01]  /*21d0*/  SHF.R.S32.HI R64, RZ, 0x1f, R60 ;  /* 0x0000001fff407819 */ /* 0x020fe2000001143c */
[----:B------:R-:W-:Y:S01]  /*21e0*/  IMAD.WIDE.U32 R4, R61, UR4, RZ ;  /* 0x000000043d047c25 */ /* 0x000fe2000f8e00ff */
[----:B------:R-:W-:Y:S02]  /*21f0*/  ULDC.U8 UR6, c[0x0][0x410] ;  /* 0x0001040000067ab9 */ /* 0x000fe40000000000 */
[----:B------:R-:W-:Y:S01]  /*2200*/  ISETP.NE.AND P3, PT, RZ, UR6, PT ;  /* 0x00000006ff007c0c */ /* 0x000fe2000bf65270 */
[----:B------:R-:W-:Y:S02]  /*2210*/  IMAD R6, R63, UR4, RZ ;  /* 0x000000043f067c24 */ /* 0x000fe4000f8e02ff */
[----:B------:R-:W-:-:S02]  /*2220*/  IMAD R8, R48, R2, RZ ;  /* 0x0000000230087224 */ /* 0x000fc400078e02ff */
[----:B------:R-:W-:Y:S01]  /*2230*/  IMAD R7, R61, UR5, R6 ;  /* 0x000000053d077c24 */ /* 0x000fe2000f8e0206 */
[----:B------:R-:W-:Y:S01]  /*2240*/  ULDC.64 UR4, c[0x0][0x310] ;  /* 0x0000c40000047ab9 */ /* 0x000fe20000000a00 */
[----:B------:R-:W-:Y:S02]  /*2250*/  IMAD R10, R49, R2, RZ ;  /* 0x00000002310a7224 */ /* 0x000fe400078e02ff */
[----:B------:R-:W-:Y:S02]  /*2260*/  IMAD R9, R64, UR4, RZ ;  /* 0x0000000440097c24 */ /* 0x000fe4000f8e02ff */
[----:B------:R-:W-:Y:S01]  /*2270*/  IMAD.IADD R5, R5, 0x1, R7 ;  /* 0x0000000105057824 */ /* 0x000fe200078e0207 */
[----:B------:R-:W-:Y:S01]  /*2280*/  SHF.R.S32.HI R7, RZ, 0x1f, R2 ;  /* 0x0000001fff077819 */ /* 0x000fe20000011402 */
[C---:B------:R-:W-:Y:S02]  /*2290*/  IMAD R9, R60.reuse, UR5, R9 ;  /* 0x000000053c097c24 */ /* 0x040fe4000f8e0209 */
[----:B------:R-:W-:Y:S01]  /*22a0*/  IMAD.WIDE.U32 R4, R60, UR4, R4 ;  /* 0x000000043c047c25 */ /* 0x000fe2000f8e0004 */
[----:B------:R-:W-:-:S03]  /*22b0*/  ULDC.64 UR4, c[0x0][0x308] ;  /* 0x0000c20000047ab9 */ /* 0x000fc60000000a00 */
[----:B------:R-:W-:Y:S01]  /*22c0*/  IMAD R6, R44, UR4, RZ ;  /* 0x000000042c067c24 */ /* 0x000fe2000f8e02ff */
[----:B------:R-:W-:Y:S01]  /*22d0*/  IADD3 R5, R5, R9, RZ ;  /* 0x0000000905057210 */ /* 0x000fe20007ffe0ff */
[C---:B------:R-:W-:Y:S02]  /*22e0*/  IMAD R11, R7.reuse, R34, R8 ;  /* 0x00000022070b7224 */ /* 0x040fe400078e0208 */
[----:B------:R-:W-:Y:S02]  /*22f0*/  IMAD R15, R7, R42, R10 ;  /* 0x0000002a070f7224 */ /* 0x000fe400078e020a */
[----:B--2---:R-:W-:-:S04]  /*2300*/  IMAD.WIDE.U32 R8, R14, UR4, R4 ;  /* 0x000000040e087c25 */ /* 0x004fc8000f8e0004 */
[----:B------:R-:W-:Y:S01]  /*2310*/  IMAD R13, R14, UR5, R6 ;  /* 0x000000050e0d7c24 */ /* 0x000fe2000f8e0206 */
[----:B------:R-:W-:Y:S01]  /*2320*/  ULDC.64 UR4, c[0x0][0x2e8] ;  /* 0x0000ba0000047ab9 */ /* 0x000fe20000000a00 */
[----:B------:R-:W-:Y:S01]  /*2330*/  IMAD.WIDE.U32 R6, R34, R2, RZ ;  /* 0x0000000222067225 */ /* 0x000fe200078e00ff */
[----:B------:R-:W-:-:S03]  /*2340*/  IADD3 R71, P4, R8, UR4, RZ ;  /* 0x0000000408477c10 */ /* 0x000fc6000ff9e0ff */
[----:B------:R-:W-:Y:S01]  /*2350*/  IMAD.WIDE.U32 R4, R42, R2, RZ ;  /* 0x000000022a047225 */ /* 0x000fe200078e00ff */
[----:B------:R-:W-:-:S03]  /*2360*/  IADD3.X R13, R9, UR5, R13, P4, !PT ;  /* 0x00000005090d7c10 */ /* 0x000fc6000a7fe40d */
[----:B------:R-:W-:Y:S02]  /*2370*/  IMAD.IADD R10, R7, 0x1, R11 ;  /* 0x00000001070a7824 */ /* 0x000fe400078e020b */
[----:B------:R-:W-:Y:S01]  /*2380*/  IMAD.IADD R12, R5, 0x1, R15 ;  /* 0x00000001050c7824 */ /* 0x000fe200078e020f */
[----:B------:R-:W-:Y:S06]  /*2390*/  @!P3 BRA `(.L_x_428) ;  /* 0x000000100078b947 */ /* 0x000fec0003800000 */
[----:B------:R-:W0:Y:S01]  /*23a0*/  S2R R14, SR_TID.X ;  /* 0x00000000000e7919 */ /* 0x000e220000002100 */
[----:B------:R-:W-:Y:S01]  /*23b0*/  IMAD R65, R2, -0xa0, R31 ;  /* 0xffffff6002417824 */ /* 0x000fe200078e021f */
[----:B------:R-:W-:Y:S01]  /*23c0*/  BSSY B1, `(.L_x_429) ;  /* 0x000001a000017945 */ /* 0x000fe20003800000 */
[----:B------:R-:W-:Y:S02]  /*23d0*/  CS2R R8, SRZ ;  /* 0x0000000000087805 */ /* 0x000fe4000001ff00 */
[----:B------:R-:W-:Y:S02]  /*23e0*/  CS2R R26, SRZ ;  /* 0x00000000001a7805 */ /* 0x000fe4000001ff00 */
[----:B------:R-:W-:Y:S02]  /*23f0*/  CS2R R24, SRZ ;  /* 0x0000000000187805 */ /* 0x000fe4000001ff00 */
[----:B------:R-:W-:Y:S02]  /*2400*/  VIMNMX R65, R65, 0xa0, PT ;  /* 0x000000a041417848 */ /* 0x000fe40003fe0100 */
[----:B------:R-:W-:Y:S01]  /*2410*/  CS2R R56, SRZ ;  /* 0x0000000000387805 */ /* 0x000fe2000001ff00 */
[----:B0-----:R-:W-:-:S05]  /*2420*/  VIADD R14, R14, 0xffffff80 ;  /* 0xffffff800e0e7836 */ /* 0x001fca0000000000 */
[----:B------:R-:W-:-:S04]  /*2430*/  LEA.HI R14, R14, R14, RZ, 0x1 ;  /* 0x0000000e0e0e7211 */ /* 0x000fc800078f08ff */
[----:B------:R-:W-:-:S04]  /*2440*/  SHF.R.S32.HI R14, RZ, 0x1, R14 ;  /* 0x00000001ff0e7819 */ /* 0x000fc8000001140e */
[----:B------:R-:W-:-:S13]  /*2450*/  ISETP.GE.AND P3, PT, R14, R65, PT ;  /* 0x000000410e00720c */ /* 0x000fda0003f66270 */
[----:B------:R-:W-:Y:S05]  /*2460*/  @P3 BRA `(.L_x_430) ;  /* 0x00000000003c3947 */ /* 0x000fea0003800000 */
[----:B------:R-:W2:Y:S01]  /*2470*/  LDL R14, [R1+0x24] ;  /* 0x00002400010e7983 */ /* 0x000ea20000100800 */
[----:B------:R-:W-:Y:S02]  /*2480*/  ULDC.64 UR4, c[0x0][0x3e8] ;  /* 0x0000fa0000047ab9 */ /* 0x000fe40000000a00 */
[----:B------:R-:W-:-:S04]  /*2490*/  IADD3 R6, P4, P5, R20, UR4, R6 ;  /* 0x0000000414067c10 */ /* 0x000fc8000fd9e006 */
[----:B------:R-:W-:Y:S01]  /*24a0*/  IADD3.X R7, R50, UR5, R10, P4, P5 ;  /* 0x0000000532077c10 */ /* 0x000fe2000a7ea40a */
[----:B------:R-:W-:Y:S02]  /*24b0*/  ULDC.64 UR4, c[0x0][0x400] ;  /* 0x0001000000047ab9 */ /* 0x000fe40000000a00 */
[----:B------:R-:W-:-:S04]  /*24c0*/  IADD3 R4, P4, P5, R36, UR4, R4 ;  /* 0x0000000424047c10 */ /* 0x000fc8000fd9e004 */
[----:B------:R-:W-:Y:S02]  /*24d0*/  IADD3.X R5, R52, UR5, R12, P4, P5 ;  /* 0x0000000534057c10 */ /* 0x000fe4000a7ea40c */
[----:B------:R-:W-:Y:S02]  /*24e0*/  ISETP.GE.AND P4, PT, R22, R73, PT ;  /* 0x000000491600720c */ /* 0x000fe40003f86270 */
[----:B------:R-:W-:Y:S02]  /*24f0*/  CS2R R8, SRZ ;  /* 0x0000000000087805 */ /* 0x000fe4000001ff00 */
[----:B------:R-:W-:-:S09]  /*2500*/  CS2R R24, SRZ ;  /* 0x0000000000187805 */ /* 0x000fd2000001ff00 */
[----:B------:R0:W5:Y:S04]  /*2510*/  @!P4 LDG.E.64 R26, desc[UR40][R6.64] ;  /* 0x00000028061ac981 */ /* 0x000168000c1e1b00 */
[----:B------:R0:W5:Y:S01]  /*2520*/  @!P4 LDG.E.64 R56, desc[UR40][R4.64] ;  /* 0x000000280438c981 */ /* 0x000162000c1e1b00 */
[----:B--2---:R-:W-:-:S13]  /*2530*/  ISETP.GE.AND P4, PT, R14, R73, PT ;  /* 0x000000490e00720c */ /* 0x004fda0003f86270 */
[----:B------:R0:W5:Y:S04]  /*2540*/  @!P4 LDG.E.64 R8, desc[UR40][R6.64+0x10] ;  /* 0x000010280608c981 */ /* 0x000168000c1e1b00 */
[----:B------:R0:W5:Y:S02]  /*2550*/  @!P4 LDG.E.64 R24, desc[UR40][R4.64+0x10] ;  /* 0x000010280418c981 */ /* 0x000164000c1e1b00 */
.L_x_430:
[----:B------:R-:W-:Y:S05]  /*2560*/  BSYNC B1 ;  /* 0x0000000000017941 */ /* 0x000fea0003800000 */
.L_x_429:
[----:B0-----:R-:W2:Y:S01]  /*2570*/  LDL R4, [R1+0x18] ;  /* 0x0000180001047983 */ /* 0x001ea20000100800 */
[----:B-----5:R-:W-:Y:S02]  /*2580*/  IMAD.MOV.U32 R68, RZ, RZ, R8 ;  /* 0x000000ffff447224 */ /* 0x020fe400078e0008 */
[----:B------:R-:W-:Y:S02]  /*2590*/  IMAD.MOV.U32 R72, RZ, RZ, R26 ;  /* 0x000000ffff487224 */ /* 0x000fe400078e001a */
[----:B------:R-:W-:Y:S02]  /*25a0*/  IMAD.MOV.U32 R70, RZ, RZ, R24 ;  /* 0x000000ffff467224 */ /* 0x000fe400078e0018 */
[----:B------:R-:W-:Y:S01]  /*25b0*/  IMAD.MOV.U32 R78, RZ, RZ, R56 ;  /* 0x000000ffff4e7224 */ /* 0x000fe200078e0038 */
[----:B--2---:R-:W-:-:S13]  /*25c0*/  ISETP.NE.AND P4, PT, R4, 0x3, PT ;  /* 0x000000030400780c */ /* 0x004fda0003f85270 */
[----:B------:R-:W-:Y:S05]  /*25d0*/  @!P4 BRA `(.L_x_431) ;  /* 0x000000000004c947 */ /* 0x000fea0003800000 */
[----:B------:R-:W-:Y:S01]  /*25e0*/  BPT.TRAP 0x1 ;  /* 0x000000040000795c */ /* 0x000fe20000300000 */
.L_x_431:
[----:B------:R-:W-:Y:S01]  /*25f0*/  IMAD R66, R19, 0x8, R18 ;  /* 0x0000000813427824 */ /* 0x000fe200078e0212 */
[----:B------:R-:W-:Y:S01]  /*2600*/  SHF.L.U32 R67, R157, 0x1f, RZ ;  /* 0x0000001f9d437819 */ /* 0x000fe200000006ff */
[----:B------:R-:W-:Y:S03]  /*2610*/  BSSY B1, `(.L_x_432) ;  /* 0x0000003000017945 */ /* 0x000fe60003800000 */
[----:B------:R-:W0:Y:S02]  /*2620*/  SYNCS.PHASECHK.TRANS64.TRYWAIT P5, [R66+URZ+0x13290], R67 ;  /* 0x01329043420075a7 */ /* 0x000e2400080a017f */
[----:B0-----:R-:W-:Y:S05]  /*2630*/  @!P5 BRA `(.L_x_433) ;  /* 0x000001400040d947 */ /* 0x001fea0003800000 */
.L_x_654:
[----:B------:R-:W-:Y:S05]  /*2640*/  BSYNC B1 ;  /* 0x0000000000017941 */ /* 0x000fea0003800000 */
.L_x_432:
[----:B------:R-:W-:-:S03]  /*2650*/  UMOV UR4, 0xffffffff ;  /* 0xffffffff00047882 */ /* 0x000fc60000000000 */
[----:B------:R-:W-:Y:S05]  /*2660*/  BRA.DIV UR4, `(.L_x_434) ;  /* 0x0000014204487947 */ /* 0x000fea000b800000 */
[----:B------:R1:W2:Y:S04]  /*2670*/  SHFL.IDX PT, R69, R13, RZ, 0x1e1f ;  /* 0x001e1fff0d457589 */ /* 0x0002a800000e0000 */
[----:B------:R1:W3:Y:S02]  /*2680*/  SHFL.IDX PT, R14, R71, RZ, 0x1e1f ;  /* 0x001e1fff470e7589 */ /* 0x0002e400000e0000 */
.L_x_658:
[----:B------:R-:W-:Y:S05]  /*2690*/  @P3 BRA `(.L_x_435) ;  /* 0x0000002000ec3947 */ /* 0x000fea0003800000 */
[----:B------:R-:W4:Y:S01]  /*26a0*/  LDL R83, [R1+0x30] ;  /* 0x0000300001537983 */ /* 0x000f220000100800 */
[----:B------:R-:W-:Y:S01]  /*26b0*/  BSSY B1, `(.L_x_436) ;  /* 0x0000072000017945 */ /* 0x000fe20003800000 */
[----:B----4-:R-:W-:-:S13]  /*26c0*/  LOP3.LUT P5, RZ, R83, 0x2, RZ, 0xc0, !PT ;  /* 0x0000000253ff7812 */ /* 0x010fda00078ac0ff */
[----:B------:R-:W-:Y:S05]  /*26d0*/  @P5 BRA `(.L_x_437) ;  /* 0x0000000400bc5947 */ /* 0x000fea0003800000 */
[----:B------:R4:W0:Y:S01]  /*26e0*/  LDS.128 R4, [R62+0xe000] ;  /* 0x00e000003e047984 */ /* 0x0008220000000c00 */
[----:B---3--:R-:W-:Y:S01]  /*26f0*/  IADD3 R10, P3, R16, R14, RZ ;  /* 0x0000000e100a7210 */ /* 0x008fe20007f7e0ff */
[----:B------:R-:W-:Y:S03]  /*2700*/  BSSY B2, `(.L_x_438) ;  /* 0x000006b000027945 */ /* 0x000fe60003800000 */
[----:B--2---:R-:W-:Y:S02]  /*2710*/  IADD3.X R11, R69, R17, RZ, P3, !PT ;  /* 0x00000011450b7210 */ /* 0x004fe40001ffe4ff */
[----:B------:R-:W-:-:S13]  /*2720*/  ISETP.GE.AND P3, PT, R22, R73, PT ;  /* 0x000000491600720c */ /* 0x000fda0003f66270 */
[----:B----4-:R-:W-:Y:S05]  /*2730*/  @P3 BRA `(.L_x_439) ;  /* 0x00000004009c3947 */ /* 0x010fea0003800000 */
[----:B------:R-:W-:Y:S01]  /*2740*/  SHF.R.U32.HI R12, RZ, 0x8, R27 ;  /* 0x00000008ff0c7819 */ /* 0x000fe2000001161b */
[----:B01----:R-:W-:Y:S01]  /*2750*/  IMAD.MOV.U32 R13, RZ, RZ, R4 ;  /* 0x000000ffff0d7224 */ /* 0x003fe200078e0004 */
[----:B------:R-:W-:Y:S02]  /*2760*/  SHF.R.U32.HI R26, RZ, 0x8, R57 ;  /* 0x00000008ff1a7819 */ /* 0x000fe40000011639 */
[----:B------:R-:W-:Y:S01]  /*2770*/  SHF.R.U32.HI R71, RZ, 0x10, R27 ;  /* 0x00000010ff477819 */ /* 0x000fe2000001161b */
[----:B------:R-:W-:Y:S01]  /*2780*/  IMAD.SHL.U32 R12, R12, 0x100, RZ ;  /* 0x000001000c0c7824 */ /* 0x000fe200078e00ff */
[----:B------:R-:W-:Y:S01]  /*2790*/  LOP3.LUT R15, R27, 0xff0000ff, RZ, 0xc0, !PT ;  /* 0xff0000ff1b0f7812 */ /* 0x000fe200078ec0ff */
[----:B------:R-:W-:Y:S01]  /*27a0*/  IMAD.SHL.U32 R26, R26, 0x100, RZ ;  /* 0x000001001a1a7824 */ /* 0x000fe200078e00ff */
[----:B------:R-:W-:Y:S02]  /*27b0*/  SHF.R.U32.HI R56, RZ, 0x10, R57 ;  /* 0x00000010ff387819 */ /* 0x000fe40000011639 */
[----:B------:R-:W-:-:S02]  /*27c0*/  LOP3.LUT R27, R57, 0xff0000ff, RZ, 0xc0, !PT ;  /* 0xff0000ff391b7812 */ /* 0x000fc400078ec0ff */
[----:B------:R-:W-:Y:S01]  /*27d0*/  LOP3.LUT R15, R15, 0xff00, R12, 0xf8, !PT ;  /* 0x0000ff000f0f7812 */ /* 0x000fe200078ef80c */
[----:B------:R-:W-:Y:S01]  /*27e0*/  IMAD.U32 R12, R71, 0x10000, RZ ;  /* 0x00010000470c7824 */ /* 0x000fe200078e00ff */
[----:B------:R-:W-:Y:S01]  /*27f0*/  LOP3.LUT R57, R27, 0xff00, R26, 0xf8, !PT ;  /* 0x0000ff001b397812 */ /* 0x000fe200078ef81a */
[----:B------:R-:W-:Y:S01]  /*2800*/  IMAD.U32 R26, R56, 0x10000, RZ ;  /* 0x00010000381a7824 */ /* 0x000fe200078e00ff */
[-C--:B------:R-:W-:Y:S02]  /*2810*/  F2FP.F16.E4M3.UNPACK_B R4, R5.reuse ;  /* 0x00000005ff04723e */ /* 0x080fe400020006ff */
[----:B------:R-:W-:Y:S02]  /*2820*/  F2FP.F16.E4M3.UNPACK_B R27, R78.H1 ;  /* 0x0000004eff1b723e */ /* 0x000fe400030006ff */
[----:B------:R-:W-:Y:S02]  /*2830*/  LOP3.LUT R12, R15, 0xff0000, R12, 0xf8, !PT ;  /* 0x00ff00000f0c7812 */ /* 0x000fe400078ef80c */
[----:B------:R-:W-:Y:S01]  /*2840*/  LOP3.LUT R15, R57, 0xff0000, R26, 0xf8, !PT ;  /* 0x00ff0000390f7812 */ /* 0x000fe200078ef81a */
[--C-:B------:R-:W-:Y:S01]  /*2850*/  HADD2.F32 R26, -RZ, R4.reuse.H1_H1 ;  /* 0x30000004ff1a7230 */ /* 0x100fe20000004100 */
[-C--:B------:R-:W-:Y:S01]  /*2860*/  F2FP.F16.E4M3.UNPACK_B R57, R72.reuse.H1 ;  /* 0x00000048ff39723e */ /* 0x080fe200030006ff */
[--C-:B------:R-:W-:Y:S01]  /*2870*/  HADD2.F32 R75, -RZ, R27.reuse.H0_H0 ;  /* 0x2000001bff4b7230 */ /* 0x100fe20000004100 */
[----:B------:R-:W-:Y:S01]  /*2880*/  F2FP.F16.E4M3.UNPACK_B R5, R5.H1 ;  /* 0x00000005ff05723e */ /* 0x000fe200030006ff */
[----:B------:R-:W-:Y:S01]  /*2890*/  HADD2.F32 R4, -RZ, R4.H0_H0 ;  /* 0x20000004ff047230 */ /* 0x000fe20000004100 */
[----:B------:R-:W-:Y:S01]  /*28a0*/  F2FP.F16.E4M3.UNPACK_B R72, R72 ;  /* 0x00000048ff48723e */ /* 0x000fe200020006ff */
[----:B------:R-:W-:-:S02]  /*28b0*/  HADD2.F32 R74, -RZ, R27.H1_H1 ;  /* 0x3000001bff4a7230 */ /* 0x000fc40000004100 */
[-C--:B------:R-:W-:Y:S01]  /*28c0*/  FMUL.FTZ R77, R26, R75.reuse ;  /* 0x0000004b1a4d7220 */ /* 0x080fe20000410000 */
[----:B------:R-:W-:Y:S02]  /*28d0*/  HADD2.F32 R71, -RZ, R57.H0_H0 ;  /* 0x20000039ff477230 */ /* 0x000fe40000004100 */
[--C-:B------:R-:W-:Y:S02]  /*28e0*/  HADD2.F32 R56, -RZ, R5.reuse.H1_H1 ;  /* 0x30000005ff387230 */ /* 0x100fe40000004100 */
[----:B------:R-:W-:Y:S02]  /*28f0*/  HADD2.F32 R27, -RZ, R5.H0_H0 ;  /* 0x20000005ff1b7230 */ /* 0x000fe40000004100 */
[----:B------:R-:W-:Y:S01]  /*2900*/  FMUL.FTZ R5, R4, R75 ;  /* 0x0000004b04057220 */ /* 0x000fe20000410000 */
[----:B------:R-:W-:Y:S02]  /*2910*/  HADD2.F32 R57, -RZ, R57.H1_H1 ;  /* 0x30000039ff397230 */ /* 0x000fe40000004100 */
[-C--:B------:R-:W-:Y:S01]  /*2920*/  FMUL.FTZ R76, R56, R74.reuse ;  /* 0x0000004a384c7220 */ /* 0x080fe20000410000 */
[-C--:B------:R-:W-:Y:S01]  /*2930*/  FFMA.FTZ R4, R4, R71.reuse, -R77 ;  /* 0x0000004704047223 */ /* 0x080fe2000001084d */
[C---:B------:R-:W-:Y:S01]  /*2940*/  FMUL.FTZ R75, R27.reuse, R74 ;  /* 0x0000004a1b4b7220 */ /* 0x040fe20000410000 */
[----:B------:R-:W-:Y:S01]  /*2950*/  FFMA.FTZ R5, R26, R71, R5 ;  /* 0x000000471a057223 */ /* 0x000fe20000010005 */
[----:B------:R-:W-:Y:S01]  /*2960*/  F2FP.F16.E4M3.UNPACK_B R74, R78 ;  /* 0x0000004eff4a723e */ /* 0x000fe200020006ff */
[----:B------:R-:W-:Y:S01]  /*2970*/  FFMA.FTZ R77, R27, R57, -R76 ;  /* 0x000000391b4d7223 */ /* 0x000fe2000001084c */
[----:B------:R-:W-:Y:S01]  /*2980*/  F2FP.F16.E4M3.UNPACK_B R26, R13.H1 ;  /* 0x0000000dff1a723e */ /* 0x000fe200030006ff */
[----:B------:R-:W-:Y:S01]  /*2990*/  FFMA.FTZ R78, R56, R57, R75 ;  /* 0x00000039384e7223 */ /* 0x000fe2000001004b */
[----:B------:R-:W-:Y:S01]  /*29a0*/  F2FP.F16.E4M3.UNPACK_B R13, R13 ;  /* 0x0000000dff0d723e */ /* 0x000fe200020006ff */
[----:B------:R-:W-:-:S02]  /*29b0*/  HADD2.F32 R71, -RZ, R74.H1_H1 ;  /* 0x3000004aff477230 */ /* 0x000fc40000004100 */
[--C-:B------:R-:W-:Y:S01]  /*29c0*/  HADD2.F32 R56, -RZ, R26.reuse.H0_H0 ;  /* 0x2000001aff387230 */ /* 0x100fe20000004100 */
[----:B------:R-:W-:Y:S01]  /*29d0*/  F2FP.SATFINITE.E4M3.F32.PACK_AB_MERGE_C R82, R78, R77, RZ ;  /* 0x0000004d4e52723e */ /* 0x000fe200048070ff */
[----:B------:R-:W-:Y:S02]  /*29e0*/  HADD2.F32 R57, -RZ, R26.H1_H1 ;  /* 0x3000001aff397230 */ /* 0x000fe40000004100 */
[--C-:B------:R-:W-:Y:S02]  /*29f0*/  HADD2.F32 R26, -RZ, R13.reuse.H0_H0 ;  /* 0x2000000dff1a7230 */ /* 0x100fe40000004100 */
[-C--:B------:R-:W-:Y:S01]  /*2a00*/  FMUL.FTZ R76, R56, R71.reuse ;  /* 0x00000047384c7220 */ /* 0x080fe20000410000 */
[----:B------:R-:W-:Y:S02]  /*2a10*/  HADD2.F32 R27, -RZ, R13.H1_H1 ;  /* 0x3000000dff1b7230 */ /* 0x000fe40000004100 */
[----:B------:R-:W-:Y:S01]  /*2a20*/  FMUL.FTZ R75, R57, R71 ;  /* 0x00000047394b7220 */ /* 0x000fe20000410000 */
[----:B------:R-:W-:Y:S01]  /*2a30*/  HADD2.F32 R13, -RZ, R72.H1_H1 ;  /* 0x30000048ff0d7230 */ /* 0x000fe20000004100 */
[----:B------:R-:W-:Y:S01]  /*2a40*/  F2FP.SATFINITE.E4M3.F32.PACK_AB_MERGE_C R5, R5, R4, R82 ;  /* 0x000000040505723e */ /* 0x000fe20004807052 */
[----:B------:R-:W-:-:S02]  /*2a50*/  HADD2.F32 R74, -RZ, R74.H0_H0 ;  /* 0x2000004aff4a7230 */ /* 0x000fc40000004100 */
[----:B------:R-:W-:Y:S02]  /*2a60*/  HADD2.F32 R72, -RZ, R72.H0_H0 ;  /* 0x20000048ff487230 */ /* 0x000fe40000004100 */
[-C--:B------:R-:W-:Y:S01]  /*2a70*/  FFMA.FTZ R75, R56, R13.reuse, -R75 ;  /* 0x0000000d384b7223 */ /* 0x080fe2000001084b */
[----:B------:R-:W-:Y:S01]  /*2a80*/  FFMA.FTZ R76, R57, R13, R76 ;  /* 0x0000000d394c7223 */ /* 0x000fe2000001004c */
[CC--:B------:R-:W-:Y:S01]  /*2a90*/  FMUL.FTZ R71, R27.reuse, R74.reuse ;  /* 0x0000004a1b477220 */ /* 0x0c0fe20000410000 */
[----:B------:R-:W-:Y:S01]  /*2aa0*/  FMUL.FTZ R74, R26, R74 ;  /* 0x0000004a1a4a7220 */ /* 0x000fe20000410000 */
[----:B------:R-:W-:Y:S02]  /*2ab0*/  F2FP.F16.E4M3.UNPACK_B R56, R7.H1 ;  /* 0x00000007ff38723e */ /* 0x000fe400030006ff */
[----:B------:R-:W-:Y:S01]  /*2ac0*/  F2FP.SATFINITE.E4M3.F32.PACK_AB_MERGE_C R81, R76, R75, RZ ;  /* 0x0000004b4c51723e */ /* 0x000fe200048070ff */
[-C--:B------:R-:W-:Y:S01]  /*2ad0*/  FFMA.FTZ R13, R26, R72.reuse, -R71 ;  /* 0x000000481a0d7223 */ /* 0x080fe20000010847 */
[-C--:B------:R-:W-:Y:S01]  /*2ae0*/  F2FP.F16.E4M3.UNPACK_B R76, R15.reuse.H1 ;  /* 0x0000000fff4c723e */ /* 0x080fe200030006ff */
[----:B------:R-:W-:Y:S01]  /*2af0*/  FFMA.FTZ R26, R27, R72, R74 ;  /* 0x000000481b1a7223 */ /* 0x000fe2000001004a */
[--C-:B------:R-:W-:Y:S01]  /*2b00*/  HADD2.F32 R57, -RZ, R56.reuse.H0_H0 ;  /* 0x20000038ff397230 */ /* 0x100fe20000004100 */
[----:B------:R-:W-:Y:S01]  /*2b10*/  F2FP.F16.E4M3.UNPACK_B R72, R12.H1 ;  /* 0x0000000cff48723e */ /* 0x000fe200030006ff */
[----:B------:R-:W-:Y:S01]  /*2b20*/  HADD2.F32 R56, -RZ, R56.H1_H1 ;  /* 0x30000038ff387230 */ /* 0x000fe20000004100 */
[----:B------:R-:W-:Y:S01]  /*2b30*/  F2FP.F16.E4M3.UNPACK_B R27, R6.H1 ;  /* 0x00000006ff1b723e */ /* 0x000fe200030006ff */
[----:B------:R-:W-:Y:S01]  /*2b40*/  HADD2.F32 R77, -RZ, R76.H1_H1 ;  /* 0x3000004cff4d7230 */ /* 0x000fe20000004100 */
[----:B------:R-:W-:Y:S01]  /*2b50*/  F2FP.F16.E4M3.UNPACK_B R75, R15 ;  /* 0x0000000fff4b723e */ /* 0x000fe200020006ff */
[----:B------:R-:W-:Y:S01]  /*2b60*/  HADD2.F32 R74, -RZ, R72.H1_H1 ;  /* 0x30000048ff4a7230 */ /* 0x000fe20000004100 */
[----:B------:R-:W-:Y:S01]  /*2b70*/  F2FP.F16.E4M3.UNPACK_B R71, R12 ;  /* 0x0000000cff47723e */ /* 0x000fe200020006ff */
[----:B------:R-:W-:-:S02]  /*2b80*/  HADD2.F32 R15, -RZ, R27.H1_H1 ;  /* 0x3000001bff0f7230 */ /* 0x000fc40000004100 */
[-C--:B------:R-:W-:Y:S01]  /*2b90*/  FMUL.FTZ R12, R56, R77.reuse ;  /* 0x0000004d380c7220 */ /* 0x080fe20000410000 */
[----:B------:R-:W-:Y:S02]  /*2ba0*/  HADD2.F32 R78, -RZ, R75.H1_H1 ;  /* 0x3000004bff4e7230 */ /* 0x000fe40000004100 */
[C---:B------:R-:W-:Y:S01]  /*2bb0*/  FMUL.FTZ R79, R57.reuse, R77 ;  /* 0x0000004d394f7220 */ /* 0x040fe20000410000 */
[----:B------:R-:W-:Y:S02]  /*2bc0*/  HADD2.F32 R27, -RZ, R27.H0_H0 ;  /* 0x2000001bff1b7230 */ /* 0x000fe40000004100 */
[----:B------:R-:W-:Y:S01]  /*2bd0*/  FFMA.FTZ R77, R57, R74, -R12 ;  /* 0x0000004a394d7223 */ /* 0x000fe2000001080c */
[----:B------:R-:W-:Y:S02]  /*2be0*/  HADD2.F32 R12, -RZ, R71.H1_H1 ;  /* 0x30000047ff0c7230 */ /* 0x000fe40000004100 */
[-C--:B------:R-:W-:Y:S01]  /*2bf0*/  FMUL.FTZ R80, R15, R78.reuse ;  /* 0x0000004e0f507220 */ /* 0x080fe20000410000 */
[----:B------:R-:W-:Y:S01]  /*2c00*/  F2FP.F16.E4M3.UNPACK_B R7, R7 ;  /* 0x00000007ff07723e */ /* 0x000fe200020006ff */
[C---:B------:R-:W-:Y:S01]  /*2c10*/  FMUL.FTZ R78, R27.reuse, R78 ;  /* 0x0000004e1b4e7220 */ /* 0x040fe20000410000 */
[----:B------:R-:W-:Y:S01]  /*2c20*/  F2FP.F16.E4M3.UNPACK_B R6, R6 ;  /* 0x00000006ff06723e */ /* 0x000fe200020006ff */
[----:B------:R-:W-:Y:S01]  /*2c30*/  FFMA.FTZ R80, R27, R12, -R80 ;  /* 0x0000000c1b507223 */ /* 0x000fe20000010850 */
[----:B------:R-:W-:-:S02]  /*2c40*/  HADD2.F32 R76, -RZ, R76.H0_H0 ;  /* 0x2000004cff4c7230 */ /* 0x000fc40000004100 */
[----:B------:R-:W-:Y:S01]  /*2c50*/  FFMA.FTZ R27, R15, R12, R78 ;  /* 0x0000000c0f1b7223 */ /* 0x000fe2000001004e */
[--C-:B------:R-:W-:Y:S02]  /*2c60*/  HADD2.F32 R12, -RZ, R7.reuse.H0_H0 ;  /* 0x20000007ff0c7230 */ /* 0x100fe40000004100 */
[----:B------:R-:W-:Y:S01]  /*2c70*/  FFMA.FTZ R74, R56, R74, R79 ;  /* 0x0000004a384a7223 */ /* 0x000fe2000001004f */
[----:B------:R-:W-:Y:S01]  /*2c80*/  HADD2.F32 R15, -RZ, R7.H1_H1 ;  /* 0x30000007ff0f7230 */ /* 0x000fe20000004100 */
[----:B------:R-:W-:Y:S01]  /*2c90*/  F2FP.SATFINITE.E4M3.F32.PACK_AB_MERGE_C R4, R26, R13, R81 ;  /* 0x0000000d1a04723e */ /* 0x000fe20004807051 */
[--C-:B------:R-:W-:Y:S01]  /*2ca0*/  HADD2.F32 R7, -RZ, R6.reuse.H0_H0 ;  /* 0x20000006ff077230 */ /* 0x100fe20000004100 */
[----:B------:R-:W-:Y:S01]  /*2cb0*/  F2FP.SATFINITE.E4M3.F32.PACK_AB_MERGE_C R27, R27, R80, RZ ;  /* 0x000000501b1b723e */ /* 0x000fe200048070ff */
[----:B------:R-:W-:Y:S02]  /*2cc0*/  HADD2.F32 R6, -RZ, R6.H1_H1 ;  /* 0x30000006ff067230 */ /* 0x000fe40000004100 */
[----:B------:R-:W-:Y:S01]  /*2cd0*/  FMUL.FTZ R57, R15, R76 ;  /* 0x0000004c0f397220 */ /* 0x000fe20000410000 */
[----:B------:R-:W-:-:S02]  /*2ce0*/  HADD2.F32 R75, -RZ, R75.H0_H0 ;  /* 0x2000004bff4b7230 */ /* 0x000fc40000004100 */
[----:B------:R-:W-:Y:S01]  /*2cf0*/  FMUL.FTZ R76, R12, R76 ;  /* 0x0000004c0c4c7220 */ /* 0x000fe20000410000 */
[----:B------:R-:W-:Y:S01]  /*2d00*/  HADD2.F32 R72, -RZ, R72.H0_H0 ;  /* 0x20000048ff487230 */ /* 0x000fe20000004100 */
[----:B------:R-:W-:Y:S01]  /*2d10*/  F2FP.SATFINITE.E4M3.F32.PACK_AB_MERGE_C R74, R74, R77, RZ ;  /* 0x0000004d4a4a723e */ /* 0x000fe200048070ff */
[----:B------:R-:W-:Y:S02]  /*2d20*/  HADD2.F32 R71, -RZ, R71.H0_H0 ;  /* 0x20000047ff477230 */ /* 0x000fe40000004100 */
[-C--:B------:R-:W-:Y:S01]  /*2d30*/  FMUL.FTZ R56, R6, R75.reuse ;  /* 0x0000004b06387220 */ /* 0x080fe20000410000 */
[----:B------:R-:W-:Y:S01]  /*2d40*/  FMUL.FTZ R75, R7, R75 ;  /* 0x0000004b074b7220 */ /* 0x000fe20000410000 */
[-C--:B------:R-:W-:Y:S01]  /*2d50*/  FFMA.FTZ R57, R12, R72.reuse, -R57 ;  /* 0x000000480c397223 */ /* 0x080fe20000010839 */
[----:B------:R-:W-:Y:S01]  /*2d60*/  FFMA.FTZ R76, R15, R72, R76 ;  /* 0x000000480f4c7223 */ /* 0x000fe2000001004c */
[-C--:B------:R-:W-:Y:S01]  /*2d70*/  FFMA.FTZ R56, R7, R71.reuse, -R56 ;  /* 0x0000004707387223 */ /* 0x080fe20000010838 */
[----:B------:R-:W-:-:S03]  /*2d80*/  FFMA.FTZ R75, R6, R71, R75 ;  /* 0x00000047064b7223 */ /* 0x000fc6000001004b */
[----:B------:R-:W-:Y:S02]  /*2d90*/  F2FP.SATFINITE.E4M3.F32.PACK_AB_MERGE_C R7, R76, R57, R74 ;  /* 0x000000394c07723e */ /* 0x000fe4000480704a */
[----:B------:R-:W-:-:S07]  /*2da0*/  F2FP.SATFINITE.E4M3.F32.PACK_AB_MERGE_C R6, R75, R56, R27 ;  /* 0x000000384b06723e */ /* 0x000fce000480701b */
.L_x_439:
[----:B------:R-:W-:Y:S05]  /*2db0*/  BSYNC B2 ;  /* 0x0000000000027941 */ /* 0x000fea0003800000 */
.L_x_438:
[----:B0-----:R4:W-:Y:S02]  /*2dc0*/  ST.E.128 desc[UR40][R10.64], R4 ;  /* 0x000000040a007985 */ /* 0x0019e4000c101d28 */
.L_x_437:
[----:B------:R-:W-:Y:S05]  /*2dd0*/  BSYNC B1 ;  /* 0x0000000000017941 */ /* 0x000fea0003800000 */
.L_x_436:
[----:B------:R-:W-:-:S13]  /*2de0*/  LOP3.LUT P3, RZ, R83, 0x1, RZ, 0xc0, !PT ;  /* 0x0000000153ff7812 */ /* 0x000fda000786c0ff */
[----:B------:R-:W-:Y:S05]  /*2df0*/  @P3 BRA `(.L_x_435) ;  /* 0x0000001c00143947 */ /* 0x000fea0003800000 */
[----:B----4-:R-:W4:Y:S04]  /*2e00*/  LDL R7, [R1+0x28] ;  /* 0x0000280001077983 */ /* 0x010f280000100800 */
[----:B------:R-:W2:Y:S04]  /*2e10*/  LDL R6, [R1+0x20] ;  /* 0x0000200001067983 */ /* 0x000ea80000100800 */
[----:B------:R-:W5:Y:S01]  /*2e20*/  LDL R12, [R1+0x24] ;  /* 0x00002400010c7983 */ /* 0x000f620000100800 */
[----:B------:R-:W-:Y:S01]  /*2e30*/  IMAD.MOV.U32 R5, RZ, RZ, 0x20 ;  /* 0x00000020ff057424 */ /* 0x000fe200078e00ff */
[----:B---3--:R-:W-:Y:S01]  /*2e40*/  IADD3 R10, P3, R156, R14, RZ ;  /* 0x0000000e9c0a7210 */ /* 0x008fe20007f7e0ff */
[----:B------:R-:W-:Y:S01]  /*2e50*/  IMAD R4, R19, 0x2800, RZ ;  /* 0x0000280013047824 */ /* 0x000fe200078e02ff */
[----:B------:R-:W-:Y:S02]  /*2e60*/  BSSY B1, `(.L_x_440) ;  /* 0x000006f000017945 */ /* 0x000fe40003800000 */
[----:B------:R-:W-:-:S04]  /*2e70*/  SEL R5, R5, 0xffffffe0, !P1 ;  /* 0xffffffe005057807 */ /* 0x000fc80004800000 */
[----:B----4-:R-:W-:Y:S01]  /*2e80*/  IADD3 R5, R5, R7, R4 ;  /* 0x0000000705057210 */ /* 0x010fe20007ffe004 */
[----:B--2---:R-:W-:-:S04]  /*2e90*/  IMAD.X R11, R69, 0x1, R6, P3 ;  /* 0x00000001450b7824 */ /* 0x004fc800018e0606 */
[----:B------:R-:W-:Y:S01]  /*2ea0*/  IMAD.IADD R4, R18, 0x1, R5 ;  /* 0x0000000112047824 */ /* 0x000fe200078e0205 */
[----:B-----5:R-:W-:-:S05]  /*2eb0*/  ISETP.GE.AND P3, PT, R12, R73, PT ;  /* 0x000000490c00720c */ /* 0x020fca0003f66270 */
[----:B------:R-:W2:Y:S08]  /*2ec0*/  LDS.128 R4, [R4+0xe000] ;  /* 0x00e0000004047984 */ /* 0x000eb00000000c00 */
[----:B------:R-:W-:Y:S05]  /*2ed0*/  @P3 BRA `(.L_x_441) ;  /* 0x00000004009c3947 */ /* 0x000fea0003800000 */
[----:B------:R-:W-:Y:S02]  /*2ee0*/  SHF.R.U32.HI R8, RZ, 0x8, R9 ;  /* 0x00000008ff087819 */ /* 0x000fe40000011609 */
[----:B------:R-:W-:Y:S02]  /*2ef0*/  SHF.R.U32.HI R14, RZ, 0x8, R25 ;  /* 0x00000008ff0e7819 */ /* 0x000fe40000011619 */
[----:B------:R-:W-:Y:S02]  /*2f00*/  LOP3.LUT R12, R9, 0xff0000ff, RZ, 0xc0, !PT ;  /* 0xff0000ff090c7812 */ /* 0x000fe400078ec0ff */
[----:B------:R-:W-:Y:S01]  /*2f10*/  SHF.R.U32.HI R24, RZ, 0x10, R9 ;  /* 0x00000010ff187819 */ /* 0x000fe20000011609 */
[----:B------:R-:W-:Y:S01]  /*2f20*/  IMAD.SHL.U32 R14, R14, 0x100, RZ ;  /* 0x000001000e0e7824 */ /* 0x000fe200078e00ff */
[----:B------:R-:W-:Y:S02]  /*2f30*/  SHF.R.U32.HI R15, RZ, 0x10, R25 ;  /* 0x00000010ff0f7819 */ /* 0x000fe40000011619 */
[----:B------:R-:W-:Y:S01]  /*2f40*/  SHF.L.U32 R9, R8, 0x8, RZ ;  /* 0x0000000808097819 */ /* 0x000fe200000006ff */
[----:B--2---:R-:W-:Y:S01]  /*2f50*/  IMAD.MOV.U32 R8, RZ, RZ, R4 ;  /* 0x000000ffff087224 */ /* 0x004fe200078e0004 */
[----:B-1----:R-:W-:Y:S01]  /*2f60*/  LOP3.LUT R13, R25, 0xff0000ff, RZ, 0xc0, !PT ;  /* 0xff0000ff190d7812 */ /* 0x002fe200078ec0ff */
[----:B------:R-:W-:Y:S01]  /*2f70*/  IMAD.U32 R15, R15, 0x10000, RZ ;  /* 0x000100000f0f7824 */ /* 0x000fe200078e00ff */
[----:B------:R-:W-:Y:S01]  /*2f80*/  LOP3.LUT R9, R12, 0xff00, R9, 0xf8, !PT ;  /* 0x0000ff000c097812 */ /* 0x000fe200078ef809 */
[----:B------:R-:W-:Y:S01]  /*2f90*/  IMAD.U32 R12, R24, 0x10000, RZ ;  /* 0x00010000180c7824 */ /* 0x000fe200078e00ff */
[----:B------:R-:W-:-:S02]  /*2fa0*/  LOP3.LUT R14, R13, 0xff00, R14, 0xf8, !PT ;  /* 0x0000ff000d0e7812 */ /* 0x000fc400078ef80e */
[-C--:B------:R-:W-:Y:S02]  /*2fb0*/  F2FP.F16.E4M3.UNPACK_B R4, R5.reuse ;  /* 0x00000005ff04723e */ /* 0x080fe400020006ff */
[----:B------:R-:W-:Y:S02]  /*2fc0*/  F2FP.F16.E4M3.UNPACK_B R13, R70.H1 ;  /* 0x00000046ff0d723e */ /* 0x000fe400030006ff */
[----:B------:R-:W-:Y:S01]  /*2fd0*/  LOP3.LUT R24, R9, 0xff0000, R12, 0xf8, !PT ;  /* 0x00ff000009187812 */ /* 0x000fe200078ef80c */
[--C-:B------:R-:W-:Y:S01]  /*2fe0*/  HADD2.F32 R9, -RZ, R4.reuse.H1_H1 ;  /* 0x30000004ff097230 */ /* 0x100fe20000004100 */
[----:B------:R-:W-:Y:S01]  /*2ff0*/  LOP3.LUT R27, R14, 0xff0000, R15, 0xf8, !PT ;  /* 0x00ff00000e1b7812 */ /* 0x000fe200078ef80f */
[--C-:B------:R-:W-:Y:S01]  /*3000*/  HADD2.F32 R25, -RZ, R13.reuse.H0_H0 ;  /* 0x2000000dff197230 */ /* 0x100fe20000004100 */
[----:B------:R-:W-:Y:S01]  /*3010*/  F2FP.F16.E4M3.UNPACK_B R14, R68.H1 ;  /* 0x00000044ff0e723e */ /* 0x000fe200030006ff */
[----:B------:R-:W-:Y:S01]  /*3020*/  HADD2.F32 R4, -RZ, R4.H0_H0 ;  /* 0x20000004ff047230 */ /* 0x000fe20000004100 */
[----:B------:R-:W-:Y:S01]  /*3030*/  F2FP.F16.E4M3.UNPACK_B R5, R5.H1 ;  /* 0x00000005ff05723e */ /* 0x000fe200030006ff */
[----:B------:R-:W-:-:S02]  /*3040*/  HADD2.F32 R26, -RZ, R13.H1_H1 ;  /* 0x3000000dff1a7230 */ /* 0x000fc40000004100 */
[CC--:B------:R-:W-:Y:S01]  /*3050*/  FMUL.FTZ R57, R9.reuse, R25.reuse ;  /* 0x0000001909397220 */ /* 0x0c0fe20000410000 */
[--C-:B------:R-:W-:Y:S02]  /*3060*/  HADD2.F32 R15, -RZ, R14.reuse.H0_H0 ;  /* 0x2000000eff0f7230 */ /* 0x100fe40000004100 */
[----:B------:R-:W-:Y:S01]  /*3070*/  FMUL.FTZ R56, R4, R25 ;  /* 0x0000001904387220 */ /* 0x000fe20000410000 */
[--C-:B------:R-:W-:Y:S01]  /*3080*/  HADD2.F32 R13, -RZ, R5.reuse.H1_H1 ;  /* 0x30000005ff0d7230 */ /* 0x100fe20000004100 */
[----:B------:R-:W-:Y:S01]  /*3090*/  F2FP.F16.E4M3.UNPACK_B R70, R70 ;  /* 0x00000046ff46723e */ /* 0x000fe200020006ff */
[----:B------:R-:W-:Y:S02]  /*30a0*/  HADD2.F32 R12, -RZ, R5.H0_H0 ;  /* 0x20000005ff0c7230 */ /* 0x000fe40000004100 */
[-C--:B------:R-:W-:Y:S01]  /*30b0*/  FFMA.FTZ R5, R9, R15.reuse, R56 ;  /* 0x0000000f09057223 */ /* 0x080fe20000010038 */
[----:B------:R-:W-:Y:S02]  /*30c0*/  HADD2.F32 R14, -RZ, R14.H1_H1 ;  /* 0x3000000eff0e7230 */ /* 0x000fe40000004100 */
[C---:B------:R-:W-:Y:S01]  /*30d0*/  FMUL.FTZ R25, R13.reuse, R26 ;  /* 0x0000001a0d197220 */ /* 0x040fe20000410000 */
[----:B------:R-:W-:Y:S01]  /*30e0*/  F2FP.F16.E4M3.UNPACK_B R9, R8.H1 ;  /* 0x00000008ff09723e */ /* 0x000fe200030006ff */
[----:B------:R-:W-:Y:S01]  /*30f0*/  FMUL.FTZ R26, R12, R26 ;  /* 0x0000001a0c1a7220 */ /* 0x000fe20000410000 */
[----:B------:R-:W-:Y:S01]  /*3100*/  FFMA.FTZ R4, R4, R15, -R57 ;  /* 0x0000000f04047223 */ /* 0x000fe20000010839 */
[----:B------:R-:W-:Y:S01]  /*3110*/  FFMA.FTZ R69, R12, R14, -R25 ;  /* 0x0000000e0c457223 */ /* 0x000fe20000010819 */
[----:B------:R-:W-:Y:S01]  /*3120*/  F2FP.F16.E4M3.UNPACK_B R8, R8 ;  /* 0x00000008ff08723e */ /* 0x000fe200020006ff */
[----:B------:R-:W-:Y:S01]  /*3130*/  FFMA.FTZ R72, R13, R14, R26 ;  /* 0x0000000e0d487223 */ /* 0x000fe2000001001a */
[----:B------:R-:W-:Y:S01]  /*3140*/  F2FP.F16.E4M3.UNPACK_B R68, R68 ;  /* 0x00000044ff44723e */ /* 0x000fe200020006ff */
[----:B------:R-:W-:-:S02]  /*3150*/  HADD2.F32 R15, -RZ, R70.H1_H1 ;  /* 0x30000046ff0f7230 */ /* 0x000fc40000004100 */
[--C-:B------:R-:W-:Y:S01]  /*3160*/  HADD2.F32 R12, -RZ, R9.reuse.H0_H0 ;  /* 0x20000009ff0c7230 */ /* 0x100fe20000004100 */
[----:B------:R-:W-:Y:S01]  /*3170*/  F2FP.SATFINITE.E4M3.F32.PACK_AB_MERGE_C R72, R72, R69, RZ ;  /* 0x000000454848723e */ /* 0x000fe200048070ff */
[----:B------:R-:W-:Y:S02]  /*3180*/  HADD2.F32 R13, -RZ, R9.H1_H1 ;  /* 0x30000009ff0d7230 */ /* 0x000fe40000004100 */
[----:B------:R-:W-:Y:S02]  /*3190*/  HADD2.F32 R9, -RZ, R8.H0_H0 ;  /* 0x20000008ff097230 */ /* 0x000fe40000004100 */
[-C--:B------:R-:W-:Y:S01]  /*31a0*/  FMUL.FTZ R56, R12, R15.reuse ;  /* 0x0000000f0c387220 */ /* 0x080fe20000410000 */
[----:B------:R-:W-:Y:S02]  /*31b0*/  HADD2.F32 R14, -RZ, R68.H1_H1 ;  /* 0x30000044ff0e7230 */ /* 0x000fe40000004100 */
[----:B------:R-:W-:Y:S01]  /*31c0*/  FMUL.FTZ R25, R13, R15 ;  /* 0x0000000f0d197220 */ /* 0x000fe20000410000 */
[----:B------:R-:W-:Y:S01]  /*31d0*/  HADD2.F32 R70, -RZ, R70.H0_H0 ;  /* 0x20000046ff467230 */ /* 0x000fe20000004100 */
[----:B------:R-:W-:Y:S01]  /*31e0*/  F2FP.SATFINITE.E4M3.F32.PACK_AB_MERGE_C R5, R5, R4, R72 ;  /* 0x000000040505723e */ /* 0x000fe20004807048 */
[----:B------:R-:W-:-:S02]  /*31f0*/  HADD2.F32 R8, -RZ, R8.H1_H1 ;  /* 0x30000008ff087230 */ /* 0x000fc40000004100 */
[-C--:B------:R-:W-:Y:S01]  /*3200*/  FFMA.FTZ R25, R12, R14.reuse, -R25 ;  /* 0x0000000e0c197223 */ /* 0x080fe20000010819 */
[----:B------:R-:W-:Y:S02]  /*3210*/  HADD2.F32 R68, -RZ, R68.H0_H0 ;  /* 0x20000044ff447230 */ /* 0x000fe40000004100 */
[----:B------:R-:W-:Y:S01]  /*3220*/  FFMA.FTZ R56, R13, R14, R56 ;  /* 0x0000000e0d387223 */ /* 0x000fe20000010038 */
[CC--:B------:R-:W-:Y:S01]  /*3230*/  FMUL.FTZ R15, R9.reuse, R70.reuse ;  /* 0x00000046090f7220 */ /* 0x0c0fe20000410000 */
[----:B------:R-:W-:Y:S01]  /*3240*/  FMUL.FTZ R26, R8, R70 ;  /* 0x00000046081a7220 */ /* 0x000fe20000410000 */
[----:B------:R-:W-:Y:S02]  /*3250*/  F2FP.F16.E4M3.UNPACK_B R14, R24.H1 ;  /* 0x00000018ff0e723e */ /* 0x000fe400030006ff */
[----:B------:R-:W-:Y:S01]  /*3260*/  F2FP.SATFINITE.E4M3.F32.PACK_AB_MERGE_C R71, R56, R25, RZ ;  /* 0x000000193847723e */ /* 0x000fe200048070ff */
[-C--:B------:R-:W-:Y:S01]  /*3270*/  FFMA.FTZ R57, R9, R68.reuse, -R26 ;  /* 0x0000004409397223 */ /* 0x080fe2000001081a */
[----:B------:R-:W-:Y:S01]  /*3280*/  F2FP.F16.E4M3.UNPACK_B R9, R7.H1 ;  /* 0x00000007ff09723e */ /* 0x000fe200030006ff */
[----:B------:R-:W-:Y:S01]  /*3290*/  FFMA.FTZ R68, R8, R68, R15 ;  /* 0x0000004408447223 */ /* 0x000fe2000001000f */
[-C--:B------:R-:W-:Y:S01]  /*32a0*/  F2FP.F16.E4M3.UNPACK_B R25, R27.reuse.H1 ;  /* 0x0000001bff19723e */ /* 0x080fe200030006ff */
[----:B------:R-:W-:Y:S01]  /*32b0*/  HADD2.F32 R15, -RZ, R14.H1_H1 ;  /* 0x3000000eff0f7230 */ /* 0x000fe20000004100 */
[----:B------:R-:W-:Y:S01]  /*32c0*/  F2FP.F16.E4M3.UNPACK_B R8, R6.H1 ;  /* 0x00000006ff08723e */ /* 0x000fe200030006ff */
[----:B------:R-:W-:Y:S01]  /*32d0*/  HADD2.F32 R13, -RZ, R9.H1_H1 ;  /* 0x30000009ff0d7230 */ /* 0x000fe20000004100 */
[----:B------:R-:W-:Y:S01]  /*32e0*/  F2FP.F16.E4M3.UNPACK_B R27, R27 ;  /* 0x0000001bff1b723e */ /* 0x000fe200020006ff */
[----:B------:R-:W-:Y:S01]  /*32f0*/  HADD2.F32 R56, -RZ, R25.H1_H1 ;  /* 0x30000019ff387230 */ /* 0x000fe20000004100 */
[----:B------:R-:W-:Y:S01]  /*3300*/  F2FP.F16.E4M3.UNPACK_B R24, R24 ;  /* 0x00000018ff18723e */ /* 0x000fe200020006ff */
[----:B------:R-:W-:Y:S01]  /*3310*/  HADD2.F32 R12, -RZ, R9.H0_H0 ;  /* 0x20000009ff0c7230 */ /* 0x000fe20000004100 */
[----:B------:R-:W-:Y:S01]  /*3320*/  F2FP.F16.E4M3.UNPACK_B R7, R7 ;  /* 0x00000007ff07723e */ /* 0x000fe200020006ff */
[----:B------:R-:W-:-:S02]  /*3330*/  HADD2.F32 R9, -RZ, R8.H1_H1 ;  /* 0x30000008ff097230 */ /* 0x000fc40000004100 */
[-C--:B------:R-:W-:Y:S01]  /*3340*/  FMUL.FTZ R69, R13, R56.reuse ;  /* 0x000000380d457220 */ /* 0x080fe20000410000 */
[--C-:B------:R-:W-:Y:S02]  /*3350*/  HADD2.F32 R26, -RZ, R27.reuse.H1_H1 ;  /* 0x3000001bff1a7230 */ /* 0x100fe40000004100 */
[C---:B------:R-:W-:Y:S01]  /*3360*/  FMUL.FTZ R56, R12.reuse, R56 ;  /* 0x000000380c387220 */ /* 0x040fe20000410000 */
[----:B------:R-:W-:Y:S02]  /*3370*/  HADD2.F32 R8, -RZ, R8.H0_H0 ;  /* 0x20000008ff087230 */ /* 0x000fe40000004100 */
[----:B------:R-:W-:Y:S01]  /*3380*/  FFMA.FTZ R70, R12, R15, -R69 ;  /* 0x0000000f0c467223 */ /* 0x000fe20000010845 */
[----:B------:R-:W-:Y:S02]  /*3390*/  HADD2.F32 R12, -RZ, R24.H1_H1 ;  /* 0x30000018ff0c7230 */ /* 0x000fe40000004100 */
[----:B------:R-:W-:Y:S01]  /*33a0*/  FMUL.FTZ R69, R9, R26 ;  /* 0x0000001a09457220 */ /* 0x000fe20000410000 */
[----:B------:R-:W-:Y:S01]  /*33b0*/  F2FP.F16.E4M3.UNPACK_B R6, R6 ;  /* 0x00000006ff06723e */ /* 0x000fe200020006ff */
[----:B------:R-:W-:Y:S01]  /*33c0*/  FMUL.FTZ R26, R8, R26 ;  /* 0x0000001a081a7220 */ /* 0x000fe20000410000 */
[----:B------:R-:W-:-:S02]  /*33d0*/  HADD2.F32 R27, -RZ, R27.H0_H0 ;  /* 0x2000001bff1b7230 */ /* 0x000fc40000004100 */
[-C--:B------:R-:W-:Y:S01]  /*33e0*/  FFMA.FTZ R69, R8, R12.reuse, -R69 ;  /* 0x0000000c08457223 */ /* 0x080fe20000010845 */
[--C-:B------:R-:W-:Y:S02]  /*33f0*/  HADD2.F32 R8, -RZ, R7.reuse.H0_H0 ;  /* 0x20000007ff087230 */ /* 0x100fe40000004100 */
[----:B------:R-:W-:Y:S01]  /*3400*/  FFMA.FTZ R26, R9, R12, R26 ;  /* 0x0000000c091a7223 */ /* 0x000fe2000001001a */
[----:B------:R-:W-:Y:S02]  /*3410*/  HADD2.F32 R9, -RZ, R7.H1_H1 ;  /* 0x30000007ff097230 */ /* 0x000fe40000004100 */
[----:B------:R-:W-:Y:S01]  /*3420*/  FFMA.FTZ R15, R13, R15, R56 ;  /* 0x0000000f0d0f7223 */ /* 0x000fe20000010038 */
[--C-:B------:R-:W-:Y:S01]  /*3430*/  HADD2.F32 R7, -RZ, R6.reuse.H0_H0 ;  /* 0x20000006ff077230 */ /* 0x100fe20000004100 */
[----:B------:R-:W-:Y:S01]  /*3440*/  F2FP.SATFINITE.E4M3.F32.PACK_AB_MERGE_C R4, R68, R57, R71 ;  /* 0x000000394404723e */ /* 0x000fe20004807047 */
[----:B------:R-:W-:Y:S01]  /*3450*/  HADD2.F32 R6, -RZ, R6.H1_H1 ;  /* 0x30000006ff067230 */ /* 0x000fe20000004100 */
[----:B------:R-:W-:Y:S01]  /*3460*/  F2FP.SATFINITE.E4M3.F32.PACK_AB_MERGE_C R26, R26, R69, RZ ;  /* 0x000000451a1a723e */ /* 0x000fe200048070ff */
[----:B------:R-:W-:Y:S01]  /*3470*/  HADD2.F32 R25, -RZ, R25.H0_H0 ;  /* 0x20000019ff197230 */ /* 0x000fe20000004100 */
[----:B------:R-:W-:Y:S01]  /*3480*/  F2FP.SATFINITE.E4M3.F32.PACK_AB_MERGE_C R15, R15, R70, RZ ;  /* 0x000000460f0f723e */ /* 0x000fe200048070ff */
[----:B------:R-:W-:-:S02]  /*3490*/  HADD2.F32 R14, -RZ, R14.H0_H0 ;  /* 0x2000000eff0e7230 */ /* 0x000fc40000004100 */
[----:B------:R-:W-:Y:S01]  /*34a0*/  FMUL.FTZ R12, R6, R27 ;  /* 0x0000001b060c7220 */ /* 0x000fe20000410000 */
[----:B------:R-:W-:Y:S02]  /*34b0*/  HADD2.F32 R24, -RZ, R24.H0_H0 ;  /* 0x20000018ff187230 */ /* 0x000fe40000004100 */
[-C--:B------:R-:W-:Y:S01]  /*34c0*/  FMUL.FTZ R13, R9, R25.reuse ;  /* 0x00000019090d7220 */ /* 0x080fe20000410000 */
[C---:B------:R-:W-:Y:S01]  /*34d0*/  FMUL.FTZ R56, R8.reuse, R25 ;  /* 0x0000001908387220 */ /* 0x040fe20000410000 */
[----:B------:R-:W-:Y:S02]  /*34e0*/  FMUL.FTZ R27, R7, R27 ;  /* 0x0000001b071b7220 */ /* 0x000fe40000410000 */
[-C--:B------:R-:W-:Y:S01]  /*34f0*/  FFMA.FTZ R13, R8, R14.reuse, -R13 ;  /* 0x0000000e080d7223 */ /* 0x080fe2000001080d */
[----:B------:R-:W-:Y:S01]  /*3500*/  FFMA.FTZ R56, R9, R14, R56 ;  /* 0x0000000e09387223 */ /* 0x000fe20000010038 */
[-C--:B------:R-:W-:Y:S01]  /*3510*/  FFMA.FTZ R12, R7, R24.reuse, -R12 ;  /* 0x00000018070c7223 */ /* 0x080fe2000001080c */
[----:B------:R-:W-:-:S03]  /*3520*/  FFMA.FTZ R27, R6, R24, R27 ;  /* 0x00000018061b7223 */ /* 0x000fc6000001001b */
[----:B------:R-:W-:Y:S02]  /*3530*/  F2FP.SATFINITE.E4M3.F32.PACK_AB_MERGE_C R7, R56, R13, R15 ;  /* 0x0000000d3807723e */ /* 0x000fe4000480700f */
[----:B------:R-:W-:-:S07]  /*3540*/  F2FP.SATFINITE.E4M3.F32.PACK_AB_MERGE_C R6, R27, R12, R26 ;  /* 0x0000000c1b06723e */ /* 0x000fce000480701a */
.L_x_441:
[----:B------:R-:W-:Y:S05]  /*3550*/  BSYNC B1 ;  /* 0x0000000000017941 */ /* 0x000fea0003800000 */
.L_x_440:
[----:B--2---:R2:W-:Y:S01]  /*3560*/  ST.E.128 desc[UR40][R10.64], R4 ;  /* 0x000000040a007985 */ /* 0x0045e2000c101d28 */
[----:B------:R-:W-:Y:S05]  /*3570*/  BRA `(.L_x_435) ;  /* 0x0000001400347947 */ /* 0x000fea0003800000 */
.L_x_428:
[----:B------:R-:W0:Y:S01]  /*3580*/  S2R R8, SR_TID.X ;  /* 0x0000000000087919 */ /* 0x000e220000002100 */
[----:B------:R-:W-:Y:S01]  /*3590*/  IMAD R65, R2, -0xa0, R31 ;  /* 0xffffff6002417824 */ /* 0x000fe200078e021f */
[----:B------:R-:W2:Y:S04]  /*35a0*/  LDL R14, [R1+0x18] ;  /* 0x00001800010e7983 */ /* 0x000ea80000100800 */
[----:B------:R-:W-:Y:S01]  /*35b0*/  VIMNMX R65, R65, 0xa0, PT ;  /* 0x000000a041417848 */ /* 0x000fe20003fe0100 */
[----:B0-----:R-:W-:-:S05]  /*35c0*/  VIADD R8, R8, 0xffffff80 ;  /* 0xffffff8008087836 */ /* 0x001fca0000000000 */
[----:B------:R-:W-:-:S04]  /*35d0*/  LEA.HI R8, R8, R8, RZ, 0x1 ;  /* 0x0000000808087211 */ /* 0x000fc800078f08ff */
[----:B------:R-:W-:-:S04]  /*35e0*/  SHF.R.S32.HI R8, RZ, 0x1, R8 ;  /* 0x00000001ff087819 */ /* 0x000fc80000011408 */
[----:B------:R-:W-:-:S04]  /*35f0*/  ISETP.GE.AND P3, PT, R8, R65, PT ;  /* 0x000000410800720c */ /* 0x000fc80003f66270 */
[----:B------:R-:W-:-:S13]  /*3600*/  ISETP.GE.OR P4, PT, R16, R73, P3 ;  /* 0x000000491000720c */ /* 0x000fda0001f86670 */
[----:B------:R-:W0:Y:S02]  /*3610*/  @!P4 LDC.64 R8, c[0x0][0x3e8] ;  /* 0x0000fa00ff08cb82 */ /* 0x000e240000000a00 */
[----:B0-----:R-:W-:-:S04]  /*3620*/  @!P4 IADD3 R8, P5, P6, R32, R8, R6 ;  /* 0x000000082008c210 */ /* 0x001fc80007ebe006 */
[----:B------:R-:W-:Y:S02]  /*3630*/  @!P4 IADD3.X R9, R51, R9, R10, P5, P6 ;  /* 0x000000093309c210 */ /* 0x000fe40002fec40a */
[----:B------:R-:W0:Y:S01]  /*3640*/  @!P4 LDC.64 R10, c[0x0][0x400] ;  /* 0x00010000ff0acb82 */ /* 0x000e220000000a00 */
[----:B------:R-:W-:Y:S02]  /*3650*/  CS2R R6, SRZ ;  /* 0x0000000000067805 */ /* 0x000fe4000001ff00 */
[----:B------:R-:W-:Y:S02]  /*3660*/  CS2R R26, SRZ ;  /* 0x00000000001a7805 */ /* 0x000fe4000001ff00 */
[----:B------:R-:W-:Y:S02]  /*3670*/  CS2R R24, SRZ ;  /* 0x0000000000187805 */ /* 0x000fe4000001ff00 */
[----:B0-----:R-:W-:Y:S02]  /*3680*/  @!P4 IADD3 R10, P5, P6, R38, R10, R4 ;  /* 0x0000000a260ac210 */ /* 0x001fe40007ebe004 */
[----:B------:R-:W-:-:S02]  /*3690*/  CS2R R4, SRZ ;  /* 0x0000000000047805 */ /* 0x000fc4000001ff00 */
[----:B------:R-:W-:-:S04]  /*36a0*/  @!P4 IADD3.X R11, R53, R11, R12, P5, P6 ;  /* 0x0000000b350bc210 */ /* 0x000fc80002fec40c */
[----:B------:R-:W3:Y:S04]  /*36b0*/  @!P4 LDG.E.128 R4, desc[UR40][R8.64] ;  /* 0x000000280804c981 */ /* 0x000ee8000c1e1d00 */
[----:B------:R-:W4:Y:S01]  /*36c0*/  @!P4 LDG.E.128 R24, desc[UR40][R10.64] ;  /* 0x000000280a18c981 */ /* 0x000f22000c1e1d00 */
[----:B------:R-:W-:Y:S02]  /*36d0*/  ISETP.GE.AND P5, PT, R16, R73, PT ;  /* 0x000000491000720c */ /* 0x000fe40003fa6270 */
[----:B--2---:R-:W-:Y:S01]  /*36e0*/  ISETP.NE.AND P4, PT, R14, 0x3, PT ;  /* 0x000000030e00780c */ /* 0x004fe20003f85270 */
[----:B---3--:R-:W-:Y:S02]  /*36f0*/  IMAD.MOV.U32 R72, RZ, RZ, R6 ;  /* 0x000000ffff487224 */ /* 0x008fe400078e0006 */
[----:B------:R-:W-:-:S02]  /*3700*/  IMAD.MOV.U32 R73, RZ, RZ, R4 ;  /* 0x000000ffff497224 */ /* 0x000fc400078e0004 */
[----:B----4-:R-:W-:Y:S01]  /*3710*/  IMAD.MOV.U32 R70, RZ, RZ, R26 ;  /* 0x000000ffff467224 */ /* 0x010fe200078e001a */
[----:B------:R-:W-:-:S07]  /*3720*/  MOV R75, R24 ;  /* 0x00000018004b7202 */ /* 0x000fce0000000f00 */
[----:B------:R-:W-:Y:S05]  /*3730*/  @!P4 BRA `(.L_x_442) ;  /* 0x000000000004c947 */ /* 0x000fea0003800000 */
[----:B------:R-:W-:Y:S01]  /*3740*/  BPT.TRAP 0x1 ;  /* 0x000000040000795c */ /* 0x000fe20000300000 */
.L_x_442:
[----:B------:R-:W-:Y:S01]  /*3750*/  IMAD R66, R19, 0x8, R18 ;  /* 0x0000000813427824 */ /* 0x000fe200078e0212 */
[----:B------:R-:W-:Y:S01]  /*3760*/  SHF.L.U32 R67, R157, 0x1f, RZ ;  /* 0x0000001f9d437819 */ /* 0x000fe200000006ff */
[----:B------:R-:W-:Y:S03]  /*3770*/  BSSY B1, `(.L_x_443) ;  /* 0x0000003000017945 */ /* 0x000fe60003800000 */
[----:B------:R-:W0:Y:S02]  /*3780*/  SYNCS.PHASECHK.TRANS64.TRYWAIT P6, [R66+URZ+0x13290], R67 ;  /* 0x01329043420075a7 */ /* 0x000e2400080c017f */
[----:B0-----:R-:W-:Y:S05]  /*3790*/  @!P6 BRA `(.L_x_444) ;  /* 0x000001300040e947 */ /* 0x001fea0003800000 */
.L_x_659:
[----:B------:R-:W-:Y:S05]  /*37a0*/  BSYNC B1 ;  /* 0x0000000000017941 */ /* 0x000fea0003800000 */
.L_x_443:
[----:B------:R-:W-:-:S03]  /*37b0*/  UMOV UR4, 0xffffffff ;  /* 0xffffffff00047882 */ /* 0x000fc60000000000 */
[----:B------:R-:W-:Y:S05]  /*37c0*/  BRA.DIV UR4, `(.L_x_445) ;  /* 0x0000013204487947 */ /* 0x000fea000b800000 */
[----:B------:R1:W2:Y:S04]  /*37d0*/  SHFL.IDX PT, R69, R13, RZ, 0x1e1f ;  /* 0x001e1fff0d457589 */ /* 0x0002a800000e0000 */
[----:B------:R-:W3:Y:S02]  /*37e0*/  SHFL.IDX PT, R71, R71, RZ, 0x1e1f ;  /* 0x001e1fff47477589 */ /* 0x000ee400000e0000 */
.L_x_663:
[----:B------:R-:W4:Y:S02]  /*37f0*/  LDC R68, c[0x0][0x2f4] ;  /* 0x0000bd00ff447b82 */ /* 0x000f240000000800 */
[----:B----4-:R-:W-:-:S13]  /*3800*/  ISETP.GE.OR P3, PT, R16, R68, P3 ;  /* 0x000000441000720c */ /* 0x010fda0001f66670 */
[----:B------:R-:W-:Y:S05]  /*3810*/  @P3 BRA `(.L_x_435) ;  /* 0x00000010008c3947 */ /* 0x000fea0003800000 */
[----:B------:R-:W4:Y:S04]  /*3820*/  LDL R12, [R1+0x34] ;  /* 0x00003400010c7983 */ /* 0x000f280000100800 */
[----:B------:R-:W5:Y:S04]  /*3830*/  LDL R11, [R1+0x38] ;  /* 0x00003800010b7983 */ /* 0x000f680000100800 */
[----:B------:R-:W5:Y:S01]  /*3840*/  LDL R10, [R1+0x3c] ;  /* 0x00003c00010a7983 */ /* 0x000f620000100800 */
[----:B------:R-:W-:Y:S01]  /*3850*/  IMAD.IADD R8, R68, 0x1, -R47 ;  /* 0x0000000144087824 */ /* 0x000fe200078e0a2f */
[----:B---3--:R-:W-:Y:S01]  /*3860*/  IADD3 R56, P3, R54, R71, RZ ;  /* 0x0000004736387210 */ /* 0x008fe20007f7e0ff */
[----:B------:R-:W-:Y:S03]  /*3870*/  BSSY B1, `(.L_x_446) ;  /* 0x00000e0000017945 */ /* 0x000fe60003800000 */
[----:B------:R-:W-:-:S02]  /*3880*/  SEL R8, R47, R8, !P0 ;  /* 0x000000082f087207 */ /* 0x000fc40004000000 */
[----:B--2---:R-:W-:Y:S02]  /*3890*/  LEA.HI.X.SX32 R57, R54, R69, 0x1, P3 ;  /* 0x0000004536397211 */ /* 0x004fe400018f0eff */
[----:B------:R-:W-:-:S04]  /*38a0*/  SHF.R.S32.HI R9, RZ, 0x1f, R8 ;  /* 0x0000001fff097819 */ /* 0x000fc80000011408 */
[----:B------:R-:W-:-:S04]  /*38b0*/  LEA.HI R9, R9, R8, RZ, 0x5 ;  /* 0x0000000809097211 */ /* 0x000fc800078f28ff */
[----:B------:R-:W-:Y:S01]  /*38c0*/  SHF.R.S32.HI R8, RZ, 0x5, R9 ;  /* 0x00000005ff087819 */ /* 0x000fe20000011409 */
[----:B------:R-:W-:-:S03]  /*38d0*/  IMAD R9, R19, 0x2800, R58 ;  /* 0x0000280013097824 */ /* 0x000fc600078e023a */
[----:B------:R-:W-:Y:S01]  /*38e0*/  LEA.HI.SX32 R8, R3, R8, 0x1c ;  /* 0x0000000803087211 */ /* 0x000fe200078fe2ff */
[----:B------:R-:W-:-:S04]  /*38f0*/  IMAD.IADD R9, R18, 0x1, R9 ;  /* 0x0000000112097824 */ /* 0x000fc800078e0209 */
[----:B------:R-:W-:-:S05]  /*3900*/  IMAD.SHL.U32 R74, R8, 0x10, RZ ;  /* 0x00000010084a7824 */ /* 0x000fca00078e00ff */
[----:B----4-:R-:W-:-:S04]  /*3910*/  LOP3.LUT R8, R12, 0x30, R74, 0xf8, !PT ;  /* 0x000000300c087812 */ /* 0x010fc800078ef84a */
[----:B-----5:R-:W-:-:S05]  /*3920*/  LOP3.LUT R8, R8, R11, RZ, 0x3c, !PT ;  /* 0x0000000b08087212 */ /* 0x020fca00078e3cff */
[----:B------:R-:W-:-:S04]  /*3930*/  IMAD.IADD R8, R10, 0x1, R8 ;  /* 0x000000010a087824 */ /* 0x000fc800078e0208 */
[----:B------:R-:W-:-:S04]  /*3940*/  IMAD R11, R19, 0x2800, R8 ;  /* 0x00002800130b7824 */ /* 0x000fc800078e0208 */
[----:B------:R-:W-:Y:S02]  /*3950*/  IMAD.IADD R12, R18, 0x1, R11 ;  /* 0x00000001120c7824 */ /* 0x000fe400078e020b */
[----:B------:R-:W2:Y:S04]  /*3960*/  LDS.128 R8, [R9+0xe000] ;  /* 0x00e0000009087984 */ /* 0x000ea80000000c00 */
[----:B-1----:R-:W1:Y:S01]  /*3970*/  LDS.128 R12, [R12+0xe000] ;  /* 0x00e000000c0c7984 */ /* 0x002e620000000c00 */
[----:B------:R-:W-:Y:S05]  /*3980*/  @P5 BRA `(.L_x_447) ;  /* 0x0000000c00385947 */ /* 0x000fea0003800000 */
[--C-:B------:R-:W-:Y:S01]  /*3990*/  SHF.R.U32.HI R84, RZ, 0x8, R5.reuse ;  /* 0x00000008ff547819 */ /* 0x100fe20000011605 */
[----:B--2---:R-:W-:Y:S01]  /*39a0*/  IMAD.MOV.U32 R24, RZ, RZ, R8 ;  /* 0x000000ffff187224 */ /* 0x004fe200078e0008 */
[----:B------:R-:W-:Y:S02]  /*39b0*/  LOP3.LUT R4, R5, 0xff0000ff, RZ, 0xc0, !PT ;  /* 0xff0000ff05047812 */ /* 0x000fe400078ec0ff */
[----:B------:R-:W-:Y:S02]  /*39c0*/  SHF.R.U32.HI R83, RZ, 0x10, R5 ;  /* 0x00000010ff537819 */ /* 0x000fe40000011605 */
[----:B------:R-:W-:Y:S02]  /*39d0*/  SHF.R.U32.HI R80, RZ, 0x8, R7 ;  /* 0x00000008ff507819 */ /* 0x000fe40000011607 */
[----:B------:R-:W-:Y:S02]  /*39e0*/  SHF.L.U32 R5, R84, 0x8, RZ ;  /* 0x0000000854057819 */ /* 0x000fe400000006ff */
[----:B------:R-:W-:-:S02]  /*39f0*/  SHF.R.U32.HI R78, RZ, 0x8, R25 ;  /* 0x00000008ff4e7819 */ /* 0x000fc40000011619 */
[----:B------:R-:W-:Y:S02]  /*3a00*/  LOP3.LUT R6, R7, 0xff0000ff, RZ, 0xc0, !PT ;  /* 0xff0000ff07067812 */ /* 0x000fe400078ec0ff */
[----:B------:R-:W-:Y:S01]  /*3a10*/  SHF.R.U32.HI R79, RZ, 0x10, R7 ;  /* 0x00000010ff4f7819 */ /* 0x000fe20000011607 */
[----:B------:R-:W-:Y:S01]  /*3a20*/  IMAD.SHL.U32 R7, R80, 0x100, RZ ;  /* 0x0000010050077824 */ /* 0x000fe200078e00ff */
[----:B------:R-:W-:Y:S01]  /*3a30*/  LOP3.LUT R4, R4, 0xff00, R5, 0xf8, !PT ;  /* 0x0000ff0004047812 */ /* 0x000fe200078ef805 */
[----:B------:R-:W-:Y:S01]  /*3a40*/  IMAD.U32 R5, R83, 0x10000, RZ ;  /* 0x0001000053057824 */ /* 0x000fe200078e00ff */
[--C-:B------:R-:W-:Y:S02]  /*3a50*/  SHF.R.U32.HI R77, RZ, 0x8, R27.reuse ;  /* 0x00000008ff4d7819 */ /* 0x100fe4000001161b */
[----:B------:R-:W-:Y:S02]  /*3a60*/  LOP3.LUT R76, R27, 0xff0000ff, RZ, 0xc0, !PT ;  /* 0xff0000ff1b4c7812 */ /* 0x000fe400078ec0ff */
[----:B------:R-:W-:Y:S01]  /*3a70*/  SHF.R.U32.HI R81, RZ, 0x10, R27 ;  /* 0x00000010ff517819 */ /* 0x000fe2000001161b */
[----:B------:R-:W-:Y:S01]  /*3a80*/  IMAD.SHL.U32 R27, R78, 0x100, RZ ;  /* 0x000001004e1b7824 */ /* 0x000fe200078e00ff */
[----:B------:R-:W-:Y:S01]  /*3a90*/  LOP3.LUT R26, R25, 0xff0000ff, RZ, 0xc0, !PT ;  /* 0xff0000ff191a7812 */ /* 0x000fe200078ec0ff */
[----:B------:R-:W-:Y:S01]  /*3aa0*/  IMAD.SHL.U32 R77, R77, 0x100, RZ ;  /* 0x000001004d4d7824 */ /* 0x000fe200078e00ff */
[----:B------:R-:W-:Y:S01]  /*3ab0*/  SHF.R.U32.HI R82, RZ, 0x10, R25 ;  /* 0x00000010ff527819 */ /* 0x000fe20000011619 */
[----:B-1----:R-:W-:Y:S01]  /*3ac0*/  IMAD.MOV.U32 R25, RZ, RZ, R12 ;  /* 0x000000ffff197224 */ /* 0x002fe200078e000c */
[----:B------:R-:W-:Y:S01]  /*3ad0*/  LOP3.LUT R7, R6, 0xff00, R7, 0xf8, !PT ;  /* 0x0000ff0006077812 */ /* 0x000fe200078ef807 */
[----:B------:R-:W-:Y:S01]  /*3ae0*/  IMAD.U32 R81, R81, 0x10000, RZ ;  /* 0x0001000051517824 */ /* 0x000fe200078e00ff */
[----:B------:R-:W-:Y:S01]  /*3af0*/  LOP3.LUT R6, R4, 0xff0000, R5, 0xf8, !PT ;  /* 0x00ff000004067812 */ /* 0x000fe200078ef805 */
[----:B------:R-:W-:Y:S01]  /*3b00*/  IMAD.U32 R4, R79, 0x10000, RZ ;  /* 0x000100004f047824 */ /* 0x000fe200078e00ff */
[----:B------:R-:W-:-:S02]  /*3b10*/  LOP3.LUT R78, R26, 0xff00, R27, 0xf8, !PT ;  /* 0x0000ff001a4e7812 */ /* 0x000fc400078ef81b */
[----:B------:R-:W-:Y:S02]  /*3b20*/  F2FP.F16.E4M3.UNPACK_B R79, R75.H1 ;  /* 0x0000004bff4f723e */ /* 0x000fe400030006ff */
[----:B------:R-:W-:Y:S02]  /*3b30*/  F2FP.F16.E4M3.UNPACK_B R27, R25.H1 ;  /* 0x00000019ff1b723e */ /* 0x000fe400030006ff */
[----:B------:R-:W-:Y:S01]  /*3b40*/  F2FP.F16.E4M3.UNPACK_B R26, R24.H1 ;  /* 0x00000018ff1a723e */ /* 0x000fe200030006ff */
[----:B------:R-:W-:Y:S01]  /*3b50*/  HADD2.F32 R5, -RZ, R79.H0_H0 ;  /* 0x2000004fff057230 */ /* 0x000fe20000004100 */
[----:B------:R-:W-:Y:S01]  /*3b60*/  LOP3.LUT R80, R76, 0xff00, R77, 0xf8, !PT ;  /* 0x0000ff004c507812 */ /* 0x000fe200078ef84d */
[----:B------:R-:W-:Y:S01]  /*3b70*/  HADD2.F32 R12, -RZ, R27.H0_H0 ;  /* 0x2000001bff0c7230 */ /* 0x000fe20000004100 */
[----:B------:R-:W-:Y:S01]  /*3b80*/  F2FP.F16.E4M3.UNPACK_B R76, R73.H1 ;  /* 0x00000049ff4c723e */ /* 0x000fe200030006ff */
[----:B------:R-:W-:Y:S01]  /*3b90*/  HADD2.F32 R8, -RZ, R26.H0_H0 ;  /* 0x2000001aff087230 */ /* 0x000fe20000004100 */
[----:B------:R-:W-:Y:S01]  /*3ba0*/  LOP3.LUT R4, R7, 0xff0000, R4, 0xf8, !PT ;  /* 0x00ff000007047812 */ /* 0x000fe200078ef804 */
[----:B------:R-:W-:-:S02]  /*3bb0*/  IMAD.U32 R7, R82, 0x10000, RZ ;  /* 0x0001000052077824 */ /* 0x000fc400078e00ff */
[-C--:B------:R-:W-:Y:S01]  /*3bc0*/  FMUL.FTZ R83, R12, R5.reuse ;  /* 0x000000050c537220 */ /* 0x080fe20000410000 */
[----:B------:R-:W-:Y:S02]  /*3bd0*/  HADD2.F32 R77, -RZ, R76.H0_H0 ;  /* 0x2000004cff4d7230 */ /* 0x000fe40000004100 */
[----:B------:R-:W-:Y:S01]  /*3be0*/  FMUL.FTZ R85, R8, R5 ;  /* 0x0000000508557220 */ /* 0x000fe20000410000 */
[----:B------:R-:W-:Y:S01]  /*3bf0*/  LOP3.LUT R5, R80, 0xff0000, R81, 0xf8, !PT ;  /* 0x00ff000050057812 */ /* 0x000fe200078ef851 */
[----:B------:R-:W-:Y:S01]  /*3c00*/  HADD2.F32 R79, -RZ, R79.H1_H1 ;  /* 0x3000004fff4f7230 */ /* 0x000fe20000004100 */
[----:B------:R-:W-:Y:S01]  /*3c10*/  F2FP.F16.E4M3.UNPACK_B R80, R75 ;  /* 0x0000004bff50723e */ /* 0x000fe200020006ff */
[-C--:B------:R-:W-:Y:S01]  /*3c20*/  FFMA.FTZ R8, R8, R77.reuse, -R83 ;  /* 0x0000004d08087223 */ /* 0x080fe20000010853 */
[----:B------:R-:W-:Y:S01]  /*3c30*/  FFMA.FTZ R12, R12, R77, R85 ;  /* 0x0000004d0c0c7223 */ /* 0x000fe20000010055 */
[----:B------:R-:W-:Y:S01]  /*3c40*/  F2FP.F16.E4M3.UNPACK_B R77, R73 ;  /* 0x00000049ff4d723e */ /* 0x000fe200020006ff */
[----:B------:R-:W-:Y:S01]  /*3c50*/  HADD2.F32 R26, -RZ, R26.H1_H1 ;  /* 0x3000001aff1a7230 */ /* 0x000fe20000004100 */
[----:B------:R-:W-:Y:S01]  /*3c60*/  F2FP.F16.E4M3.UNPACK_B R75, R25 ;  /* 0x00000019ff4b723e */ /* 0x000fe200020006ff */
[----:B------:R-:W-:Y:S01]  /*3c70*/  HADD2.F32 R27, -RZ, R27.H1_H1 ;  /* 0x3000001bff1b7230 */ /* 0x000fe20000004100 */
[----:B------:R-:W-:Y:S01]  /*3c80*/  F2FP.F16.E4M3.UNPACK_B R73, R24 ;  /* 0x00000018ff49723e */ /* 0x000fe200020006ff */
[----:B------:R-:W-:Y:S01]  /*3c90*/  HADD2.F32 R81, -RZ, R80.H0_H0 ;  /* 0x20000050ff517230 */ /* 0x000fe20000004100 */
[----:B------:R-:W-:Y:S01]  /*3ca0*/  LOP3.LUT R7, R78, 0xff0000, R7, 0xf8, !PT ;  /* 0x00ff00004e077812 */ /* 0x000fe200078ef807 */
[----:B------:R-:W-:-:S02]  /*3cb0*/  HADD2.F32 R78, -RZ, R76.H1_H1 ;  /* 0x3000004cff4e7230 */ /* 0x000fc40000004100 */
[-C--:B------:R-:W-:Y:S01]  /*3cc0*/  FMUL.FTZ R82, R26, R79.reuse ;  /* 0x0000004f1a527220 */ /* 0x080fe20000410000 */
[----:B------:R-:W-:Y:S02]  /*3cd0*/  HADD2.F32 R76, -RZ, R75.H0_H0 ;  /* 0x2000004bff4c7230 */ /* 0x000fe40000004100 */
[C---:B------:R-:W-:Y:S01]  /*3ce0*/  FMUL.FTZ R25, R27.reuse, R79 ;  /* 0x0000004f1b197220 */ /* 0x040fe20000410000 */
[----:B------:R-:W-:Y:S02]  /*3cf0*/  HADD2.F32 R24, -RZ, R73.H0_H0 ;  /* 0x20000049ff187230 */ /* 0x000fe40000004100 */
[----:B------:R-:W-:Y:S01]  /*3d00*/  FFMA.FTZ R27, R27, R78, R82 ;  /* 0x0000004e1b1b7223 */ /* 0x000fe20000010052 */
[----:B------:R-:W-:Y:S02]  /*3d10*/  HADD2.F32 R79, -RZ, R77.H0_H0 ;  /* 0x2000004dff4f7230 */ /* 0x000fe40000004100 */
[----:B------:R-:W-:Y:S01]  /*3d20*/  FMUL.FTZ R83, R76, R81 ;  /* 0x000000514c537220 */ /* 0x000fe20000410000 */
[----:B------:R-:W-:-:S02]  /*3d30*/  HADD2.F32 R82, -RZ, R80.H1_H1 ;  /* 0x30000050ff527230 */ /* 0x000fc40000004100 */
[----:B------:R-:W-:Y:S01]  /*3d40*/  FMUL.FTZ R81, R24, R81 ;  /* 0x0000005118517220 */ /* 0x000fe20000410000 */
[----:B------:R-:W-:Y:S02]  /*3d50*/  HADD2.F32 R75, -RZ, R75.H1_H1 ;  /* 0x3000004bff4b7230 */ /* 0x000fe40000004100 */
[----:B------:R-:W-:Y:S01]  /*3d60*/  FFMA.FTZ R25, R26, R78, -R25 ;  /* 0x0000004e1a197223 */ /* 0x000fe20000010819 */
[----:B------:R-:W-:Y:S02]  /*3d70*/  HADD2.F32 R73, -RZ, R73.H1_H1 ;  /* 0x30000049ff497230 */ /* 0x000fe40000004100 */
[-C--:B------:R-:W-:Y:S01]  /*3d80*/  FFMA.FTZ R26, R76, R79.reuse, R81 ;  /* 0x0000004f4c1a7223 */ /* 0x080fe20000010051 */
[----:B------:R-:W-:Y:S02]  /*3d90*/  HADD2.F32 R80, -RZ, R77.H1_H1 ;  /* 0x3000004dff507230 */ /* 0x000fe40000004100 */
[----:B------:R-:W-:Y:S01]  /*3da0*/  FMUL.FTZ R76, R75, R82 ;  /* 0x000000524b4c7220 */ /* 0x000fe20000410000 */
[----:B------:R-:W-:Y:S01]  /*3db0*/  F2FP.F16.E4M3.UNPACK_B R77, R70.H1 ;  /* 0x00000046ff4d723e */ /* 0x000fe200030006ff */
[C---:B------:R-:W-:Y:S01]  /*3dc0*/  FMUL.FTZ R84, R73.reuse, R82 ;  /* 0x0000005249547220 */ /* 0x040fe20000410000 */
[----:B------:R-:W-:Y:S01]  /*3dd0*/  F2FP.F16.E4M3.UNPACK_B R78, R14.H1 ;  /* 0x0000000eff4e723e */ /* 0x000fe200030006ff */
[----:B------:R-:W-:Y:S01]  /*3de0*/  FFMA.FTZ R73, R73, R80, -R76 ;  /* 0x0000005049497223 */ /* 0x000fe2000001084c */
[----:B------:R-:W-:Y:S01]  /*3df0*/  FFMA.FTZ R24, R24, R79, -R83 ;  /* 0x0000004f18187223 */ /* 0x000fe20000010853 */
[----:B------:R-:W-:Y:S01]  /*3e00*/  F2FP.F16.E4M3.UNPACK_B R81, R72.H1 ;  /* 0x00000048ff51723e */ /* 0x000fe200030006ff */
[----:B------:R-:W-:Y:S01]  /*3e10*/  HADD2.F32 R82, -RZ, R77.H0_H0 ;  /* 0x2000004dff527230 */ /* 0x000fe20000004100 */
[----:B------:R-:W-:Y:S01]  /*3e20*/  F2FP.F16.E4M3.UNPACK_B R76, R10.H1 ;  /* 0x0000000aff4c723e */ /* 0x000fe200030006ff */
[----:B------:R-:W-:-:S02]  /*3e30*/  HADD2.F32 R79, -RZ, R78.H0_H0 ;  /* 0x2000004eff4f7230 */ /* 0x000fc40000004100 */
[----:B------:R-:W-:Y:S01]  /*3e40*/  FFMA.FTZ R75, R75, R80, R84 ;  /* 0x000000504b4b7223 */ /* 0x000fe20000010054 */
[----:B------:R-:W-:Y:S01]  /*3e50*/  HADD2.F32 R83, -RZ, R77.H1_H1 ;  /* 0x3000004dff537230 */ /* 0x000fe20000004100 */
[----:B------:R-:W-:Y:S01]  /*3e60*/  F2FP.F16.E4M3.UNPACK_B R10, R10 ;  /* 0x0000000aff0a723e */ /* 0x000fe200020006ff */
[----:B------:R-:W-:Y:S02]  /*3e70*/  HADD2.F32 R77, -RZ, R76.H0_H0 ;  /* 0x2000004cff4d7230 */ /* 0x000fe40000004100 */
[----:B------:R-:W-:Y:S01]  /*3e80*/  FMUL.FTZ R84, R79, R82 ;  /* 0x000000524f547220 */ /* 0x000fe20000410000 */
[----:B------:R-:W-:Y:S01]  /*3e90*/  HADD2.F32 R80, -RZ, R81.H0_H0 ;  /* 0x20000051ff507230 */ /* 0x000fe20000004100 */
[----:B------:R-:W-:Y:S01]  /*3ea0*/  F2FP.SATFINITE.E4M3.F32.PACK_AB_MERGE_C R8, R25, R8, RZ ;  /* 0x000000081908723e */ /* 0x000fe200048070ff */
[----:B------:R-:W-:Y:S02]  /*3eb0*/  HADD2.F32 R78, -RZ, R78.H1_H1 ;  /* 0x3000004eff4e7230 */ /* 0x000fe40000004100 */
[----:B------:R-:W-:Y:S01]  /*3ec0*/  FMUL.FTZ R82, R77, R82 ;  /* 0x000000524d527220 */ /* 0x000fe20000410000 */
[----:B------:R-:W-:-:S02]  /*3ed0*/  HADD2.F32 R76, -RZ, R76.H1_H1 ;  /* 0x3000004cff4c7230 */ /* 0x000fc40000004100 */
[----:B------:R-:W-:Y:S01]  /*3ee0*/  FFMA.FTZ R84, R77, R80, -R84 ;  /* 0x000000504d547223 */ /* 0x000fe20000010854 */
[----:B------:R-:W-:Y:S02]  /*3ef0*/  HADD2.F32 R81, -RZ, R81.H1_H1 ;  /* 0x30000051ff517230 */ /* 0x000fe40000004100 */
[-C--:B------:R-:W-:Y:S01]  /*3f00*/  FMUL.FTZ R85, R78, R83.reuse ;  /* 0x000000534e557220 */ /* 0x080fe20000410000 */
[----:B------:R-:W-:Y:S01]  /*3f10*/  F2FP.F16.E4M3.UNPACK_B R77, R70 ;  /* 0x00000046ff4d723e */ /* 0x000fe200020006ff */
[C---:B------:R-:W-:Y:S01]  /*3f20*/  FMUL.FTZ R83, R76.reuse, R83 ;  /* 0x000000534c537220 */ /* 0x040fe20000410000 */
[----:B------:R-:W-:Y:S01]  /*3f30*/  F2FP.F16.E4M3.UNPACK_B R70, R14 ;  /* 0x0000000eff46723e */ /* 0x000fe200020006ff */
[-C--:B------:R-:W-:Y:S01]  /*3f40*/  FFMA.FTZ R89, R76, R81.reuse, -R85 ;  /* 0x000000514c597223 */ /* 0x080fe20000010855 */
[----:B------:R-:W-:Y:S01]  /*3f50*/  F2FP.F16.E4M3.UNPACK_B R76, R72 ;  /* 0x00000048ff4c723e */ /* 0x000fe200020006ff */
[----:B------:R-:W-:Y:S01]  /*3f60*/  FFMA.FTZ R91, R78, R81, R83 ;  /* 0x000000514e5b7223 */ /* 0x000fe20000010053 */
[----:B------:R-:W-:-:S02]  /*3f70*/  HADD2.F32 R81, -RZ, R77.H0_H0 ;  /* 0x2000004dff517230 */ /* 0x000fc40000004100 */
[----:B------:R-:W-:Y:S01]  /*3f80*/  FFMA.FTZ R82, R79, R80, R82 ;  /* 0x000000504f527223 */ /* 0x000fe20000010052 */
[----:B------:R-:W-:Y:S01]  /*3f90*/  HADD2.F32 R72, -RZ, R70.H0_H0 ;  /* 0x20000046ff487230 */ /* 0x000fe20000004100 */
[----:B------:R-:W-:Y:S01]  /*3fa0*/  F2FP.SATFINITE.E4M3.F32.PACK_AB_MERGE_C R12, R27, R12, RZ ;  /* 0x0000000c1b0c723e */ /* 0x000fe200048070ff */
[----:B------:R-:W-:Y:S01]  /*3fb0*/  HADD2.F32 R83, -RZ, R77.H1_H1 ;  /* 0x3000004dff537230 */ /* 0x000fe20000004100 */
[----:B------:R-:W-:Y:S01]  /*3fc0*/  F2FP.F16.E4M3.UNPACK_B R27, R13 ;  /* 0x0000000dff1b723e */ /* 0x000fe200020006ff */
[----:B------:R-:W-:Y:S02]  /*3fd0*/  HADD2.F32 R14, -RZ, R10.H0_H0 ;  /* 0x2000000aff0e7230 */ /* 0x000fe40000004100 */
[----:B------:R-:W-:Y:S01]  /*3fe0*/  FMUL.FTZ R85, R72, R81 ;  /* 0x0000005148557220 */ /* 0x000fe20000410000 */
[----:B------:R-:W-:Y:S01]  /*3ff0*/  HADD2.F32 R70, -RZ, R70.H1_H1 ;  /* 0x30000046ff467230 */ /* 0x000fe20000004100 */
[----:B------:R-:W-:Y:S01]  /*4000*/  F2FP.F16.E4M3.UNPACK_B R25, R9 ;  /* 0x00000009ff19723e */ /* 0x000fe200020006ff */
[----:B------:R-:W-:-:S02]  /*4010*/  HADD2.F32 R10, -RZ, R10.H1_H1 ;  /* 0x3000000aff0a7230 */ /* 0x000fc40000004100 */
[----:B------:R-:W-:Y:S01]  /*4020*/  FMUL.FTZ R81, R14, R81 ;  /* 0x000000510e517220 */ /* 0x000fe20000410000 */
[--C-:B------:R-:W-:Y:S02]  /*4030*/  HADD2.F32 R77, -RZ, R76.reuse.H0_H0 ;  /* 0x2000004cff4d7230 */ /* 0x100fe40000004100 */
[-C--:B------:R-:W-:Y:S01]  /*4040*/  FMUL.FTZ R87, R70, R83.reuse ;  /* 0x0000005346577220 */ /* 0x080fe20000410000 */
[----:B------:R-:W-:Y:S02]  /*4050*/  HADD2.F32 R79, -RZ, R76.H1_H1 ;  /* 0x3000004cff4f7230 */ /* 0x000fe40000004100 */
[----:B------:R-:W-:Y:S01]  /*4060*/  FMUL.FTZ R83, R10, R83 ;  /* 0x000000530a537220 */ /* 0x000fe20000410000 */
[----:B------:R-:W-:Y:S01]  /*4070*/  F2FP.F16.E4M3.UNPACK_B R76, R7 ;  /* 0x00000007ff4c723e */ /* 0x000fe200020006ff */
[-C--:B------:R-:W-:Y:S01]  /*4080*/  FFMA.FTZ R85, R14, R77.reuse, -R85 ;  /* 0x0000004d0e557223 */ /* 0x080fe20000010855 */
[----:B------:R-:W-:Y:S01]  /*4090*/  FFMA.FTZ R14, R72, R77, R81 ;  /* 0x0000004d480e7223 */ /* 0x000fe20000010051 */
[----:B------:R-:W-:Y:S01]  /*40a0*/  FFMA.FTZ R83, R70, R79, R83 ;  /* 0x0000004f46537223 */ /* 0x000fe20000010053 */
[----:B------:R-:W-:Y:S01]  /*40b0*/  F2FP.SATFINITE.E4M3.F32.PACK_AB_MERGE_C R8, R73, R24, R8 ;  /* 0x000000184908723e */ /* 0x000fe20004807008 */
[----:B------:R-:W-:Y:S01]  /*40c0*/  HADD2.F32 R70, -RZ, R27.H0_H0 ;  /* 0x2000001bff467230 */ /* 0x000fe20000004100 */
[----:B------:R-:W-:Y:S01]  /*40d0*/  F2FP.F16.E4M3.UNPACK_B R73, R6 ;  /* 0x00000006ff49723e */ /* 0x000fe200020006ff */
[----:B------:R-:W-:-:S02]  /*40e0*/  HADD2.F32 R77, -RZ, R76.H0_H0 ;  /* 0x2000004cff4d7230 */ /* 0x000fc40000004100 */
[----:B------:R-:W-:Y:S01]  /*40f0*/  FFMA.FTZ R10, R10, R79, -R87 ;  /* 0x0000004f0a0a7223 */ /* 0x000fe20000010857 */
[----:B------:R-:W-:Y:S01]  /*4100*/  HADD2.F32 R24, -RZ, R25.H0_H0 ;  /* 0x20000019ff187230 */ /* 0x000fe20000004100 */
[----:B------:R-:W-:Y:S01]  /*4110*/  F2FP.SATFINITE.E4M3.F32.PACK_AB_MERGE_C R12, R75, R26, R12 ;  /* 0x0000001a4b0c723e */ /* 0x000fe2000480700c */
[----:B------:R-:W-:Y:S02]  /*4120*/  HADD2.F32 R72, -RZ, R27.H1_H1 ;  /* 0x3000001bff487230 */ /* 0x000fe40000004100 */
[-C--:B------:R-:W-:Y:S01]  /*4130*/  FMUL.FTZ R79, R70, R77.reuse ;  /* 0x0000004d464f7220 */ /* 0x080fe20000410000 */
[----:B------:R-:W-:Y:S02]  /*4140*/  HADD2.F32 R75, -RZ, R73.H0_H0 ;  /* 0x20000049ff4b7230 */ /* 0x000fe40000004100 */
[----:B------:R-:W-:Y:S01]  /*4150*/  FMUL.FTZ R27, R24, R77 ;  /* 0x0000004d181b7220 */ /* 0x000fe20000410000 */
[----:B------:R-:W-:Y:S01]  /*4160*/  HADD2.F32 R77, -RZ, R76.H1_H1 ;  /* 0x3000004cff4d7230 */ /* 0x000fe20000004100 */
[----:B------:R-:W-:Y:S01]  /*4170*/  F2FP.F16.E4M3.UNPACK_B R13, R13.H1 ;  /* 0x0000000dff0d723e */ /* 0x000fe200030006ff */
[----:B------:R-:W-:-:S02]  /*4180*/  HADD2.F32 R26, -RZ, R25.H1_H1 ;  /* 0x30000019ff1a7230 */ /* 0x000fc40000004100 */
[-C--:B------:R-:W-:Y:S01]  /*4190*/  FFMA.FTZ R24, R24, R75.reuse, -R79 ;  /* 0x0000004b18187223 */ /* 0x080fe2000001084f */
[----:B------:R-:W-:Y:S01]  /*41a0*/  FFMA.FTZ R25, R70, R75, R27 ;  /* 0x0000004b46197223 */ /* 0x000fe2000001001b */
[----:B------:R-:W-:Y:S02]  /*41b0*/  HADD2.F32 R73, -RZ, R73.H1_H1 ;  /* 0x30000049ff497230 */ /* 0x000fe40000004100 */
[----:B------:R-:W-:Y:S01]  /*41c0*/  FMUL.FTZ R75, R72, R77 ;  /* 0x0000004d484b7220 */ /* 0x000fe20000410000 */
[----:B------:R-:W-:Y:S01]  /*41d0*/  F2FP.F16.E4M3.UNPACK_B R27, R9.H1 ;  /* 0x00000009ff1b723e */ /* 0x000fe200030006ff */
[C---:B------:R-:W-:Y:S01]  /*41e0*/  FMUL.FTZ R77, R26.reuse, R77 ;  /* 0x0000004d1a4d7220 */ /* 0x040fe20000410000 */
[----:B------:R-:W-:Y:S02]  /*41f0*/  HADD2.F32 R70, -RZ, R13.H0_H0 ;  /* 0x2000000dff467230 */ /* 0x000fe40000004100 */
[----:B------:R-:W-:Y:S01]  /*4200*/  FFMA.FTZ R9, R26, R73, -R75 ;  /* 0x000000491a097223 */ /* 0x000fe2000001084b */
[----:B------:R-:W-:Y:S01]  /*4210*/  F2FP.F16.E4M3.UNPACK_B R75, R7.H1 ;  /* 0x00000007ff4b723e */ /* 0x000fe200030006ff */
[----:B------:R-:W-:Y:S01]  /*4220*/  FFMA.FTZ R26, R72, R73, R77 ;  /* 0x00000049481a7223 */ /* 0x000fe2000001004d */
[----:B------:R-:W-:Y:S01]  /*4230*/  HADD2.F32 R7, -RZ, R27.H0_H0 ;  /* 0x2000001bff077230 */ /* 0x000fe20000004100 */
[----:B------:R-:W-:Y:S01]  /*4240*/  F2FP.F16.E4M3.UNPACK_B R6, R6.H1 ;  /* 0x00000006ff06723e */ /* 0x000fe200030006ff */
[----:B------:R-:W-:Y:S01]  /*4250*/  HADD2.F32 R72, -RZ, R13.H1_H1 ;  /* 0x3000000dff487230 */ /* 0x000fe20000004100 */
[----:B------:R-:W-:Y:S01]  /*4260*/  F2FP.SATFINITE.E4M3.F32.PACK_AB_MERGE_C R82, R91, R82, RZ ;  /* 0x000000525b52723e */ /* 0x000fe200048070ff */
[--C-:B------:R-:W-:Y:S01]  /*4270*/  HADD2.F32 R73, -RZ, R75.reuse.H0_H0 ;  /* 0x2000004bff497230 */ /* 0x100fe20000004100 */
[----:B------:R-:W-:Y:S01]  /*4280*/  F2FP.F16.E4M3.UNPACK_B R79, R5.H1 ;  /* 0x00000005ff4f723e */ /* 0x000fe200030006ff */
[----:B------:R-:W-:Y:S01]  /*4290*/  HADD2.F32 R75, -RZ, R75.H1_H1 ;  /* 0x3000004bff4b7230 */ /* 0x000fe20000004100 */
[----:B------:R-:W-:Y:S01]  /*42a0*/  F2FP.SATFINITE.E4M3.F32.PACK_AB_MERGE_C R14, R83, R14, R82 ;  /* 0x0000000e530e723e */ /* 0x000fe20004807052 */
[----:B------:R-:W-:-:S02]  /*42b0*/  HADD2.F32 R13, -RZ, R6.H0_H0 ;  /* 0x20000006ff0d7230 */ /* 0x000fc40000004100 */
[-C--:B------:R-:W-:Y:S01]  /*42c0*/  FMUL.FTZ R76, R70, R73.reuse ;  /* 0x00000049464c7220 */ /* 0x080fe20000410000 */
[C---:B------:R-:W-:Y:S01]  /*42d0*/  FMUL.FTZ R77, R7.reuse, R73 ;  /* 0x00000049074d7220 */ /* 0x040fe20000410000 */
[----:B------:R-:W-:Y:S02]  /*42e0*/  HADD2.F32 R27, -RZ, R27.H1_H1 ;  /* 0x3000001bff1b7230 */ /* 0x000fe40000004100 */
[----:B------:R-:W-:Y:S01]  /*42f0*/  FMUL.FTZ R78, R72, R75 ;  /* 0x0000004b484e7220 */ /* 0x000fe20000410000 */
[----:B------:R-:W-:Y:S02]  /*4300*/  HADD2.F32 R73, -RZ, R6.H1_H1 ;  /* 0x30000006ff497230 */ /* 0x000fe40000004100 */
[-C--:B------:R-:W-:Y:S01]  /*4310*/  FFMA.FTZ R6, R7, R13.reuse, -R76 ;  /* 0x0000000d07067223 */ /* 0x080fe2000001084c */
[----:B------:R-:W-:Y:S01]  /*4320*/  FFMA.FTZ R7, R70, R13, R77 ;  /* 0x0000000d46077223 */ /* 0x000fe2000001004d */
[C---:B------:R-:W-:Y:S01]  /*4330*/  FMUL.FTZ R75, R27.reuse, R75 ;  /* 0x0000004b1b4b7220 */ /* 0x040fe20000410000 */
[----:B------:R-:W-:Y:S01]  /*4340*/  F2FP.F16.E4M3.UNPACK_B R70, R15 ;  /* 0x0000000fff46723e */ /* 0x000fe200020006ff */
[----:B------:R-:W-:Y:S01]  /*4350*/  FFMA.FTZ R83, R27, R73, -R78 ;  /* 0x000000491b537223 */ /* 0x000fe2000001084e */
[----:B------:R-:W-:Y:S01]  /*4360*/  F2FP.F16.E4M3.UNPACK_B R78, R5 ;  /* 0x00000005ff4e723e */ /* 0x000fe200020006ff */
[----:B------:R-:W-:Y:S01]  /*4370*/  FFMA.FTZ R82, R72, R73, R75 ;  /* 0x0000004948527223 */ /* 0x000fe2000001004b */
[----:B------:R-:W-:Y:S01]  /*4380*/  F2FP.F16.E4M3.UNPACK_B R13, R11 ;  /* 0x0000000bff0d723e */ /* 0x000fe200020006ff */
[----:B------:R-:W-:Y:S01]  /*4390*/  HADD2.F32 R73, -RZ, R70.H0_H0 ;  /* 0x20000046ff497230 */ /* 0x000fe20000004100 */
[----:B------:R-:W-:Y:S01]  /*43a0*/  F2FP.F16.E4M3.UNPACK_B R72, R15.H1 ;  /* 0x0000000fff48723e */ /* 0x000fe200030006ff */
[----:B------:R-:W-:Y:S01]  /*43b0*/  HADD2.F32 R80, -RZ, R78.H0_H0 ;  /* 0x2000004eff507230 */ /* 0x000fe20000004100 */
[----:B------:R-:W-:Y:S01]  /*43c0*/  F2FP.SATFINITE.E4M3.F32.PACK_AB_MERGE_C R84, R89, R84, RZ ;  /* 0x000000545954723e */ /* 0x000fe200048070ff */
[----:B------:R-:W-:Y:S01]  /*43d0*/  HADD2.F32 R15, -RZ, R13.H0_H0 ;  /* 0x2000000dff0f7230 */ /* 0x000fe20000004100 */
[----:B------:R-:W-:Y:S01]  /*43e0*/  F2FP.F16.E4M3.UNPACK_B R11, R11.H1 ;  /* 0x0000000bff0b723e */ /* 0x000fe200030006ff */
[--C-:B------:R-:W-:Y:S01]  /*43f0*/  HADD2.F32 R81, -RZ, R79.reuse.H0_H0 ;  /* 0x2000004fff517230 */ /* 0x100fe20000004100 */
[-C--:B------:R-:W-:Y:S01]  /*4400*/  F2FP.F16.E4M3.UNPACK_B R5, R4.reuse ;  /* 0x00000004ff05723e */ /* 0x080fe200020006ff */
[----:B------:R-:W-:Y:S01]  /*4410*/  HADD2.F32 R79, -RZ, R79.H1_H1 ;  /* 0x3000004fff4f7230 */ /* 0x000fe20000004100 */
[----:B------:R-:W-:Y:S01]  /*4420*/  F2FP.F16.E4M3.UNPACK_B R75, R4.H1 ;  /* 0x00000004ff4b723e */ /* 0x000fe200030006ff */
[----:B------:R-:W-:Y:S01]  /*4430*/  HADD2.F32 R4, -RZ, R72.H0_H0 ;  /* 0x20000048ff047230 */ /* 0x000fe20000004100 */
[----:B------:R-:W-:Y:S01]  /*4440*/  F2FP.SATFINITE.E4M3.F32.PACK_AB_MERGE_C R10, R10, R85, R84 ;  /* 0x000000550a0a723e */ /* 0x000fe20004807054 */
[----:B------:R-:W-:-:S02]  /*4450*/  HADD2.F32 R27, -RZ, R11.H0_H0 ;  /* 0x2000000bff1b7230 */ /* 0x000fc40000004100 */
[-C--:B------:R-:W-:Y:S01]  /*4460*/  FMUL.FTZ R84, R73, R80.reuse ;  /* 0x0000005049547220 */ /* 0x080fe20000410000 */
[----:B------:R-:W-:Y:S02]  /*4470*/  HADD2.F32 R76, -RZ, R5.H0_H0 ;  /* 0x20000005ff4c7230 */ /* 0x000fe40000004100 */
[----:B------:R-:W-:Y:S01]  /*4480*/  FMUL.FTZ R80, R15, R80 ;  /* 0x000000500f507220 */ /* 0x000fe20000410000 */
[----:B------:R-:W-:Y:S02]  /*4490*/  HADD2.F32 R72, -RZ, R72.H1_H1 ;  /* 0x30000048ff487230 */ /* 0x000fe40000004100 */
[-C--:B------:R-:W-:Y:S01]  /*44a0*/  FMUL.FTZ R86, R4, R81.reuse ;  /* 0x0000005104567220 */ /* 0x080fe20000410000 */
[----:B------:R-:W-:Y:S02]  /*44b0*/  HADD2.F32 R11, -RZ, R11.H1_H1 ;  /* 0x3000000bff0b7230 */ /* 0x000fe40000004100 */
[----:B------:R-:W-:Y:S01]  /*44c0*/  FMUL.FTZ R81, R27, R81 ;  /* 0x000000511b517220 */ /* 0x000fe20000410000 */
[----:B------:R-:W-:-:S02]  /*44d0*/  HADD2.F32 R77, -RZ, R75.H0_H0 ;  /* 0x2000004bff4d7230 */ /* 0x000fc40000004100 */
[-C--:B------:R-:W-:Y:S01]  /*44e0*/  FFMA.FTZ R84, R15, R76.reuse, -R84 ;  /* 0x0000004c0f547223 */ /* 0x080fe20000010854 */
[----:B------:R-:W-:Y:S01]  /*44f0*/  FFMA.FTZ R80, R73, R76, R80 ;  /* 0x0000004c49507223 */ /* 0x000fe20000010050 */
[----:B------:R-:W-:Y:S02]  /*4500*/  HADD2.F32 R70, -RZ, R70.H1_H1 ;  /* 0x30000046ff467230 */ /* 0x000fe40000004100 */
[-C--:B------:R-:W-:Y:S01]  /*4510*/  FMUL.FTZ R76, R72, R79.reuse ;  /* 0x0000004f484c7220 */ /* 0x080fe20000410000 */
[----:B------:R-:W-:Y:S02]  /*4520*/  HADD2.F32 R78, -RZ, R78.H1_H1 ;  /* 0x3000004eff4e7230 */ /* 0x000fe40000004100 */
[----:B------:R-:W-:Y:S01]  /*4530*/  FMUL.FTZ R79, R11, R79 ;  /* 0x0000004f0b4f7220 */ /* 0x000fe20000410000 */
[----:B------:R-:W-:Y:S02]  /*4540*/  HADD2.F32 R75, -RZ, R75.H1_H1 ;  /* 0x3000004bff4b7230 */ /* 0x000fe40000004100 */
[----:B------:R-:W-:Y:S01]  /*4550*/  FFMA.FTZ R81, R4, R77, R81 ;  /* 0x0000004d04517223 */ /* 0x000fe20000010051 */
[----:B------:R-:W-:-:S02]  /*4560*/  HADD2.F32 R13, -RZ, R13.H1_H1 ;  /* 0x3000000dff0d7230 */ /* 0x000fc40000004100 */
[----:B------:R-:W-:Y:S01]  /*4570*/  FFMA.FTZ R86, R27, R77, -R86 ;  /* 0x0000004d1b567223 */ /* 0x000fe20000010856 */
[----:B------:R-:W-:Y:S02]  /*4580*/  HADD2.F32 R5, -RZ, R5.H1_H1 ;  /* 0x30000005ff057230 */ /* 0x000fe40000004100 */
[-C--:B------:R-:W-:Y:S01]  /*4590*/  FMUL.FTZ R4, R70, R78.reuse ;  /* 0x0000004e46047220 */ /* 0x080fe20000410000 */
[-C--:B------:R-:W-:Y:S01]  /*45a0*/  FFMA.FTZ R11, R11, R75.reuse, -R76 ;  /* 0x0000004b0b0b7223 */ /* 0x080fe2000001084c */
[C---:B------:R-:W-:Y:S01]  /*45b0*/  FMUL.FTZ R15, R13.reuse, R78 ;  /* 0x0000004e0d0f7220 */ /* 0x040fe20000410000 */
[----:B------:R-:W-:Y:S01]  /*45c0*/  FFMA.FTZ R72, R72, R75, R79 ;  /* 0x0000004b48487223 */ /* 0x000fe2000001004f */
[-C--:B------:R-:W-:Y:S01]  /*45d0*/  FFMA.FTZ R13, R13, R5.reuse, -R4 ;  /* 0x000000050d0d7223 */ /* 0x080fe20000010804 */
[----:B------:R-:W-:Y:S01]  /*45e0*/  F2FP.SATFINITE.E4M3.F32.PACK_AB_MERGE_C R6, R83, R6, RZ ;  /* 0x000000065306723e */ /* 0x000fe200048070ff */
[----:B------:R-:W-:Y:S01]  /*45f0*/  FFMA.FTZ R15, R70, R5, R15 ;  /* 0x00000005460f7223 */ /* 0x000fe2000001000f */
[----:B------:R-:W-:-:S02]  /*4600*/  F2FP.SATFINITE.E4M3.F32.PACK_AB_MERGE_C R11, R11, R86, RZ ;  /* 0x000000560b0b723e */ /* 0x000fc400048070ff */
[----:B------:R-:W-:Y:S02]  /*4610*/  F2FP.SATFINITE.E4M3.F32.PACK_AB_MERGE_C R7, R82, R7, RZ ;  /* 0x000000075207723e */ /* 0x000fe400048070ff */
[----:B------:R-:W-:Y:S02]  /*4620*/  F2FP.SATFINITE.E4M3.F32.PACK_AB_MERGE_C R72, R72, R81, RZ ;  /* 0x000000514848723e */ /* 0x000fe400048070ff */
[----:B------:R-:W-:Y:S02]  /*4630*/  F2FP.SATFINITE.E4M3.F32.PACK_AB_MERGE_C R11, R13, R84, R11 ;  /* 0x000000540d0b723e */ /* 0x000fe4000480700b */
[----:B------:R-:W-:Y:S02]  /*4640*/  F2FP.SATFINITE.E4M3.F32.PACK_AB_MERGE_C R9, R9, R24, R6 ;  /* 0x000000180909723e */ /* 0x000fe40004807006 */
[----:B------:R-:W-:Y:S02]  /*4650*/  F2FP.SATFINITE.E4M3.F32.PACK_AB_MERGE_C R13, R26, R25, R7 ;  /* 0x000000191a0d723e */ /* 0x000fe40004807007 */
[----:B------:R-:W-:-:S07]  /*4660*/  F2FP.SATFINITE.E4M3.F32.PACK_AB_MERGE_C R15, R15, R80, R72 ;  /* 0x000000500f0f723e */ /* 0x000fce0004807048 */
.L_x_447:
[----:B------:R-:W-:Y:S05]  /*4670*/  BSYNC B1 ;  /* 0x0000000000017941 */ /* 0x000fea0003800000 */
.L_x_446:
[----:B--2---:R2:W-:Y:S01]  /*4680*/  ST.E.128 desc[UR40][R56.64], R8 ;  /* 0x0000000838007985 */ /* 0x0045e2000c101d28 */
[----:B------:R-:W-:-:S13]  /*4690*/  ISETP.GE.AND P3, PT, R74, R68, PT ;  /* 0x000000444a00720c */ /* 0x000fda0003f66270 */
[----:B------:R-:W-:Y:S05]  /*46a0*/  @P3 BRA `(.L_x_435) ;  /* 0x0000000000e83947 */ /* 0x000fea0003800000 */
[----:B------:R-:W-:-:S04]  /*46b0*/  IADD3 R4, P3, R71, R74, RZ ;  /* 0x0000004a47047210 */ /* 0x000fc80007f7e0ff */
[----:B------:R-:W-:-:S05]  /*46c0*/  LEA.HI.X.SX32 R5, R74, R69, 0x1, P3 ;  /* 0x000000454a057211 */ /* 0x000fca00018f0eff */
[----:B-1----:R1:W-:Y:S01]  /*46d0*/  ST.E.128 desc[UR40][R4.64], R12 ;  /* 0x0000000c04007985 */ /* 0x0023e2000c101d28 */
[----:B------:R-:W-:Y:S05]  /*46e0*/  BRA `(.L_x_435) ;  /* 0x0000000000d87947 */ /* 0x000fea0003800000 */
.L_x_427:
[----:B------:R-:W2:Y:S02]  /*46f0*/  LDL R4, [R1+0x18] ;  /* 0x0000180001047983 */ /* 0x000ea40000100800 */
[----:B--2---:R-:W-:-:S13]  /*4700*/  ISETP.NE.AND P4, PT, R4, 0x3, PT ;  /* 0x000000030400780c */ /* 0x004fda0003f85270 */
[----:B------:R-:W-:Y:S05]  /*4710*/  @!P4 BRA `(.L_x_448) ;  /* 0x000000000004c947 */ /* 0x000fea0003800000 */
[----:B------:R-:W-:Y:S01]  /*4720*/  BPT.TRAP 0x1 ;  /* 0x000000040000795c */ /* 0x000fe20000300000 */
.L_x_448:
[----:B------:R-:W-:Y:S01]  /*4730*/  IMAD R66, R19, 0x8, R18 ;  /* 0x0000000813427824 */ /* 0x000fe200078e0212 */
[----:B------:R-:W-:Y:S01]  /*4740*/  SHF.L.U32 R67, R157, 0x1f, RZ ;  /* 0x0000001f9d437819 */ /* 0x000fe200000006ff */
[----:B------:R-:W-:Y:S01]  /*4750*/  BSSY B1, `(.L_x_449) ;  /* 0x0000004000017945 */ /* 0x000fe20003800000 */
[----:B------:R-:W-:Y:S02]  /*4760*/  SHF.R.S32.HI R63, RZ, 0x1f, R61 ;  /* 0x0000001fff3f7819 */ /* 0x000fe4000001143d */
[----:B------:R-:W0:Y:S02]  /*4770*/  SYNCS.PHASECHK.TRANS64.TRYWAIT P3, [R66+URZ+0x13290], R67 ;  /* 0x01329043420075a7 */ /* 0x000e24000806017f */
[----:B0-----:R-:W-:Y:S05]  /*4780*/  @!P3 BRA `(.L_x_450) ;  /* 0x0000012000a0b947 */ /* 0x001fea0003800000 */
.L_x_664:
[----:B------:R-:W-:Y:S05]  /*4790*/  BSYNC B1 ;  /* 0x0000000000017941 */ /* 0x000fea0003800000 */
.L_x_449:
[----:B------:R-:W2:Y:S01]  /*47a0*/  LDL R10, [R1+0x8] ;  /* 0x00000800010a7983 */ /* 0x000ea20000100800 */
[----:B------:R-:W-:Y:S01]  /*47b0*/  ULDC.64 UR4, c[0x0][0x300] ;  /* 0x0000c00000047ab9 */ /* 0x000fe20000000a00 */
[----:B-----5:R-:W-:Y:S01]  /*47c0*/  SHF.R.S32.HI R64, RZ, 0x1f, R60 ;  /* 0x0000001fff407819 */ /* 0x020fe2000001143c */
[----:B------:R-:W-:Y:S01]  /*47d0*/  IMAD R6, R63, UR4, RZ ;  /* 0x000000043f067c24 */ /* 0x000fe2000f8e02ff */
[----:B------:R-:W1:Y:S01]  /*47e0*/  S2R R8, SR_TID.X ;  /* 0x0000000000087919 */ /* 0x000e620000002100 */
[----:B------:R-:W-:Y:S01]  /*47f0*/  IMAD.WIDE.U32 R4, R61, UR4, RZ ;  /* 0x000000043d047c25 */ /* 0x000fe2000f8e00ff */
[----:B------:R-:W-:-:S03]  /*4800*/  ULDC.64 UR6, c[0x0][0x2e8] ;  /* 0x0000ba0000067ab9 */ /* 0x000fc60000000a00 */
[----:B------:R-:W-:Y:S01]  /*4810*/  IMAD R7, R61, UR5, R6 ;  /* 0x000000053d077c24 */ /* 0x000fe2000f8e0206 */
[----:B------:R-:W-:Y:S01]  /*4820*/  ULDC.64 UR4, c[0x0][0x310] ;  /* 0x0000c40000047ab9 */ /* 0x000fe20000000a00 */
[----:B------:R-:W-:Y:S02]  /*4830*/  IMAD R65, R2, -0xa0, R31 ;  /* 0xffffff6002417824 */ /* 0x000fe400078e021f */
[----:B------:R-:W-:Y:S01]  /*4840*/  IMAD R9, R64, UR4, RZ ;  /* 0x0000000440097c24 */ /* 0x000fe2000f8e02ff */
[----:B------:R-:W-:Y:S02]  /*4850*/  IADD3 R5, R5, R7, RZ ;  /* 0x0000000705057210 */ /* 0x000fe40007ffe0ff */
[----:B------:R-:W-:Y:S01]  /*4860*/  VIMNMX R65, R65, 0xa0, PT ;  /* 0x000000a041417848 */ /* 0x000fe20003fe0100 */
[C---:B------:R-:W-:Y:S02]  /*4870*/  IMAD R9, R60.reuse, UR5, R9 ;  /* 0x000000053c097c24 */ /* 0x040fe4000f8e0209 */
[----:B------:R-:W-:Y:S01]  /*4880*/  IMAD.WIDE.U32 R4, R60, UR4, R4 ;  /* 0x000000043c047c25 */ /* 0x000fe2000f8e0004 */
[----:B------:R-:W-:-:S03]  /*4890*/  ULDC.64 UR4, c[0x0][0x308] ;  /* 0x0000c20000047ab9 */ /* 0x000fc60000000a00 */
[----:B------:R-:W-:Y:S02]  /*48a0*/  IMAD.IADD R5, R5, 0x1, R9 ;  /* 0x0000000105057824 */ /* 0x000fe400078e0209 */
[----:B------:R-:W-:Y:S02]  /*48b0*/  IMAD R6, R44, UR4, RZ ;  /* 0x000000042c067c24 */ /* 0x000fe4000f8e02ff */
[----:B-1----:R-:W-:-:S05]  /*48c0*/  VIADD R8, R8, 0xffffff80 ;  /* 0xffffff8008087836 */ /* 0x002fca0000000000 */
[----:B------:R-:W-:-:S04]  /*48d0*/  LEA.HI R8, R8, R8, RZ, 0x1 ;  /* 0x0000000808087211 */ /* 0x000fc800078f08ff */
[----:B------:R-:W-:Y:S01]  /*48e0*/  SHF.R.S32.HI R8, RZ, 0x1, R8 ;  /* 0x00000001ff087819 */ /* 0x000fe20000011408 */
[----:B--2---:R-:W-:Y:S01]  /*48f0*/  IMAD.WIDE.U32 R4, R10, UR4, R4 ;  /* 0x000000040a047c25 */ /* 0x004fe2000f8e0004 */
[----:B------:R-:W-:-:S03]  /*4900*/  UMOV UR4, 0xffffffff ;  /* 0xffffffff00047882 */ /* 0x000fc60000000000 */
[----:B------:R-:W-:Y:S01]  /*4910*/  IMAD R13, R10, UR5, R6 ;  /* 0x000000050a0d7c24 */ /* 0x000fe2000f8e0206 */
[----:B------:R-:W-:-:S04]  /*4920*/  IADD3 R4, P3, R4, UR6, RZ ;  /* 0x0000000604047c10 */ /* 0x000fc8000ff7e0ff */
[----:B------:R-:W-:Y:S02]  /*4930*/  IADD3.X R13, R5, UR7, R13, P3, !PT ;  /* 0x00000007050d7c10 */ /* 0x000fe40009ffe40d */
[----:B------:R-:W-:Y:S01]  /*4940*/  ISETP.GT.AND P3, PT, R65, R8, PT ;  /* 0x000000084100720c */ /* 0x000fe20003f64270 */
[----:B------:R-:W-:-:S12]  /*4950*/  BRA.DIV UR4, `(.L_x_451) ;  /* 0x0000012204407947 */ /* 0x000fd8000b800000 */
[----:B------:R1:W2:Y:S04]  /*4960*/  SHFL.IDX PT, R5, R13, RZ, 0x1e1f ;  /* 0x001e1fff0d057589 */ /* 0x0002a800000e0000 */
[----:B------:R1:W3:Y:S02]  /*4970*/  SHFL.IDX PT, R14, R4, RZ, 0x1e1f ;  /* 0x001e1fff040e7589 */ /* 0x0002e400000e0000 */
.L_x_668:
[----:B------:R-:W-:Y:S05]  /*4980*/  @!P3 BRA `(.L_x_435) ;  /* 0x000000000030b947 */ /* 0x000fea0003800000 */
[----:B-1----:R-:W4:Y:S01]  /*4990*/  LDL R4, [R1+0x20] ;  /* 0x0000200001047983 */ /* 0x002f220000100800 */
[----:B------:R-:W-:Y:S02]  /*49a0*/  ULDC UR4, c[0x0][0x2f4] ;  /* 0x0000bd0000047ab9 */ /* 0x000fe40000000800 */
[----:B------:R-:W-:-:S13]  /*49b0*/  ISETP.GE.AND P3, PT, R16, UR4, PT ;  /* 0x0000000410007c0c */ /* 0x000fda000bf66270 */
[----:B---3--:R-:W-:-:S05]  /*49c0*/  @!P3 IADD3 R10, P5, R16, R14, RZ ;  /* 0x0000000e100ab210 */ /* 0x008fca0007fbe0ff */
[----:B--2---:R-:W-:Y:S01]  /*49d0*/  @!P3 IMAD.X R11, R5, 0x1, R17, P5 ;  /* 0x00000001050bb824 */ /* 0x004fe200028e0611 */
[----:B------:R-:W-:-:S13]  /*49e0*/  ISETP.GE.AND P5, PT, R156, UR4, PT ;  /* 0x000000049c007c0c */ /* 0x000fda000bfa6270 */
[----:B------:R-:W-:-:S05]  /*49f0*/  @!P5 IADD3 R8, P6, R156, R14, RZ ;  /* 0x0000000e9c08d210 */ /* 0x000fca0007fde0ff */
[----:B----4-:R-:W-:Y:S02]  /*4a00*/  @!P5 IMAD.X R9, R5, 0x1, R4, P6 ;  /* 0x000000010509d824 */ /* 0x010fe400030e0604 */
[----:B------:R-:W1:Y:S04]  /*4a10*/  @!P3 LDS.128 R4, [R62+0xe000] ;  /* 0x00e000003e04b984 */ /* 0x000e680000000c00 */
[----:B-1----:R-:W-:Y:S04]  /*4a20*/  @!P3 ST.E.128 desc[UR40][R10.64], R4 ;  /* 0x000000040a00b985 */ /* 0x002fe8000c101d28 */
[----:B------:R-:W1:Y:S04]  /*4a30*/  @!P5 LDS.128 R4, [R59+0xe000] ;  /* 0x00e000003b04d984 */ /* 0x000e680000000c00 */
[----:B-1----:R4:W-:Y:S02]  /*4a40*/  @!P5 ST.E.128 desc[UR40][R8.64], R4 ;  /* 0x000000040800d985 */ /* 0x0029e4000c101d28 */
.L_x_435:
[----:B------:R-:W-:Y:S05]  /*4a50*/  BSYNC B0 ;  /* 0x0000000000007941 */ /* 0x000fea0003800000 */
.L_x_426:
[----:B-12-4-:R-:W1:Y:S01]  /*4a60*/  S2R R4, SR_TID.X ;  /* 0x0000000000047919 */ /* 0x016e620000002100 */
[----:B------:R-:W-:Y:S01]  /*4a70*/  @!PT LDS RZ, [RZ] ;  /* 0x00000000fffff984 */ /* 0x000fe20000000800 */
[----:B------:R-:W-:Y:S01]  /*4a80*/  @!PT LDS RZ, [RZ] ;  /* 0x00000000fffff984 */ /* 0x000fe20000000800 */
[----:B------:R-:W-:Y:S01]  /*4a90*/  @!PT LDS RZ, [RZ] ;  /* 0x00000000fffff984 */ /* 0x000fe20000000800 */
[----:B------:R-:W-:Y:S01]  /*4aa0*/  @!PT LDS RZ, [RZ] ;  /* 0x00000000fffff984 */ /* 0x000fe20000000800 */
[----:B------:R2:W-:Y:S06]  /*4ab0*/  MEMBAR.ALL.CTA ;  /* 0x0000000000007992 */ /* 0x0005ec0000008000 */
[----:B--2---:R-:W2:Y:S01]  /*4ac0*/  FENCE.VIEW.ASYNC.S ;  /* 0x00000000000073c6 */ /* 0x004ea20000000000 */
[----:B------:R-:W-:Y:S05]  /*4ad0*/  WARPSYNC.ALL ;  /* 0x0000000000007948 */ /* 0x000fea0003800000 */
[----:B------:R-:W-:Y:S01]  /*4ae0*/  BSSY B0, `(.L_x_452) ;  /* 0x0000008000007945 */ /* 0x000fe20003800000 */
[----:B--2---:R2:W-:Y:S01]  /*4af0*/  BAR.SYNC.DEFER_BLOCKING R45, 0x80 ;  /* 0x0002002d0000751d */ /* 0x0045e20000010000 */
[----:B-1----:R-:W-:-:S13]  /*4b00*/  LOP3.LUT P3, RZ, R4, 0x7f, RZ, 0xc0, !PT ;  /* 0x0000007f04ff7812 */ /* 0x002fda000786c0ff */
[----:B------:R-:W-:-:S05]  /*4b10*/  @!P3 VIADD R4, R66, 0x132a0 ;  /* 0x000132a04204b836 */ /* 0x000fca0000000000 */
[----:B------:R-:W-:-:S04]  /*4b20*/  @!P3 PRMT R4, RZ, 0x654, R4 ;  /* 0x00000654ff04b816 */ /* 0x000fc80000000004 */
[----:B------:R2:W-:Y:S01]  /*4b30*/  @!P3 SYNCS.ARRIVE.TRANS64.RED.A1T0 RZ, [R4+URZ], RZ ;  /* 0x000000ff04ffb9a7 */ /* 0x0005e2000810043f */
[----:B------:R-:W-:Y:S05]  /*4b40*/  @!P4 BRA `(.L_x_453) ;  /* 0x000000000004c947 */ /* 0x000fea0003800000 */
[----:B------:R-:W-:Y:S01]  /*4b50*/  BPT.TRAP 0x1 ;  /* 0x000000040000795c */ /* 0x000fe20000300000 */
.L_x_453:
[----:B------:R-:W-:Y:S05]  /*4b60*/  BSYNC B0 ;  /* 0x0000000000007941 */ /* 0x000fea0003800000 */
.L_x_452:
[----:B------:R-:W1:Y:S01]  /*4b70*/  SYNCS.PHASECHK.TRANS64.TRYWAIT P4, [R66+URZ+0x132b0], R67 ;  /* 0x0132b043420075a7 */ /* 0x000e62000808017f */
[----:B------:R-:W-:Y:S04]  /*4b80*/  BSSY B0, `(.L_x_454) ;  /* 0x0000002000007945 */ /* 0x000fe80003800000 */
[----:B-1----:R-:W-:Y:S05]  /*4b90*/  @!P4 BRA `(.L_x_455) ;  /* 0x0000011c00f4c947 */ /* 0x002fea0003800000 */
.L_x_669:
[----:B------:R-:W-:Y:S05]  /*4ba0*/  BSYNC B0 ;  /* 0x0000000000007941 */ /* 0x000fea0003800000 */
.L_x_454:
[----:B------:R-:W4:Y:S01]  /*4bb0*/  LDL R9, [R1+0x8] ;  /* 0x0000080001097983 */ /* 0x000f220000100800 */
[----:B------:R-:W-:Y:S01]  /*4bc0*/  ULDC.64 UR4, c[0x0][0x328] ;  /* 0x0000ca0000047ab9 */ /* 0x000fe20000000a00 */
[----:B------:R-:W-:Y:S01]  /*4bd0*/  ULDC.64 UR6, c[0x0][0x318] ;  /* 0x0000c60000067ab9 */ /* 0x000fe20000000a00 */
[----:B------:R-:W-:Y:S01]  /*4be0*/  IMAD R6, R63, UR4, RZ ;  /* 0x000000043f067c24 */ /* 0x000fe2000f8e02ff */
[----:B------:R-:W5:Y:S01]  /*4bf0*/  S2R R8, SR_TID.X ;  /* 0x0000000000087919 */ /* 0x000f620000002100 */
[C---:B--2---:R-:W-:Y:S01]  /*4c00*/  IMAD.WIDE.U32 R4, R61.reuse, UR4, RZ ;  /* 0x000000043d047c25 */ /* 0x044fe2000f8e00ff */
[----:B------:R-:W-:Y:S03]  /*4c10*/  BSSY B0, `(.L_x_456) ;  /* 0x0000021000007945 */ /* 0x000fe60003800000 */
[----:B------:R-:W-:Y:S01]  /*4c20*/  IMAD R61, R61, UR5, R6 ;  /* 0x000000053d3d7c24 */ /* 0x000fe2000f8e0206 */
[----:B------:R-:W-:-:S02]  /*4c30*/  ULDC.64 UR4, c[0x0][0x338] ;  /* 0x0000ce0000047ab9 */ /* 0x000fc40000000a00 */
[----:B------:R-:W-:Y:S02]  /*4c40*/  IMAD R7, R64, UR4, RZ ;  /* 0x0000000440077c24 */ /* 0x000fe4000f8e02ff */
[----:B------:R-:W-:Y:S02]  /*4c50*/  IMAD.IADD R5, R5, 0x1, R61 ;  /* 0x0000000105057824 */ /* 0x000fe400078e023d */
[C---:B------:R-:W-:Y:S02]  /*4c60*/  IMAD R7, R60.reuse, UR5, R7 ;  /* 0x000000053c077c24 */ /* 0x040fe4000f8e0207 */
[----:B------:R-:W-:Y:S01]  /*4c70*/  IMAD.WIDE.U32 R4, R60, UR4, R4 ;  /* 0x000000043c047c25 */ /* 0x000fe2000f8e0004 */
[----:B------:R-:W-:-:S03]  /*4c80*/  ULDC.64 UR4, c[0x0][0x330] ;  /* 0x0000cc0000047ab9 */ /* 0x000fc60000000a00 */
[----:B------:R-:W-:Y:S02]  /*4c90*/  IMAD.IADD R5, R5, 0x1, R7 ;  /* 0x0000000105057824 */ /* 0x000fe400078e0207 */
[----:B------:R-:W-:Y:S02]  /*4ca0*/  IMAD R6, R44, UR4, RZ ;  /* 0x000000042c067c24 */ /* 0x000fe4000f8e02ff */
[----:B-----5:R-:W-:-:S05]  /*4cb0*/  VIADD R8, R8, 0xffffff80 ;  /* 0xffffff8008087836 */ /* 0x020fca0000000000 */
[----:B------:R-:W-:-:S04]  /*4cc0*/  LEA.HI R8, R8, R8, RZ, 0x1 ;  /* 0x0000000808087211 */ /* 0x000fc800078f08ff */
[----:B------:R-:W-:Y:S01]  /*4cd0*/  SHF.R.S32.HI R8, RZ, 0x1, R8 ;  /* 0x00000001ff087819 */ /* 0x000fe20000011408 */
[----:B----4-:R-:W-:-:S04]  /*4ce0*/  IMAD.WIDE.U32 R4, R9, UR4, R4 ;  /* 0x0000000409047c25 */ /* 0x010fc8000f8e0004 */
[----:B------:R-:W-:Y:S01]  /*4cf0*/  IMAD R7, R9, UR5, R6 ;  /* 0x0000000509077c24 */ /* 0x000fe2000f8e0206 */
[----:B------:R-:W-:-:S04]  /*4d00*/  IADD3 R4, P4, R4, UR6, RZ ;  /* 0x0000000604047c10 */ /* 0x000fc8000ff9e0ff */
[----:B------:R-:W-:Y:S01]  /*4d10*/  IADD3.X R5, R5, UR7, R7, P4, !PT ;  /* 0x0000000705057c10 */ /* 0x000fe2000a7fe407 */
[----:B------:R2:W4:Y:S01]  /*4d20*/  SHFL.IDX PT, R9, R4, RZ, 0x1e1f ;  /* 0x001e1fff04097589 */ /* 0x00052200000e0000 */
[----:B------:R-:W-:-:S04]  /*4d30*/  ISETP.GT.AND P4, PT, R65, R8, PT ;  /* 0x000000084100720c */ /* 0x000fc80003f84270 */
[----:B------:R-:W0:Y:S09]  /*4d40*/  SHFL.IDX PT, R5, R5, RZ, 0x1e1f ;  /* 0x001e1fff05057589 */ /* 0x000e3200000e0000 */
[----:B--2---:R-:W-:Y:S05]  /*4d50*/  @!P4 BRA `(.L_x_457) ;  /* 0x000000000030c947 */ /* 0x004fea0003800000 */
[----:B------:R-:W2:Y:S01]  /*4d60*/  LDL R12, [R1+0x20] ;  /* 0x00002000010c7983 */ /* 0x000ea20000100800 */
[----:B------:R-:W-:Y:S02]  /*4d70*/  ULDC UR4, c[0x0][0x2f4] ;  /* 0x0000bd0000047ab9 */ /* 0x000fe40000000800 */
[----:B------:R-:W-:-:S13]  /*4d80*/  ISETP.GE.AND P4, PT, R16, UR4, PT ;  /* 0x0000000410007c0c */ /* 0x000fda000bf86270 */
[----:B----4-:R-:W-:-:S04]  /*4d90*/  @!P4 IADD3 R10, P5, R16, R9, RZ ;  /* 0x00000009100ac210 */ /* 0x010fc80007fbe0ff */
[----:B0-----:R-:W-:Y:S02]  /*4da0*/  @!P4 IADD3.X R11, R5, R17, RZ, P5, !PT ;  /* 0x00000011050bc210 */ /* 0x001fe40002ffe4ff */
[----:B------:R-:W-:-:S13]  /*4db0*/  ISETP.GE.AND P5, PT, R156, UR4, PT ;  /* 0x000000049c007c0c */ /* 0x000fda000bfa6270 */
[----:B------:R-:W-:-:S05]  /*4dc0*/  @!P5 IADD3 R8, P6, R156, R9, RZ ;  /* 0x000000099c08d210 */ /* 0x000fca0007fde0ff */
[----:B--2---:R-:W-:Y:S02]  /*4dd0*/  @!P5 IMAD.X R9, R5, 0x1, R12, P6 ;  /* 0x000000010509d824 */ /* 0x004fe400030e060c */
[----:B------:R-:W0:Y:S04]  /*4de0*/  @!P4 LDS.128 R4, [R62+0x6000] ;  /* 0x006000003e04c984 */ /* 0x000e280000000c00 */
[----:B0-----:R-:W-:Y:S04]  /*4df0*/  @!P4 ST.E.128 desc[UR40][R10.64], R4 ;  /* 0x000000040a00c985 */ /* 0x001fe8000c101d28 */
[----:B------:R-:W0:Y:S04]  /*4e00*/  @!P5 LDS.128 R4, [R59+0x6000] ;  /* 0x006000003b04d984 */ /* 0x000e280000000c00 */
[----:B0-----:R2:W-:Y:S02]  /*4e10*/  @!P5 ST.E.128 desc[UR40][R8.64], R4 ;  /* 0x000000040800d985 */ /* 0x0015e4000c101d28 */
.L_x_457:
[----:B------:R-:W-:Y:S05]  /*4e20*/  BSYNC B0 ;  /* 0x0000000000007941 */ /* 0x000fea0003800000 */
.L_x_456:
[----:B------:R-:W-:Y:S01]  /*4e30*/  @!PT LDS RZ, [RZ] ;  /* 0x00000000fffff984 */ /* 0x000fe20000000800 */
[----:B------:R-:W-:Y:S01]  /*4e40*/  @!PT LDS RZ, [RZ] ;  /* 0x00000000fffff984 */ /* 0x000fe20000000800 */
[----:B------:R-:W-:Y:S01]  /*4e50*/  @!PT LDS RZ, [RZ] ;  /* 0x00000000fffff984 */ /* 0x000fe20000000800 */
[----:B------:R-:W-:Y:S01]  /*4e60*/  @!PT LDS RZ, [RZ] ;  /* 0x00000000fffff984 */ /* 0x000fe20000000800 */
[----:B------:R5:W-:Y:S06]  /*4e70*/  MEMBAR.ALL.CTA ;  /* 0x0000000000007992 */ /* 0x000bec0000008000 */
[----:B-----5:R-:W5:Y:S01]  /*4e80*/  FENCE.VIEW.ASYNC.S ;  /* 0x00000000000073c6 */ /* 0x020f620000000000 */
[----:B------:R-:W-:Y:S02]  /*4e90*/  VIADD R19, R19, 0x1 ;  /* 0x0000000113137836 */ /* 0x000fe40000000000 */
[----:B01----:R-:W-:Y:S01]  /*4ea0*/  @!P3 VIADD R66, R66, 0x132c0 ;  /* 0x000132c04242b836 */ /* 0x003fe20000000000 */
[----:B-----5:R0:W-:Y:S02]  /*4eb0*/  BAR.SYNC.DEFER_BLOCKING R45, 0x80 ;  /* 0x0002002d0000751d */ /* 0x0201e40000010000 */
[----:B------:R-:W-:-:S02]  /*4ec0*/  ISETP.NE.AND P4, PT, R19, 0x2, PT ;  /* 0x000000021300780c */ /* 0x000fc40003f85270 */
[----:B------:R-:W-:Y:S02]  /*4ed0*/  @!P3 PRMT R66, RZ, 0x654, R66 ;  /* 0x00000654ff42b816 */ /* 0x000fe40000000042 */
[----:B--2---:R-:W-:Y:S02]  /*4ee0*/  SEL R4, RZ, 0x1, P4 ;  /* 0x00000001ff047807 */ /* 0x004fe40002000000 */
[----:B------:R-:W-:Y:S02]  /*4ef0*/  SEL R19, R19, RZ, P4 ;  /* 0x000000ff13137207 */ /* 0x000fe40002000000 */
[----:B------:R-:W-:Y:S01]  /*4f00*/  LOP3.LUT R157, R157, R4, RZ, 0x3c, !PT ;  /* 0x000000049d9d7212 */ /* 0x000fe200078e3cff */
[----:B------:R0:W-:Y:S01]  /*4f10*/  @!P3 SYNCS.ARRIVE.TRANS64.RED.A1T0 RZ, [R66+URZ], RZ ;  /* 0x000000ff42ffb9a7 */ /* 0x0001e2000810043f */
[----:B------:R-:W-:Y:S01]  /*4f20*/  PLOP3.LUT P3, PT, PT, PT, PT, 0x8, 0x0 ;  /* 0x000000000000781c */ /* 0x000fe20003f6e170 */
[----:B------:R-:W-:-:S12]  /*4f30*/  @P2 BRA `(.L_x_458) ;  /* 0xffffffd000042947 */ /* 0x000fd8000383ffff */
.L_x_421:
[----:B------:R-:W-:Y:S04]  /*4f40*/  BSSY B0, `(.L_x_459) ;  /* 0x0000004000007945 */ /* 0x000fe80003800000 */
[----:B------:R-:W-:Y:S05]  /*4f50*/  @P3 BRA `(.L_x_460) ;  /* 0x0000000000083947 */ /* 0x000fea0003800000 */
[----:B------:R-:W1:Y:S02]  /*4f60*/  FENCE.VIEW.ASYNC.G ;  /* 0x00000000000073c6 */ /* 0x000e640000000100 */
[----:B-1----:R-:W-:Y:S06]  /*4f70*/  BAR.ARV 0xc, 0x200 ;  /* 0x0308000000007b1d */ /* 0x002fec0000002000 */
.L_x_460:
[----:B------:R-:W-:Y:S05]  /*4f80*/  BSYNC B0 ;  /* 0x0000000000007941 */ /* 0x000fea0003800000 */
.L_x_459:
[----:B------:R-:W3:Y:S01]  /*4f90*/  LDL R0, [R1+0x8] ;  /* 0x0000080001007983 */ /* 0x000ee20000100800 */
[----:B------:R-:W-:Y:S01]  /*4fa0*/  ULDC.64 UR4, c[0x0][0x990] ;  /* 0x0002640000047ab9 */ /* 0x000fe20000000a00 */
[----:B------:R-:W-:Y:S02]  /*4fb0*/  ULDC.64 UR6, c[0x0][0x998] ;  /* 0x0002660000067ab9 */ /* 0x000fe40000000a00 */
[----:B------:R-:W2:Y:S04]  /*4fc0*/  LDL R2, [R1+0x5c] ;  /* 0x00005c0001027983 */ /* 0x000ea80000100800 */
[----:B------:R-:W2:Y:S01]  /*4fd0*/  LDL R5, [R1+0x40] ;  /* 0x0000400001057983 */ /* 0x000ea20000100800 */
[----:B------:R-:W-:Y:S02]  /*4fe0*/  ISETP.NE.U32.AND P0, PT, RZ, UR4, PT ;  /* 0x00000004ff007c0c */ /* 0x000fe4000bf05070 */
[----:B------:R-:W-:-:S02]  /*4ff0*/  ISETP.NE.U32.AND P1, PT, RZ, UR6, PT ;  /* 0x00000006ff007c0c */ /* 0x000fc4000bf25070 */
[----:B------:R-:W-:Y:S02]  /*5000*/  ISETP.NE.AND.EX P0, PT, RZ, UR5, PT, P0 ;  /* 0x00000005ff007c0c */ /* 0x000fe4000bf05300 */
[----:B------:R-:W-:-:S11]  /*5010*/  ISETP.NE.AND.EX P1, PT, RZ, UR7, PT, P1 ;  /* 0x00000007ff007c0c */ /* 0x000fd6000bf25310 */
[----:B------:R-:W2:Y:S08]  /*5020*/  @P0 LDC.64 R6, c[0x0][0x9a8] ;  /* 0x00026a00ff060b82 */ /* 0x000eb00000000a00 */
[----:B----4-:R-:W1:Y:S08]  /*5030*/  @P1 LDC.64 R8, c[0x0][0x9b8] ;  /* 0x00026e00ff081b82 */ /* 0x010e700000000a00 */
[----:B------:R-:W4:Y:S08]  /*5040*/  @P0 LDC.64 R10, c[0x0][0x9b0] ;  /* 0x00026c00ff0a0b82 */ /* 0x000f300000000a00 */
[----:B------:R-:W0:Y:S01]  /*5050*/  @P1 LDC.64 R12, c[0x0][0x9c0] ;  /* 0x00027000ff0c1b82 */ /* 0x000e220000000a00 */
[----:B---3--:R-:W-:-:S02]  /*5060*/  IMAD.MOV.U32 R14, RZ, RZ, R0 ;  /* 0x000000ffff0e7224 */ /* 0x008fc400078e0000 */
[----:B--2---:R-:W-:-:S03]  /*5070*/  @P0 IMAD R0, R2, R6, RZ ;  /* 0x0000000602000224 */ /* 0x004fc600078e02ff */
[----:B------:R-:W-:Y:S01]  /*5080*/  @P0 SHF.R.S32.HI R15, RZ, 0x1f, R14 ;  /* 0x0000001fff0f0819 */ /* 0x000fe2000001140e */
[----:B-1----:R-:W-:Y:S02]  /*5090*/  @P1 IMAD R4, R2, R8, RZ ;  /* 0x0000000802041224 */ /* 0x002fe400078e02ff */
[C---:B------:R-:W-:Y:S02]  /*50a0*/  @P0 IMAD R7, R5.reuse, R7, R0 ;  /* 0x0000000705070224 */ /* 0x040fe400078e0200 */
[----:B------:R-:W-:-:S04]  /*50b0*/  @P0 IMAD.WIDE.U32 R2, R5, R6, RZ ;  /* 0x0000000605020225 */ /* 0x000fc800078e00ff */
[----:B------:R-:W-:Y:S01]  /*50c0*/  @P0 IMAD.IADD R3, R3, 0x1, R7 ;  /* 0x0000000103030824 */ /* 0x000fe200078e0207 */
[----:B------:R-:W-:Y:S01]  /*50d0*/  @P1 SHF.R.S32.HI R7, RZ, 0x1f, R14 ;  /* 0x0000001fff071819 */ /* 0x000fe2000001140e */
[C---:B------:R-:W-:Y:S02]  /*50e0*/  @P1 IMAD R9, R5.reuse, R9, R4 ;  /* 0x0000000905091224 */ /* 0x040fe400078e0204 */
[----:B------:R-:W-:-:S04]  /*50f0*/  @P1 IMAD.WIDE.U32 R4, R5, R8, RZ ;  /* 0x0000000805041225 */ /* 0x000fc800078e00ff */
[----:B----4-:R-:W-:Y:S02]  /*5100*/  @P0 IMAD R0, R15, R10, RZ ;  /* 0x0000000a0f000224 */ /* 0x010fe400078e02ff */
[----:B0-----:R-:W-:Y:S02]  /*5110*/  @P1 IMAD R6, R7, R12, RZ ;  /* 0x0000000c07061224 */ /* 0x001fe400078e02ff */
[----:B------:R-:W-:Y:S02]  /*5120*/  @P1 IMAD.IADD R5, R5, 0x1, R9 ;  /* 0x0000000105051824 */ /* 0x000fe400078e0209 */
[C---:B------:R-:W-:Y:S02]  /*5130*/  @P0 IMAD R9, R14.reuse, R11, R0 ;  /* 0x0000000b0e090224 */ /* 0x040fe400078e0200 */
[----:B------:R-:W-:-:S04]  /*5140*/  @P0 IMAD.WIDE.U32 R2, R14, R10, R2 ;  /* 0x0000000a0e020225 */ /* 0x000fc800078e0002 */
[C---:B------:R-:W-:Y:S02]  /*5150*/  @P1 IMAD R11, R14.reuse, R13, R6 ;  /* 0x0000000d0e0b1224 */ /* 0x040fe400078e0206 */
[----:B------:R-:W-:Y:S01]  /*5160*/  @P1 IMAD.WIDE.U32 R6, R14, R12, R4 ;  /* 0x0000000c0e061225 */ /* 0x000fe200078e0004 */
[----:B------:R-:W-:Y:S01]  /*5170*/  @P0 LEA R4, P2, R2, UR4, 0x2 ;  /* 0x0000000402040c11 */ /* 0x000fe2000f8410ff */
[----:B------:R-:W-:Y:S02]  /*5180*/  ULDC UR4, c[0x0][0x988] ;  /* 0x0002620000047ab9 */ /* 0x000fe40000000800 */
[----:B------:R-:W-:Y:S01]  /*5190*/  @P0 IMAD.IADD R5, R3, 0x1, R9 ;  /* 0x0000000103050824 */ /* 0x000fe200078e0209 */
[----:B------:R-:W-:Y:S01]  /*51a0*/  @P1 LEA R8, P3, R6, UR6, 0x2 ;  /* 0x0000000606081c11 */ /* 0x000fe2000f8610ff */
[----:B------:R-:W-:Y:S02]  /*51b0*/  @P1 IMAD.IADD R3, R7, 0x1, R11 ;  /* 0x0000000107031824 */ /* 0x000fe400078e020b */
[----:B------:R-:W-:Y:S01]  /*51c0*/  IMAD.MOV.U32 R0, RZ, RZ, 0x3f800000 ;  /* 0x3f800000ff007424 */ /* 0x000fe200078e00ff */
[----:B------:R-:W-:-:S02]  /*51d0*/  @P0 LEA.HI.X R5, R2, UR5, R5, 0x2, P2 ;  /* 0x0000000502050c11 */ /* 0x000fc400090f1405 */
[----:B------:R-:W-:Y:S02]  /*51e0*/  @P1 LEA.HI.X R9, R6, UR7, R3, 0x2, P3 ;  /* 0x0000000706091c11 */ /* 0x000fe400098f1403 */
[----:B------:R-:W-:-:S03]  /*51f0*/  MOV R3, 0x3f800000 ;  /* 0x3f80000000037802 */ /* 0x000fc60000000f00 */
[----:B------:R0:W2:Y:S04]  /*5200*/  @P1 LDG.E R0, desc[UR40][R8.64] ;  /* 0x0000002808001981 */ /* 0x0000a8000c1e1900 */
[----:B------:R-:W2:Y:S01]  /*5210*/  @P0 LDG.E R3, desc[UR40][R4.64] ;  /* 0x0000002804030981 */ /* 0x000ea2000c1e1900 */
[----:B------:R-:W-:Y:S02]  /*5220*/  ISETP.GE.AND P1, PT, R40, 0x1, PT ;  /* 0x000000012800780c */ /* 0x000fe40003f26270 */
[----:B------:R-:W-:Y:S02]  /*5230*/  CS2R R20, SRZ ;  /* 0x0000000000147805 */ /* 0x000fe4000001ff00 */
[----:B------:R-:W-:Y:S01]  /*5240*/  PLOP3.LUT P0, PT, PT, PT, PT, 0x80, 0x0 ;  /* 0x000000000000781c */ /* 0x000fe20003f0f070 */
[----:B------:R-:W-:Y:S01]  /*5250*/  IMAD.MOV.U32 R55, RZ, RZ, RZ ;  /* 0x000000ffff377224 */ /* 0x000fe200078e00ff */
[----:B------:R-:W-:-:S02]  /*5260*/  CS2R R6, SRZ ;  /* 0x0000000000067805 */ /* 0x000fc4000001ff00 */
[----:B------:R-:W-:Y:S02]  /*5270*/  CS2R R10, SRZ ;  /* 0x00000000000a7805 */ /* 0x000fe4000001ff00 */
[----:B0-----:R-:W-:Y:S02]  /*5280*/  CS2R R8, SRZ ;  /* 0x0000000000087805 */ /* 0x001fe4000001ff00 */
        /* <DEDUP_REMOVED lines=8> */
[----:B------:R-:W-:Y:S01]  /*5310*/  CS2R R36, SRZ ;  /* 0x0000000000247805 */ /* 0x000fe2000001ff00 */
[----:B------:R-:W-:Y:S01]  /*5320*/  IMAD.MOV.U32 R44, RZ, RZ, RZ ;  /* 0x000000ffff2c7224 */ /* 0x000fe200078e00ff */
[----:B------:R-:W-:Y:S01]  /*5330*/  CS2R R58, SRZ ;  /* 0x00000000003a7805 */ /* 0x000fe2000001ff00 */
[----:B------:R-:W-:Y:S01]  /*5340*/  IMAD.MOV.U32 R41, RZ, RZ, RZ ;  /* 0x000000ffff297224 */ /* 0x000fe200078e00ff */
[----:B------:R-:W-:Y:S01]  /*5350*/  CS2R R60, SRZ ;  /* 0x00000000003c7805 */ /* 0x000fe2000001ff00 */
[----:B------:R-:W-:-:S02]  /*5360*/  IMAD.MOV.U32 R48, RZ, RZ, RZ ;  /* 0x000000ffff307224 */ /* 0x000fc400078e00ff */
[----:B--2---:R-:W-:Y:S01]  /*5370*/  FMUL.FTZ R0, R3, R0 ;  /* 0x0000000003007220 */ /* 0x004fe20000410000 */
[----:B------:R-:W-:-:S03]  /*5380*/  IMAD.MOV.U32 R3, RZ, RZ, RZ ;  /* 0x000000ffff037224 */ /* 0x000fc600078e00ff */
[----:B------:R-:W-:Y:S01]  /*5390*/  FMUL.FTZ R2, R0, UR4 ;  /* 0x0000000400027c20 */ /* 0x000fe20008410000 */
[----:B------:R-:W-:Y:S06]  /*53a0*/  @!P1 BRA `(.L_x_461) ;  /* 0x0000008400449947 */ /* 0x000fec0003800000 */
[----:B------:R-:W0:Y:S01]  /*53b0*/  S2R R35, SR_TID.X ;  /* 0x0000000000237919 */ /* 0x000e220000002100 */
[----:B------:R-:W-:Y:S01]  /*53c0*/  IADD3 R30, R18, 0xb000, RZ ;  /* 0x0000b000121e7810 */ /* 0x000fe20007ffe0ff */
[----:B------:R-:W-:Y:S03]  /*53d0*/  BSSY B6, `(.L_x_462) ;  /* 0x000001e000067945 */ /* 0x000fe60003800000 */
[----:B------:R-:W-:Y:S01]  /*53e0*/  LOP3.LUT P0, RZ, R30, 0x9f, RZ, 0xc0, !PT ;  /* 0x0000009f1eff7812 */ /* 0x000fe2000780c0ff */
[----:B0-----:R-:W-:-:S05]  /*53f0*/  VIADD R38, R35, 0xffffff80 ;  /* 0xffffff8023267836 */ /* 0x001fca0000000000 */
[----:B------:R-:W-:-:S04]  /*5400*/  SHF.R.S32.HI R35, RZ, 0x1f, R38 ;  /* 0x0000001fff237819 */ /* 0x000fc80000011426 */
[----:B------:R-:W-:-:S04]  /*5410*/  LEA.HI R35, R35, R38, RZ, 0x7 ;  /* 0x0000002623237211 */ /* 0x000fc800078f38ff */
[----:B------:R-:W-:-:S05]  /*5420*/  SHF.R.S32.HI R35, RZ, 0x7, R35 ;  /* 0x00000007ff237819 */ /* 0x000fca0000011423 */
[----:B------:R-:W0:Y:S02]  /*5430*/  SHFL.IDX PT, R0, R35, RZ, 0x1f ;  /* 0x00001fff23007589 */ /* 0x000e2400000e0000 */
[----:B0-----:R-:W-:-:S05]  /*5440*/  IMAD.HI R3, R0, 0x55555556, RZ ;  /* 0x5555555600037827 */ /* 0x001fca00078e02ff */
[----:B------:R-:W-:-:S05]  /*5450*/  LEA.HI R3, R3, R3, RZ, 0x1 ;  /* 0x0000000303037211 */ /* 0x000fca00078f08ff */
[----:B------:R-:W-:-:S04]  /*5460*/  IMAD R3, R3, -0x3, R0 ;  /* 0xfffffffd03037824 */ /* 0x000fc800078e0200 */
[----:B------:R-:W-:-:S05]  /*5470*/  IMAD R3, R3, 0x1000, R30 ;  /* 0x0000100003037824 */ /* 0x000fca00078e021e */
[----:B------:R-:W-:-:S04]  /*5480*/  SHF.R.U32.HI R3, RZ, 0x4, R3 ;  /* 0x00000004ff037819 */ /* 0x000fc80000011603 */
[----:B------:R-:W-:Y:S01]  /*5490*/  LOP3.LUT R31, R3, 0x3fff, RZ, 0xc0, !PT ;  /* 0x00003fff031f7812 */ /* 0x000fe200078ec0ff */
[----:B------:R-:W-:Y:S06]  /*54a0*/  @!P0 BRA `(.L_x_463) ;  /* 0x0000000000408947 */ /* 0x000fec0003800000 */
        /* <DEDUP_REMOVED lines=8> */
[----:B------:R-:W-:Y:S01]  /*5530*/  MOV R12, 0x1 ;  /* 0x00000001000c7802 */ /* 0x000fe20000000f00 */
[----:B------:R-:W-:Y:S02]  /*5540*/  IMAD.U32 R7, RZ, RZ, UR7 ;  /* 0x00000007ff077e24 */ /* 0x000fe4000f8e00ff */
[----:B------:R-:W-:-:S02]  /*5550*/  IMAD.U32 R10, RZ, RZ, UR4 ;  /* 0x00000004ff0a7e24 */ /* 0x000fc4000f8e00ff */
[----:B------:R-:W-:Y:S02]  /*5560*/  IMAD.U32 R11, RZ, RZ, UR5 ;  /* 0x00000005ff0b7e24 */ /* 0x000fe4000f8e00ff */
[----:B------:R-:W-:Y:S02]  /*5570*/  IMAD.MOV.U32 R8, RZ, RZ, 0x70 ;  /* 0x00000070ff087424 */ /* 0x000fe400078e00ff */
[----:B0-----:R-:W-:-:S07]  /*5580*/  IMAD.MOV.U32 R13, RZ, RZ, RZ ;  /* 0x000000ffff0d7224 */ /* 0x001fce00078e00ff */
[----:B------:R-:W-:-:S07]  /*5590*/  LEPC R20, `(.L_x_463) ;  /* 0x000000001014794e */ /* 0x000fce0000000000 */
[----:B-1---5:R-:W-:Y:S05]  /*55a0*/  CALL.ABS.NOINC R14 ;  /* 0x000000000e007343 */ /* 0x022fea0003c00000 */
.L_x_463:
[----:B------:R-:W-:Y:S05]  /*55b0*/  BSYNC B6 ;  /* 0x0000000000067941 */ /* 0x000fea0003800000 */
.L_x_462:
[----:B------:R-:W-:Y:S02]  /*55c0*/  ULDC UR4, c[0x0][0x3f4] ;  /* 0x0000fd0000047ab9 */ /* 0x000fe40000000800 */
[----:B------:R-:W-:-:S13]  /*55d0*/  ISETP.LT.AND P0, PT, RZ, UR4, PT ;  /* 0x00000004ff007c0c */ /* 0x000fda000bf01270 */
[----:B------:R-:W-:Y:S05]  /*55e0*/  @P0 BRA `(.L_x_464) ;  /* 0x0000000000400947 */ /* 0x000fea0003800000 */
[----:B------:R-:W2:Y:S02]  /*55f0*/  LDL R20, [R1+0x54] ;  /* 0x0000540001147983 */ /* 0x000ea40000100800 */
[----:B--2---:R-:W-:-:S04]  /*5600*/  LEA.HI R0, R20, R20, RZ, 0x1 ;  /* 0x0000001414007211 */ /* 0x004fc800078f08ff */
[----:B------:R-:W-:-:S05]  /*5610*/  LOP3.LUT R0, R0, 0xfffffffe, RZ, 0xc0, !PT ;  /* 0xfffffffe00007812 */ /* 0x000fca00078ec0ff */
[----:B------:R-:W-:-:S05]  /*5620*/  IMAD.IADD R0, R20, 0x1, -R0 ;  /* 0x0000000114007824 */ /* 0x000fca00078e0a00 */
[----:B------:R-:W-:-:S04]  /*5630*/  SHF.L.U32 R3, R0, 0x1f, RZ ;  /* 0x0000001f00037819 */ /* 0x000fc800000006ff */
[----:B------:R0:W1:Y:S03]  /*5640*/  SYNCS.PHASECHK.TRANS64.TRYWAIT P0, [R18+URZ+0x13200], R3 ;  /* 0x01320003120075a7 */ /* 0x000066000800017f */
[----:B-1----:R-:W-:Y:S05]  /*5650*/  @!P0 NANOSLEEP.SYNCS 0x989680 ;  /* 0x009896800000895d */ /* 0x002fea0003900000 */
[----:B------:R-:W1:Y:S01]  /*5660*/  @!P0 SYNCS.PHASECHK.TRANS64 P0, [R18+URZ+0x13200], R3 ;  /* 0x01320003120085a7 */ /* 0x000e62000800007f */
[----:B------:R-:W-:Y:S04]  /*5670*/  BSSY B0, `(.L_x_465) ;  /* 0x0000006000007945 */ /* 0x000fe80003800000 */
[----:B-1----:R-:W-:Y:S05]  /*5680*/  @P0 BRA `(.L_x_466) ;  /* 0x0000000000100947 */ /* 0x002fea0003800000 */
.L_x_467:
[----:B-1----:R1:W2:Y:S02]  /*5690*/  SYNCS.PHASECHK.TRANS64.TRYWAIT P0, [R18+URZ+0x13200], R3 ;  /* 0x01320003120075a7 */ /* 0x0022a4000800017f */
[----:B--2---:R-:W-:Y:S05]  /*56a0*/  @!P0 NANOSLEEP.SYNCS 0x989680 ;  /* 0x009896800000895d */ /* 0x004fea0003900000 */
[----:B------:R-:W2:Y:S02]  /*56b0*/  @!P0 SYNCS.PHASECHK.TRANS64 P0, [R18+URZ+0x13200], R3 ;  /* 0x01320003120085a7 */ /* 0x000ea4000800007f */
[----:B--2---:R-:W-:Y:S05]  /*56c0*/  @!P0 BRA `(.L_x_467) ;  /* 0xfffffffc00f08947 */ /* 0x004fea000383ffff */
.L_x_466:
[----:B------:R-:W-:Y:S05]  /*56d0*/  BSYNC B0 ;  /* 0x0000000000007941 */ /* 0x000fea0003800000 */
.L_x_465:
[----:B------:R-:W-:Y:S05]  /*56e0*/  BRA `(.L_x_468) ;  /* 0x00000028003c7947 */ /* 0x000fea0003800000 */
.L_x_464:
[----:B------:R-:W0:Y:S01]  /*56f0*/  LDC.64 R26, c[0x0][0x3e8] ;  /* 0x0000fa00ff1a7b82 */ /* 0x000e220000000a00 */
[----:B------:R-:W-:Y:S01]  /*5700*/  LOP3.LUT P0, RZ, R30, 0x1bf, RZ, 0xc0, !PT ;  /* 0x000001bf1eff7812 */ /* 0x000fe2000780c0ff */
[----:B------:R-:W-:Y:S01]  /*5710*/  ULDC.64 UR4, c[0x0][0x3f8] ;  /* 0x0000fe0000047ab9 */ /* 0x000fe20000000a00 */
[----:B-----5:R-:W-:Y:S01]  /*5720*/  SHF.R.S32.HI R0, RZ, 0x1f, R28 ;  /* 0x0000001fff007819 */ /* 0x020fe2000001141c */
[----:B------:R-:W-:Y:S01]  /*5730*/  ULDC.64 UR6, c[0x0][0x408] ;  /* 0x0001020000067ab9 */ /* 0x000fe20000000a00 */
[----:B------:R-:W-:Y:S03]  /*5740*/  BSSY B6, `(.L_x_469) ;  /* 0x000001b000067945 */ /* 0x000fe60003800000 */
[----:B------:R-:W1:Y:S01]  /*5750*/  LDC.64 R24, c[0x0][0x400] ;  /* 0x00010000ff187b82 */ /* 0x000e620000000a00 */
[C---:B------:R-:W-:Y:S02]  /*5760*/  IMAD R3, R0.reuse, UR4, RZ ;  /* 0x0000000400037c24 */ /* 0x040fe4000f8e02ff */
[----:B------:R-:W-:-:S02]  /*5770*/  IMAD R5, R0, UR6, RZ ;  /* 0x0000000600057c24 */ /* 0x000fc4000f8e02ff */
[C---:B------:R-:W-:Y:S02]  /*5780*/  IMAD R3, R28.reuse, UR5, R3 ;  /* 0x000000051c037c24 */ /* 0x040fe4000f8e0203 */
[C---:B------:R-:W-:Y:S02]  /*5790*/  IMAD R5, R28.reuse, UR7, R5 ;  /* 0x000000071c057c24 */ /* 0x040fe4000f8e0205 */
[----:B0-----:R-:W-:-:S04]  /*57a0*/  IMAD.WIDE.U32 R26, R28, UR4, R26 ;  /* 0x000000041c1a7c25 */ /* 0x001fc8000f8e001a */
[----:B-1----:R-:W-:-:S04]  /*57b0*/  IMAD.WIDE.U32 R24, R28, UR6, R24 ;  /* 0x000000061c187c25 */ /* 0x002fc8000f8e0018 */
[----:B------:R-:W-:Y:S02]  /*57c0*/  IMAD.IADD R28, R3, 0x1, R27 ;  /* 0x00000001031c7824 */ /* 0x000fe400078e021b */
[----:B------:R-:W-:Y:S01]  /*57d0*/  IMAD.IADD R30, R5, 0x1, R25 ;  /* 0x00000001051e7824 */ /* 0x000fe200078e0219 */
        /* <DEDUP_REMOVED lines=17> */
.L_x_470:
[----:B------:R-:W-:Y:S05]  /*58f0*/  BSYNC B6 ;  /* 0x0000000000067941 */ /* 0x000fea0003800000 */
.L_x_469:
[----:B------:R-:W2:Y:S01]  /*5900*/  LDL R34, [R1+0x4] ;  /* 0x0000040001227983 */ /* 0x000ea20000100800 */
[----:B------:R-:W-:Y:S01]  /*5910*/  ULDC.U8 UR4, c[0x0][0x410] ;  /* 0x0001040000047ab9 */ /* 0x000fe20000000000 */
[----:B------:R-:W0:Y:S01]  /*5920*/  S2R R20, SR_TID.X ;  /* 0x0000000000147919 */ /* 0x000e220000002100 */
[----:B------:R-:W-:Y:S01]  /*5930*/  ISETP.NE.AND P0, PT, RZ, UR4, PT ;  /* 0x00000004ff007c0c */ /* 0x000fe2000bf05270 */
[----:B------:R-:W-:Y:S01]  /*5940*/  BSSY B0, `(.L_x_471) ;  /* 0x0000261000007945 */ /* 0x000fe20003800000 */
[----:B0-----:R-:W-:-:S05]  /*5950*/  VIADD R20, R20, 0xffffff80 ;  /* 0xffffff8014147836 */ /* 0x001fca0000000000 */
[----:B------:R-:W-:-:S04]  /*5960*/  LEA.HI R32, R20, R20, RZ, 0x1 ;  /* 0x0000001414207211 */ /* 0x000fc800078f08ff */
[----:B------:R-:W-:-:S05]  /*5970*/  SHF.R.S32.HI R32, RZ, 0x1, R32 ;  /* 0x00000001ff207819 */ /* 0x000fca0000011420 */
[----:B--2---:R-:W-:Y:S01]  /*5980*/  IMAD R4, R34, 0xc0, R32 ;  /* 0x000000c022047824 */ /* 0x004fe200078e0220 */
[----:B------:R-:W-:Y:S06]  /*5990*/  @!P0 BRA `(.L_x_472) ;  /* 0x0000001000c48947 */ /* 0x000fec0003800000 */
[----:B------:R-:W-:-:S03]  /*59a0*/  UMOV UR4, 0xffffffff ;  /* 0xffffffff00047882 */ /* 0x000fc60000000000 */
[----:B------:R-:W-:Y:S05]  /*59b0*/  BRA.DIV UR4, `(.L_x_473) ;  /* 0x0000011204807947 */ /* 0x000fea000b800000 */
[----:B------:R0:W1:Y:S04]  /*59c0*/  SHFL.IDX PT, R27, R26, RZ, 0x1e1f ;  /* 0x001e1fff1a1b7589 */ /* 0x00006800000e0000 */
[----:B------:R0:W2:Y:S04]  /*59d0*/  SHFL.IDX PT, R14, R24, RZ, 0x1e1f ;  /* 0x001e1fff180e7589 */ /* 0x0000a800000e0000 */
[----:B------:R0:W3:Y:S04]  /*59e0*/  SHFL.IDX PT, R0, R28, RZ, 0x1e1f ;  /* 0x001e1fff1c007589 */ /* 0x0000e800000e0000 */
[----:B------:R0:W4:Y:S02]  /*59f0*/  SHFL.IDX PT, R3, R30, RZ, 0x1e1f ;  /* 0x001e1fff1e037589 */ /* 0x00012400000e0000 */
.L_x_675:
[----:B------:R-:W5:Y:S01]  /*5a00*/  LDL R6, [R1+0x54] ;  /* 0x0000540001067983 */ /* 0x000f620000100800 */
[----:B------:R-:W-:Y:S01]  /*5a10*/  ULDC UR4, c[0x0][0x448] ;  /* 0x0001120000047ab9 */ /* 0x000fe20000000800 */
[----:B------:R-:W-:Y:S01]  /*5a20*/  BSSY B1, `(.L_x_474) ;  /* 0x0000020000017945 */ /* 0x000fe20003800000 */
[----:B------:R-:W-:Y:S01]  /*5a30*/  IMAD R33, R29, UR4, RZ ;  /* 0x000000041d217c24 */ /* 0x000fe2000f8e02ff */
[----:B------:R-:W-:Y:S02]  /*5a40*/  CS2R R8, SRZ ;  /* 0x0000000000087805 */ /* 0x000fe4000001ff00 */
[----:B------:R-:W-:Y:S02]  /*5a50*/  CS2R R20, SRZ ;  /* 0x0000000000147805 */ /* 0x000fe4000001ff00 */
[----:B------:R-:W-:Y:S02]  /*5a60*/  CS2R R10, SRZ ;  /* 0x00000000000a7805 */ /* 0x000fe4000001ff00 */
[----:B------:R-:W-:-:S02]  /*5a70*/  CS2R R12, SRZ ;  /* 0x00000000000c7805 */ /* 0x000fc4000001ff00 */
[----:B------:R-:W-:Y:S02]  /*5a80*/  ISETP.GE.AND P0, PT, R4, R33, PT ;  /* 0x000000210400720c */ /* 0x000fe40003f06270 */
[----:B-----5:R-:W-:-:S04]  /*5a90*/  LEA.HI R5, R6, R6, RZ, 0x1 ;  /* 0x0000000606057211 */ /* 0x020fc800078f08ff */
[----:B------:R-:W-:-:S05]  /*5aa0*/  LOP3.LUT R5, R5, 0xfffffffe, RZ, 0xc0, !PT ;  /* 0xfffffffe05057812 */ /* 0x000fca00078ec0ff */
[----:B------:R-:W-:-:S05]  /*5ab0*/  IMAD.IADD R5, R6, 0x1, -R5 ;  /* 0x0000000106057824 */ /* 0x000fca00078e0a05 */
[----:B------:R-:W-:Y:S01]  /*5ac0*/  SHF.L.U32 R29, R5, 0x1f, RZ ;  /* 0x0000001f051d7819 */ /* 0x000fe200000006ff */
[----:B------:R-:W-:Y:S06]  /*5ad0*/  @P0 BRA `(.L_x_475) ;  /* 0x0000000000500947 */ /* 0x000fec0003800000 */
[----:B------:R-:W4:Y:S01]  /*5ae0*/  LDL R15, [R1+0x24] ;  /* 0x00002400010f7983 */ /* 0x000f220000100800 */
[----:B------:R-:W-:-:S03]  /*5af0*/  ULDC UR4, c[0x0][0x3f4] ;  /* 0x0000fd0000047ab9 */ /* 0x000fc60000000800 */
[----:B0-----:R-:W4:Y:S01]  /*5b00*/  LDL R26, [R1+0x6c] ;  /* 0x00006c00011a7983 */ /* 0x001f220000100800 */
[----:B------:R-:W-:Y:S02]  /*5b10*/  ISETP.GE.AND P3, PT, R22, UR4, PT ;  /* 0x0000000416007c0c */ /* 0x000fe4000bf66270 */
[----:B------:R-:W-:Y:S02]  /*5b20*/  CS2R R8, SRZ ;  /* 0x0000000000087805 */ /* 0x000fe4000001ff00 */
[----:B------:R-:W-:-:S09]  /*5b30*/  CS2R R10, SRZ ;  /* 0x00000000000a7805 */ /* 0x000fd2000001ff00 */
[----:B------:R-:W-:Y:S02]  /*5b40*/  @!P3 SHF.R.S32.HI R7, RZ, 0x1f, R22 ;  /* 0x0000001fff07b819 */ /* 0x000fe40000011416 */
[----:B-1----:R-:W-:-:S05]  /*5b50*/  @!P3 IADD3 R4, P0, R22, R27, RZ ;  /* 0x0000001b1604b210 */ /* 0x002fca0007f1e0ff */
[----:B---3--:R-:W-:Y:S01]  /*5b60*/  @!P3 IMAD.X R5, R0, 0x1, R7, P0 ;  /* 0x000000010005b824 */ /* 0x008fe200000e0607 */
[----:B--2---:R-:W-:-:S04]  /*5b70*/  @!P3 IADD3 R6, P0, R22, R14, RZ ;  /* 0x0000000e1606b210 */ /* 0x004fc80007f1e0ff */
[----:B------:R0:W5:Y:S01]  /*5b80*/  @!P3 LD.E.64 R20, desc[UR40][R4.64] ;  /* 0x000000280414b980 */ /* 0x000162000c101b00 */
[----:B----4-:R-:W-:-:S05]  /*5b90*/  @!P3 IMAD.X R7, R3, 0x1, R7, P0 ;  /* 0x000000010307b824 */ /* 0x010fca00000e0607 */
[----:B------:R0:W5:Y:S01]  /*5ba0*/  @!P3 LD.E.64 R12, desc[UR40][R6.64] ;  /* 0x00000028060cb980 */ /* 0x000162000c101b00 */
[----:B------:R-:W-:-:S13]  /*5bb0*/  ISETP.GE.AND P4, PT, R15, UR4, PT ;  /* 0x000000040f007c0c */ /* 0x000fda000bf86270 */
[C---:B------:R-:W-:Y:S02]  /*5bc0*/  @!P4 IADD3 R14, P2, R15.reuse, R14, RZ ;  /* 0x0000000e0f0ec210 */ /* 0x040fe40007f5e0ff */
[----:B------:R-:W-:-:S03]  /*5bd0*/  @!P4 IADD3 R24, P1, R15, R27, RZ ;  /* 0x0000001b0f18c210 */ /* 0x000fc60007f3e0ff */
[----:B------:R-:W-:Y:S01]  /*5be0*/  @!P4 IMAD.X R15, R3, 0x1, R26, P2 ;  /* 0x00000001030fc824 */ /* 0x000fe200010e061a */
[----:B------:R-:W-:-:S04]  /*5bf0*/  @!P4 IADD3.X R25, R0, R26, RZ, P1, !PT ;  /* 0x0000001a0019c210 */ /* 0x000fc80000ffe4ff */
[----:B------:R0:W5:Y:S04]  /*5c00*/  @!P4 LD.E.64 R10, desc[UR40][R14.64] ;  /* 0x000000280e0ac980 */ /* 0x000168000c101b00 */
[----:B------:R0:W5:Y:S02]  /*5c10*/  @!P4 LD.E.64 R8, desc[UR40][R24.64] ;  /* 0x000000281808c980 */ /* 0x000164000c101b00 */
.L_x_475:
[----:B------:R-:W-:Y:S05]  /*5c20*/  BSYNC B1 ;  /* 0x0000000000017941 */ /* 0x000fea0003800000 */
.L_x_474:
[----:B------:R-:W1:Y:S01]  /*5c30*/  SYNCS.PHASECHK.TRANS64.TRYWAIT P0, [R18+URZ+0x13200], R29 ;  /* 0x0132001d120075a7 */ /* 0x000e62000800017f */
[----:B---3--:R-:W-:Y:S01]  /*5c40*/  IMAD R0, R34, -0xc0, R33 ;  /* 0xffffff4022007824 */ /* 0x008fe200078e0221 */
[----:B------:R-:W-:Y:S04]  /*5c50*/  BSSY B1, `(.L_x_476) ;  /* 0x0000004000017945 */ /* 0x000fe80003800000 */
[----:B------:R-:W-:-:S04]  /*5c60*/  VIMNMX R0, R0, 0xc0, PT ;  /* 0x000000c000007848 */ /* 0x000fc80003fe0100 */
[----:B------:R-:W-:Y:S01]  /*5c70*/  ISETP.GE.AND P1, PT, R32, R0, PT ;  /* 0x000000002000720c */ /* 0x000fe20003f26270 */
[----:B-1----:R-:W-:-:S12]  /*5c80*/  @!P0 BRA `(.L_x_477) ;  /* 0x00000110003c8947 */ /* 0x002fd80003800000 */
.L_x_676:
[----:B------:R-:W-:Y:S05]  /*5c90*/  BSYNC B1 ;  /* 0x0000000000017941 */ /* 0x000fea0003800000 */
.L_x_476:
[----:B------:R-:W-:Y:S05]  /*5ca0*/  @P1 BRA `(.L_x_478) ;  /* 0x0000002000a81947 */ /* 0x000fea0003800000 */
[----:B------:R-:W3:Y:S01]  /*5cb0*/  LDL R0, [R1+0x24] ;  /* 0x0000240001007983 */ /* 0x000ee20000100800 */
[----:B----4-:R-:W4:Y:S03]  /*5cc0*/  LDC R3, c[0x0][0x3f4] ;  /* 0x0000fd00ff037b82 */ /* 0x010f260000000800 */
[----:B------:R0:W5:Y:S01]  /*5cd0*/  LDL R36, [R1+0x28] ;  /* 0x0000280001247983 */ /* 0x0001620000100800 */
[----:B------:R-:W-:Y:S01]  /*5ce0*/  BSSY B1, `(.L_x_479) ;  /* 0x000007b000017945 */ /* 0x000fe20003800000 */
[-C--:B----4-:R-:W-:Y:S02]  /*5cf0*/  ISETP.GE.AND P0, PT, R22, R3.reuse, PT ;  /* 0x000000031600720c */ /* 0x090fe40003f06270 */
[----:B---3--:R-:W-:-:S11]  /*5d00*/  ISETP.GE.AND P1, PT, R0, R3, PT ;  /* 0x000000030000720c */ /* 0x008fd60003f26270 */
[----:B0-----:R-:W-:Y:S05]  /*5d10*/  @P0 BRA `(.L_x_480) ;  /* 0x0000000400dc0947 */ /* 0x001fea0003800000 */
[----:B-----5:R-:W-:Y:S01]  /*5d20*/  IMAD.IADD R0, R18, 0x1, R36 ;  /* 0x0000000112007824 */ /* 0x020fe200078e0224 */
[----:B--2---:R-:W-:Y:S02]  /*5d30*/  SHF.R.U32.HI R14, RZ, 0x8, R20 ;  /* 0x00000008ff0e7819 */ /* 0x004fe40000011614 */
[----:B------:R-:W-:Y:S02]  /*5d40*/  LOP3.LUT R3, R20, 0xff, RZ, 0xc0, !PT ;  /* 0x000000ff14037812 */ /* 0x000fe400078ec0ff */
[----:B------:R-:W0:Y:S01]  /*5d50*/  LDS.128 R4, [R0+0xb000] ;  /* 0x00b0000000047984 */ /* 0x000e220000000c00 */
[----:B------:R-:W-:Y:S02]  /*5d60*/  LOP3.LUT R14, R14, 0xff, RZ, 0xc0, !PT ;  /* 0x000000ff0e0e7812 */ /* 0x000fe400078ec0ff */
[----:B------:R-:W-:Y:S02]  /*5d70*/  SHF.R.U32.HI R24, RZ, 0x8, R21 ;  /* 0x00000008ff187819 */ /* 0x000fe40000011615 */
[----:B------:R-:W-:-:S02]  /*5d80*/  SHF.R.U32.HI R27, RZ, 0x8, R13 ;  /* 0x00000008ff1b7819 */ /* 0x000fc4000001160d */
[----:B------:R-:W-:Y:S02]  /*5d90*/  PRMT R3, R14, 0x7604, R3 ;  /* 0x000076040e037816 */ /* 0x000fe40000000003 */
[----:B------:R-:W-:Y:S02]  /*5da0*/  LOP3.LUT R15, R21, 0xff, RZ, 0xc0, !PT ;  /* 0x000000ff150f7812 */ /* 0x000fe400078ec0ff */
[----:B------:R-:W-:Y:S02]  /*5db0*/  LOP3.LUT R24, R24, 0xff, RZ, 0xc0, !PT ;  /* 0x000000ff18187812 */ /* 0x000fe400078ec0ff */
[----:B------:R-:W-:Y:S02]  /*5dc0*/  SHF.R.U32.HI R28, RZ, 0x10, R21 ;  /* 0x00000010ff1c7819 */ /* 0x000fe40000011615 */
[----:B------:R-:W-:Y:S02]  /*5dd0*/  SHF.R.U32.HI R14, RZ, 0x8, R12 ;  /* 0x00000008ff0e7819 */ /* 0x000fe4000001160c */
[----:B-1----:R-:W-:-:S02]  /*5de0*/  SHF.R.U32.HI R29, RZ, 0x10, R13 ;  /* 0x00000010ff1d7819 */ /* 0x002fc4000001160d */
[----:B------:R-:W-:Y:S02]  /*5df0*/  LOP3.LUT R26, R13, 0xff, RZ, 0xc0, !PT ;  /* 0x000000ff0d1a7812 */ /* 0x000fe400078ec0ff */
[----:B------:R-:W-:Y:S01]  /*5e00*/  LOP3.LUT R27, R27, 0xff, RZ, 0xc0, !PT ;  /* 0x000000ff1b1b7812 */ /* 0x000fe200078ec0ff */
[----:B------:R-:W-:Y:S01]  /*5e10*/  IMAD.U32 R29, R29, 0x10000, RZ ;  /* 0x000100001d1d7824 */ /* 0x000fe200078e00ff */
[----:B------:R-:W-:Y:S02]  /*5e20*/  PRMT R15, R24, 0x7604, R15 ;  /* 0x00007604180f7816 */ /* 0x000fe4000000000f */
[----:B------:R-:W-:Y:S01]  /*5e30*/  LOP3.LUT R25, R14, 0xff, RZ, 0xc0, !PT ;  /* 0x000000ff0e197812 */ /* 0x000fe200078ec0ff */
[----:B------:R-:W-:Y:S01]  /*5e40*/  IMAD.U32 R14, R28, 0x10000, RZ ;  /* 0x000100001c0e7824 */ /* 0x000fe200078e00ff */
[----:B------:R-:W-:Y:S02]  /*5e50*/  LOP3.LUT R24, R12, 0xff, RZ, 0xc0, !PT ;  /* 0x000000ff0c187812 */ /* 0x000fe400078ec0ff */
[----:B------:R-:W-:-:S02]  /*5e60*/  PRMT R26, R27, 0x7604, R26 ;  /* 0x000076041b1a7816 */ /* 0x000fc4000000001a */
[----:B------:R-:W-:Y:S02]  /*5e70*/  PRMT R27, R25, 0x7604, R24 ;  /* 0x00007604191b7816 */ /* 0x000fe40000000018 */
[----:B------:R-:W-:Y:S02]  /*5e80*/  LOP3.LUT R25, R15, 0xff0000, R14, 0xf8, !PT ;  /* 0x00ff00000f197812 */ /* 0x000fe400078ef80e */
[----:B------:R-:W-:Y:S02]  /*5e90*/  LOP3.LUT R29, R26, 0xff0000, R29, 0xf8, !PT ;  /* 0x00ff00001a1d7812 */ /* 0x000fe400078ef81d */
[----:B------:R-:W-:Y:S02]  /*5ea0*/  LOP3.LUT R25, R25, 0xff000000, R21, 0xf8, !PT ;  /* 0xff00000019197812 */ /* 0x000fe400078ef815 */
[----:B------:R-:W-:Y:S02]  /*5eb0*/  LOP3.LUT R29, R29, 0xff000000, R13, 0xf8, !PT ;  /* 0xff0000001d1d7812 */ /* 0x000fe400078ef80d */
[----:B------:R-:W-:-:S02]  /*5ec0*/  LOP3.LUT R15, R3, 0xff0000, R20, 0xf8, !PT ;  /* 0x00ff0000030f7812 */ /* 0x000fc400078ef814 */
[-C--:B0-----:R-:W-:Y:S02]  /*5ed0*/  F2FP.F16.E4M3.UNPACK_B R3, R6.reuse.H1 ;  /* 0x00000006ff03723e */ /* 0x081fe400030006ff */
[--C-:B------:R-:W-:Y:S02]  /*5ee0*/  LOP3.LUT R27, R27, 0xff0000, R12.reuse, 0xf8, !PT ;  /* 0x00ff00001b1b7812 */ /* 0x100fe400078ef80c */
[----:B------:R-:W-:Y:S01]  /*5ef0*/  F2FP.F16.E4M3.UNPACK_B R26, R29 ;  /* 0x0000001dff1a723e */ /* 0x000fe200020006ff */
[--C-:B------:R-:W-:Y:S01]  /*5f00*/  HADD2.F32 R13, -RZ, R3.reuse.H0_H0 ;  /* 0x20000003ff0d7230 */ /* 0x100fe20000004100 */
[----:B------:R-:W-:Y:S02]  /*5f10*/  F2FP.F16.E4M3.UNPACK_B R21, R25 ;  /* 0x00000019ff15723e */ /* 0x000fe400020006ff */
[----:B------:R-:W-:Y:S01]  /*5f20*/  LOP3.LUT R27, R27, 0xff000000, R12, 0xf8, !PT ;  /* 0xff0000001b1b7812 */ /* 0x000fe200078ef80c */
[----:B------:R-:W-:Y:S01]  /*5f30*/  HADD2.F32 R12, -RZ, R3.H1_H1 ;  /* 0x30000003ff0c7230 */ /* 0x000fe20000004100 */
[----:B------:R-:W-:Y:S01]  /*5f40*/  F2FP.F16.E4M3.UNPACK_B R6, R6 ;  /* 0x00000006ff06723e */ /* 0x000fe200020006ff */
[--C-:B------:R-:W-:Y:S01]  /*5f50*/  HADD2.F32 R28, -RZ, R26.reuse.H1_H1 ;  /* 0x3000001aff1c7230 */ /* 0x100fe20000004100 */
[----:B------:R-:W-:Y:S01]  /*5f60*/  LOP3.LUT R20, R15, 0xff000000, R20, 0xf8, !PT ;  /* 0xff0000000f147812 */ /* 0x000fe200078ef814 */
[--C-:B------:R-:W-:Y:S01]  /*5f70*/  HADD2.F32 R24, -RZ, R21.reuse.H1_H1 ;  /* 0x30000015ff187230 */ /* 0x100fe20000004100 */
[-C--:B------:R-:W-:Y:S01]  /*5f80*/  F2FP.F16.E4M3.UNPACK_B R14, R7.reuse ;  /* 0x00000007ff0e723e */ /* 0x080fe200020006ff */
[----:B------:R-:W-:Y:S01]  /*5f90*/  HADD2.F32 R26, -RZ, R26.H0_H0 ;  /* 0x2000001aff1a7230 */ /* 0x000fe20000004100 */
[----:B------:R-:W-:Y:S01]  /*5fa0*/  F2FP.F16.E4M3.UNPACK_B R15, R7.H1 ;  /* 0x00000007ff0f723e */ /* 0x000fe200030006ff */
[C---:B------:R-:W-:Y:S01]  /*5fb0*/  FMUL.FTZ R30, R12.reuse, R28 ;  /* 0x0000001c0c1e7220 */ /* 0x040fe20000410000 */
[----:B------:R-:W-:Y:S01]  /*5fc0*/  FMUL.FTZ R33, R12, R24 ;  /* 0x000000180c217220 */ /* 0x000fe20000410000 */
[-C--:B------:R-:W-:Y:S01]  /*5fd0*/  F2FP.F16.E4M3.UNPACK_B R7, R5.reuse ;  /* 0x00000005ff07723e */ /* 0x080fe200020006ff */
[----:B------:R-:W-:Y:S01]  /*5fe0*/  HADD2.F32 R21, -RZ, R21.H0_H0 ;  /* 0x20000015ff157230 */ /* 0x000fe20000004100 */
[----:B------:R-:W-:Y:S01]  /*5ff0*/  F2FP.F16.E4M3.UNPACK_B R12, R5.H1 ;  /* 0x00000005ff0c723e */ /* 0x000fe200030006ff */
[----:B------:R-:W-:-:S02]  /*6000*/  HADD2.F32 R5, -RZ, R6.H1_H1 ;  /* 0x30000006ff057230 */ /* 0x000fc40000004100 */
[C---:B------:R-:W-:Y:S01]  /*6010*/  FFMA.FTZ R30, R13.reuse, R24, -R30 ;  /* 0x000000180d1e7223 */ /* 0x040fe2000001081e */
[----:B------:R-:W-:Y:S01]  /*6020*/  FFMA.FTZ R35, R13, R28, R33 ;  /* 0x0000001c0d237223 */ /* 0x000fe20000010021 */
[----:B------:R-:W-:Y:S01]  /*6030*/  HADD2.F32 R6, -RZ, R6.H0_H0 ;  /* 0x20000006ff067230 */ /* 0x000fe20000004100 */
[----:B------:R-:W-:Y:S01]  /*6040*/  F2FP.F16.E4M3.UNPACK_B R29, R29.H1 ;  /* 0x0000001dff1d723e */ /* 0x000fe200030006ff */
[C---:B------:R-:W-:Y:S01]  /*6050*/  FMUL.FTZ R13, R5.reuse, R26 ;  /* 0x0000001a050d7220 */ /* 0x040fe20000410000 */
[----:B------:R-:W-:Y:S01]  /*6060*/  F2FP.F16.E4M3.UNPACK_B R25, R25.H1 ;  /* 0x00000019ff19723e */ /* 0x000fe200030006ff */
[-C--:B------:R-:W-:Y:S01]  /*6070*/  FMUL.FTZ R33, R5, R21.reuse ;  /* 0x0000001505217220 */ /* 0x080fe20000410000 */
[----:B------:R-:W-:Y:S02]  /*6080*/  HADD2.F32 R5, -RZ, R14.H1_H1 ;  /* 0x3000000eff057230 */ /* 0x000fe40000004100 */
[----:B------:R-:W-:Y:S01]  /*6090*/  FFMA.FTZ R28, R6, R21, -R13 ;  /* 0x00000015061c7223 */ /* 0x000fe2000001080d */
[----:B------:R-:W-:-:S02]  /*60a0*/  HADD2.F32 R24, -RZ, R29.H0_H0 ;  /* 0x2000001dff187230 */ /* 0x000fc40000004100 */
[----:B------:R-:W-:Y:S01]  /*60b0*/  FFMA.FTZ R33, R6, R26, R33 ;  /* 0x0000001a06217223 */ /* 0x000fe20000010021 */
[----:B------:R-:W-:Y:S01]  /*60c0*/  HADD2.F32 R13, -RZ, R25.H0_H0 ;  /* 0x20000019ff0d7230 */ /* 0x000fe20000004100 */
[----:B------:R-:W-:Y:S01]  /*60d0*/  F2FP.F16.E4M3.UNPACK_B R3, R4 ;  /* 0x00000004ff03723e */ /* 0x000fe200020006ff */
[----:B------:R-:W-:Y:S02]  /*60e0*/  HADD2.F32 R14, -RZ, R14.H0_H0 ;  /* 0x2000000eff0e7230 */ /* 0x000fe40000004100 */
[C---:B------:R-:W-:Y:S01]  /*60f0*/  FMUL.FTZ R21, R5.reuse, R24 ;  /* 0x0000001805157220 */ /* 0x040fe20000410000 */
[----:B------:R-:W-:Y:S02]  /*6100*/  HADD2.F32 R29, -RZ, R29.H1_H1 ;  /* 0x3000001dff1d7230 */ /* 0x000fe40000004100 */
[-C--:B------:R-:W-:Y:S01]  /*6110*/  FMUL.FTZ R5, R5, R13.reuse ;  /* 0x0000000d05057220 */ /* 0x080fe20000410000 */
[----:B------:R-:W-:Y:S02]  /*6120*/  HADD2.F32 R6, -RZ, R15.H1_H1 ;  /* 0x3000000fff067230 */ /* 0x000fe40000004100 */
[----:B------:R-:W-:Y:S01]  /*6130*/  FFMA.FTZ R32, R14, R13, -R21 ;  /* 0x0000000d0e207223 */ /* 0x000fe20000010815 */
[----:B------:R-:W-:-:S02]  /*6140*/  HADD2.F32 R25, -RZ, R25.H1_H1 ;  /* 0x30000019ff197230 */ /* 0x000fc40000004100 */
[----:B------:R-:W-:Y:S01]  /*6150*/  FFMA.FTZ R37, R14, R24, R5 ;  /* 0x000000180e257223 */ /* 0x000fe20000010005 */
[----:B------:R-:W-:Y:S02]  /*6160*/  HADD2.F32 R15, -RZ, R15.H0_H0 ;  /* 0x2000000fff0f7230 */ /* 0x000fe40000004100 */
[C---:B------:R-:W-:Y:S01]  /*6170*/  FMUL.FTZ R26, R6.reuse, R29 ;  /* 0x0000001d061a7220 */ /* 0x040fe20000410000 */
[----:B------:R-:W-:Y:S01]  /*6180*/  F2FP.F16.E4M3.UNPACK_B R5, R27 ;  /* 0x0000001bff05723e */ /* 0x000fe200020006ff */
[-C--:B------:R-:W-:Y:S01]  /*6190*/  FMUL.FTZ R14, R6, R25.reuse ;  /* 0x00000019060e7220 */ /* 0x080fe20000410000 */
[----:B------:R-:W-:Y:S01]  /*61a0*/  F2FP.F16.E4M3.UNPACK_B R4, R4.H1 ;  /* 0x00000004ff04723e */ /* 0x000fe200030006ff */
[C---:B------:R-:W-:Y:S01]  /*61b0*/  FFMA.FTZ R34, R15.reuse, R25, -R26 ;  /* 0x000000190f227223 */ /* 0x040fe2000001081a */
[-C--:B------:R-:W-:Y:S01]  /*61c0*/  F2FP.F16.E4M3.UNPACK_B R13, R20.reuse ;  /* 0x00000014ff0d723e */ /* 0x080fe200020006ff */
[----:B------:R-:W-:Y:S01]  /*61d0*/  FFMA.FTZ R29, R15, R29, R14 ;  /* 0x0000001d0f1d7223 */ /* 0x000fe2000001000e */
[--C-:B------:R-:W-:Y:S01]  /*61e0*/  HADD2.F32 R21, -RZ, R5.reuse.H1_H1 ;  /* 0x30000005ff157230 */ /* 0x100fe20000004100 */
[----:B------:R-:W-:Y:S01]  /*61f0*/  F2FP.F16.E4M3.UNPACK_B R20, R20.H1 ;  /* 0x00000014ff14723e */ /* 0x000fe200030006ff */
[----:B------:R-:W-:Y:S01]  /*6200*/  HADD2.F32 R15, -RZ, R5.H0_H0 ;  /* 0x20000005ff0f7230 */ /* 0x000fe20000004100 */
[----:B------:R-:W-:Y:S01]  /*6210*/  F2FP.F16.E4M3.UNPACK_B R27, R27.H1 ;  /* 0x0000001bff1b723e */ /* 0x000fe200030006ff */
[----:B------:R-:W-:-:S02]  /*6220*/  HADD2.F32 R6, -RZ, R4.H1_H1 ;  /* 0x30000004ff067230 */ /* 0x000fc40000004100 */
[----:B------:R-:W-:Y:S02]  /*6230*/  HADD2.F32 R14, -RZ, R13.H1_H1 ;  /* 0x3000000dff0e7230 */ /* 0x000fe40000004100 */
[----:B------:R-:W-:Y:S02]  /*6240*/  HADD2.F32 R5, -RZ, R4.H0_H0 ;  /* 0x20000004ff057230 */ /* 0x000fe40000004100 */
[C---:B------:R-:W-:Y:S01]  /*6250*/  FMUL.FTZ R24, R6.reuse, R21 ;  /* 0x0000001506187220 */ /* 0x040fe20000410000 */
[----:B------:R-:W-:Y:S02]  /*6260*/  HADD2.F32 R4, -RZ, R3.H1_H1 ;  /* 0x30000003ff047230 */ /* 0x000fe40000004100 */
[-C--:B------:R-:W-:Y:S01]  /*6270*/  FMUL.FTZ R26, R6, R14.reuse ;  /* 0x0000000e061a7220 */ /* 0x080fe20000410000 */
[----:B------:R-:W-:Y:S02]  /*6280*/  HADD2.F32 R13, -RZ, R13.H0_H0 ;  /* 0x2000000dff0d7230 */ /* 0x000fe40000004100 */
[----:B------:R-:W-:Y:S01]  /*6290*/  FFMA.FTZ R24, R5, R14, -R24 ;  /* 0x0000000e05187223 */ /* 0x000fe20000010818 */
[----:B------:R-:W-:-:S02]  /*62a0*/  HADD2.F32 R3, -RZ, R3.H0_H0 ;  /* 0x20000003ff037230 */ /* 0x000fc40000004100 */
[C---:B------:R-:W-:Y:S01]  /*62b0*/  FMUL.FTZ R6, R4.reuse, R15 ;  /* 0x0000000f04067220 */ /* 0x040fe20000410000 */
[----:B------:R-:W-:Y:S01]  /*62c0*/  FFMA.FTZ R21, R5, R21, R26 ;  /* 0x0000001505157223 */ /* 0x000fe2000001001a */
[-C--:B------:R-:W-:Y:S01]  /*62d0*/  FMUL.FTZ R4, R4, R13.reuse ;  /* 0x0000000d04047220 */ /* 0x080fe20000410000 */
[----:B------:R-:W-:Y:S02]  /*62e0*/  HADD2.F32 R5, -RZ, R20.H1_H1 ;  /* 0x30000014ff057230 */ /* 0x000fe40000004100 */
[C---:B------:R-:W-:Y:S01]  /*62f0*/  FFMA.FTZ R14, R3.reuse, R13, -R6 ;  /* 0x0000000d030e7223 */ /* 0x040fe20000010806 */
[--C-:B------:R-:W-:Y:S02]  /*6300*/  HADD2.F32 R13, -RZ, R27.reuse.H1_H1 ;  /* 0x3000001bff0d7230 */ /* 0x100fe40000004100 */
[----:B------:R-:W-:Y:S01]  /*6310*/  FFMA.FTZ R15, R3, R15, R4 ;  /* 0x0000000f030f7223 */ /* 0x000fe20000010004 */
[----:B------:R-:W-:Y:S02]  /*6320*/  HADD2.F32 R4, -RZ, R12.H1_H1 ;  /* 0x3000000cff047230 */ /* 0x000fe40000004100 */
[----:B------:R-:W-:-:S02]  /*6330*/  HADD2.F32 R6, -RZ, R27.H0_H0 ;  /* 0x2000001bff067230 */ /* 0x000fc40000004100 */
[--C-:B------:R-:W-:Y:S02]  /*6340*/  HADD2.F32 R3, -RZ, R7.reuse.H1_H1 ;  /* 0x30000007ff037230 */ /* 0x100fe40000004100 */
[C---:B------:R-:W-:Y:S01]  /*6350*/  FMUL.FTZ R25, R4.reuse, R13 ;  /* 0x0000000d04197220 */ /* 0x040fe20000410000 */
[----:B------:R-:W-:Y:S02]  /*6360*/  HADD2.F32 R20, -RZ, R20.H0_H0 ;  /* 0x20000014ff147230 */ /* 0x000fe40000004100 */
[-C--:B------:R-:W-:Y:S01]  /*6370*/  FMUL.FTZ R26, R4, R5.reuse ;  /* 0x00000005041a7220 */ /* 0x080fe20000410000 */
[----:B------:R-:W-:Y:S02]  /*6380*/  HADD2.F32 R12, -RZ, R12.H0_H0 ;  /* 0x2000000cff0c7230 */ /* 0x000fe40000004100 */
[C---:B------:R-:W-:Y:S01]  /*6390*/  FMUL.FTZ R4, R3.reuse, R6 ;  /* 0x0000000603047220 */ /* 0x040fe20000410000 */
[----:B------:R-:W-:Y:S02]  /*63a0*/  HADD2.F32 R7, -RZ, R7.H0_H0 ;  /* 0x20000007ff077230 */ /* 0x000fe40000004100 */
[-C--:B------:R-:W-:Y:S01]  /*63b0*/  FMUL.FTZ R3, R3, R20.reuse ;  /* 0x0000001403037220 */ /* 0x080fe20000410000 */
[C---:B------:R-:W-:Y:S01]  /*63c0*/  FFMA.FTZ R25, R12.reuse, R5, -R25 ;  /* 0x000000050c197223 */ /* 0x040fe20000010819 */
[----:B------:R-:W-:Y:S01]  /*63d0*/  FFMA.FTZ R26, R12, R13, R26 ;  /* 0x0000000d0c1a7223 */ /* 0x000fe2000001001a */
[C---:B------:R-:W-:Y:S01]  /*63e0*/  FFMA.FTZ R5, R7.reuse, R20, -R4 ;  /* 0x0000001407057223 */ /* 0x040fe20000010804 */
[----:B------:R-:W-:Y:S01]  /*63f0*/  FFMA.FTZ R12, R7, R6, R3 ;  /* 0x00000006070c7223 */ /* 0x000fe20000010003 */
[----:B------:R-:W-:-:S02]  /*6400*/  F2FP.SATFINITE.E4M3.F32.PACK_AB_MERGE_C R6, R35, R30, RZ ;  /* 0x0000001e2306723e */ /* 0x000fc400048070ff */
[----:B------:R-:W-:Y:S02]  /*6410*/  F2FP.SATFINITE.E4M3.F32.PACK_AB_MERGE_C R7, R29, R34, RZ ;  /* 0x000000221d07723e */ /* 0x000fe400048070ff */
[----:B------:R-:W-:Y:S02]  /*6420*/  F2FP.SATFINITE.E4M3.F32.PACK_AB_MERGE_C R4, R21, R24, RZ ;  /* 0x000000181504723e */ /* 0x000fe400048070ff */
[----:B------:R-:W-:Y:S02]  /*6430*/  F2FP.SATFINITE.E4M3.F32.PACK_AB_MERGE_C R25, R26, R25, RZ ;  /* 0x000000191a19723e */ /* 0x000fe400048070ff */
[----:B------:R-:W-:Y:S02]  /*6440*/  F2FP.SATFINITE.E4M3.F32.PACK_AB_MERGE_C R6, R33, R28, R6 ;  /* 0x0000001c2106723e */ /* 0x000fe40004807006 */
[----:B------:R-:W-:Y:S02]  /*6450*/  F2FP.SATFINITE.E4M3.F32.PACK_AB_MERGE_C R7, R37, R32, R7 ;  /* 0x000000202507723e */ /* 0x000fe40004807007 */
[----:B------:R-:W-:-:S02]  /*6460*/  F2FP.SATFINITE.E4M3.F32.PACK_AB_MERGE_C R4, R15, R14, R4 ;  /* 0x0000000e0f04723e */ /* 0x000fc40004807004 */
[----:B------:R-:W-:-:S05]  /*6470*/  F2FP.SATFINITE.E4M3.F32.PACK_AB_MERGE_C R5, R12, R5, R25 ;  /* 0x000000050c05723e */ /* 0x000fca0004807019 */
[----:B------:R0:W-:Y:S02]  /*6480*/  STS.128 [R0+0xb000], R4 ;  /* 0x00b0000400007388 */ /* 0x0001e40000000c00 */
.L_x_480:
[----:B------:R-:W-:Y:S05]  /*6490*/  BSYNC B1 ;  /* 0x0000000000017941 */ /* 0x000fea0003800000 */
.L_x_479:
[----:B------:R-:W-:Y:S05]  /*64a0*/  @P1 BRA `(.L_x_478) ;  /* 0x0000001800a81947 */ /* 0x000fea0003800000 */
[----:B0-----:R-:W3:Y:S01]  /*64b0*/  LDL R0, [R1+0x68] ;  /* 0x0000680001007983 */ /* 0x001ee20000100800 */
[----:B-----5:R-:W-:Y:S01]  /*64c0*/  IMAD.IADD R3, R18, 0x1, R36 ;  /* 0x0000000112037824 */ /* 0x020fe200078e0224 */
[----:B------:R-:W-:Y:S02]  /*64d0*/  SHF.R.U32.HI R13, RZ, 0x8, R9 ;  /* 0x00000008ff0d7819 */ /* 0x000fe40000011609 */
[----:B------:R-:W-:Y:S02]  /*64e0*/  SHF.R.U32.HI R24, RZ, 0x8, R11 ;  /* 0x00000008ff187819 */ /* 0x000fe4000001160b */
[----:B------:R-:W-:Y:S02]  /*64f0*/  SHF.R.U32.HI R15, RZ, 0x8, R10 ;  /* 0x00000008ff0f7819 */ /* 0x000fe4000001160a */
[----:B--2---:R-:W-:Y:S02]  /*6500*/  LOP3.LUT R14, R9, 0xff, RZ, 0xc0, !PT ;  /* 0x000000ff090e7812 */ /* 0x004fe400078ec0ff */
[----:B------:R-:W-:-:S02]  /*6510*/  LOP3.LUT R25, R11, 0xff, RZ, 0xc0, !PT ;  /* 0x000000ff0b197812 */ /* 0x000fc400078ec0ff */
[----:B------:R-:W-:Y:S02]  /*6520*/  LOP3.LUT R13, R13, 0xff, RZ, 0xc0, !PT ;  /* 0x000000ff0d0d7812 */ /* 0x000fe400078ec0ff */
[----:B------:R-:W-:Y:S02]  /*6530*/  LOP3.LUT R24, R24, 0xff, RZ, 0xc0, !PT ;  /* 0x000000ff18187812 */ /* 0x000fe400078ec0ff */
[----:B------:R-:W-:Y:S02]  /*6540*/  LOP3.LUT R20, R15, 0xff, RZ, 0xc0, !PT ;  /* 0x000000ff0f147812 */ /* 0x000fe400078ec0ff */
[----:B------:R-:W-:Y:S02]  /*6550*/  PRMT R15, R13, 0x7604, R14 ;  /* 0x000076040d0f7816 */ /* 0x000fe4000000000e */
[----:B------:R-:W-:Y:S02]  /*6560*/  PRMT R25, R24, 0x7604, R25 ;  /* 0x0000760418197816 */ /* 0x000fe40000000019 */
[----:B------:R-:W-:-:S02]  /*6570*/  SHF.R.U32.HI R14, RZ, 0x10, R9 ;  /* 0x00000010ff0e7819 */ /* 0x000fc40000011609 */
[----:B------:R-:W-:Y:S02]  /*6580*/  SHF.R.U32.HI R24, RZ, 0x10, R11 ;  /* 0x00000010ff187819 */ /* 0x000fe4000001160b */
[----:B------:R-:W-:Y:S02]  /*6590*/  LOP3.LUT R12, R8, 0xff, RZ, 0xc0, !PT ;  /* 0x000000ff080c7812 */ /* 0x000fe400078ec0ff */
[----:B------:R-:W-:Y:S02]  /*65a0*/  LOP3.LUT R14, R14, 0xff, RZ, 0xc0, !PT ;  /* 0x000000ff0e0e7812 */ /* 0x000fe400078ec0ff */
[----:B------:R-:W-:Y:S02]  /*65b0*/  LOP3.LUT R24, R24, 0xff, RZ, 0xc0, !PT ;  /* 0x000000ff18187812 */ /* 0x000fe400078ec0ff */
[----:B------:R-:W-:Y:S02]  /*65c0*/  LOP3.LUT R21, R10, 0xff, RZ, 0xc0, !PT ;  /* 0x000000ff0a157812 */ /* 0x000fe400078ec0ff */
[----:B------:R-:W-:-:S02]  /*65d0*/  SHF.R.U32.HI R13, RZ, 0x10, R10 ;  /* 0x00000010ff0d7819 */ /* 0x000fc4000001160a */
[----:B------:R-:W-:Y:S02]  /*65e0*/  PRMT R15, R14, 0x7054, R15 ;  /* 0x000070540e0f7816 */ /* 0x000fe4000000000f */
[----:B------:R-:W-:Y:S02]  /*65f0*/  PRMT R25, R24, 0x7054, R25 ;  /* 0x0000705418197816 */ /* 0x000fe40000000019 */
[----:B------:R-:W-:Y:S02]  /*6600*/  PRMT R21, R20, 0x7604, R21 ;  /* 0x0000760414157816 */ /* 0x000fe40000000015 */
[----:B------:R-:W-:Y:S02]  /*6610*/  LOP3.LUT R20, R13, 0xff, RZ, 0xc0, !PT ;  /* 0x000000ff0d147812 */ /* 0x000fe400078ec0ff */
[----:B------:R-:W-:Y:S02]  /*6620*/  LOP3.LUT R25, R25, 0xff000000, R11, 0xf8, !PT ;  /* 0xff00000019197812 */ /* 0x000fe400078ef80b */
[----:B------:R-:W-:-:S02]  /*6630*/  LOP3.LUT R15, R15, 0xff000000, R9, 0xf8, !PT ;  /* 0xff0000000f0f7812 */ /* 0x000fc400078ef809 */
[----:B------:R-:W-:Y:S02]  /*6640*/  PRMT R21, R20, 0x7054, R21 ;  /* 0x0000705414157816 */ /* 0x000fe40000000015 */
[-C--:B------:R-:W-:Y:S02]  /*6650*/  F2FP.F16.E4M3.UNPACK_B R20, R25.reuse ;  /* 0x00000019ff14723e */ /* 0x080fe400020006ff */
[----:B------:R-:W-:Y:S02]  /*6660*/  LOP3.LUT R21, R21, 0xff000000, R10, 0xf8, !PT ;  /* 0xff00000015157812 */ /* 0x000fe400078ef80a */
[----:B------:R-:W-:Y:S01]  /*6670*/  F2FP.F16.E4M3.UNPACK_B R25, R25.H1 ;  /* 0x00000019ff19723e */ /* 0x000fe200030006ff */
[--C-:B------:R-:W-:Y:S02]  /*6680*/  HADD2.F32 R24, -RZ, R20.reuse.H1_H1 ;  /* 0x30000014ff187230 */ /* 0x100fe40000004100 */
[----:B------:R-:W-:Y:S01]  /*6690*/  HADD2.F32 R20, -RZ, R20.H0_H0 ;  /* 0x20000014ff147230 */ /* 0x000fe20000004100 */
[----:B---3--:R-:W-:Y:S01]  /*66a0*/  LOP3.LUT P0, RZ, R0, 0x2, RZ, 0xc0, !PT ;  /* 0x0000000200ff7812 */ /* 0x008fe2000780c0ff */
[----:B------:R-:W-:-:S12]  /*66b0*/  VIADD R0, R3, 0x20 ;  /* 0x0000002003007836 */ /* 0x000fd80000000000 */
[----:B------:R-:W-:Y:S01]  /*66c0*/  @P0 VIADD R0, R3, 0xffffffe0 ;  /* 0xffffffe003000836 */ /* 0x000fe20000000000 */
[----:B------:R-:W-:-:S04]  /*66d0*/  SHF.R.U32.HI R3, RZ, 0x8, R8 ;  /* 0x00000008ff037819 */ /* 0x000fc80000011608 */
[----:B------:R-:W0:Y:S01]  /*66e0*/  LDS.128 R4, [R0+0xb000] ;  /* 0x00b0000000047984 */ /* 0x000e220000000c00 */
[----:B------:R-:W-:-:S04]  /*66f0*/  LOP3.LUT R3, R3, 0xff, RZ, 0xc0, !PT ;  /* 0x000000ff03037812 */ /* 0x000fc800078ec0ff */
[----:B------:R-:W-:Y:S02]  /*6700*/  PRMT R12, R3, 0x7604, R12 ;  /* 0x00007604030c7816 */ /* 0x000fe4000000000c */
[----:B------:R-:W-:-:S04]  /*6710*/  SHF.R.U32.HI R3, RZ, 0x10, R8 ;  /* 0x00000010ff037819 */ /* 0x000fc80000011608 */
[----:B------:R-:W-:-:S04]  /*6720*/  LOP3.LUT R3, R3, 0xff, RZ, 0xc0, !PT ;  /* 0x000000ff03037812 */ /* 0x000fc800078ec0ff */
[----:B------:R-:W-:Y:S02]  /*6730*/  PRMT R13, R3, 0x7054, R12 ;  /* 0x00007054030d7816 */ /* 0x000fe4000000000c */
[-C--:B------:R-:W-:Y:S02]  /*6740*/  F2FP.F16.E4M3.UNPACK_B R12, R15.reuse ;  /* 0x0000000fff0c723e */ /* 0x080fe400020006ff */
[----:B------:R-:W-:Y:S02]  /*6750*/  LOP3.LUT R13, R13, 0xff000000, R8, 0xf8, !PT ;  /* 0xff0000000d0d7812 */ /* 0x000fe400078ef808 */
[----:B------:R-:W-:Y:S01]  /*6760*/  F2FP.F16.E4M3.UNPACK_B R15, R15.H1 ;  /* 0x0000000fff0f723e */ /* 0x000fe200030006ff */
[--C-:B------:R-:W-:Y:S02]  /*6770*/  HADD2.F32 R14, -RZ, R12.reuse.H1_H1 ;  /* 0x3000000cff0e7230 */ /* 0x100fe40000004100 */
[----:B------:R-:W-:Y:S01]  /*6780*/  HADD2.F32 R12, -RZ, R12.H0_H0 ;  /* 0x2000000cff0c7230 */ /* 0x000fe20000004100 */
[----:B0-----:R-:W-:-:S02]  /*6790*/  F2FP.F16.E4M3.UNPACK_B R3, R6.H1 ;  /* 0x00000006ff03723e */ /* 0x001fc400030006ff */
[----:B------:R-:W-:Y:S02]  /*67a0*/  F2FP.F16.E4M3.UNPACK_B R6, R6 ;  /* 0x00000006ff06723e */ /* 0x000fe400020006ff */
[-C--:B------:R-:W-:Y:S01]  /*67b0*/  F2FP.F16.E4M3.UNPACK_B R10, R7.reuse ;  /* 0x00000007ff0a723e */ /* 0x080fe200020006ff */
[--C-:B------:R-:W-:Y:S01]  /*67c0*/  HADD2.F32 R8, -RZ, R3.reuse.H1_H1 ;  /* 0x30000003ff087230 */ /* 0x100fe20000004100 */
[----:B------:R-:W-:Y:S01]  /*67d0*/  F2FP.F16.E4M3.UNPACK_B R11, R7.H1 ;  /* 0x00000007ff0b723e */ /* 0x000fe200030006ff */
[----:B------:R-:W-:Y:S01]  /*67e0*/  HADD2.F32 R9, -RZ, R3.H0_H0 ;  /* 0x20000003ff097230 */ /* 0x000fe20000004100 */
[-C--:B------:R-:W-:Y:S02]  /*67f0*/  F2FP.F16.E4M3.UNPACK_B R7, R5.reuse ;  /* 0x00000005ff07723e */ /* 0x080fe400020006ff */
[C---:B------:R-:W-:Y:S01]  /*6800*/  FMUL.FTZ R26, R8.reuse, R24 ;  /* 0x00000018081a7220 */ /* 0x040fe20000410000 */
[----:B------:R-:W-:Y:S01]  /*6810*/  FMUL.FTZ R27, R8, R14 ;  /* 0x0000000e081b7220 */ /* 0x000fe20000410000 */
[----:B------:R-:W-:Y:S01]  /*6820*/  F2FP.F16.E4M3.UNPACK_B R8, R5.H1 ;  /* 0x00000005ff08723e */ /* 0x000fe200030006ff */
[----:B------:R-:W-:-:S02]  /*6830*/  HADD2.F32 R5, -RZ, R6.H1_H1 ;  /* 0x30000006ff057230 */ /* 0x000fc40000004100 */
[C---:B------:R-:W-:Y:S01]  /*6840*/  FFMA.FTZ R26, R9.reuse, R14, -R26 ;  /* 0x0000000e091a7223 */ /* 0x040fe2000001081a */
[----:B-1----:R-:W-:Y:S01]  /*6850*/  FFMA.FTZ R29, R9, R24, R27 ;  /* 0x00000018091d7223 */ /* 0x002fe2000001001b */
[----:B------:R-:W-:Y:S01]  /*6860*/  HADD2.F32 R6, -RZ, R6.H0_H0 ;  /* 0x20000006ff067230 */ /* 0x000fe20000004100 */
[----:B------:R-:W-:Y:S01]  /*6870*/  F2FP.F16.E4M3.UNPACK_B R3, R4 ;  /* 0x00000004ff03723e */ /* 0x000fe200020006ff */
[C---:B------:R-:W-:Y:S01]  /*6880*/  FMUL.FTZ R9, R5.reuse, R20 ;  /* 0x0000001405097220 */ /* 0x040fe20000410000 */
[----:B------:R-:W-:Y:S01]  /*6890*/  FMUL.FTZ R27, R5, R12 ;  /* 0x0000000c051b7220 */ /* 0x000fe20000410000 */
[----:B------:R-:W-:Y:S01]  /*68a0*/  HADD2.F32 R5, -RZ, R10.H1_H1 ;  /* 0x3000000aff057230 */ /* 0x000fe20000004100 */
[----:B------:R-:W-:Y:S01]  /*68b0*/  F2FP.F16.E4M3.UNPACK_B R4, R4.H1 ;  /* 0x00000004ff04723e */ /* 0x000fe200030006ff */
[----:B------:R-:W-:Y:S02]  /*68c0*/  HADD2.F32 R14, -RZ, R25.H0_H0 ;  /* 0x20000019ff0e7230 */ /* 0x000fe40000004100 */
[----:B------:R-:W-:Y:S01]  /*68d0*/  FFMA.FTZ R24, R6, R12, -R9 ;  /* 0x0000000c06187223 */ /* 0x000fe20000010809 */
[----:B------:R-:W-:-:S02]  /*68e0*/  HADD2.F32 R9, -RZ, R15.H0_H0 ;  /* 0x2000000fff097230 */ /* 0x000fc40000004100 */
[----:B------:R-:W-:Y:S01]  /*68f0*/  FFMA.FTZ R27, R6, R20, R27 ;  /* 0x00000014061b7223 */ /* 0x000fe2000001001b */
        /* <DEDUP_REMOVED lines=11> */
[----:B------:R-:W-:Y:S01]  /*69b0*/  FMUL.FTZ R10, R6, R15 ;  /* 0x0000000f060a7220 */ /* 0x000fe20000410000 */
[----:B------:R-:W-:Y:S01]  /*69c0*/  F2FP.F16.E4M3.UNPACK_B R9, R13 ;  /* 0x0000000dff09723e */ /* 0x000fe200020006ff */
[C---:B------:R-:W-:Y:S01]  /*69d0*/  FFMA.FTZ R30, R11.reuse, R15, -R12 ;  /* 0x0000000f0b1e7223 */ /* 0x040fe2000001080c */
[----:B------:R-:W-:Y:S02]  /*69e0*/  HADD2.F32 R6, -RZ, R4.H1_H1 ;  /* 0x30000004ff067230 */ /* 0x000fe40000004100 */
[----:B------:R-:W-:Y:S01]  /*69f0*/  FFMA.FTZ R25, R11, R25, R10 ;  /* 0x000000190b197223 */ /* 0x000fe2000001000a */
[--C-:B------:R-:W-:Y:S01]  /*6a00*/  HADD2.F32 R12, -RZ, R5.reuse.H1_H1 ;  /* 0x30000005ff0c7230 */ /* 0x100fe20000004100 */
[----:B------:R-:W-:Y:S01]  /*6a10*/  F2FP.F16.E4M3.UNPACK_B R13, R13.H1 ;  /* 0x0000000dff0d723e */ /* 0x000fe200030006ff */
[----:B------:R-:W-:Y:S01]  /*6a20*/  HADD2.F32 R11, -RZ, R5.H0_H0 ;  /* 0x20000005ff0b7230 */ /* 0x000fe20000004100 */
[----:B------:R-:W-:Y:S01]  /*6a30*/  F2FP.F16.E4M3.UNPACK_B R21, R21.H1 ;  /* 0x00000015ff15723e */ /* 0x000fe200030006ff */
[----:B------:R-:W-:-:S02]  /*6a40*/  HADD2.F32 R10, -RZ, R9.H1_H1 ;  /* 0x30000009ff0a7230 */ /* 0x000fc40000004100 */
[C---:B------:R-:W-:Y:S01]  /*6a50*/  FMUL.FTZ R14, R6.reuse, R12 ;  /* 0x0000000c060e7220 */ /* 0x040fe20000410000 */
[----:B------:R-:W-:Y:S02]  /*6a60*/  HADD2.F32 R5, -RZ, R4.H0_H0 ;  /* 0x20000004ff057230 */ /* 0x000fe40000004100 */
[----:B------:R-:W-:Y:S02]  /*6a70*/  HADD2.F32 R4, -RZ, R3.H1_H1 ;  /* 0x30000003ff047230 */ /* 0x000fe40000004100 */
[-C--:B------:R-:W-:Y:S01]  /*6a80*/  FMUL.FTZ R20, R6, R10.reuse ;  /* 0x0000000a06147220 */ /* 0x080fe20000410000 */
[----:B------:R-:W-:Y:S02]  /*6a90*/  HADD2.F32 R9, -RZ, R9.H0_H0 ;  /* 0x20000009ff097230 */ /* 0x000fe40000004100 */
[C---:B------:R-:W-:Y:S01]  /*6aa0*/  FFMA.FTZ R14, R5.reuse, R10, -R14 ;  /* 0x0000000a050e7223 */ /* 0x040fe2000001080e */
[----:B------:R-:W-:Y:S02]  /*6ab0*/  HADD2.F32 R3, -RZ, R3.H0_H0 ;  /* 0x20000003ff037230 */ /* 0x000fe40000004100 */
[C---:B------:R-:W-:Y:S01]  /*6ac0*/  FMUL.FTZ R6, R4.reuse, R11 ;  /* 0x0000000b04067220 */ /* 0x040fe20000410000 */
[----:B------:R-:W-:Y:S01]  /*6ad0*/  FFMA.FTZ R15, R5, R12, R20 ;  /* 0x0000000c050f7223 */ /* 0x000fe20000010014 */
[----:B------:R-:W-:Y:S01]  /*6ae0*/  FMUL.FTZ R4, R4, R9 ;  /* 0x0000000904047220 */ /* 0x000fe20000410000 */
[----:B------:R-:W-:-:S02]  /*6af0*/  HADD2.F32 R5, -RZ, R13.H1_H1 ;  /* 0x3000000dff057230 */ /* 0x000fc40000004100 */
[C---:B------:R-:W-:Y:S01]  /*6b00*/  FFMA.FTZ R12, R3.reuse, R9, -R6 ;  /* 0x00000009030c7223 */ /* 0x040fe20000010806 */
[--C-:B------:R-:W-:Y:S02]  /*6b10*/  HADD2.F32 R9, -RZ, R21.reuse.H1_H1 ;  /* 0x30000015ff097230 */ /* 0x100fe40000004100 */
[----:B------:R-:W-:Y:S01]  /*6b20*/  FFMA.FTZ R11, R3, R11, R4 ;  /* 0x0000000b030b7223 */ /* 0x000fe20000010004 */
[----:B------:R-:W-:Y:S02]  /*6b30*/  HADD2.F32 R4, -RZ, R8.H1_H1 ;  /* 0x30000008ff047230 */ /* 0x000fe40000004100 */
[----:B------:R-:W-:Y:S02]  /*6b40*/  HADD2.F32 R10, -RZ, R21.H0_H0 ;  /* 0x20000015ff0a7230 */ /* 0x000fe40000004100 */
[----:B------:R-:W-:Y:S02]  /*6b50*/  HADD2.F32 R3, -RZ, R7.H1_H1 ;  /* 0x30000007ff037230 */ /* 0x000fe40000004100 */
[----:B------:R-:W-:Y:S01]  /*6b60*/  FMUL.FTZ R20, R4, R5 ;  /* 0x0000000504147220 */ /* 0x000fe20000410000 */
[----:B------:R-:W-:-:S02]  /*6b70*/  HADD2.F32 R6, -RZ, R13.H0_H0 ;  /* 0x2000000dff067230 */ /* 0x000fc40000004100 */
[----:B------:R-:W-:Y:S01]  /*6b80*/  FMUL.FTZ R13, R4, R9 ;  /* 0x00000009040d7220 */ /* 0x000fe20000410000 */
        /* <DEDUP_REMOVED lines=16> */
[----:B------:R3:W-:Y:S01]  /*6c90*/  STS.128 [R0+0xb000], R4 ;  /* 0x00b0000400007388 */ /* 0x0007e20000000c00 */
[----:B------:R-:W-:Y:S05]  /*6ca0*/  BRA `(.L_x_478) ;  /* 0x0000001000a87947 */ /* 0x000fea0003800000 */
.L_x_472:
[----:B------:R-:W-:-:S03]  /*6cb0*/  UMOV UR4, 0xffffffff ;  /* 0xffffffff00047882 */ /* 0x000fc60000000000 */
[----:B------:R-:W-:Y:S05]  /*6cc0*/  BRA.DIV UR4, `(.L_x_481) ;  /* 0x0000010204407947 */ /* 0x000fea000b800000 */
[----:B------:R0:W1:Y:S04]  /*6cd0*/  SHFL.IDX PT, R27, R26, RZ, 0x1e1f ;  /* 0x001e1fff1a1b7589 */ /* 0x00006800000e0000 */
[----:B------:R0:W2:Y:S04]  /*6ce0*/  SHFL.IDX PT, R14, R24, RZ, 0x1e1f ;  /* 0x001e1fff180e7589 */ /* 0x0000a800000e0000 */
[----:B------:R0:W3:Y:S04]  /*6cf0*/  SHFL.IDX PT, R3, R28, RZ, 0x1e1f ;  /* 0x001e1fff1c037589 */ /* 0x0000e800000e0000 */
[----:B------:R0:W4:Y:S02]  /*6d00*/  SHFL.IDX PT, R21, R30, RZ, 0x1e1f ;  /* 0x001e1fff1e157589 */ /* 0x00012400000e0000 */
.L_x_682:
[----:B------:R-:W5:Y:S01]  /*6d10*/  LDL R5, [R1+0x54] ;  /* 0x0000540001057983 */ /* 0x000f620000100800 */
[----:B------:R-:W-:Y:S01]  /*6d20*/  ULDC UR4, c[0x0][0x448] ;  /* 0x0001120000047ab9 */ /* 0x000fe20000000800 */
[----:B------:R-:W0:Y:S01]  /*6d30*/  LDC R37, c[0x0][0x3f4] ;  /* 0x0000fd00ff257b82 */ /* 0x000e220000000800 */
[----:B------:R-:W-:Y:S01]  /*6d40*/  IMAD R29, R29, UR4, RZ ;  /* 0x000000041d1d7c24 */ /* 0x000fe2000f8e02ff */
[----:B------:R-:W-:Y:S01]  /*6d50*/  BSSY B1, `(.L_x_482) ;  /* 0x0000015000017945 */ /* 0x000fe20003800000 */
[----:B------:R-:W-:Y:S02]  /*6d60*/  CS2R R6, SRZ ;  /* 0x0000000000067805 */ /* 0x000fe4000001ff00 */
[----:B------:R-:W-:Y:S02]  /*6d70*/  CS2R R8, SRZ ;  /* 0x0000000000087805 */ /* 0x000fe4000001ff00 */
[----:B------:R-:W-:Y:S02]  /*6d80*/  CS2R R10, SRZ ;  /* 0x00000000000a7805 */ /* 0x000fe4000001ff00 */
[----:B------:R-:W-:-:S02]  /*6d90*/  ISETP.GE.AND P0, PT, R4, R29, PT ;  /* 0x0000001d0400720c */ /* 0x000fc40003f06270 */
[----:B-----5:R-:W-:-:S04]  /*6da0*/  LEA.HI R0, R5, R5, RZ, 0x1 ;  /* 0x0000000505007211 */ /* 0x020fc800078f08ff */
[----:B------:R-:W-:-:S05]  /*6db0*/  LOP3.LUT R0, R0, 0xfffffffe, RZ, 0xc0, !PT ;  /* 0xfffffffe00007812 */ /* 0x000fca00078ec0ff */
[----:B------:R-:W-:Y:S01]  /*6dc0*/  IMAD.IADD R0, R5, 0x1, -R0 ;  /* 0x0000000105007824 */ /* 0x000fe200078e0a00 */
[----:B------:R-:W-:-:S04]  /*6dd0*/  CS2R R4, SRZ ;  /* 0x0000000000047805 */ /* 0x000fc8000001ff00 */
[----:B------:R-:W-:Y:S01]  /*6de0*/  SHF.L.U32 R25, R0, 0x1f, RZ ;  /* 0x0000001f00197819 */ /* 0x000fe200000006ff */
[----:B0-----:R-:W-:Y:S06]  /*6df0*/  @P0 BRA `(.L_x_483) ;  /* 0x0000000000280947 */ /* 0x001fec0003800000 */
[----:B------:R-:W-:Y:S01]  /*6e00*/  ULDC UR4, c[0x0][0x3f4] ;  /* 0x0000fd0000047ab9 */ /* 0x000fe20000000800 */
[C---:B--2---:R-:W-:Y:S02]  /*6e10*/  IADD3 R14, P1, R16.reuse, R14, RZ ;  /* 0x0000000e100e7210 */ /* 0x044fe40007f3e0ff */
[----:B------:R-:W-:Y:S02]  /*6e20*/  CS2R R4, SRZ ;  /* 0x0000000000047805 */ /* 0x000fe4000001ff00 */
[C---:B------:R-:W-:Y:S02]  /*6e30*/  ISETP.GE.AND P2, PT, R16.reuse, UR4, PT ;  /* 0x0000000410007c0c */ /* 0x040fe4000bf46270 */
[----:B-1----:R-:W-:Y:S01]  /*6e40*/  IADD3 R12, P0, R16, R27, RZ ;  /* 0x0000001b100c7210 */ /* 0x002fe20007f1e0ff */
[----:B----4-:R-:W-:-:S03]  /*6e50*/  IMAD.X R15, R21, 0x1, R17, P1 ;  /* 0x00000001150f7824 */ /* 0x010fc600008e0611 */
[----:B---3--:R-:W-:-:S07]  /*6e60*/  IADD3.X R13, R3, R17, RZ, P0, !PT ;  /* 0x00000011030d7210 */ /* 0x008fce00007fe4ff */
[----:B------:R-:W-:Y:S05]  /*6e70*/  @P2 BRA `(.L_x_483) ;  /* 0x0000000000082947 */ /* 0x000fea0003800000 */
[----:B------:R0:W5:Y:S04]  /*6e80*/  LD.E.128 R4, desc[UR40][R12.64] ;  /* 0x000000280c047980 */ /* 0x000168000c101d00 */
[----:B------:R0:W5:Y:S02]  /*6e90*/  LD.E.128 R8, desc[UR40][R14.64] ;  /* 0x000000280e087980 */ /* 0x000164000c101d00 */
.L_x_483:
[----:B------:R-:W-:Y:S05]  /*6ea0*/  BSYNC B1 ;  /* 0x0000000000017941 */ /* 0x000fea0003800000 */
.L_x_482:
[----:B------:R-:W3:Y:S01]  /*6eb0*/  S2R R0, SR_TID.X ;  /* 0x0000000000007919 */ /* 0x000ee20000002100 */
[----:B------:R-:W1:Y:S01]  /*6ec0*/  SYNCS.PHASECHK.TRANS64.TRYWAIT P1, [R18+URZ+0x13200], R25 ;  /* 0x01320019120075a7 */ /* 0x000e62000802017f */
[----:B---3--:R-:W-:Y:S02]  /*6ed0*/  VIADD R3, R0, 0xffffff80 ;  /* 0xffffff8000037836 */ /* 0x008fe40000000000 */
[----:B------:R-:W3:Y:S01]  /*6ee0*/  LDL.LU R0, [R1+0x4] ;  /* 0x0000040001007983 */ /* 0x000ee20000300800 */
[----:B------:R-:W-:Y:S01]  /*6ef0*/  ISETP.GE.AND P0, PT, R16, R37, PT ;  /* 0x000000251000720c */ /* 0x000fe20003f06270 */
[----:B------:R-:W-:Y:S01]  /*6f00*/  BSSY B1, `(.L_x_484) ;  /* 0x0000007000017945 */ /* 0x000fe20003800000 */
[----:B------:R-:W-:-:S04]  /*6f10*/  LEA.HI R3, R3, R3, RZ, 0x1 ;  /* 0x0000000303037211 */ /* 0x000fc800078f08ff */
[----:B------:R-:W-:Y:S01]  /*6f20*/  SHF.R.S32.HI R3, RZ, 0x1, R3 ;  /* 0x00000001ff037819 */ /* 0x000fe20000011403 */
[----:B---3--:R-:W-:-:S05]  /*6f30*/  IMAD R0, R0, -0xc0, R29 ;  /* 0xffffff4000007824 */ /* 0x008fca00078e021d */
[----:B------:R-:W-:-:S04]  /*6f40*/  VIMNMX R0, R0, 0xc0, PT ;  /* 0x000000c000007848 */ /* 0x000fc80003fe0100 */
[----:B------:R-:W-:Y:S01]  /*6f50*/  ISETP.GE.OR P0, PT, R3, R0, P0 ;  /* 0x000000000300720c */ /* 0x000fe20000706670 */
[----:B-1----:R-:W-:-:S12]  /*6f60*/  @!P1 BRA `(.L_x_485) ;  /* 0x0000010000089947 */ /* 0x002fd80003800000 */
.L_x_683:
[----:B------:R-:W-:Y:S05]  /*6f70*/  BSYNC B1 ;  /* 0x0000000000017941 */ /* 0x000fea0003800000 */
.L_x_484:
[----:B------:R-:W-:Y:S05]  /*6f80*/  @P0 BRA `(.L_x_478) ;  /* 0x0000000c00f00947 */ /* 0x000fea0003800000 */
[----:B------:R-:W3:Y:S04]  /*6f90*/  LDL R39, [R1+0x34] ;  /* 0x0000340001277983 */ /* 0x000ee80000100800 */
[----:B------:R-:W3:Y:S04]  /*6fa0*/  LDL R34, [R1+0x38] ;  /* 0x0000380001227983 */ /* 0x000ee80000100800 */
[----:B------:R-:W3:Y:S04]  /*6fb0*/  LDL R29, [R1+0x3c] ;  /* 0x00003c00011d7983 */ /* 0x000ee80000100800 */
[----:B------:R-:W3:Y:S01]  /*6fc0*/  LDL R50, [R1+0x70] ;  /* 0x0000700001327983 */ /* 0x000ee20000100800 */
[----:B-----5:R-:W-:-:S02]  /*6fd0*/  SHF.R.U32.HI R0, RZ, 0x8, R4 ;  /* 0x00000008ff007819 */ /* 0x020fc40000011604 */
[----:B------:R-:W-:Y:S02]  /*6fe0*/  LOP3.LUT R3, R4, 0xff, RZ, 0xc0, !PT ;  /* 0x000000ff04037812 */ /* 0x000fe400078ec0ff */
[----:B------:R-:W-:Y:S02]  /*6ff0*/  LOP3.LUT R0, R0, 0xff, RZ, 0xc0, !PT ;  /* 0x000000ff00007812 */ /* 0x000fe400078ec0ff */
[----:B-1----:R-:W-:Y:S02]  /*7000*/  SHF.R.U32.HI R25, RZ, 0x8, R5 ;  /* 0x00000008ff197819 */ /* 0x002fe40000011605 */
[----:B------:R-:W-:Y:S02]  /*7010*/  PRMT R20, R0, 0x7604, R3 ;  /* 0x0000760400147816 */ /* 0x000fe40000000003 */
[----:B0-----:R-:W-:Y:S02]  /*7020*/  LOP3.LUT R13, R5, 0xff, RZ, 0xc0, !PT ;  /* 0x000000ff050d7812 */ /* 0x001fe400078ec0ff */
[----:B------:R-:W-:-:S02]  /*7030*/  SHF.R.U32.HI R3, RZ, 0x8, R6 ;  /* 0x00000008ff037819 */ /* 0x000fc40000011606 */
[----:B------:R-:W-:Y:S02]  /*7040*/  LOP3.LUT R0, R25, 0xff, RZ, 0xc0, !PT ;  /* 0x000000ff19007812 */ /* 0x000fe400078ec0ff */
[----:B------:R-:W-:Y:S02]  /*7050*/  LOP3.LUT R12, R6, 0xff, RZ, 0xc0, !PT ;  /* 0x000000ff060c7812 */ /* 0x000fe400078ec0ff */
[----:B------:R-:W-:Y:S02]  /*7060*/  LOP3.LUT R3, R3, 0xff, RZ, 0xc0, !PT ;  /* 0x000000ff03037812 */ /* 0x000fe400078ec0ff */
[----:B------:R-:W-:Y:S01]  /*7070*/  PRMT R28, R0, 0x7604, R13 ;  /* 0x00007604001c7816 */ /* 0x000fe2000000000d */
[----:B------:R-:W-:Y:S01]  /*7080*/  IMAD.IADD R0, R16, 0x1, R37 ;  /* 0x0000000110007824 */ /* 0x000fe200078e0225 */
[----:B----4-:R-:W-:Y:S02]  /*7090*/  SHF.R.U32.HI R21, RZ, 0x8, R8 ;  /* 0x00000008ff157819 */ /* 0x010fe40000011608 */
[----:B------:R-:W-:-:S02]  /*70a0*/  PRMT R30, R3, 0x7604, R12 ;  /* 0x00007604031e7816 */ /* 0x000fc4000000000c */
[----:B------:R-:W-:Y:S02]  /*70b0*/  LOP3.LUT R24, R8, 0xff, RZ, 0xc0, !PT ;  /* 0x000000ff08187812 */ /* 0x000fe400078ec0ff */
[----:B------:R-:W-:Y:S02]  /*70c0*/  LOP3.LUT R21, R21, 0xff, RZ, 0xc0, !PT ;  /* 0x000000ff15157812 */ /* 0x000fe400078ec0ff */
[----:B------:R-:W-:Y:S02]  /*70d0*/  SHF.R.U32.HI R3, RZ, 0x8, R10 ;  /* 0x00000008ff037819 */ /* 0x000fe4000001160a */
[----:B------:R-:W-:Y:S02]  /*70e0*/  PRMT R35, R21, 0x7604, R24 ;  /* 0x0000760415237816 */ /* 0x000fe40000000018 */
[----:B------:R-:W-:Y:S02]  /*70f0*/  SHF.R.U32.HI R27, RZ, 0x8, R11 ;  /* 0x00000008ff1b7819 */ /* 0x000fe4000001160b */
[----:B------:R-:W-:-:S02]  /*7100*/  LOP3.LUT R25, R3, 0xff, RZ, 0xc0, !PT ;  /* 0x000000ff03197812 */ /* 0x000fc400078ec0ff */
[----:B------:R-:W-:Y:S02]  /*7110*/  SHF.R.U32.HI R21, RZ, 0x8, R9 ;  /* 0x00000008ff157819 */ /* 0x000fe40000011609 */
[----:B--2---:R-:W-:Y:S02]  /*7120*/  SHF.R.U32.HI R14, RZ, 0x8, R7 ;  /* 0x00000008ff0e7819 */ /* 0x004fe40000011607 */
[----:B------:R-:W-:Y:S02]  /*7130*/  LOP3.LUT R24, R9, 0xff, RZ, 0xc0, !PT ;  /* 0x000000ff09187812 */ /* 0x000fe400078ec0ff */
[----:B------:R-:W-:Y:S02]  /*7140*/  LOP3.LUT R26, R10, 0xff, RZ, 0xc0, !PT ;  /* 0x000000ff0a1a7812 */ /* 0x000fe400078ec0ff */
[----:B------:R-:W-:Y:S02]  /*7150*/  LOP3.LUT R27, R27, 0xff, RZ, 0xc0, !PT ;  /* 0x000000ff1b1b7812 */ /* 0x000fe400078ec0ff */
[----:B------:R-:W-:-:S02]  /*7160*/  LOP3.LUT R32, R11, 0xff, RZ, 0xc0, !PT ;  /* 0x000000ff0b207812 */ /* 0x000fc400078ec0ff */
[----:B------:R-:W-:Y:S02]  /*7170*/  LOP3.LUT R21, R21, 0xff, RZ, 0xc0, !PT ;  /* 0x000000ff15157812 */ /* 0x000fe400078ec0ff */
[----:B------:R-:W-:Y:S02]  /*7180*/  LOP3.LUT R15, R7, 0xff, RZ, 0xc0, !PT ;  /* 0x000000ff070f7812 */ /* 0x000fe400078ec0ff */
[----:B------:R-:W-:Y:S02]  /*7190*/  LOP3.LUT R14, R14, 0xff, RZ, 0xc0, !PT ;  /* 0x000000ff0e0e7812 */ /* 0x000fe400078ec0ff */
[----:B------:R-:W-:Y:S02]  /*71a0*/  PRMT R37, R21, 0x7604, R24 ;  /* 0x0000760415257816 */ /* 0x000fe40000000018 */
[----:B------:R-:W-:Y:S02]  /*71b0*/  PRMT R41, R25, 0x7604, R26 ;  /* 0x0000760419297816 */ /* 0x000fe4000000001a */
[----:B------:R-:W-:-:S02]  /*71c0*/  PRMT R43, R27, 0x7604, R32 ;  /* 0x000076041b2b7816 */ /* 0x000fc40000000020 */
[----:B------:R-:W-:Y:S02]  /*71d0*/  PRMT R33, R14, 0x7604, R15 ;  /* 0x000076040e217816 */ /* 0x000fe4000000000f */
[----:B------:R-:W-:Y:S02]  /*71e0*/  SHF.R.U32.HI R21, RZ, 0x10, R5 ;  /* 0x00000010ff157819 */ /* 0x000fe40000011605 */
[----:B------:R-:W-:Y:S02]  /*71f0*/  SHF.R.U32.HI R32, RZ, 0x10, R7 ;  /* 0x00000010ff207819 */ /* 0x000fe40000011607 */
[----:B------:R-:W-:Y:S02]  /*7200*/  LOP3.LUT R21, R21, 0xff, RZ, 0xc0, !PT ;  /* 0x000000ff15157812 */ /* 0x000fe400078ec0ff */
[----:B------:R-:W-:Y:S02]  /*7210*/  LOP3.LUT R32, R32, 0xff, RZ, 0xc0, !PT ;  /* 0x000000ff20207812 */ /* 0x000fe400078ec0ff */
[----:B------:R-:W-:-:S02]  /*7220*/  PRMT R21, R21, 0x7054, R28 ;  /* 0x0000705415157816 */ /* 0x000fc4000000001c */
[----:B------:R-:W-:Y:S02]  /*7230*/  SHF.R.U32.HI R28, RZ, 0x10, R9 ;  /* 0x00000010ff1c7819 */ /* 0x000fe40000011609 */
[----:B------:R-:W-:Y:S02]  /*7240*/  PRMT R33, R32, 0x7054, R33 ;  /* 0x0000705420217816 */ /* 0x000fe40000000021 */
[----:B------:R-:W-:Y:S02]  /*7250*/  SHF.R.U32.HI R32, RZ, 0x10, R11 ;  /* 0x00000010ff207819 */ /* 0x000fe4000001160b */
[----:B------:R-:W-:Y:S02]  /*7260*/  LOP3.LUT R28, R28, 0xff, RZ, 0xc0, !PT ;  /* 0x000000ff1c1c7812 */ /* 0x000fe400078ec0ff */
[----:B------:R-:W-:-:S04]  /*7270*/  LOP3.LUT R32, R32, 0xff, RZ, 0xc0, !PT ;  /* 0x000000ff20207812 */ /* 0x000fc800078ec0ff */
[----:B------:R-:W-:-:S04]  /*7280*/  PRMT R43, R32, 0x7054, R43 ;  /* 0x00007054202b7816 */ /* 0x000fc8000000002b */
[----:B------:R-:W-:-:S04]  /*7290*/  LOP3.LUT R43, R43, 0xff000000, R11, 0xf8, !PT ;  /* 0xff0000002b2b7812 */ /* 0x000fc800078ef80b */
[-C--:B------:R-:W-:Y:S02]  /*72a0*/  F2FP.F16.E4M3.UNPACK_B R44, R43.reuse ;  /* 0x0000002bff2c723e */ /* 0x080fe400020006ff */
[----:B------:R-:W-:Y:S02]  /*72b0*/  F2FP.F16.E4M3.UNPACK_B R43, R43.H1 ;  /* 0x0000002bff2b723e */ /* 0x000fe400030006ff */
[----:B---3--:R-:W-:Y:S02]  /*72c0*/  LOP3.LUT R0, R39, 0x30, R0, 0xf8, !PT ;  /* 0x0000003027007812 */ /* 0x008fe400078ef800 */
[----:B------:R-:W-:Y:S02]  /*72d0*/  PRMT R39, R28, 0x7054, R37 ;  /* 0x000070541c277816 */ /* 0x000fe40000000025 */
[----:B------:R-:W-:Y:S02]  /*72e0*/  LOP3.LUT R3, R0, R34, RZ, 0x3c, !PT ;  /* 0x0000002200037212 */ /* 0x000fe400078e3cff */
[----:B------:R-:W-:-:S02]  /*72f0*/  LOP3.LUT R39, R39, 0xff000000, R9, 0xf8, !PT ;  /* 0xff00000027277812 */ /* 0x000fc400078ef809 */
[----:B------:R-:W-:Y:S02]  /*7300*/  IADD3 R0, R18, R29, R3 ;  /* 0x0000001d12007210 */ /* 0x000fe40007ffe003 */
[----:B------:R-:W-:Y:S01]  /*7310*/  SHF.R.U32.HI R29, RZ, 0x10, R6 ;  /* 0x00000010ff1d7819 */ /* 0x000fe20000011606 */
[----:B------:R-:W0:Y:S01]  /*7320*/  LDS.128 R12, [R50+0xb000] ;  /* 0x00b00000320c7984 */ /* 0x000e220000000c00 */
[----:B------:R-:W-:Y:S02]  /*7330*/  SHF.R.U32.HI R3, RZ, 0x10, R4 ;  /* 0x00000010ff037819 */ /* 0x000fe40000011604 */
[----:B------:R-:W-:Y:S01]  /*7340*/  LOP3.LUT R29, R29, 0xff, RZ, 0xc0, !PT ;  /* 0x000000ff1d1d7812 */ /* 0x000fe200078ec0ff */
[----:B------:R-:W1:Y:S01]  /*7350*/  LDS.128 R24, [R0+0xb000] ;  /* 0x00b0000000187984 */ /* 0x000e620000000c00 */
[----:B------:R-:W-:Y:S02]  /*7360*/  LOP3.LUT R3, R3, 0xff, RZ, 0xc0, !PT ;  /* 0x000000ff03037812 */ /* 0x000fe400078ec0ff */
[----:B------:R-:W-:-:S02]  /*7370*/  PRMT R29, R29, 0x7054, R30 ;  /* 0x000070541d1d7816 */ /* 0x000fc4000000001e */
[----:B------:R-:W-:Y:S02]  /*7380*/  SHF.R.U32.HI R30, RZ, 0x10, R10 ;  /* 0x00000010ff1e7819 */ /* 0x000fe4000001160a */
[----:B------:R-:W-:Y:S02]  /*7390*/  PRMT R3, R3, 0x7054, R20 ;  /* 0x0000705403037816 */ /* 0x000fe40000000014 */
[----:B------:R-:W-:Y:S02]  /*73a0*/  SHF.R.U32.HI R20, RZ, 0x10, R8 ;  /* 0x00000010ff147819 */ /* 0x000fe40000011608 */
[----:B------:R-:W-:Y:S02]  /*73b0*/  LOP3.LUT R30, R30, 0xff, RZ, 0xc0, !PT ;  /* 0x000000ff1e1e7812 */ /* 0x000fe400078ec0ff */
[----:B------:R-:W-:Y:S02]  /*73c0*/  LOP3.LUT R20, R20, 0xff, RZ, 0xc0, !PT ;  /* 0x000000ff14147812 */ /* 0x000fe400078ec0ff */
[----:B------:R-:W-:-:S02]  /*73d0*/  PRMT R41, R30, 0x7054, R41 ;  /* 0x000070541e297816 */ /* 0x000fc40000000029 */
[----:B------:R-:W-:Y:S02]  /*73e0*/  PRMT R35, R20, 0x7054, R35 ;  /* 0x0000705414237816 */ /* 0x000fe40000000023 */
[----:B------:R-:W-:Y:S02]  /*73f0*/  LOP3.LUT R34, R21, 0xff000000, R5, 0xf8, !PT ;  /* 0xff00000015227812 */ /* 0x000fe400078ef805 */
[----:B------:R-:W-:Y:S02]  /*7400*/  LOP3.LUT R20, R3, 0xff000000, R4, 0xf8, !PT ;  /* 0xff00000003147812 */ /* 0x000fe400078ef804 */
[----:B------:R-:W-:Y:S02]  /*7410*/  LOP3.LUT R4, R41, 0xff000000, R10, 0xf8, !PT ;  /* 0xff00000029047812 */ /* 0x000fe400078ef80a */
[----:B------:R-:W-:Y:S02]  /*7420*/  F2FP.F16.E4M3.UNPACK_B R41, R39 ;  /* 0x00000027ff29723e */ /* 0x000fe400020006ff */
[----:B------:R-:W-:-:S02]  /*7430*/  F2FP.F16.E4M3.UNPACK_B R11, R34 ;  /* 0x00000022ff0b723e */ /* 0x000fc400020006ff */
[----:B------:R-:W-:Y:S02]  /*7440*/  LOP3.LUT R3, R29, 0xff000000, R6, 0xf8, !PT ;  /* 0xff0000001d037812 */ /* 0x000fe400078ef806 */
[----:B------:R-:W-:Y:S02]  /*7450*/  LOP3.LUT R28, R35, 0xff000000, R8, 0xf8, !PT ;  /* 0xff000000231c7812 */ /* 0x000fe400078ef808 */
[----:B------:R-:W-:Y:S02]  /*7460*/  LOP3.LUT R37, R33, 0xff000000, R7, 0xf8, !PT ;  /* 0xff00000021257812 */ /* 0x000fe400078ef807 */
[----:B------:R-:W-:Y:S02]  /*7470*/  F2FP.F16.E4M3.UNPACK_B R39, R39.H1 ;  /* 0x00000027ff27723e */ /* 0x000fe400030006ff */
[-C--:B0-----:R-:W-:Y:S02]  /*7480*/  F2FP.F16.E4M3.UNPACK_B R8, R13.reuse ;  /* 0x0000000dff08723e */ /* 0x081fe400020006ff */
[----:B------:R-:W-:-:S02]  /*7490*/  F2FP.F16.E4M3.UNPACK_B R29, R13.H1 ;  /* 0x0000000dff1d723e */ /* 0x000fc400030006ff */
[----:B-1----:R-:W-:Y:S01]  /*74a0*/  F2FP.F16.E4M3.UNPACK_B R10, R25 ;  /* 0x00000019ff0a723e */ /* 0x002fe200020006ff */
[--C-:B------:R-:W-:Y:S01]  /*74b0*/  HADD2.F32 R9, -RZ, R8.reuse.H0_H0 ;  /* 0x20000008ff097230 */ /* 0x100fe20000004100 */
[-C--:B------:R-:W-:Y:S01]  /*74c0*/  F2FP.F16.E4M3.UNPACK_B R30, R15.reuse ;  /* 0x0000000fff1e723e */ /* 0x080fe200020006ff */
[----:B------:R-:W-:Y:S01]  /*74d0*/  HADD2.F32 R8, -RZ, R8.H1_H1 ;  /* 0x30000008ff087230 */ /* 0x000fe20000004100 */
[----:B------:R-:W-:Y:S01]  /*74e0*/  F2FP.F16.E4M3.UNPACK_B R36, R15.H1 ;  /* 0x0000000fff24723e */ /* 0x000fe200030006ff */
[----:B------:R-:W-:Y:S01]  /*74f0*/  HADD2.F32 R15, -RZ, R41.H0_H0 ;  /* 0x20000029ff0f7230 */ /* 0x000fe20000004100 */
[-C--:B------:R-:W-:Y:S01]  /*7500*/  F2FP.F16.E4M3.UNPACK_B R13, R12.reuse ;  /* 0x0000000cff0d723e */ /* 0x080fe200020006ff */
[--C-:B------:R-:W-:Y:S01]  /*7510*/  HADD2.F32 R6, -RZ, R10.reuse.H0_H0 ;  /* 0x2000000aff067230 */ /* 0x100fe20000004100 */
[----:B------:R-:W-:Y:S01]  /*7520*/  F2FP.F16.E4M3.UNPACK_B R33, R12.H1 ;  /* 0x0000000cff21723e */ /* 0x000fe200030006ff */
[----:B------:R-:W-:Y:S01]  /*7530*/  HADD2.F32 R12, -RZ, R11.H0_H0 ;  /* 0x2000000bff0c7230 */ /* 0x000fe20000004100 */
[-C--:B------:R-:W-:Y:S01]  /*7540*/  F2FP.F16.E4M3.UNPACK_B R21, R24.reuse ;  /* 0x00000018ff15723e */ /* 0x080fe200020006ff */
[----:B------:R-:W-:Y:S01]  /*7550*/  HADD2.F32 R41, -RZ, R41.H1_H1 ;  /* 0x30000029ff297230 */ /* 0x000fe20000004100 */
[----:B------:R-:W-:Y:S01]  /*7560*/  F2FP.F16.E4M3.UNPACK_B R35, R24.H1 ;  /* 0x00000018ff23723e */ /* 0x000fe200030006ff */
[C---:B------:R-:W-:Y:S01]  /*7570*/  FMUL.FTZ R24, R6.reuse, R15 ;  /* 0x0000000f06187220 */ /* 0x040fe20000410000 */
[----:B------:R-:W-:Y:S01]  /*7580*/  FMUL.FTZ R42, R6, R12 ;  /* 0x0000000c062a7220 */ /* 0x000fe20000410000 */
[----:B------:R-:W-:Y:S01]  /*7590*/  F2FP.F16.E4M3.UNPACK_B R25, R25.H1 ;  /* 0x00000019ff19723e */ /* 0x000fe200030006ff */
[----:B------:R-:W-:Y:S01]  /*75a0*/  HADD2.F32 R10, -RZ, R10.H1_H1 ;  /* 0x3000000aff0a7230 */ /* 0x000fe20000004100 */
[----:B------:R-:W-:Y:S01]  /*75b0*/  F2FP.F16.E4M3.UNPACK_B R34, R34.H1 ;  /* 0x00000022ff22723e */ /* 0x000fe200030006ff */
[C---:B------:R-:W-:Y:S01]  /*75c0*/  FFMA.FTZ R6, R9.reuse, R12, -R24 ;  /* 0x0000000c09067223 */ /* 0x040fe20000010818 */
[----:B------:R-:W-:Y:S01]  /*75d0*/  FFMA.FTZ R9, R9, R15, R42 ;  /* 0x0000000f09097223 */ /* 0x000fe2000001002a */
[-C--:B------:R-:W-:Y:S01]  /*75e0*/  F2FP.F16.E4M3.UNPACK_B R32, R27.reuse ;  /* 0x0000001bff20723e */ /* 0x080fe200020006ff */
[----:B------:R-:W-:Y:S01]  /*75f0*/  HADD2.F32 R15, -RZ, R11.H1_H1 ;  /* 0x3000000bff0f7230 */ /* 0x000fe20000004100 */
[----:B------:R-:W-:Y:S01]  /*7600*/  F2FP.F16.E4M3.UNPACK_B R38, R27.H1 ;  /* 0x0000001bff26723e */ /* 0x000fe200030006ff */
[----:B------:R-:W-:-:S02]  /*7610*/  HADD2.F32 R27, -RZ, R39.H0_H0 ;  /* 0x20000027ff1b7230 */ /* 0x000fc40000004100 */
[C---:B------:R-:W-:Y:S01]  /*7620*/  FMUL.FTZ R45, R10.reuse, R41 ;  /* 0x000000290a2d7220 */ /* 0x040fe20000410000 */
[----:B------:R-:W-:Y:S02]  /*7630*/  HADD2.F32 R11, -RZ, R25.H0_H0 ;  /* 0x20000019ff0b7230 */ /* 0x000fe40000004100 */
[----:B------:R-:W-:Y:S01]  /*7640*/  FMUL.FTZ R10, R10, R15 ;  /* 0x0000000f0a0a7220 */ /* 0x000fe20000410000 */
[--C-:B------:R-:W-:Y:S01]  /*7650*/  HADD2.F32 R24, -RZ, R34.reuse.H0_H0 ;  /* 0x20000022ff187230 */ /* 0x100fe20000004100 */
[----:B------:R-:W-:Y:S01]  /*7660*/  F2FP.F16.E4M3.UNPACK_B R7, R26 ;  /* 0x0000001aff07723e */ /* 0x000fe200020006ff */
[----:B------:R-:W-:Y:S02]  /*7670*/  HADD2.F32 R12, -RZ, R29.H0_H0 ;  /* 0x2000001dff0c7230 */ /* 0x000fe40000004100 */
[C---:B------:R-:W-:Y:S01]  /*7680*/  FMUL.FTZ R47, R11.reuse, R27 ;  /* 0x0000001b0b2f7220 */ /* 0x040fe20000410000 */
[----:B------:R-:W-:Y:S02]  /*7690*/  HADD2.F32 R34, -RZ, R34.H1_H1 ;  /* 0x30000022ff227230 */ /* 0x000fe40000004100 */
[-C--:B------:R-:W-:Y:S01]  /*76a0*/  FMUL.FTZ R42, R11, R24.reuse ;  /* 0x000000180b2a7220 */ /* 0x080fe20000410000 */
[C---:B------:R-:W-:Y:S01]  /*76b0*/  FFMA.FTZ R11, R8.reuse, R15, -R45 ;  /* 0x0000000f080b7223 */ /* 0x040fe2000001082d */
[----:B------:R-:W-:Y:S01]  /*76c0*/  FFMA.FTZ R8, R8, R41, R10 ;  /* 0x0000002908087223 */ /* 0x000fe2000001000a */
[C---:B------:R-:W-:Y:S01]  /*76d0*/  FFMA.FTZ R10, R12.reuse, R24, -R47 ;  /* 0x000000180c0a7223 */ /* 0x040fe2000001082f */
[----:B------:R-:W-:Y:S01]  /*76e0*/  FFMA.FTZ R12, R12, R27, R42 ;  /* 0x0000001b0c0c7223 */ /* 0x000fe2000001002a */
[----:B------:R-:W-:Y:S01]  /*76f0*/  HADD2.F32 R42, -RZ, R39.H1_H1 ;  /* 0x30000027ff2a7230 */ /* 0x000fe20000004100 */
[-C--:B------:R-:W-:Y:S01]  /*7700*/  F2FP.F16.E4M3.UNPACK_B R39, R37.reuse ;  /* 0x00000025ff27723e */ /* 0x080fe200020006ff */
[----:B------:R-:W-:Y:S01]  /*7710*/  HADD2.F32 R25, -RZ, R25.H1_H1 ;  /* 0x30000019ff197230 */ /* 0x000fe20000004100 */
[----:B------:R-:W-:Y:S01]  /*7720*/  F2FP.F16.E4M3.UNPACK_B R37, R37.H1 ;  /* 0x00000025ff25723e */ /* 0x000fe200030006ff */
[----:B------:R-:W-:Y:S01]  /*7730*/  HADD2.F32 R45, -RZ, R44.H0_H0 ;  /* 0x2000002cff2d7230 */ /* 0x000fe20000004100 */
[----:B------:R-:W-:Y:S01]  /*7740*/  F2FP.F16.E4M3.UNPACK_B R26, R26.H1 ;  /* 0x0000001aff1a723e */ /* 0x000fe200030006ff */
[----:B------:R-:W-:-:S02]  /*7750*/  HADD2.F32 R15, -RZ, R32.H0_H0 ;  /* 0x20000020ff0f7230 */ /* 0x000fc40000004100 */
[C---:B------:R-:W-:Y:S01]  /*7760*/  FMUL.FTZ R46, R25.reuse, R42 ;  /* 0x0000002a192e7220 */ /* 0x040fe20000410000 */
[----:B------:R-:W-:Y:S02]  /*7770*/  HADD2.F32 R41, -RZ, R39.H0_H0 ;  /* 0x20000027ff297230 */ /* 0x000fe40000004100 */
[----:B------:R-:W-:Y:S01]  /*7780*/  FMUL.FTZ R27, R25, R34 ;  /* 0x00000022191b7220 */ /* 0x000fe20000410000 */
[----:B------:R-:W-:Y:S02]  /*7790*/  HADD2.F32 R29, -RZ, R29.H1_H1 ;  /* 0x3000001dff1d7230 */ /* 0x000fe40000004100 */
[C---:B------:R-:W-:Y:S01]  /*77a0*/  FMUL.FTZ R25, R15.reuse, R45 ;  /* 0x0000002d0f197220 */ /* 0x040fe20000410000 */
[----:B------:R-:W-:Y:S02]  /*77b0*/  HADD2.F32 R24, -RZ, R30.H0_H0 ;  /* 0x2000001eff187230 */ /* 0x000fe40000004100 */
[----:B------:R-:W-:Y:S01]  /*77c0*/  FMUL.FTZ R48, R15, R41 ;  /* 0x000000290f307220 */ /* 0x000fe20000410000 */
[----:B------:R-:W-:-:S02]  /*77d0*/  HADD2.F32 R44, -RZ, R44.H1_H1 ;  /* 0x3000002cff2c7230 */ /* 0x000fc40000004100 */
[C---:B------:R-:W-:Y:S01]  /*77e0*/  FFMA.FTZ R15, R29.reuse, R34, -R46 ;  /* 0x000000221d0f7223 */ /* 0x040fe2000001082e */
[----:B------:R-:W-:Y:S01]  /*77f0*/  FFMA.FTZ R27, R29, R42, R27 ;  /* 0x0000002a1d1b7223 */ /* 0x000fe2000001001b */
[C---:B------:R-:W-:Y:S01]  /*7800*/  FFMA.FTZ R25, R24.reuse, R41, -R25 ;  /* 0x0000002918197223 */ /* 0x040fe20000010819 */
[----:B------:R-:W-:Y:S02]  /*7810*/  HADD2.F32 R32, -RZ, R32.H1_H1 ;  /* 0x30000020ff207230 */ /* 0x000fe40000004100 */
[----:B------:R-:W-:Y:S01]  /*7820*/  FFMA.FTZ R24, R24, R45, R48 ;  /* 0x0000002d18187223 */ /* 0x000fe20000010030 */
[----:B------:R-:W-:Y:S01]  /*7830*/  HADD2.F32 R39, -RZ, R39.H1_H1 ;  /* 0x30000027ff277230 */ /* 0x000fe20000004100 */
[----:B------:R-:W-:Y:S01]  /*7840*/  F2FP.F16.E4M3.UNPACK_B R5, R14 ;  /* 0x0000000eff05723e */ /* 0x000fe200020006ff */
[----:B------:R-:W-:Y:S02]  /*7850*/  HADD2.F32 R29, -RZ, R30.H1_H1 ;  /* 0x3000001eff1d7230 */ /* 0x000fe40000004100 */
[----:B------:R-:W-:Y:S01]  /*7860*/  FMUL.FTZ R42, R32, R44 ;  /* 0x0000002c202a7220 */ /* 0x000fe20000410000 */
[----:B------:R-:W-:-:S02]  /*7870*/  HADD2.F32 R45, -RZ, R43.H0_H0 ;  /* 0x2000002bff2d7230 */ /* 0x000fc40000004100 */
[----:B------:R-:W-:Y:S01]  /*7880*/  FMUL.FTZ R47, R32, R39 ;  /* 0x00000027202f7220 */ /* 0x000fe20000410000 */
[----:B------:R-:W-:Y:S01]  /*7890*/  HADD2.F32 R30, -RZ, R38.H0_H0 ;  /* 0x20000026ff1e7230 */ /* 0x000fe20000004100 */
[----:B------:R-:W-:Y:S01]  /*78a0*/  F2FP.F16.E4M3.UNPACK_B R14, R14.H1 ;  /* 0x0000000eff0e723e */ /* 0x000fe200030006ff */
[--C-:B------:R-:W-:Y:S01]  /*78b0*/  HADD2.F32 R41, -RZ, R37.reuse.H0_H0 ;  /* 0x20000025ff297230 */ /* 0x100fe20000004100 */
[----:B------:R-:W-:Y:S01]  /*78c0*/  F2FP.SATFINITE.E4M3.F32.PACK_AB_MERGE_C R12, R27, R12, RZ ;  /* 0x0000000c1b0c723e */ /* 0x000fe200048070ff */
[----:B------:R-:W-:Y:S02]  /*78d0*/  HADD2.F32 R34, -RZ, R36.H0_H0 ;  /* 0x20000024ff227230 */ /* 0x000fe40000004100 */
[C---:B------:R-:W-:Y:S01]  /*78e0*/  FMUL.FTZ R49, R30.reuse, R45 ;  /* 0x0000002d1e317220 */ /* 0x040fe20000410000 */
[----:B------:R-:W-:Y:S01]  /*78f0*/  FMUL.FTZ R46, R30, R41 ;  /* 0x000000291e2e7220 */ /* 0x000fe20000410000 */
[C---:B------:R-:W-:Y:S01]  /*7900*/  FFMA.FTZ R30, R29.reuse, R39, -R42 ;  /* 0x000000271d1e7223 */ /* 0x040fe2000001082a */
[----:B------:R-:W-:Y:S01]  /*7910*/  FFMA.FTZ R29, R29, R44, R47 ;  /* 0x0000002c1d1d7223 */ /* 0x000fe2000001002f */
[C---:B------:R-:W-:Y:S01]  /*7920*/  FFMA.FTZ R32, R34.reuse, R41, -R49 ;  /* 0x0000002922207223 */ /* 0x040fe20000010831 */
[----:B------:R-:W-:Y:S01]  /*7930*/  F2FP.F16.E4M3.UNPACK_B R44, R28.H1 ;  /* 0x0000001cff2c723e */ /* 0x000fe200030006ff */
[----:B------:R-:W-:Y:S01]  /*7940*/  FFMA.FTZ R34, R34, R45, R46 ;  /* 0x0000002d22227223 */ /* 0x000fe2000001002e */
[----:B------:R-:W-:Y:S01]  /*7950*/  F2FP.F16.E4M3.UNPACK_B R41, R20.H1 ;  /* 0x00000014ff29723e */ /* 0x000fe200030006ff */
[----:B------:R-:W-:Y:S01]  /*7960*/  HADD2.F32 R42, -RZ, R37.H1_H1 ;  /* 0x30000025ff2a7230 */ /* 0x000fe20000004100 */
[----:B------:R-:W-:Y:S01]  /*7970*/  F2FP.SATFINITE.E4M3.F32.PACK_AB_MERGE_C R9, R8, R9, R12 ;  /* 0x000000090809723e */ /* 0x000fe2000480700c */
[----:B------:R-:W-:-:S02]  /*7980*/  HADD2.F32 R46, -RZ, R43.H1_H1 ;  /* 0x3000002bff2e7230 */ /* 0x000fc40000004100 */
[----:B------:R-:W-:Y:S02]  /*7990*/  HADD2.F32 R39, -RZ, R38.H1_H1 ;  /* 0x30000026ff277230 */ /* 0x000fe40000004100 */
[----:B------:R-:W-:Y:S02]  /*79a0*/  HADD2.F32 R45, -RZ, R44.H0_H0 ;  /* 0x2000002cff2d7230 */ /* 0x000fe40000004100 */
[----:B------:R-:W-:Y:S02]  /*79b0*/  HADD2.F32 R38, -RZ, R35.H0_H0 ;  /* 0x20000023ff267230 */ /* 0x000fe40000004100 */
[C---:B------:R-:W-:Y:S01]  /*79c0*/  FMUL.FTZ R48, R39.reuse, R46 ;  /* 0x0000002e27307220 */ /* 0x040fe20000410000 */
[----:B------:R-:W-:Y:S02]  /*79d0*/  HADD2.F32 R43, -RZ, R41.H0_H0 ;  /* 0x20000029ff2b7230 */ /* 0x000fe40000004100 */
[----:B------:R-:W-:Y:S01]  /*79e0*/  FMUL.FTZ R49, R39, R42 ;  /* 0x0000002a27317220 */ /* 0x000fe20000410000 */
[----:B------:R-:W-:-:S02]  /*79f0*/  HADD2.F32 R37, -RZ, R36.H1_H1 ;  /* 0x30000024ff257230 */ /* 0x000fc40000004100 */
[C---:B------:R-:W-:Y:S01]  /*7a00*/  FMUL.FTZ R39, R38.reuse, R45 ;  /* 0x0000002d26277220 */ /* 0x040fe20000410000 */
[----:B------:R-:W-:Y:S02]  /*7a10*/  HADD2.F32 R36, -RZ, R33.H0_H0 ;  /* 0x20000021ff247230 */ /* 0x000fe40000004100 */
[----:B------:R-:W-:Y:S01]  /*7a20*/  FMUL.FTZ R38, R38, R43 ;  /* 0x0000002b26267220 */ /* 0x000fe20000410000 */
[----:B------:R-:W-:Y:S02]  /*7a30*/  HADD2.F32 R44, -RZ, R44.H1_H1 ;  /* 0x3000002cff2c7230 */ /* 0x000fe40000004100 */
[----:B------:R-:W-:Y:S01]  /*7a40*/  FFMA.FTZ R47, R37, R42, -R48 ;  /* 0x0000002a252f7223 */ /* 0x000fe20000010830 */
[----:B------:R-:W-:Y:S02]  /*7a50*/  HADD2.F32 R35, -RZ, R35.H1_H1 ;  /* 0x30000023ff237230 */ /* 0x000fe40000004100 */
[----:B------:R-:W-:Y:S01]  /*7a60*/  FFMA.FTZ R45, R36, R45, R38 ;  /* 0x0000002d242d7223 */ /* 0x000fe20000010026 */
[----:B------:R-:W-:-:S02]  /*7a70*/  HADD2.F32 R38, -RZ, R41.H1_H1 ;  /* 0x30000029ff267230 */ /* 0x000fc40000004100 */
[----:B------:R-:W-:Y:S01]  /*7a80*/  FFMA.FTZ R43, R36, R43, -R39 ;  /* 0x0000002b242b7223 */ /* 0x000fe20000010827 */
[----:B------:R-:W-:Y:S01]  /*7a90*/  FFMA.FTZ R49, R37, R46, R49 ;  /* 0x0000002e25317223 */ /* 0x000fe20000010031 */
[----:B------:R-:W-:Y:S01]  /*7aa0*/  HADD2.F32 R33, -RZ, R33.H1_H1 ;  /* 0x30000021ff217230 */ /* 0x000fe20000004100 */
[----:B------:R-:W-:Y:S01]  /*7ab0*/  F2FP.F16.E4M3.UNPACK_B R36, R20 ;  /* 0x00000014ff24723e */ /* 0x000fe200020006ff */
[C---:B------:R-:W-:Y:S01]  /*7ac0*/  FMUL.FTZ R20, R35.reuse, R44 ;  /* 0x0000002c23147220 */ /* 0x040fe20000410000 */
[----:B------:R-:W-:Y:S01]  /*7ad0*/  F2FP.F16.E4M3.UNPACK_B R37, R28 ;  /* 0x0000001cff25723e */ /* 0x000fe200020006ff */
[-C--:B------:R-:W-:Y:S01]  /*7ae0*/  FMUL.FTZ R39, R35, R38.reuse ;  /* 0x0000002623277220 */ /* 0x080fe20000410000 */
[--C-:B------:R-:W-:Y:S02]  /*7af0*/  HADD2.F32 R28, -RZ, R21.reuse.H0_H0 ;  /* 0x20000015ff1c7230 */ /* 0x100fe40000004100 */
[----:B------:R-:W-:Y:S01]  /*7b00*/  FFMA.FTZ R46, R33, R38, -R20 ;  /* 0x00000026212e7223 */ /* 0x000fe20000010814 */
[----:B------:R-:W-:-:S02]  /*7b10*/  HADD2.F32 R21, -RZ, R21.H1_H1 ;  /* 0x30000015ff157230 */ /* 0x000fc40000004100 */
[----:B------:R-:W-:Y:S01]  /*7b20*/  FFMA.FTZ R44, R33, R44, R39 ;  /* 0x0000002c212c7223 */ /* 0x000fe20000010027 */
[--C-:B------:R-:W-:Y:S01]  /*7b30*/  HADD2.F32 R35, -RZ, R37.reuse.H0_H0 ;  /* 0x20000025ff237230 */ /* 0x100fe20000004100 */
[----:B------:R-:W-:Y:S01]  /*7b40*/  F2FP.SATFINITE.E4M3.F32.PACK_AB_MERGE_C R34, R49, R34, RZ ;  /* 0x000000223122723e */ /* 0x000fe200048070ff */
[--C-:B------:R-:W-:Y:S02]  /*7b50*/  HADD2.F32 R33, -RZ, R36.reuse.H0_H0 ;  /* 0x20000024ff217230 */ /* 0x100fe40000004100 */
[----:B------:R-:W-:Y:S02]  /*7b60*/  HADD2.F32 R38, -RZ, R37.H1_H1 ;  /* 0x30000025ff267230 */ /* 0x000fe40000004100 */
[C---:B------:R-:W-:Y:S01]  /*7b70*/  FMUL.FTZ R39, R28.reuse, R35 ;  /* 0x000000231c277220 */ /* 0x040fe20000410000 */
[----:B------:R-:W-:Y:S02]  /*7b80*/  HADD2.F32 R36, -RZ, R36.H1_H1 ;  /* 0x30000024ff247230 */ /* 0x000fe40000004100 */
[----:B------:R-:W-:Y:S01]  /*7b90*/  FMUL.FTZ R41, R28, R33 ;  /* 0x000000211c297220 */ /* 0x000fe20000410000 */
[--C-:B------:R-:W-:Y:S01]  /*7ba0*/  HADD2.F32 R20, -RZ, R13.reuse.H0_H0 ;  /* 0x2000000dff147230 */ /* 0x100fe20000004100 */
[----:B------:R-:W-:Y:S01]  /*7bb0*/  F2FP.F16.E4M3.UNPACK_B R37, R4.H1 ;  /* 0x00000004ff25723e */ /* 0x000fe200030006ff */
[----:B------:R-:W-:-:S02]  /*7bc0*/  HADD2.F32 R13, -RZ, R13.H1_H1 ;  /* 0x3000000dff0d7230 */ /* 0x000fc40000004100 */
[C---:B------:R-:W-:Y:S01]  /*7bd0*/  FMUL.FTZ R42, R21.reuse, R38 ;  /* 0x00000026152a7220 */ /* 0x040fe20000410000 */
[----:B------:R-:W-:Y:S01]  /*7be0*/  F2FP.F16.E4M3.UNPACK_B R28, R3.H1 ;  /* 0x00000003ff1c723e */ /* 0x000fe200030006ff */
[----:B------:R-:W-:Y:S01]  /*7bf0*/  FMUL.FTZ R21, R21, R36 ;  /* 0x0000002415157220 */ /* 0x000fe20000410000 */
[C---:B------:R-:W-:Y:S01]  /*7c00*/  FFMA.FTZ R39, R20.reuse, R33, -R39 ;  /* 0x0000002114277223 */ /* 0x040fe20000010827 */
[----:B------:R-:W-:Y:S01]  /*7c10*/  FFMA.FTZ R41, R20, R35, R41 ;  /* 0x0000002314297223 */ /* 0x000fe20000010029 */
[----:B------:R-:W-:Y:S02]  /*7c20*/  HADD2.F32 R35, -RZ, R37.H0_H0 ;  /* 0x20000025ff237230 */ /* 0x000fe40000004100 */
[C---:B------:R-:W-:Y:S01]  /*7c30*/  FFMA.FTZ R38, R13.reuse, R38, R21 ;  /* 0x000000260d267223 */ /* 0x040fe20000010015 */
[----:B------:R-:W-:Y:S02]  /*7c40*/  HADD2.F32 R20, -RZ, R26.H0_H0 ;  /* 0x2000001aff147230 */ /* 0x000fe40000004100 */
[----:B------:R-:W-:Y:S01]  /*7c50*/  FFMA.FTZ R42, R13, R36, -R42 ;  /* 0x000000240d2a7223 */ /* 0x000fe2000001082a */
[--C-:B------:R-:W-:Y:S01]  /*7c60*/  HADD2.F32 R21, -RZ, R28.reuse.H0_H0 ;  /* 0x2000001cff157230 */ /* 0x100fe20000004100 */
[----:B------:R-:W-:Y:S01]  /*7c70*/  F2FP.F16.E4M3.UNPACK_B R3, R3 ;  /* 0x00000003ff03723e */ /* 0x000fe200020006ff */
[----:B------:R-:W-:-:S02]  /*7c80*/  HADD2.F32 R33, -RZ, R28.H1_H1 ;  /* 0x3000001cff217230 */ /* 0x000fc40000004100 */
[C---:B------:R-:W-:Y:S01]  /*7c90*/  FMUL.FTZ R28, R20.reuse, R35 ;  /* 0x00000023141c7220 */ /* 0x040fe20000410000 */
[----:B------:R-:W-:Y:S02]  /*7ca0*/  HADD2.F32 R13, -RZ, R14.H0_H0 ;  /* 0x2000000eff0d7230 */ /* 0x000fe40000004100 */
[----:B------:R-:W-:Y:S01]  /*7cb0*/  FMUL.FTZ R20, R20, R21 ;  /* 0x0000001514147220 */ /* 0x000fe20000410000 */
[----:B------:R-:W-:Y:S01]  /*7cc0*/  HADD2.F32 R37, -RZ, R37.H1_H1 ;  /* 0x30000025ff257230 */ /* 0x000fe20000004100 */
[----:B------:R-:W-:Y:S01]  /*7cd0*/  F2FP.SATFINITE.E4M3.F32.PACK_AB_MERGE_C R44, R44, R45, RZ ;  /* 0x0000002d2c2c723e */ /* 0x000fe200048070ff */
[----:B------:R-:W-:Y:S02]  /*7ce0*/  HADD2.F32 R26, -RZ, R26.H1_H1 ;  /* 0x3000001aff1a7230 */ /* 0x000fe40000004100 */
[C---:B------:R-:W-:Y:S01]  /*7cf0*/  FFMA.FTZ R36, R13.reuse, R21, -R28 ;  /* 0x000000150d247223 */ /* 0x040fe2000001081c */
[----:B------:R-:W-:Y:S02]  /*7d00*/  HADD2.F32 R14, -RZ, R14.H1_H1 ;  /* 0x3000000eff0e7230 */ /* 0x000fe40000004100 */
[----:B------:R-:W-:Y:S01]  /*7d10*/  FFMA.FTZ R35, R13, R35, R20 ;  /* 0x000000230d237223 */ /* 0x000fe20000010014 */
[----:B------:R-:W-:Y:S01]  /*7d20*/  F2FP.F16.E4M3.UNPACK_B R20, R4 ;  /* 0x00000004ff14723e */ /* 0x000fe200020006ff */
[C---:B------:R-:W-:Y:S01]  /*7d30*/  FMUL.FTZ R21, R26.reuse, R37 ;  /* 0x000000251a157220 */ /* 0x040fe20000410000 */
[----:B------:R-:W-:Y:S01]  /*7d40*/  FMUL.FTZ R26, R26, R33 ;  /* 0x000000211a1a7220 */ /* 0x000fe20000410000 */
[----:B------:R-:W-:Y:S01]  /*7d50*/  HADD2.F32 R4, -RZ, R7.H0_H0 ;  /* 0x20000007ff047230 */ /* 0x000fe20000004100 */
[----:B------:R-:W-:Y:S01]  /*7d60*/  F2FP.SATFINITE.E4M3.F32.PACK_AB_MERGE_C R8, R38, R41, R44 ;  /* 0x000000292608723e */ /* 0x000fe2000480702c */
[----:B------:R-:W-:Y:S01]  /*7d70*/  FFMA.FTZ R33, R14, R33, -R21 ;  /* 0x000000210e217223 */ /* 0x000fe20000010815 */
[----:B------:R-:W-:-:S02]  /*7d80*/  HADD2.F32 R21, -RZ, R20.H0_H0 ;  /* 0x20000014ff157230 */ /* 0x000fc40000004100 */
[----:B------:R-:W-:Y:S01]  /*7d90*/  FFMA.FTZ R48, R14, R37, R26 ;  /* 0x000000250e307223 */ /* 0x000fe2000001001a */
[----:B------:R-:W-:Y:S02]  /*7da0*/  HADD2.F32 R20, -RZ, R20.H1_H1 ;  /* 0x30000014ff147230 */ /* 0x000fe40000004100 */
[----:B------:R-:W-:Y:S02]  /*7db0*/  HADD2.F32 R7, -RZ, R7.H1_H1 ;  /* 0x30000007ff077230 */ /* 0x000fe40000004100 */
[----:B------:R-:W-:Y:S01]  /*7dc0*/  FMUL.FTZ R26, R4, R21 ;  /* 0x00000015041a7220 */ /* 0x000fe20000410000 */
[--C-:B------:R-:W-:Y:S01]  /*7dd0*/  HADD2.F32 R14, -RZ, R3.reuse.H1_H1 ;  /* 0x30000003ff0e7230 */ /* 0x100fe20000004100 */
[----:B------:R-:W-:Y:S01]  /*7de0*/  F2FP.SATFINITE.E4M3.F32.PACK_AB_MERGE_C R33, R33, R36, RZ ;  /* 0x000000242121723e */ /* 0x000fe200048070ff */
[----:B------:R-:W-:Y:S02]  /*7df0*/  HADD2.F32 R13, -RZ, R3.H0_H0 ;  /* 0x20000003ff0d7230 */ /* 0x000fe40000004100 */
[----:B------:R-:W-:Y:S01]  /*7e00*/  FMUL.FTZ R28, R7, R20 ;  /* 0x00000014071c7220 */ /* 0x000fe20000410000 */
[----:B------:R-:W-:-:S02]  /*7e10*/  HADD2.F32 R3, -RZ, R5.H0_H0 ;  /* 0x20000005ff037230 */ /* 0x000fc40000004100 */
[-C--:B------:R-:W-:Y:S01]  /*7e20*/  FMUL.FTZ R7, R7, R14.reuse ;  /* 0x0000000e07077220 */ /* 0x080fe20000410000 */
[----:B------:R-:W-:Y:S02]  /*7e30*/  HADD2.F32 R5, -RZ, R5.H1_H1 ;  /* 0x30000005ff057230 */ /* 0x000fe40000004100 */
[-C--:B------:R-:W-:Y:S01]  /*7e40*/  FMUL.FTZ R4, R4, R13.reuse ;  /* 0x0000000d04047220 */ /* 0x080fe20000410000 */
[----:B------:R-:W-:Y:S02]  /*7e50*/  FFMA.FTZ R26, R3, R13, -R26 ;  /* 0x0000000d031a7223 */ /* 0x000fe4000001081a */
[C---:B------:R-:W-:Y:S01]  /*7e60*/  FFMA.FTZ R13, R5.reuse, R14, -R28 ;  /* 0x0000000e050d7223 */ /* 0x040fe2000001081c */
[----:B------:R-:W-:Y:S01]  /*7e70*/  FFMA.FTZ R20, R5, R20, R7 ;  /* 0x0000001405147223 */ /* 0x000fe20000010007 */
[----:B------:R-:W-:Y:S01]  /*7e80*/  FFMA.FTZ R3, R3, R21, R4 ;  /* 0x0000001503037223 */ /* 0x000fe20000010004 */
[----:B------:R-:W-:Y:S02]  /*7e90*/  F2FP.SATFINITE.E4M3.F32.PACK_AB_MERGE_C R5, R15, R10, RZ ;  /* 0x0000000a0f05723e */ /* 0x000fe400048070ff */
[----:B------:R-:W-:-:S02]  /*7ea0*/  F2FP.SATFINITE.E4M3.F32.PACK_AB_MERGE_C R7, R47, R32, RZ ;  /* 0x000000202f07723e */ /* 0x000fc400048070ff */
[----:B------:R-:W-:Y:S02]  /*7eb0*/  F2FP.SATFINITE.E4M3.F32.PACK_AB_MERGE_C R4, R46, R43, RZ ;  /* 0x0000002b2e04723e */ /* 0x000fe400048070ff */
[----:B------:R-:W-:Y:S02]  /*7ec0*/  F2FP.SATFINITE.E4M3.F32.PACK_AB_MERGE_C R10, R48, R35, RZ ;  /* 0x00000023300a723e */ /* 0x000fe400048070ff */
[----:B------:R-:W-:Y:S02]  /*7ed0*/  F2FP.SATFINITE.E4M3.F32.PACK_AB_MERGE_C R5, R11, R6, R5 ;  /* 0x000000060b05723e */ /* 0x000fe40004807005 */
[----:B------:R-:W-:Y:S02]  /*7ee0*/  F2FP.SATFINITE.E4M3.F32.PACK_AB_MERGE_C R7, R30, R25, R7 ;  /* 0x000000191e07723e */ /* 0x000fe40004807007 */
[----:B------:R-:W-:Y:S02]  /*7ef0*/  F2FP.SATFINITE.E4M3.F32.PACK_AB_MERGE_C R4, R42, R39, R4 ;  /* 0x000000272a04723e */ /* 0x000fe40004807004 */
[----:B------:R-:W-:-:S02]  /*7f00*/  F2FP.SATFINITE.E4M3.F32.PACK_AB_MERGE_C R6, R13, R26, R33 ;  /* 0x0000001a0d06723e */ /* 0x000fc40004807021 */
[----:B------:R-:W-:Y:S02]  /*7f10*/  F2FP.SATFINITE.E4M3.F32.PACK_AB_MERGE_C R11, R29, R24, R34 ;  /* 0x000000181d0b723e */ /* 0x000fe40004807022 */
[----:B------:R-:W-:Y:S01]  /*7f20*/  F2FP.SATFINITE.E4M3.F32.PACK_AB_MERGE_C R10, R20, R3, R10 ;  /* 0x00000003140a723e */ /* 0x000fe2000480700a */
[----:B------:R0:W-:Y:S04]  /*7f30*/  STS.128 [R50+0xb000], R4 ;  /* 0x00b0000432007388 */ /* 0x0001e80000000c00 */
[----:B------:R0:W-:Y:S02]  /*7f40*/  STS.128 [R0+0xb000], R8 ;  /* 0x00b0000800007388 */ /* 0x0001e40000000c00 */
.L_x_478:
[----:B------:R-:W-:Y:S05]  /*7f50*/  BSYNC B0 ;  /* 0x0000000000007941 */ /* 0x000fea0003800000 */
.L_x_471:
[----:B------:R-:W-:Y:S01]  /*7f60*/  @!PT LDS RZ, [RZ] ;  /* 0x00000000fffff984 */ /* 0x000fe20000000800 */
[----:B------:R-:W-:Y:S01]  /*7f70*/  @!PT LDS RZ, [RZ] ;  /* 0x00000000fffff984 */ /* 0x000fe20000000800 */
[----:B------:R-:W-:Y:S01]  /*7f80*/  @!PT LDS RZ, [RZ] ;  /* 0x00000000fffff984 */ /* 0x000fe20000000800 */
[----:B------:R-:W-:Y:S01]  /*7f90*/  @!PT LDS RZ, [RZ] ;  /* 0x00000000fffff984 */ /* 0x000fe20000000800 */
[----:B------:R1:W-:Y:S06]  /*7fa0*/  MEMBAR.ALL.CTA ;  /* 0x0000000000007992 */ /* 0x0003ec0000008000 */
[----:B-1----:R-:W1:Y:S01]  /*7fb0*/  FENCE.VIEW.ASYNC.S ;  /* 0x00000000000073c6 */ /* 0x002e620000000000 */
[----:B------:R-:W-:Y:S05]  /*7fc0*/  WARPSYNC.ALL ;  /* 0x0000000000007948 */ /* 0x000fea0003800000 */
[----:B-1----:R-:W-:Y:S06]  /*7fd0*/  BAR.SYNC.DEFER_BLOCKING 0xd, 0x180 ;  /* 0x0346000000007b1d */ /* 0x002fec0000010000 */
.L_x_468:
[----:B0--3--:R-:W3:Y:S02]  /*7fe0*/  LDL R0, [R1+0x18] ;  /* 0x0000180001007983 */ /* 0x009ee40000100800 */
[----:B---3--:R-:W-:-:S13]  /*7ff0*/  ISETP.NE.AND P0, PT, R0, 0x3, PT ;  /* 0x000000030000780c */ /* 0x008fda0003f05270 */
[----:B------:R-:W-:Y:S05]  /*8000*/  @!P0 BRA `(.L_x_486) ;  /* 0x0000000000048947 */ /* 0x000fea0003800000 */
[----:B------:R-:W-:Y:S01]  /*8010*/  BPT.TRAP 0x1 ;  /* 0x000000040000795c */ /* 0x000fe20000300000 */
.L_x_486:
[----:B------:R-:W3:Y:S04]  /*8020*/  LDL R0, [R1+0x1c] ;  /* 0x00001c0001007983 */ /* 0x000ee80000100800 */
[----:B-----5:R-:W1:Y:S01]  /*8030*/  LDL R5, [R1+0x14] ;  /* 0x0000140001057983 */ /* 0x020e620000100800 */
[----:B---3--:R-:W-:Y:S01]  /*8040*/  SHF.L.U32 R4, R0, 0x1f, RZ ;  /* 0x0000001f00047819 */ /* 0x008fe200000006ff */
[----:B-1--4-:R-:W-:-:S04]  /*8050*/  IMAD R3, R5, 0x8, R18 ;  /* 0x0000000805037824 */ /* 0x012fc800078e0212 */
[----:B------:R0:W1:Y:S01]  /*8060*/  SYNCS.PHASECHK.TRANS64.TRYWAIT P1, [R3+URZ+0x13230], R4 ;  /* 0x01323004030075a7 */ /* 0x000062000802017f */
[----:B------:R-:W-:Y:S05]  /*8070*/  @!P0 BRA `(.L_x_487) ;  /* 0x0000000000048947 */ /* 0x000fea0003800000 */
[----:B------:R-:W-:Y:S01]  /*8080*/  BPT.TRAP 0x1 ;  /* 0x000000040000795c */ /* 0x000fe20000300000 */
.L_x_487:
[----:B------:R-:W-:-:S05]  /*8090*/  VIADD R0, R18, 0xe000 ;  /* 0x0000e00012007836 */ /* 0x000fca0000000000 */
[----:B------:R-:W-:-:S04]  /*80a0*/  SHF.R.U32.HI R0, RZ, 0x4, R0 ;  /* 0x00000004ff007819 */ /* 0x000fc80000011600 */
[----:B------:R-:W-:-:S04]  /*80b0*/  LOP3.LUT R0, R0, 0x3fff, RZ, 0xc0, !PT ;  /* 0x00003fff00007812 */ /* 0x000fc800078ec0ff */
[----:B------:R-:W-:-:S05]  /*80c0*/  LOP3.LUT R21, R0, 0x10000, RZ, 0xfc, !PT ;  /* 0x0001000000157812 */ /* 0x000fca00078efcff */
[----:B------:R-:W-:Y:S01]  /*80d0*/  IMAD R10, R5, 0x280, R21 ;  /* 0x00000280050a7824 */ /* 0x000fe200078e0215 */
[----:B-1----:R-:W-:Y:S06]  /*80e0*/  @P1 BRA `(.L_x_488) ;  /* 0x0000000000081947 */ /* 0x002fec0003800000 */
[----:B------:R-:W1:Y:S02]  /*80f0*/  SYNCS.PHASECHK.TRANS64.TRYWAIT P1, [R3+URZ+0x13230], R4 ;  /* 0x01323004030075a7 */ /* 0x000e64000802017f */
[----:B-1----:R-:W-:Y:S05]  /*8100*/  @!P1 BRA `(.L_x_489) ;  /* 0x000000ec00b49947 */ /* 0x002fea0003800000 */
.L_x_488:
[----:B01----:R-:W-:Y:S01]  /*8110*/  IMAD.MOV.U32 R4, RZ, RZ, R10 ;  /* 0x000000ffff047224 */ /* 0x003fe200078e000a */
[----:B------:R-:W-:Y:S05]  /*8120*/  WARPSYNC.ALL ;  /* 0x0000000000007948 */ /* 0x000fea0003800000 */
[----:B------:R-:W-:Y:S01]  /*8130*/  R2UR UR6, R4 ;  /* 0x00000000040672ca */ /* 0x000fe200000e0000 */
[----:B------:R-:W-:Y:S01]  /*8140*/  WARPGROUP.ARRIVE ;  /* 0x00000000000079c5 */ /* 0x000fe20000000000 */
[----:B------:R-:W-:Y:S01]  /*8150*/  MOV R5, 0x80000020 ;  /* 0x8000002000057802 */ /* 0x000fe20000000f00 */
[C---:B------:R-:W-:Y:S01]  /*8160*/  VIADD R6, R10.reuse, 0x80 ;  /* 0x000000800a067836 */ /* 0x040fe20000000000 */
[----:B------:R-:W-:Y:S01]  /*8170*/  LOP3.LUT R4, R31, 0x10000, RZ, 0xfc, !PT ;  /* 0x000100001f047812 */ /* 0x000fe200078efcff */
[----:B------:R-:W-:Y:S01]  /*8180*/  IMAD.MOV.U32 R7, RZ, RZ, -0x7fffffe0 ;  /* 0x80000020ff077424 */ /* 0x000fe200078e00ff */
[C---:B------:R-:W-:Y:S01]  /*8190*/  R2UR UR7, R5.reuse ;  /* 0x00000000050772ca */ /* 0x040fe200000e0000 */
[----:B------:R-:W-:Y:S01]  /*81a0*/  VIADD R8, R10, 0x100 ;  /* 0x000001000a087836 */ /* 0x000fe20000000000 */
[----:B------:R-:W-:Y:S01]  /*81b0*/  R2UR UR4, R4 ;  /* 0x00000000040472ca */ /* 0x000fe200000e0000 */
[----:B------:R-:W-:Y:S01]  /*81c0*/  IMAD.MOV.U32 R9, RZ, RZ, -0x7fffffe0 ;  /* 0x80000020ff097424 */ /* 0x000fe200078e00ff */
[----:B------:R-:W-:Y:S01]  /*81d0*/  R2UR UR5, R5 ;  /* 0x00000000050572ca */ /* 0x000fe200000e0000 */
[----:B------:R-:W-:Y:S01]  /*81e0*/  VIADD R12, R10, 0x200 ;  /* 0x000002000a0c7836 */ /* 0x000fe20000000000 */
[----:B------:R-:W-:Y:S01]  /*81f0*/  R2UR UR10, R6 ;  /* 0x00000000060a72ca */ /* 0x000fe200000e0000 */
[----:B------:R-:W-:Y:S01]  /*8200*/  VIADD R6, R10, 0x180 ;  /* 0x000001800a067836 */ /* 0x000fe20000000000 */
[----:B------:R-:W-:Y:S01]  /*8210*/  R2UR UR11, R7 ;  /* 0x00000000070b72ca */ /* 0x000fe200000e0000 */
[----:B------:R-:W-:Y:S01]  /*8220*/  IMAD.MOV.U32 R13, RZ, RZ, -0x7fffffe0 ;  /* 0x80000020ff0d7424 */ /* 0x000fe200078e00ff */
[----:B------:R-:W-:Y:S01]  /*8230*/  R2UR UR8, R4 ;  /* 0x00000000040872ca */ /* 0x000fe200000e0000 */
[----:B------:R-:W-:Y:S01]  /*8240*/  IMAD.MOV.U32 R55, RZ, RZ, RZ ;  /* 0x000000ffff377224 */ /* 0x000fe200078e00ff */
[----:B------:R-:W-:-:S02]  /*8250*/  R2UR UR9, R5 ;  /* 0x00000000050972ca */ /* 0x000fc400000e0000 */
[----:B------:R-:W-:Y:S01]  /*8260*/  R2UR UR14, R8 ;  /* 0x00000000080e72ca */ /* 0x000fe200000e0000 */
[----:B------:R-:W-:Y:S01]  /*8270*/  VIADD R8, R10, 0x82 ;  /* 0x000000820a087836 */ /* 0x000fe20000000000 */
[----:B------:R-:W-:Y:S01]  /*8280*/  R2UR UR15, R9 ;  /* 0x00000000090f72ca */ /* 0x000fe200000e0000 */
[----:B------:R-:W-:Y:S01]  /*8290*/  QGMMA.64x32x32.F32.E4M3.E4M3 R104, gdesc[UR4], RZ, !UPT, gsb0 ;  /* 0x00600000046879f3 */ /* 0x000fe2000c0008ff */
[----:B------:R-:W-:Y:S01]  /*82a0*/  R2UR UR12, R4 ;  /* 0x00000000040c72ca */ /* 0x000fe200000e0000 */
[----:B------:R-:W-:Y:S01]  /*82b0*/  IMAD.MOV.U32 R9, RZ, RZ, -0x7fffffe0 ;  /* 0x80000020ff097424 */ /* 0x000fe200078e00ff */
[----:B------:R-:W-:Y:S02]  /*82c0*/  R2UR UR13, R5 ;  /* 0x00000000050d72ca */ /* 0x000fe400000e0000 */
[----:B------:R-:W-:Y:S01]  /*82d0*/  R2UR UR18, R6 ;  /* 0x00000000061272ca */ /* 0x000fe200000e0000 */
[----:B------:R-:W-:Y:S01]  /*82e0*/  VIADD R6, R10, 0x2 ;  /* 0x000000020a067836 */ /* 0x000fe20000000000 */
[----:B------:R-:W-:-:S02]  /*82f0*/  R2UR UR19, R7 ;  /* 0x00000000071372ca */ /* 0x000fc400000e0000 */
[----:B------:R-:W-:Y:S02]  /*8300*/  R2UR UR16, R4 ;  /* 0x00000000041072ca */ /* 0x000fe400000e0000 */
[----:B------:R-:W-:Y:S02]  /*8310*/  R2UR UR17, R5 ;  /* 0x00000000051172ca */ /* 0x000fe400000e0000 */
[----:B------:R-:W-:Y:S02]  /*8320*/  R2UR UR22, R12 ;  /* 0x000000000c1672ca */ /* 0x000fe400000e0000 */
[----:B------:R-:W-:Y:S02]  /*8330*/  R2UR UR23, R13 ;  /* 0x000000000d1772ca */ /* 0x000fe400000e0000 */
[----:B------:R-:W-:Y:S02]  /*8340*/  R2UR UR20, R4 ;  /* 0x00000000041472ca */ /* 0x000fe400000e0000 */
[----:B------:R-:W-:-:S02]  /*8350*/  R2UR UR21, R5 ;  /* 0x00000000051572ca */ /* 0x000fc400000e0000 */
[----:B------:R-:W-:Y:S02]  /*8360*/  MOV R7, 0x80000020 ;  /* 0x8000002000077802 */ /* 0x000fe40000000f00 */
[----:B------:R-:W-:Y:S01]  /*8370*/  R2UR UR6, R6 ;  /* 0x00000000060672ca */ /* 0x000fe200000e0000 */
[----:B------:R-:W-:Y:S01]  /*8380*/  VIADD R6, R10, 0x102 ;  /* 0x000001020a067836 */ /* 0x000fe20000000000 */
[----:B------:R-:W-:Y:S01]  /*8390*/  R2UR UR7, R7 ;  /* 0x00000000070772ca */ /* 0x000fe200000e0000 */
[----:B------:R-:W-:Y:S01]  /*83a0*/  IMAD.MOV.U32 R7, RZ, RZ, -0x7fffffe0 ;  /* 0x80000020ff077424 */ /* 0x000fe200078e00ff */
[----:B------:R-:W-:Y:S01]  /*83b0*/  MOV R11, 0x80000020 ;  /* 0x80000020000b7802 */ /* 0x000fe20000000f00 */
[----:B------:R-:W-:Y:S02]  /*83c0*/  WARPGROUP.DEPBAR.LE gsb0, 0x0 ;  /* 0x00008000000079c5 */ /* 0x000fe40000010000 */
[----:B------:R-:W-:-:S06]  /*83d0*/  WARPGROUP.ARRIVE ;  /* 0x00000000000079c5 */ /* 0x000fcc0000000000 */
[----:B------:R-:W-:Y:S01]  /*83e0*/  QGMMA.64x32x32.F32.E4M3.E4M3 R88, gdesc[UR8], RZ, !UPT, gsb0 ;  /* 0x00600000085879f3 */ /* 0x000fe2000c0008ff */
[----:B------:R-:W-:Y:S01]  /*83f0*/  R2UR UR10, R8 ;  /* 0x00000000080a72ca */ /* 0x000fe200000e0000 */
[C---:B------:R-:W-:Y:S01]  /*8400*/  VIADD R8, R10.reuse, 0x182 ;  /* 0x000001820a087836 */ /* 0x040fe20000000000 */
[----:B------:R-:W-:Y:S01]  /*8410*/  R2UR UR11, R9 ;  /* 0x00000000090b72ca */ /* 0x000fe200000e0000 */
[----:B------:R-:W-:Y:S02]  /*8420*/  IMAD.MOV.U32 R9, RZ, RZ, -0x7fffffe0 ;  /* 0x80000020ff097424 */ /* 0x000fe400078e00ff */
[----:B------:R-:W-:Y:S01]  /*8430*/  VIADD R10, R10, 0x202 ;  /* 0x000002020a0a7836 */ /* 0x000fe20000000000 */
[----:B------:R-:W-:Y:S02]  /*8440*/  WARPGROUP.DEPBAR.LE gsb0, 0x0 ;  /* 0x00008000000079c5 */ /* 0x000fe40000010000 */
[----:B------:R-:W-:-:S06]  /*8450*/  WARPGROUP.ARRIVE ;  /* 0x00000000000079c5 */ /* 0x000fcc0000000000 */
[----:B------:R-:W-:Y:S01]  /*8460*/  QGMMA.64x32x32.F32.E4M3.E4M3 R72, gdesc[UR12], RZ, !UPT, gsb0 ;  /* 0x006000000c4879f3 */ /* 0x000fe2000c0008ff */
[----:B------:R-:W-:Y:S01]  /*8470*/  R2UR UR14, R6 ;  /* 0x00000000060e72ca */ /* 0x000fe200000e0000 */
[----:B------:R-:W-:Y:S01]  /*8480*/  VIADD R6, R4, 0x2 ;  /* 0x0000000204067836 */ /* 0x000fe20000000000 */
[----:B------:R-:W-:Y:S01]  /*8490*/  R2UR UR15, R7 ;  /* 0x00000000070f72ca */ /* 0x000fe200000e0000 */
[----:B------:R-:W-:-:S03]  /*84a0*/  IMAD.MOV.U32 R7, RZ, RZ, -0x7fffffe0 ;  /* 0x80000020ff077424 */ /* 0x000fc600078e00ff */
[C---:B------:R-:W-:Y:S02]  /*84b0*/  R2UR UR4, R6.reuse ;  /* 0x00000000060472ca */ /* 0x040fe400000e0000 */
[C---:B------:R-:W-:Y:S02]  /*84c0*/  R2UR UR5, R7.reuse ;  /* 0x00000000070572ca */ /* 0x040fe400000e0000 */
[C---:B------:R-:W-:Y:S02]  /*84d0*/  R2UR UR8, R6.reuse ;  /* 0x00000000060872ca */ /* 0x040fe400000e0000 */
[C---:B------:R-:W-:Y:S02]  /*84e0*/  R2UR UR9, R7.reuse ;  /* 0x00000000070972ca */ /* 0x040fe400000e0000 */
[----:B------:R-:W-:Y:S02]  /*84f0*/  R2UR UR12, R6 ;  /* 0x00000000060c72ca */ /* 0x000fe400000e0000 */
[----:B------:R-:W-:Y:S01]  /*8500*/  R2UR UR13, R7 ;  /* 0x00000000070d72ca */ /* 0x000fe200000e0000 */
[----:B------:R-:W-:-:S02]  /*8510*/  WARPGROUP.DEPBAR.LE gsb0, 0x0 ;  /* 0x00008000000079c5 */ /* 0x000fc40000010000 */
[----:B------:R-:W-:-:S06]  /*8520*/  WARPGROUP.ARRIVE ;  /* 0x00000000000079c5 */ /* 0x000fcc0000000000 */
[----:B------:R-:W-:Y:S01]  /*8530*/  QGMMA.64x32x32.F32.E4M3.E4M3 R56, gdesc[UR16], RZ, !UPT, gsb0 ;  /* 0x00600000103879f3 */ /* 0x000fe2000c0008ff */
[----:B------:R-:W-:Y:S02]  /*8540*/  R2UR UR18, R8 ;  /* 0x00000000081272ca */ /* 0x000fe400000e0000 */
[----:B------:R-:W-:Y:S02]  /*8550*/  R2UR UR19, R9 ;  /* 0x00000000091372ca */ /* 0x000fe400000e0000 */
[----:B------:R-:W-:Y:S02]  /*8560*/  R2UR UR16, R6 ;  /* 0x00000000061072ca */ /* 0x000fe400000e0000 */
[----:B------:R-:W-:Y:S01]  /*8570*/  R2UR UR17, R7 ;  /* 0x00000000071172ca */ /* 0x000fe200000e0000 */
[----:B------:R-:W-:Y:S02]  /*8580*/  WARPGROUP.DEPBAR.LE gsb0, 0x0 ;  /* 0x00008000000079c5 */ /* 0x000fe40000010000 */
        /* <DEDUP_REMOVED lines=22> */
[----:B------:R-:W-:Y:S05]  /*86f0*/  @!P0 BRA `(.L_x_490) ;  /* 0x0000000000048947 */ /* 0x000fea0003800000 */
[----:B------:R-:W-:Y:S01]  /*8700*/  BPT.TRAP 0x1 ;  /* 0x000000040000795c */ /* 0x000fe20000300000 */
.L_x_490:
[----:B------:R-:W3:Y:S01]  /*8710*/  LDL R0, [R1+0x80] ;  /* 0x0000800001007983 */ /* 0x000ee20000100800 */
[----:B------:R-:W-:-:S03]  /*8720*/  P2R R10, PR, RZ, 0x1 ;  /* 0x00000001ff0a7803 */ /* 0x000fc60000000000 */
[----:B------:R-:W4:Y:S01]  /*8730*/  LDL R122, [R1+0x2c] ;  /* 0x00002c00017a7983 */ /* 0x000f220000100800 */
[----:B---3--:R-:W-:-:S04]  /*8740*/  IMAD.IADD R9, R0, 0x1, R40 ;  /* 0x0000000100097824 */ /* 0x008fc800078e0228 */
        /* <DEDUP_REMOVED lines=9> */
[C---:B------:R-:W-:Y:S02]  /*87e0*/  ISETP.GT.AND P1, PT, R8.reuse, 0x10, PT ;  /* 0x000000100800780c */ /* 0x040fe40003f24270 */
        /* <DEDUP_REMOVED lines=22> */
[C---:B------:R-:W-:Y:S02]  /*8950*/  ISETP.GT.AND P1, PT, R8.reuse, 0x28, PT ;  /* 0x000000280800780c */ /* 0x040fe40003f24270 */
        /* <DEDUP_REMOVED lines=82> */
[----:B------:R-:W-:Y:S02]  /*8e80*/  ISETP.GT.AND P0, PT, R8, 0x79, PT ;  /* 0x000000790800780c */ /* 0x000fe40003f04270 */
[----:B------:R-:W-:Y:S02]  /*8e90*/  FSEL R68, R68, -INF , P6 ;  /* 0xff80000044447808 */ /* 0x000fe40003000000 */
[----:B------:R-:W-:Y:S02]  /*8ea0*/  FMNMX.FTZ R0, R65, R0, !PT ;  /* 0x0000000041007209 */ /* 0x000fe40007810000 */
[----:B------:R-:W-:Y:S02]  /*8eb0*/  FSEL R59, R59, -INF , P5 ;  /* 0xff8000003b3b7808 */ /* 0x000fe40002800000 */
[----:B------:R-:W-:Y:S02]  /*8ec0*/  ISETP.GT.AND P5, PT, R8, 0x80, PT ;  /* 0x000000800800780c */ /* 0x000fe40003fa4270 */
[----:B------:R-:W-:-:S02]  /*8ed0*/  FSEL R69, R69, -INF , P0 ;  /* 0xff80000045457808 */ /* 0x000fc40000000000 */
[----:B------:R-:W-:Y:S02]  /*8ee0*/  FMNMX.FTZ R0, R68, R0, !PT ;  /* 0x0000000044007209 */ /* 0x000fe40007810000 */
        /* <DEDUP_REMOVED lines=13> */
[----:B------:R-:W-:Y:S02]  /*8fc0*/  FMNMX.FTZ R0, R28, R0, !PT ;  /* 0x000000001c007209 */ /* 0x000fe40007810000 */
[----:B------:R-:W-:Y:S02]  /*8fd0*/  ISETP.GT.AND P3, PT, R8, 0x90, PT ;  /* 0x000000900800780c */ /* 0x000fe40003f64270 */
[----:B------:R-:W-:Y:S02]  /*8fe0*/  FSEL R155, R62, -INF , P4 ;  /* 0xff8000003e9b7808 */ /* 0x000fe40002000000 */
[----:B------:R-:W-:-:S02]  /*8ff0*/  FSEL R32, R32, -INF , P3 ;  /* 0xff80000020207808 */ /* 0x000fc40001800000 */
[----:B------:R-:W-:Y:S02]  /*9000*/  FMNMX.FTZ R0, R29, R0, !PT ;  /* 0x000000001d007209 */ /* 0x000fe40007810000 */
[----:B------:R-:W-:Y:S02]  /*9010*/  ISETP.GT.AND P4, PT, R8, 0x91, PT ;  /* 0x000000910800780c */ /* 0x000fe40003f84270 */
[----:B------:R-:W-:Y:S02]  /*9020*/  FMNMX.FTZ R0, R32, R0, !PT ;  /* 0x0000000020007209 */ /* 0x000fe40007810000 */
[----:B------:R-:W-:Y:S02]  /*9030*/  FSEL R12, R33, -INF , P4 ;  /* 0xff800000210c7808 */ /* 0x000fe40002000000 */
[----:B------:R-:W-:Y:S02]  /*9040*/  ISETP.GT.AND P5, PT, R8, 0x98, PT ;  /* 0x000000980800780c */ /* 0x000fe40003fa4270 */
[----:B------:R-:W-:-:S02]  /*9050*/  FMNMX.FTZ R0, R12, R0, !PT ;  /* 0x000000000c007209 */ /* 0x000fc40007810000 */
[----:B------:R-:W-:Y:S02]  /*9060*/  FSEL R33, R36, -INF , P5 ;  /* 0xff80000024217808 */ /* 0x000fe40002800000 */
[----:B------:R-:W-:Y:S02]  /*9070*/  ISETP.GT.AND P6, PT, R8, 0x99, PT ;  /* 0x000000990800780c */ /* 0x000fe40003fc4270 */
[----:B------:R-:W-:Y:S02]  /*9080*/  FMNMX.FTZ R0, R33, R0, !PT ;  /* 0x0000000021007209 */ /* 0x000fe40007810000 */
[----:B------:R-:W-:-:S04]  /*9090*/  FSEL R37, R37, -INF , P6 ;  /* 0xff80000025257808 */ /* 0x000fc80003000000 */
[----:B------:R-:W-:-:S05]  /*90a0*/  FMNMX.FTZ R20, R37, R0, !PT ;  /* 0x0000000025147209 */ /* 0x000fca0007810000 */
[----:B------:R-:W0:Y:S01]  /*90b0*/  SHFL.BFLY PT, R0, R20, 0x2, 0x1f ;  /* 0x0c401f0014007f89 */ /* 0x000e2200000e0000 */
[----:B------:R-:W-:Y:S02]  /*90c0*/  P2R R42, PR, RZ, 0x2 ;  /* 0x00000002ff2a7803 */ /* 0x000fe40000000000 */
[----:B------:R-:W-:-:S04]  /*90d0*/  ISETP.GT.AND P1, PT, R8, 0x79, PT ;  /* 0x000000790800780c */ /* 0x000fc80003f24270 */
[----:B------:R-:W-:Y:S02]  /*90e0*/  FSEL R71, R71, -INF , P1 ;  /* 0xff80000047477808 */ /* 0x000fe40000800000 */
[----:B------:R-:W-:Y:S02]  /*90f0*/  ISETP.NE.AND P1, PT, R42, RZ, PT ;  /* 0x000000ff2a00720c */ /* 0x000fe40003f25270 */
[----:B0-----:R-:W-:-:S05]  /*9100*/  FMNMX.FTZ R36, R20, R0, !PT ;  /* 0x0000000014247209 */ /* 0x001fca0007810000 */
[----:B------:R-:W0:Y:S01]  /*9110*/  SHFL.BFLY PT, R0, R36, 0x1, 0x1f ;  /* 0x0c201f0024007f89 */ /* 0x000e2200000e0000 */
[----:B------:R-:W-:Y:S02]  /*9120*/  FMNMX.FTZ R42, R13, R107, !PT ;  /* 0x0000006b0d2a7209 */ /* 0x000fe40007810000 */
[----:B------:R-:W-:Y:S02]  /*9130*/  P2R R44, PR, RZ, 0x4 ;  /* 0x00000004ff2c7803 */ /* 0x000fe40000000000 */
[----:B------:R-:W-:Y:S02]  /*9140*/  ISETP.GT.AND P2, PT, R8, 0x78, PT ;  /* 0x000000780800780c */ /* 0x000fe40003f44270 */
[----:B------:R-:W-:Y:S02]  /*9150*/  FMNMX.FTZ R42, R41, R42, !PT ;  /* 0x0000002a292a7209 */ /* 0x000fe40007810000 */
[----:B------:R-:W-:Y:S02]  /*9160*/  FSEL R70, R70, -INF , P2 ;  /* 0xff80000046467808 */ /* 0x000fe40001000000 */
[----:B------:R-:W-:-:S02]  /*9170*/  ISETP.NE.AND P2, PT, R44, RZ, PT ;  /* 0x000000ff2c00720c */ /* 0x000fc40003f45270 */
[----:B------:R-:W-:-:S04]  /*9180*/  FMNMX.FTZ R44, R111, R42, !PT ;  /* 0x0000002a6f2c7209 */ /* 0x000fc80007810000 */
[----:B------:R-:W-:Y:S02]  /*9190*/  FMNMX.FTZ R44, R47, R44, !PT ;  /* 0x0000002c2f2c7209 */ /* 0x000fe40007810000 */
[----:B------:R-:W-:Y:S02]  /*91a0*/  P2R R48, PR, RZ, 0x8 ;  /* 0x00000008ff307803 */ /* 0x000fe40000000000 */
[----:B------:R-:W-:Y:S02]  /*91b0*/  FMNMX.FTZ R44, R115, R44, !PT ;  /* 0x0000002c732c7209 */ /* 0x000fe40007810000 */
[----:B0-----:R-:W-:Y:S02]  /*91c0*/  FMNMX.FTZ R0, R36, R0, !PT ;  /* 0x0000000024007209 */ /* 0x001fe40007810000 */
[----:B------:R-:W-:Y:S02]  /*91d0*/  FMNMX.FTZ R44, R51, R44, !PT ;  /* 0x0000002c332c7209 */ /* 0x000fe40007810000 */
[----:B------:R-:W-:Y:S01]  /*91e0*/  FSETP.NEU.FTZ.AND P3, PT, R0, -INF , PT ;  /* 0xff8000000000780b */ /* 0x000fe20003f7d000 */
[----:B------:R-:W-:-:S01]  /*91f0*/  FFMA.FTZ R46, R2, R0, -8 ;  /* 0xc1000000022e7423 */ /* 0x000fc20000010000 */
[----:B--2---:R-:W-:-:S02]  /*9200*/  P2R R14, PR, RZ, 0x1 ;  /* 0x00000001ff0e7803 */ /* 0x004fc40000000000 */
[----:B------:R-:W-:Y:S02]  /*9210*/  ISETP.GT.AND P0, PT, R8, 0x80, PT ;  /* 0x000000800800780c */ /* 0x000fe40003f04270 */
[----:B------:R-:W-:Y:S02]  /*9220*/  FSEL R8, R46, RZ, P3 ;  /* 0x000000ff2e087208 */ /* 0x000fe40001800000 */
[----:B------:R-:W-:-:S04]  /*9230*/  FMNMX.FTZ R46, R119, R44, !PT ;  /* 0x0000002c772e7209 */ /* 0x000fc80007810000 */
[----:B------:R-:W-:Y:S02]  /*9240*/  FMNMX.FTZ R46, R121, R46, !PT ;  /* 0x0000002e792e7209 */ /* 0x000fe40007810000 */
[----:B------:R-:W-:Y:S02]  /*9250*/  ISETP.NE.AND P3, PT, R48, RZ, PT ;  /* 0x000000ff3000720c */ /* 0x000fe40003f65270 */
[----:B------:R-:W-:Y:S01]  /*9260*/  FMNMX.FTZ R46, R91, R46, !PT ;  /* 0x0000002e5b2e7209 */ /* 0x000fe20007810000 */
[----:B------:R-:W-:-:S03]  /*9270*/  FFMA.FTZ R48, R2, R45, -R8 ;  /* 0x0000002d02307223 */ /* 0x000fc60000010808 */
[----:B------:R-:W-:Y:S01]  /*9280*/  FMNMX.FTZ R46, R123, R46, !PT ;  /* 0x0000002e7b2e7209 */ /* 0x000fe20007810000 */
[----:B------:R0:W-:Y:S03]  /*9290*/  MUFU.EX2 R42, R48 ;  /* 0x00000030002a7308 */ /* 0x0001e60000000800 */
[----:B0-----:R-:W-:-:S04]  /*92a0*/  FMNMX.FTZ R48, R95, R46, !PT ;  /* 0x0000002e5f307209 */ /* 0x001fc80007810000 */
[----:B------:R-:W-:Y:S01]  /*92b0*/  FMNMX.FTZ R48, R129, R48, !PT ;  /* 0x0000003081307209 */ /* 0x000fe20007810000 */
[----:B------:R-:W-:-:S03]  /*92c0*/  FFMA.FTZ R50, R2, R49, -R8 ;  /* 0x0000003102327223 */ /* 0x000fc60000010808 */
[----:B------:R-:W-:Y:S01]  /*92d0*/  FMNMX.FTZ R48, R99, R48, !PT ;  /* 0x0000003063307209 */ /* 0x000fe20007810000 */
[----:B------:R0:W-:Y:S03]  /*92e0*/  MUFU.EX2 R44, R50 ;  /* 0x00000032002c7308 */ /* 0x0001e60000000800 */
[----:B------:R-:W-:-:S04]  /*92f0*/  FMNMX.FTZ R48, R133, R48, !PT ;  /* 0x0000003085307209 */ /* 0x000fc80007810000 */
[----:B0-----:R-:W-:-:S04]  /*9300*/  FMNMX.FTZ R50, R103, R48, !PT ;  /* 0x0000003067327209 */ /* 0x001fc80007810000 */
[----:B------:R-:W-:Y:S01]  /*9310*/  FMNMX.FTZ R50, R137, R50, !PT ;  /* 0x0000003289327209 */ /* 0x000fe20007810000 */
[----:B------:R-:W-:-:S03]  /*9320*/  FFMA.FTZ R52, R2, R53, -R8 ;  /* 0x0000003502347223 */ /* 0x000fc60000010808 */
[----:B------:R-:W-:Y:S01]  /*9330*/  FMNMX.FTZ R50, R75, R50, !PT ;  /* 0x000000324b327209 */ /* 0x000fe20007810000 */
[----:B------:R0:W-:Y:S03]  /*9340*/  MUFU.EX2 R46, R52 ;  /* 0x00000034002e7308 */ /* 0x0001e60000000800 */
[----:B------:R-:W-:-:S04]  /*9350*/  FMNMX.FTZ R50, R141, R50, !PT ;  /* 0x000000328d327209 */ /* 0x000fc80007810000 */
[----:B0-----:R-:W-:-:S04]  /*9360*/  FMNMX.FTZ R52, R79, R50, !PT ;  /* 0x000000324f347209 */ /* 0x001fc80007810000 */
[----:B------:R-:W-:-:S04]  /*9370*/  FMNMX.FTZ R52, R145, R52, !PT ;  /* 0x0000003491347209 */ /* 0x000fc80007810000 */
[----:B------:R-:W-:-:S04]  /*9380*/  FMNMX.FTZ R52, R83, R52, !PT ;  /* 0x0000003453347209 */ /* 0x000fc80007810000 */
[----:B------:R-:W-:-:S04]  /*9390*/  FMNMX.FTZ R52, R147, R52, !PT ;  /* 0x0000003493347209 */ /* 0x000fc80007810000 */
[----:B------:R-:W-:-:S04]  /*93a0*/  FMNMX.FTZ R54, R87, R52, !PT ;  /* 0x0000003457367209 */ /* 0x000fc80007810000 */
[----:B------:R-:W-:-:S04]  /*93b0*/  FMNMX.FTZ R54, R151, R54, !PT ;  /* 0x0000003697367209 */ /* 0x000fc80007810000 */
[----:B------:R-:W-:Y:S01]  /*93c0*/  FMNMX.FTZ R54, R59, R54, !PT ;  /* 0x000000363b367209 */ /* 0x000fe20007810000 */
[----:B------:R-:W-:-:S03]  /*93d0*/  FFMA.FTZ R49, R2, R93, -R8 ;  /* 0x0000005d02317223 */ /* 0x000fc60000010808 */
[----:B------:R-:W-:-:S04]  /*93e0*/  FMNMX.FTZ R54, R155, R54, !PT ;  /* 0x000000369b367209 */ /* 0x000fc80007810000 */
[----:B------:R-:W-:-:S04]  /*93f0*/  FMNMX.FTZ R93, R63, R54, !PT ;  /* 0x000000363f5d7209 */ /* 0x000fc80007810000 */
[----:B------:R-:W-:-:S04]  /*9400*/  FMNMX.FTZ R56, R66, R93, !PT ;  /* 0x0000005d42387209 */ /* 0x000fc80007810000 */
[----:B------:R-:W-:-:S04]  /*9410*/  FMNMX.FTZ R93, R67, R56, !PT ;  /* 0x00000038435d7209 */ /* 0x000fc80007810000 */
[----:B------:R-:W-:Y:S02]  /*9420*/  FMNMX.FTZ R56, R70, R93, !PT ;  /* 0x0000005d46387209 */ /* 0x000fe40007810000 */
[----:B------:R-:W-:Y:S02]  /*9430*/  FSEL R26, R26, -INF , P0 ;  /* 0xff8000001a1a7808 */ /* 0x000fe40000000000 */
[----:B------:R-:W-:Y:S02]  /*9440*/  ISETP.NE.AND P0, PT, R14, RZ, PT ;  /* 0x000000ff0e00720c */ /* 0x000fe40003f05270 */
[----:B------:R-:W-:Y:S02]  /*9450*/  FMNMX.FTZ R93, R71, R56, !PT ;  /* 0x00000038475d7209 */ /* 0x000fe40007810000 */
[----:B------:R-:W-:Y:S02]  /*9460*/  FSEL R27, R27, -INF , P0 ;  /* 0xff8000001b1b7808 */ /* 0x000fe40000000000 */
[----:B------:R-:W-:-:S02]  /*9470*/  FMNMX.FTZ R58, R26, R93, !PT ;  /* 0x0000005d1a3a7209 */ /* 0x000fc40007810000 */
[----:B------:R-:W-:Y:S02]  /*9480*/  FSEL R93, R30, -INF , P1 ;  /* 0xff8000001e5d7808 */ /* 0x000fe40000800000 */
[----:B------:R-:W-:Y:S02]  /*9490*/  FMNMX.FTZ R58, R27, R58, !PT ;  /* 0x0000003a1b3a7209 */ /* 0x000fe40007810000 */
[----:B------:R-:W-:Y:S02]  /*94a0*/  FSEL R31, R31, -INF , P2 ;  /* 0xff8000001f1f7808 */ /* 0x000fe40001000000 */
[----:B------:R-:W-:Y:S01]  /*94b0*/  FMNMX.FTZ R58, R93, R58, !PT ;  /* 0x0000003a5d3a7209 */ /* 0x000fe20007810000 */
[----:B------:R-:W-:Y:S01]  /*94c0*/  FFMA.FTZ R53, R2, R97, -R8 ;  /* 0x0000006102357223 */ /* 0x000fe20000010808 */
[----:B------:R-:W-:Y:S02]  /*94d0*/  FSEL R97, R34, -INF , P3 ;  /* 0xff80000022617808 */ /* 0x000fe40001800000 */
[----:B------:R-:W-:-:S02]  /*94e0*/  FMNMX.FTZ R58, R31, R58, !PT ;  /* 0x0000003a1f3a7209 */ /* 0x000fc40007810000 */
[----:B------:R-:W-:Y:S02]  /*94f0*/  FSEL R35, R35, -INF , P4 ;  /* 0xff80000023237808 */ /* 0x000fe40002000000 */
[----:B------:R-:W-:Y:S01]  /*9500*/  FMNMX.FTZ R58, R97, R58, !PT ;  /* 0x0000003a613a7209 */ /* 0x000fe20007810000 */
[----:B------:R-:W-:-:S01]  /*9510*/  FFMA.FTZ R45, R2, R89, -R8 ;  /* 0x00000059022d7223 */ /* 0x000fc20000010808 */
[--C-:B------:R-:W-:Y:S01]  /*9520*/  FFMA.FTZ R89, R2, R101, -R8.reuse ;  /* 0x0000006502597223 */ /* 0x100fe20000010808 */
[----:B------:R-:W-:Y:S02]  /*9530*/  FSEL R101, R38, -INF , P5 ;  /* 0xff80000026657808 */ /* 0x000fe40002800000 */
[----:B------:R-:W-:Y:S01]  /*9540*/  FMNMX.FTZ R58, R35, R58, !PT ;  /* 0x0000003a233a7209 */ /* 0x000fe20007810000 */
[----:B------:R-:W-:-:S01]  /*9550*/  FFMA.FTZ R62, R2, R57, -R8 ;  /* 0x00000039023e7223 */ /* 0x000fc20000010808 */
[----:B------:R-:W-:Y:S02]  /*9560*/  FSEL R57, R39, -INF , P6 ;  /* 0xff80000027397808 */ /* 0x000fe40003000000 */
[----:B------:R-:W-:-:S04]  /*9570*/  FMNMX.FTZ R58, R101, R58, !PT ;  /* 0x0000003a653a7209 */ /* 0x000fc80007810000 */
[----:B------:R-:W-:Y:S02]  /*9580*/  FMNMX.FTZ R60, R57, R58, !PT ;  /* 0x0000003a393c7209 */ /* 0x000fe40007810000 */
[----:B------:R-:W-:Y:S01]  /*9590*/  ISETP.NE.AND P0, PT, R10, RZ, PT ;  /* 0x000000ff0a00720c */ /* 0x000fe20003f05270 */
[----:B------:R-:W-:Y:S02]  /*95a0*/  FFMA.FTZ R10, R2, R105, -R8 ;  /* 0x00000069020a7223 */ /* 0x000fe40000010808 */
[----:B------:R-:W0:Y:S02]  /*95b0*/  SHFL.BFLY PT, R105, R60, 0x2, 0x1f ;  /* 0x0c401f003c697f89 */ /* 0x000e2400000e0000 */
[----:B0-----:R-:W-:-:S05]  /*95c0*/  FMNMX.FTZ R105, R60, R105, !PT ;  /* 0x000000693c697209 */ /* 0x001fca0007810000 */
[----:B------:R-:W0:Y:S01]  /*95d0*/  SHFL.BFLY PT, R60, R105, 0x1, 0x1f ;  /* 0x0c201f00693c7f89 */ /* 0x000e2200000e0000 */
[----:B------:R1:W-:Y:S02]  /*95e0*/  MUFU.EX2 R39, R62 ;  /* 0x0000003e00277308 */ /* 0x0003e40000000800 */
[----:B-1----:R-:W-:-:S01]  /*95f0*/  FFMA.FTZ R62, R2, R12, -R8 ;  /* 0x0000000c023e7223 */ /* 0x002fc20000010808 */
[C-C-:B------:R-:W-:Y:S01]  /*9600*/  FFMA.FTZ R36, R2.reuse, R43, -R8.reuse ;  /* 0x0000002b02247223 */ /* 0x140fe20000010808 */
[----:B------:R-:W-:-:S01]  /*9610*/  FFMA.FTZ R9, R2, R9, -R8 ;  /* 0x0000000902097223 */ /* 0x000fc20000010808 */
[C-C-:B------:R-:W-:Y:S01]  /*9620*/  FFMA.FTZ R11, R2.reuse, R11, -R8.reuse ;  /* 0x0000000b020b7223 */ /* 0x140fe20000010808 */
[----:B------:R-:W-:-:S01]  /*9630*/  FFMA.FTZ R14, R2, R109, -R8 ;  /* 0x0000006d020e7223 */ /* 0x000fc20000010808 */
[C-C-:B------:R-:W-:Y:S01]  /*9640*/  FFMA.FTZ R15, R2.reuse, R15, -R8.reuse ;  /* 0x0000000f020f7223 */ /* 0x140fe20000010808 */
[----:B0-----:R-:W-:Y:S01]  /*9650*/  FMNMX.FTZ R12, R105, R60, !PT ;  /* 0x0000003c690c7209 */ /* 0x001fe20007810000 */
[----:B------:R-:W-:-:S03]  /*9660*/  FFMA.FTZ R20, R2, R113, -R8 ;  /* 0x0000007102147223 */ /* 0x000fc60000010808 */
[----:B------:R-:W-:Y:S01]  /*9670*/  FSETP.NEU.FTZ.AND P1, PT, R12, -INF , PT ;  /* 0xff8000000c00780b */ /* 0x000fe20003f3d000 */
[----:B------:R-:W-:-:S01]  /*9680*/  FFMA.FTZ R64, R2, R12, -8 ;  /* 0xc100000002407423 */ /* 0x000fc2000001000c */
[C-C-:B------:R-:W-:Y:S01]  /*9690*/  FFMA.FTZ R43, R2.reuse, R117, -R8.reuse ;  /* 0x00000075022b7223 */ /* 0x140fe20000010808 */
[----:B------:R-:W-:-:S01]  /*96a0*/  FFMA.FTZ R125, R2, R125, -R8 ;  /* 0x0000007d027d7223 */ /* 0x000fc20000010808 */
        /* <DEDUP_REMOVED lines=22> */
[----:B------:R-:W-:Y:S01]  /*9810*/  FSEL R8, R64, RZ, P1 ;  /* 0x000000ff40087208 */ /* 0x000fe20000800000 */
[----:B------:R-:W-:Y:S04]  /*9820*/  MUFU.EX2 R9, R9 ;  /* 0x0000000900097308 */ /* 0x000fe80000000800 */
[----:B------:R-:W-:-:S01]  /*9830*/  FFMA.FTZ R13, R2, R13, -R8 ;  /* 0x0000000d020d7223 */ /* 0x000fc20000010808 */
[C-C-:B------:R-:W-:Y:S01]  /*9840*/  FFMA.FTZ R107, R2.reuse, R107, -R8.reuse ;  /* 0x0000006b026b7223 */ /* 0x140fe20000010808 */
[----:B------:R-:W-:-:S02]  /*9850*/  FFMA.FTZ R37, R2, R41, -R8 ;  /* 0x0000002902257223 */ /* 0x000fc40000010808 */
[----:B------:R-:W0:Y:S01]  /*9860*/  MUFU.EX2 R10, R10 ;  /* 0x0000000a000a7308 */ /* 0x000e220000000800 */
[----:B------:R-:W-:-:S07]  /*9870*/  FFMA.FTZ R64, R2, R111, -R8 ;  /* 0x0000006f02407223 */ /* 0x000fce0000010808 */
[----:B------:R-:W-:Y:S01]  /*9880*/  MUFU.EX2 R105, R62 ;  /* 0x0000003e00697308 */ /* 0x000fe20000000800 */
[----:B------:R-:W-:-:S07]  /*9890*/  FFMA.FTZ R41, R2, R47, -R8 ;  /* 0x0000002f02297223 */ /* 0x000fce0000010808 */
[----:B------:R-:W-:Y:S08]  /*98a0*/  MUFU.EX2 R13, R13 ;  /* 0x0000000d000d7308 */ /* 0x000ff00000000800 */
[----:B------:R-:W1:Y:S08]  /*98b0*/  MUFU.EX2 R62, R107 ;  /* 0x0000006b003e7308 */ /* 0x000e700000000800 */
[----:B------:R-:W2:Y:S01]  /*98c0*/  MUFU.EX2 R11, R11 ;  /* 0x0000000b000b7308 */ /* 0x000ea20000000800 */
[----:B------:R-:W-:-:S07]  /*98d0*/  FFMA.FTZ R68, R2, R115, -R8 ;  /* 0x0000007302447223 */ /* 0x000fce0000010808 */
[----:B------:R-:W3:Y:S08]  /*98e0*/  MUFU.EX2 R37, R37 ;  /* 0x0000002500257308 */ /* 0x000ef00000000800 */
[----:B------:R-:W5:Y:S01]  /*98f0*/  MUFU.EX2 R14, R14 ;  /* 0x0000000e000e7308 */ /* 0x000f620000000800 */
[----:B------:R-:W-:-:S07]  /*9900*/  FFMA.FTZ R47, R2, R51, -R8 ;  /* 0x00000033022f7223 */ /* 0x000fce0000010808 */
[----:B------:R-:W4:Y:S01]  /*9910*/  MUFU.EX2 R64, R64 ;  /* 0x0000004000407308 */ /* 0x000f220000000800 */
[----:B0-----:R-:W-:-:S07]  /*9920*/  FADD.FTZ R90, R9, R10 ;  /* 0x0000000a095a7221 */ /* 0x001fce0000010000 */
[----:B------:R-:W0:Y:S01]  /*9930*/  MUFU.EX2 R15, R15 ;  /* 0x0000000f000f7308 */ /* 0x000e220000000800 */
[----:B-1----:R-:W-:-:S01]  /*9940*/  FADD.FTZ R92, R13, R62 ;  /* 0x0000003e0d5c7221 */ /* 0x002fc20000010000 */
[----:B------:R-:W-:-:S06]  /*9950*/  FFMA.FTZ R72, R2, R119, -R8 ;  /* 0x0000007702487223 */ /* 0x000fcc0000010808 */
[----:B------:R-:W1:Y:S01]  /*9960*/  MUFU.EX2 R41, R41 ;  /* 0x0000002900297308 */ /* 0x000e620000000800 */
[----:B------:R-:W-:-:S01]  /*9970*/  FFMA.FTZ R88, R2, R87, -R8 ;  /* 0x0000005702587223 */ /* 0x000fc20000010808 */
[----:B--2---:R-:W-:-:S06]  /*9980*/  FADD.FTZ R87, R11, R90 ;  /* 0x0000005a0b577221 */ /* 0x004fcc0000010000 */
[----:B------:R-:W2:Y:S01]  /*9990*/  MUFU.EX2 R20, R20 ;  /* 0x0000001400147308 */ /* 0x000ea20000000800 */
[----:B---3--:R-:W-:-:S01]  /*99a0*/  FADD.FTZ R107, R37, R92 ;  /* 0x0000005c256b7221 */ /* 0x008fc20000010000 */
[----:B------:R-:W-:-:S06]  /*99b0*/  FFMA.FTZ R51, R2, R121, -R8 ;  /* 0x0000007902337223 */ /* 0x000fcc0000010808 */
[----:B------:R-:W3:Y:S01]  /*99c0*/  MUFU.EX2 R68, R68 ;  /* 0x0000004400447308 */ /* 0x000ee20000000800 */
[----:B-----5:R-:W-:-:S07]  /*99d0*/  FADD.FTZ R90, R14, R87 ;  /* 0x000000570e5a7221 */ /* 0x020fce0000010000 */
[----:B------:R-:W5:Y:S01]  /*99e0*/  MUFU.EX2 R36, R36 ;  /* 0x0000002400247308 */ /* 0x000f620000000800 */
[----:B----4-:R-:W-:-:S01]  /*99f0*/  FADD.FTZ R92, R64, R107 ;  /* 0x0000006b405c7221 */ /* 0x010fc20000010000 */
[----:B------:R-:W-:-:S06]  /*9a00*/  FFMA.FTZ R74, R2, R91, -R8 ;  /* 0x0000005b024a7223 */ /* 0x000fcc0000010808 */
[----:B------:R-:W4:Y:S01]  /*9a10*/  MUFU.EX2 R47, R47 ;  /* 0x0000002f002f7308 */ /* 0x000f220000000800 */
[----:B0-----:R-:W-:-:S07]  /*9a20*/  FADD.FTZ R87, R15, R90 ;  /* 0x0000005a0f577221 */ /* 0x001fce0000010000 */
[----:B------:R-:W0:Y:S01]  /*9a30*/  MUFU.EX2 R43, R43 ;  /* 0x0000002b002b7308 */ /* 0x000e220000000800 */
[----:B-1----:R-:W-:-:S01]  /*9a40*/  FADD.FTZ R107, R41, R92 ;  /* 0x0000005c296b7221 */ /* 0x002fc20000010000 */
[----:B------:R-:W-:-:S06]  /*9a50*/  FFMA.FTZ R76, R2, R123, -R8 ;  /* 0x0000007b024c7223 */ /* 0x000fcc0000010808 */
[----:B------:R-:W1:Y:S01]  /*9a60*/  MUFU.EX2 R72, R72 ;  /* 0x0000004800487308 */ /* 0x000e620000000800 */
[----:B--2---:R-:W-:-:S01]  /*9a70*/  FADD.FTZ R87, R20, R87 ;  /* 0x0000005714577221 */ /* 0x004fc20000010000 */
[----:B---3--:R-:W-:-:S06]  /*9a80*/  FADD.FTZ R92, R68, R107 ;  /* 0x0000006b445c7221 */ /* 0x008fcc0000010000 */
[----:B------:R-:W2:Y:S01]  /*9a90*/  MUFU.EX2 R51, R51 ;  /* 0x0000003300337308 */ /* 0x000ea20000000800 */
[----:B------:R-:W-:-:S01]  /*9aa0*/  FFMA.FTZ R91, R2, R95, -R8 ;  /* 0x0000005f025b7223 */ /* 0x000fc20000010808 */
[----:B-----5:R-:W-:-:S06]  /*9ab0*/  FADD.FTZ R94, R36, R87 ;  /* 0x00000057245e7221 */ /* 0x020fcc0000010000 */
[----:B------:R-:W3:Y:S01]  /*9ac0*/  MUFU.EX2 R45, R45 ;  /* 0x0000002d002d7308 */ /* 0x000ee20000000800 */
[----:B----4-:R-:W-:-:S01]  /*9ad0*/  FADD.FTZ R87, R47, R92 ;  /* 0x0000005c2f577221 */ /* 0x010fc20000010000 */
[----:B------:R-:W-:-:S06]  /*9ae0*/  FFMA.FTZ R78, R2, R129, -R8 ;  /* 0x00000081024e7223 */ /* 0x000fcc0000010808 */
[----:B------:R-:W4:Y:S01]  /*9af0*/  MUFU.EX2 R74, R74 ;  /* 0x0000004a004a7308 */ /* 0x000f220000000800 */
[----:B------:R-:W-:Y:S01]  /*9b00*/  ISETP.GE.AND P1, PT, R40, 0xa1, PT ;  /* 0x000000a12800780c */ /* 0x000fe20003f26270 */
[----:B------:R-:W-:Y:S01]  /*9b10*/  FFMA.FTZ R92, R2, R63, -R8 ;  /* 0x0000003f025c7223 */ /* 0x000fe20000010808 */
[----:B------:R-:W-:Y:S02]  /*9b20*/  VIADD R40, R3, 0x13240 ;  /* 0x0001324003287836 */ /* 0x000fe40000000000 */
[----:B0-----:R-:W-:-:S03]  /*9b30*/  FADD.FTZ R63, R43, R94 ;  /* 0x0000005e2b3f7221 */ /* 0x001fc60000010000 */
[----:B------:R-:W0:Y:S01]  /*9b40*/  MUFU.EX2 R76, R76 ;  /* 0x0000004c004c7308 */ /* 0x000e220000000800 */
[----:B------:R-:W-:-:S01]  /*9b50*/  FFMA.FTZ R94, R2, R66, -R8 ;  /* 0x00000042025e7223 */ /* 0x000fc20000010808 */
[----:B-1----:R-:W-:Y:S01]  /*9b60*/  FADD.FTZ R66, R72, R87 ;  /* 0x0000005748427221 */ /* 0x002fe20000010000 */
[----:B------:R-:W-:-:S01]  /*9b70*/  FFMA.FTZ R95, R2, R99, -R8 ;  /* 0x00000063025f7223 */ /* 0x000fc20000010808 */
[----:B------:R-:W-:-:S04]  /*9b80*/  FADD.FTZ R96, R42, R63 ;  /* 0x0000003f2a607221 */ /* 0x000fc80000010000 */
[----:B------:R-:W1:Y:S01]  /*9b90*/  MUFU.EX2 R49, R49 ;  /* 0x0000003100317308 */ /* 0x000e620000000800 */
[----:B------:R-:W-:Y:S01]  /*9ba0*/  PRMT R40, R122, 0x654, R40 ;  /* 0x000006547a287816 */ /* 0x000fe20000000028 */
[----:B--2---:R-:W-:-:S06]  /*9bb0*/  FADD.FTZ R63, R51, R66 ;  /* 0x00000042333f7221 */ /* 0x004fcc0000010000 */
[----:B------:R-:W2:Y:S01]  /*9bc0*/  MUFU.EX2 R91, R91 ;  /* 0x0000005b005b7308 */ /* 0x000ea20000000800 */
[----:B------:R-:W-:-:S01]  /*9bd0*/  FFMA.FTZ R80, R2, R133, -R8 ;  /* 0x0000008502507223 */ /* 0x000fc20000010808 */
[C-C-:B------:R-:W-:Y:S01]  /*9be0*/  FFMA.FTZ R90, R2.reuse, R59, -R8.reuse ;  /* 0x0000003b025a7223 */ /* 0x140fe20000010808 */
[----:B------:R-:W-:-:S01]  /*9bf0*/  FFMA.FTZ R87, R2, R67, -R8 ;  /* 0x0000004302577223 */ /* 0x000fc20000010808 */
[----:B---3--:R-:W-:Y:S01]  /*9c00*/  FADD.FTZ R67, R45, R96 ;  /* 0x000000602d437221 */ /* 0x008fe20000010000 */
[----:B------:R3:W-:Y:S03]  /*9c10*/  SYNCS.ARRIVE.TRANS64.RED.A1T0 RZ, [R40+URZ], RZ ;  /* 0x000000ff28ff79a7 */ /* 0x0007e6000810043f */
[----:B------:R-:W5:Y:S01]  /*9c20*/  MUFU.EX2 R78, R78 ;  /* 0x0000004e004e7308 */ /* 0x000f620000000800 */
[----:B----4-:R-:W-:-:S01]  /*9c30*/  FADD.FTZ R63, R74, R63 ;  /* 0x0000003f4a3f7221 */ /* 0x010fc20000010000 */
[----:B------:R-:W-:-:S06]  /*9c40*/  FFMA.FTZ R99, R2, R103, -R8 ;  /* 0x0000006702637223 */ /* 0x000fcc0000010808 */
[----:B------:R-:W4:Y:S01]  /*9c50*/  MUFU.EX2 R53, R53 ;  /* 0x0000003500357308 */ /* 0x000f220000000800 */
[----:B------:R-:W-:-:S07]  /*9c60*/  FFMA.FTZ R82, R2, R137, -R8 ;  /* 0x0000008902527223 */ /* 0x000fce0000010808 */
[----:B------:R-:W4:Y:S08]  /*9c70*/  MUFU.EX2 R95, R95 ;  /* 0x0000005f005f7308 */ /* 0x000f300000000800 */
[----:B---3--:R3:W-:Y:S01]  /*9c80*/  MUFU.EX2 R40, R90 ;  /* 0x0000005a00287308 */ /* 0x0087e20000000800 */
[----:B------:R-:W-:-:S07]  /*9c90*/  FFMA.FTZ R75, R2, R75, -R8 ;  /* 0x0000004b024b7223 */ /* 0x000fce0000010808 */
[----:B------:R-:W4:Y:S01]  /*9ca0*/  MUFU.EX2 R48, R125 ;  /* 0x0000007d00307308 */ /* 0x000f220000000800 */
[----:B---3--:R-:W-:-:S01]  /*9cb0*/  FADD.FTZ R90, R44, R67 ;  /* 0x000000432c5a7221 */ /* 0x008fc20000010000 */
[----:B------:R-:W-:Y:S01]  /*9cc0*/  FFMA.FTZ R67, R2, R26, -R8 ;  /* 0x0000001a02437223 */ /* 0x000fe20000010808 */
[----:B0-----:R-:W-:-:S01]  /*9cd0*/  FADD.FTZ R26, R76, R63 ;  /* 0x0000003f4c1a7221 */ /* 0x001fc20000010000 */
[----:B------:R-:W-:-:S04]  /*9ce0*/  FFMA.FTZ R63, R2, R27, -R8 ;  /* 0x0000001b023f7223 */ /* 0x000fc80000010808 */
[----:B------:R-:W0:Y:S01]  /*9cf0*/  MUFU.EX2 R80, R80 ;  /* 0x0000005000507308 */ /* 0x000e220000000800 */
[----:B-1----:R-:W-:-:S01]  /*9d00*/  FADD.FTZ R27, R49, R90 ;  /* 0x0000005a311b7221 */ /* 0x002fc20000010000 */
[----:B--2---:R-:W-:-:S06]  /*9d10*/  FADD.FTZ R107, R91, R26 ;  /* 0x0000001a5b6b7221 */ /* 0x004fcc0000010000 */
[----:B------:R-:W1:Y:S01]  /*9d20*/  MUFU.EX2 R89, R89 ;  /* 0x0000005900597308 */ /* 0x000e620000000800 */
[----:B------:R-:W-:-:S01]  /*9d30*/  FADD.FTZ R90, R46, R27 ;  /* 0x0000001b2e5a7221 */ /* 0x000fc20000010000 */
[----:B------:R-:W-:-:S06]  /*9d40*/  FFMA.FTZ R86, R2, R141, -R8 ;  /* 0x0000008d02567223 */ /* 0x000fcc0000010808 */
[----:B------:R-:W2:Y:S01]  /*9d50*/  MUFU.EX2 R99, R99 ;  /* 0x0000006300637308 */ /* 0x000ea20000000800 */
[----:B------:R-:W-:-:S07]  /*9d60*/  FFMA.FTZ R103, R2, R79, -R8 ;  /* 0x0000004f02677223 */ /* 0x000fce0000010808 */
[----:B------:R-:W3:Y:S08]  /*9d70*/  MUFU.EX2 R50, R127 ;  /* 0x0000007f00327308 */ /* 0x000ef00000000800 */
[----:B------:R-:W3:Y:S08]  /*9d80*/  MUFU.EX2 R82, R82 ;  /* 0x0000005200527308 */ /* 0x000ef00000000800 */
[----:B------:R5:W-:Y:S01]  /*9d90*/  MUFU.EX2 R66, R92 ;  /* 0x0000005c00427308 */ /* 0x000be20000000800 */
[----:B------:R-:W-:-:S01]  /*9da0*/  FFMA.FTZ R84, R2, R83, -R8 ;  /* 0x0000005302547223 */ /* 0x000fc20000010808 */
[----:B-----5:R-:W-:-:S06]  /*9db0*/  FADD.FTZ R92, R78, R107 ;  /* 0x0000006b4e5c7221 */ /* 0x020fcc0000010000 */
[----:B------:R-:W5:Y:S01]  /*9dc0*/  MUFU.EX2 R73, R73 ;  /* 0x0000004900497308 */ /* 0x000f620000000800 */
[----:B----4-:R-:W-:-:S01]  /*9dd0*/  FADD.FTZ R107, R53, R90 ;  /* 0x0000005a356b7221 */ /* 0x010fc20000010000 */
[----:B------:R-:W-:-:S06]  /*9de0*/  FADD.FTZ R109, R95, R92 ;  /* 0x0000005c5f6d7221 */ /* 0x000fcc0000010000 */
[----:B------:R-:W4:Y:S01]  /*9df0*/  MUFU.EX2 R75, R75 ;  /* 0x0000004b004b7308 */ /* 0x000f220000000800 */
[----:B------:R-:W-:-:S01]  /*9e00*/  FADD.FTZ R90, R48, R107 ;  /* 0x0000006b305a7221 */ /* 0x000fc20000010000 */
[----:B0-----:R-:W-:Y:S01]  /*9e10*/  FADD.FTZ R92, R80, R109 ;  /* 0x0000006d505c7221 */ /* 0x001fe20000010000 */
[----:B------:R-:W-:-:S01]  /*9e20*/  FFMA.FTZ R79, R2, R145, -R8 ;  /* 0x00000091024f7223 */ /* 0x000fc20000010808 */
[C-C-:B------:R-:W-:Y:S01]  /*9e30*/  FFMA.FTZ R83, R2.reuse, R147, -R8.reuse ;  /* 0x0000009302537223 */ /* 0x140fe20000010808 */
[----:B------:R-:W-:-:S03]  /*9e40*/  FFMA.FTZ R151, R2, R151, -R8 ;  /* 0x0000009702977223 */ /* 0x000fc60000010808 */
[----:B------:R-:W0:Y:S01]  /*9e50*/  MUFU.EX2 R52, R131 ;  /* 0x0000008300347308 */ /* 0x000e220000000800 */
[----:B------:R-:W-:-:S01]  /*9e60*/  FFMA.FTZ R59, R2, R155, -R8 ;  /* 0x0000009b023b7223 */ /* 0x000fc20000010808 */
[C-C-:B------:R-:W-:Y:S01]  /*9e70*/  FFMA.FTZ R70, R2.reuse, R70, -R8.reuse ;  /* 0x0000004602467223 */ /* 0x140fe20000010808 */
[----:B------:R-:W-:-:S01]  /*9e80*/  FFMA.FTZ R71, R2, R71, -R8 ;  /* 0x0000004702477223 */ /* 0x000fc20000010808 */
[C-C-:B------:R-:W-:Y:S01]  /*9e90*/  FFMA.FTZ R93, R2.reuse, R93, -R8.reuse ;  /* 0x0000005d025d7223 */ /* 0x140fe20000010808 */
[----:B------:R-:W-:-:S01]  /*9ea0*/  FFMA.FTZ R31, R2, R31, -R8 ;  /* 0x0000001f021f7223 */ /* 0x000fc20000010808 */
[C-C-:B------:R-:W-:Y:S02]  /*9eb0*/  FFMA.FTZ R97, R2.reuse, R97, -R8.reuse ;  /* 0x0000006102617223 */ /* 0x140fe40000010808 */
[----:B------:R-:W0:Y:S01]  /*9ec0*/  MUFU.EX2 R86, R86 ;  /* 0x0000005600567308 */ /* 0x000e220000000800 */
[----:B------:R-:W-:-:S01]  /*9ed0*/  FFMA.FTZ R35, R2, R35, -R8 ;  /* 0x0000002302237223 */ /* 0x000fc20000010808 */
[C-C-:B------:R-:W-:Y:S01]  /*9ee0*/  FFMA.FTZ R101, R2.reuse, R101, -R8.reuse ;  /* 0x0000006502657223 */ /* 0x140fe20000010808 */
[----:B------:R-:W-:-:S01]  /*9ef0*/  FFMA.FTZ R8, R2, R57, -R8 ;  /* 0x0000003902087223 */ /* 0x000fc20000010808 */
[----:B-1----:R-:W-:Y:S01]  /*9f00*/  FADD.FTZ R57, R89, R90 ;  /* 0x0000005a59397221 */ /* 0x002fe20000010000 */
[----:B--2---:R-:W-:-:S03]  /*9f10*/  FADD.FTZ R107, R99, R92 ;  /* 0x0000005c636b7221 */ /* 0x004fc60000010000 */
[----:B------:R-:W1:Y:S01]  /*9f20*/  MUFU.EX2 R77, R77 ;  /* 0x0000004d004d7308 */ /* 0x000e620000000800 */
[----:B------:R-:W-:Y:S01]  /*9f30*/  F2FP.SATFINITE.E4M3.F32.PACK_AB_MERGE_C R152, R14, R11, RZ ;  /* 0x0000000b0e98723e */ /* 0x000fe200048070ff */
[----:B---3--:R-:W-:Y:S01]  /*9f40*/  FADD.FTZ R14, R50, R57 ;  /* 0x00000039320e7221 */ /* 0x008fe20000010000 */
[----:B------:R-:W-:-:S05]  /*9f50*/  F2FP.SATFINITE.E4M3.F32.PACK_AB_MERGE_C R154, R43, R36, RZ ;  /* 0x000000242b9a723e */ /* 0x000fca00048070ff */
[----:B------:R-:W2:Y:S01]  /*9f60*/  MUFU.EX2 R103, R103 ;  /* 0x0000006700677308 */ /* 0x000ea20000000800 */
[----:B------:R-:W-:-:S01]  /*9f70*/  FADD.FTZ R36, R82, R107 ;  /* 0x0000006b52247221 */ /* 0x000fc20000010000 */
[----:B------:R-:W-:Y:S01]  /*9f80*/  F2FP.SATFINITE.E4M3.F32.PACK_AB_MERGE_C R148, R49, R44, RZ ;  /* 0x0000002c3194723e */ /* 0x000fe200048070ff */
[----:B-----5:R-:W-:-:S05]  /*9f90*/  FADD.FTZ R43, R73, R14 ;  /* 0x0000000e492b7221 */ /* 0x020fca0000010000 */
[----:B------:R-:W3:Y:S01]  /*9fa0*/  MUFU.EX2 R54, R135 ;  /* 0x0000008700367308 */ /* 0x000ee20000000800 */
[----:B----4-:R-:W-:-:S07]  /*9fb0*/  FADD.FTZ R49, R75, R36 ;  /* 0x000000244b317221 */ /* 0x010fce0000010000 */
[----:B------:R-:W4:Y:S01]  /*9fc0*/  MUFU.EX2 R79, R79 ;  /* 0x0000004f004f7308 */ /* 0x000f220000000800 */
[----:B0-----:R-:W-:-:S01]  /*9fd0*/  FADD.FTZ R36, R52, R43 ;  /* 0x0000002b34247221 */ /* 0x001fc20000010000 */
[----:B------:R-:W-:-:S06]  /*9fe0*/  FADD.FTZ R44, R86, R49 ;  /* 0x00000031562c7221 */ /* 0x000fcc0000010000 */
[----:B------:R-:W0:Y:S01]  /*9ff0*/  MUFU.EX2 R81, R81 ;  /* 0x0000005100517308 */ /* 0x000e220000000800 */
[----:B-1----:R-:W-:-:S07]  /*a000*/  F2FP.SATFINITE.E4M3.F32.PACK_AB_MERGE_C R136, R77, R52, RZ ;  /* 0x000000344d88723e */ /* 0x002fce00048070ff */
[----:B------:R-:W1:Y:S01]  /*a010*/  MUFU.EX2 R84, R84 ;  /* 0x0000005400547308 */ /* 0x000e620000000800 */
[----:B------:R-:W-:-:S01]  /*a020*/  FADD.FTZ R77, R77, R36 ;  /* 0x000000244d4d7221 */ /* 0x000fc20000010000 */
[----:B--2---:R-:W-:-:S06]  /*a030*/  FADD.FTZ R44, R103, R44 ;  /* 0x0000002c672c7221 */ /* 0x004fcc0000010000 */
[----:B------:R-:W2:Y:S08]  /*a040*/  MUFU.EX2 R56, R139 ;  /* 0x0000008b00387308 */ /* 0x000eb00000000800 */
[----:B------:R-:W5:Y:S01]  /*a050*/  MUFU.EX2 R83, R83 ;  /* 0x0000005300537308 */ /* 0x000f620000000800 */
[----:B---3--:R-:W-:-:S07]  /*a060*/  FADD.FTZ R36, R54, R77 ;  /* 0x0000004d36247221 */ /* 0x008fce0000010000 */
[----:B------:R-:W3:Y:S01]  /*a070*/  MUFU.EX2 R85, R85 ;  /* 0x0000005500557308 */ /* 0x000ee20000000800 */
[----:B----4-:R-:W-:-:S07]  /*a080*/  FADD.FTZ R43, R79, R44 ;  /* 0x0000002c4f2b7221 */ /* 0x010fce0000010000 */
[----:B------:R-:W4:Y:S01]  /*a090*/  MUFU.EX2 R88, R88 ;  /* 0x0000005800587308 */ /* 0x000f220000000800 */
[----:B0-----:R-:W-:-:S01]  /*a0a0*/  FADD.FTZ R49, R81, R36 ;  /* 0x0000002451317221 */ /* 0x001fc20000010000 */
[----:B-1----:R-:W-:-:S06]  /*a0b0*/  FADD.FTZ R44, R84, R43 ;  /* 0x0000002b542c7221 */ /* 0x002fcc0000010000 */
[----:B------:R-:W0:Y:S01]  /*a0c0*/  MUFU.EX2 R30, R30 ;  /* 0x0000001e001e7308 */ /* 0x000e220000000800 */
[----:B------:R-:W-:-:S07]  /*a0d0*/  F2FP.SATFINITE.E4M3.F32.PACK_AB_MERGE_C R150, R89, R48, RZ ;  /* 0x000000305996723e */ /* 0x000fce00048070ff */
[----:B------:R-:W1:Y:S01]  /*a0e0*/  MUFU.EX2 R3, R151 ;  /* 0x0000009700037308 */ /* 0x000e620000000800 */
[----:B--2---:R-:W-:-:S01]  /*a0f0*/  FADD.FTZ R48, R56, R49 ;  /* 0x0000003138307221 */ /* 0x004fc20000010000 */
[----:B------:R-:W-:Y:S01]  /*a100*/  F2FP.SATFINITE.E4M3.F32.PACK_AB_MERGE_C R152, R10, R9, R152 ;  /* 0x000000090a98723e */ /* 0x000fe20004807098 */
[----:B-----5:R-:W-:-:S01]  /*a110*/  FADD.FTZ R9, R83, R44 ;  /* 0x0000002c53097221 */ /* 0x020fc20000010000 */
[----:B---3--:R-:W-:-:S04]  /*a120*/  F2FP.SATFINITE.E4M3.F32.PACK_AB_MERGE_C R138, R85, R56, RZ ;  /* 0x00000038558a723e */ /* 0x008fc800048070ff */
[----:B------:R-:W2:Y:S01]  /*a130*/  MUFU.EX2 R34, R34 ;  /* 0x0000002200227308 */ /* 0x000ea20000000800 */
[----:B------:R-:W-:-:S01]  /*a140*/  FADD.FTZ R85, R85, R48 ;  /* 0x0000003055557221 */ /* 0x000fc20000010000 */
[C---:B----4-:R-:W-:Y:S01]  /*a150*/  F2FP.SATFINITE.E4M3.F32.PACK_AB_MERGE_C R83, R88.reuse, R83, RZ ;  /* 0x000000535853723e */ /* 0x050fe200048070ff */
[----:B------:R-:W-:-:S05]  /*a160*/  FADD.FTZ R88, R88, R9 ;  /* 0x0000000958587221 */ /* 0x000fca0000010000 */
[----:B------:R-:W3:Y:S01]  /*a170*/  MUFU.EX2 R59, R59 ;  /* 0x0000003b003b7308 */ /* 0x000ee20000000800 */
[----:B0-----:R-:W-:-:S07]  /*a180*/  FADD.FTZ R10, R30, R85 ;  /* 0x000000551e0a7221 */ /* 0x001fce0000010000 */
[----:B------:R-:W0:Y:S01]  /*a190*/  MUFU.EX2 R61, R61 ;  /* 0x0000003d003d7308 */ /* 0x000e220000000800 */
[----:B-1----:R-:W-:-:S01]  /*a1a0*/  FADD.FTZ R9, R3, R88 ;  /* 0x0000005803097221 */ /* 0x002fc20000010000 */
[----:B------:R-:W-:Y:S01]  /*a1b0*/  F2FP.SATFINITE.E4M3.F32.PACK_AB_MERGE_C R154, R20, R15, R154 ;  /* 0x0000000f149a723e */ /* 0x000fe2000480709a */
[----:B------:R-:W-:-:S05]  /*a1c0*/  FADD.FTZ R15, R39, R10 ;  /* 0x0000000a270f7221 */ /* 0x000fca0000010000 */
[----:B------:R-:W1:Y:S01]  /*a1d0*/  MUFU.EX2 R38, R38 ;  /* 0x0000002600267308 */ /* 0x000e620000000800 */
[----:B------:R-:W-:-:S07]  /*a1e0*/  FADD.FTZ R20, R40, R9 ;  /* 0x0000000928147221 */ /* 0x000fce0000010000 */
[----:B------:R-:W4:Y:S01]  /*a1f0*/  MUFU.EX2 R26, R94 ;  /* 0x0000005e001a7308 */ /* 0x000f220000000800 */
[----:B------:R-:W-:Y:S01]  /*a200*/  F2FP.SATFINITE.E4M3.F32.PACK_AB_MERGE_C R148, R45, R42, R148 ;  /* 0x0000002a2d94723e */ /* 0x000fe20004807094 */
[----:B--2---:R-:W-:-:S06]  /*a210*/  FADD.FTZ R42, R34, R15 ;  /* 0x0000000f222a7221 */ /* 0x004fcc0000010000 */
[----:B------:R-:W2:Y:S01]  /*a220*/  MUFU.EX2 R65, R65 ;  /* 0x0000004100417308 */ /* 0x000ea20000000800 */
[----:B---3--:R-:W-:-:S07]  /*a230*/  FADD.FTZ R9, R59, R20 ;  /* 0x000000143b097221 */ /* 0x008fce0000010000 */
[----:B------:R-:W3:Y:S01]  /*a240*/  MUFU.EX2 R27, R87 ;  /* 0x00000057001b7308 */ /* 0x000ee20000000800 */
[C---:B0-----:R-:W-:Y:S01]  /*a250*/  F2FP.SATFINITE.E4M3.F32.PACK_AB_MERGE_C R140, R61.reuse, R34, RZ ;  /* 0x000000223d8c723e */ /* 0x041fe200048070ff */
[----:B------:R-:W-:-:S06]  /*a260*/  FADD.FTZ R61, R61, R42 ;  /* 0x0000002a3d3d7221 */ /* 0x000fcc0000010000 */
[----:B------:R-:W-:Y:S01]  /*a270*/  MUFU.EX2 R58, R58 ;  /* 0x0000003a003a7308 */ /* 0x000fe20000000800 */
[----:B------:R-:W-:-:S07]  /*a280*/  FADD.FTZ R9, R66, R9 ;  /* 0x0000000942097221 */ /* 0x000fce0000010000 */
[----:B------:R-:W0:Y:S08]  /*a290*/  MUFU.EX2 R69, R69 ;  /* 0x0000004500457308 */ /* 0x000e300000000800 */
[----:B------:R-:W5:Y:S01]  /*a2a0*/  MUFU.EX2 R11, R70 ;  /* 0x00000046000b7308 */ /* 0x000f620000000800 */
[----:B-1----:R-:W-:-:S01]  /*a2b0*/  FADD.FTZ R20, R38, R61 ;  /* 0x0000003d26147221 */ /* 0x002fc20000010000 */
[----:B----4-:R-:W-:-:S06]  /*a2c0*/  FADD.FTZ R34, R26, R9 ;  /* 0x000000091a227221 */ /* 0x010fcc0000010000 */
[----:B------:R-:W1:Y:S01]  /*a2d0*/  MUFU.EX2 R14, R71 ;  /* 0x00000047000e7308 */ /* 0x000e620000000800 */
[----:B--2---:R-:W-:-:S07]  /*a2e0*/  FADD.FTZ R9, R65, R20 ;  /* 0x0000001441097221 */ /* 0x004fce0000010000 */
[----:B------:R-:W-:Y:S01]  /*a2f0*/  MUFU.EX2 R28, R28 ;  /* 0x0000001c001c7308 */ /* 0x000fe20000000800 */
[----:B---3--:R-:W-:-:S07]  /*a300*/  FADD.FTZ R34, R27, R34 ;  /* 0x000000221b227221 */ /* 0x008fce0000010000 */
[----:B------:R-:W-:Y:S08]  /*a310*/  MUFU.EX2 R29, R29 ;  /* 0x0000001d001d7308 */ /* 0x000ff00000000800 */
[----:B------:R-:W2:Y:S01]  /*a320*/  MUFU.EX2 R24, R24 ;  /* 0x0000001800187308 */ /* 0x000ea20000000800 */
[----:B0-----:R-:W-:-:S07]  /*a330*/  F2FP.SATFINITE.E4M3.F32.PACK_AB_MERGE_C R142, R69, R58, RZ ;  /* 0x0000003a458e723e */ /* 0x001fce00048070ff */
[----:B------:R-:W0:Y:S01]  /*a340*/  MUFU.EX2 R67, R67 ;  /* 0x0000004300437308 */ /* 0x000e220000000800 */
[----:B------:R-:W-:-:S07]  /*a350*/  FADD.FTZ R58, R58, R9 ;  /* 0x000000093a3a7221 */ /* 0x000fce0000010000 */
[----:B------:R-:W3:Y:S01]  /*a360*/  MUFU.EX2 R25, R25 ;  /* 0x0000001900197308 */ /* 0x000ee20000000800 */
[----:B-----5:R-:W-:-:S07]  /*a370*/  FADD.FTZ R9, R11, R34 ;  /* 0x000000220b097221 */ /* 0x020fce0000010000 */
[----:B------:R-:W4:Y:S01]  /*a380*/  MUFU.EX2 R36, R63 ;  /* 0x0000003f00247308 */ /* 0x000f220000000800 */
[----:B------:R-:W-:-:S01]  /*a390*/  FADD.FTZ R69, R69, R58 ;  /* 0x0000003a45457221 */ /* 0x000fc20000010000 */
[C---:B-1----:R-:W-:Y:S01]  /*a3a0*/  F2FP.SATFINITE.E4M3.F32.PACK_AB_MERGE_C R11, R14.reuse, R11, RZ ;  /* 0x0000000b0e0b723e */ /* 0x042fe200048070ff */
[----:B------:R-:W-:-:S05]  /*a3b0*/  FADD.FTZ R14, R14, R9 ;  /* 0x000000090e0e7221 */ /* 0x000fca0000010000 */
[----:B------:R-:W1:Y:S01]  /*a3c0*/  MUFU.EX2 R93, R93 ;  /* 0x0000005d005d7308 */ /* 0x000e620000000800 */
[----:B------:R-:W-:Y:S01]  /*a3d0*/  F2FP.SATFINITE.E4M3.F32.PACK_AB_MERGE_C R140, R39, R30, R140 ;  /* 0x0000001e278c723e */ /* 0x000fe2000480708c */
[----:B--2---:R-:W-:Y:S01]  /*a3e0*/  FADD.FTZ R30, R24, R69 ;  /* 0x00000045181e7221 */ /* 0x004fe20000010000 */
[----:B------:R-:W-:-:S05]  /*a3f0*/  F2FP.SATFINITE.E4M3.F32.PACK_AB_MERGE_C R144, R29, R28, RZ ;  /* 0x0000001c1d90723e */ /* 0x000fca00048070ff */
[----:B------:R-:W2:Y:S01]  /*a400*/  MUFU.EX2 R10, R31 ;  /* 0x0000001f000a7308 */ /* 0x000ea20000000800 */
[----:B0-----:R-:W-:-:S01]  /*a410*/  FADD.FTZ R9, R67, R14 ;  /* 0x0000000e43097221 */ /* 0x001fc20000010000 */
[C---:B---3--:R-:W-:Y:S01]  /*a420*/  F2FP.SATFINITE.E4M3.F32.PACK_AB_MERGE_C R144, R25.reuse, R24, R144 ;  /* 0x000000181990723e */ /* 0x048fe20004807090 */
[----:B------:R-:W-:-:S05]  /*a430*/  FADD.FTZ R25, R25, R30 ;  /* 0x0000001e19197221 */ /* 0x000fca0000010000 */
[----:B------:R-:W0:Y:S01]  /*a440*/  MUFU.EX2 R32, R32 ;  /* 0x0000002000207308 */ /* 0x000e220000000800 */
[----:B----4-:R-:W-:-:S07]  /*a450*/  FADD.FTZ R14, R36, R9 ;  /* 0x00000009240e7221 */ /* 0x010fce0000010000 */
[----:B------:R-:W3:Y:S01]  /*a460*/  MUFU.EX2 R97, R97 ;  /* 0x0000006100617308 */ /* 0x000ee20000000800 */
[----:B------:R-:W-:-:S01]  /*a470*/  FADD.FTZ R28, R28, R25 ;  /* 0x000000191c1c7221 */ /* 0x000fc20000010000 */
[----:B-1----:R-:W-:-:S06]  /*a480*/  FADD.FTZ R9, R93, R14 ;  /* 0x0000000e5d097221 */ /* 0x002fcc0000010000 */
[----:B------:R-:W1:Y:S01]  /*a490*/  MUFU.EX2 R20, R35 ;  /* 0x0000002300147308 */ /* 0x000e620000000800 */
[----:B------:R-:W-:-:S01]  /*a4a0*/  FADD.FTZ R29, R29, R28 ;  /* 0x0000001c1d1d7221 */ /* 0x000fc20000010000 */
[----:B--2---:R-:W-:-:S06]  /*a4b0*/  F2FP.SATFINITE.E4M3.F32.PACK_AB_MERGE_C R93, R10, R93, RZ ;  /* 0x0000005d0a5d723e */ /* 0x004fcc00048070ff */
[----:B------:R-:W-:Y:S01]  /*a4c0*/  MUFU.EX2 R33, R33 ;  /* 0x0000002100217308 */ /* 0x000fe20000000800 */
[----:B------:R-:W-:-:S07]  /*a4d0*/  FADD.FTZ R10, R10, R9 ;  /* 0x000000090a0a7221 */ /* 0x000fce0000010000 */
[----:B------:R-:W2:Y:S08]  /*a4e0*/  MUFU.EX2 R60, R60 ;  /* 0x0000003c003c7308 */ /* 0x000eb00000000800 */
[----:B------:R-:W4:Y:S08]  /*a4f0*/  MUFU.EX2 R101, R101 ;  /* 0x0000006500657308 */ /* 0x000f300000000800 */
[----:B------:R-:W5:Y:S01]  /*a500*/  MUFU.EX2 R8, R8 ;  /* 0x0000000800087308 */ /* 0x000f620000000800 */
[----:B0-----:R-:W-:-:S01]  /*a510*/  FADD.FTZ R14, R32, R29 ;  /* 0x0000001d200e7221 */ /* 0x001fc20000010000 */
[----:B---3--:R-:W-:Y:S01]  /*a520*/  FADD.FTZ R9, R97, R10 ;  /* 0x0000000a61097221 */ /* 0x008fe20000010000 */
[----:B------:R-:W-:-:S02]  /*a530*/  F2FP.SATFINITE.E4M3.F32.PACK_AB_MERGE_C R37, R64, R37, RZ ;  /* 0x000000254025723e */ /* 0x000fc400048070ff */
[----:B------:R-:W-:Y:S01]  /*a540*/  F2FP.SATFINITE.E4M3.F32.PACK_AB_MERGE_C R59, R66, R59, RZ ;  /* 0x0000003b423b723e */ /* 0x000fe200048070ff */
[----:B------:R-:W-:-:S01]  /*a550*/  FADD.FTZ R14, R105, R14 ;  /* 0x0000000e690e7221 */ /* 0x000fc20000010000 */
[----:B-1----:R-:W-:Y:S01]  /*a560*/  FADD.FTZ R10, R20, R9 ;  /* 0x00000009140a7221 */ /* 0x002fe20000010000 */
[----:B------:R-:W-:Y:S02]  /*a570*/  F2FP.SATFINITE.E4M3.F32.PACK_AB_MERGE_C R153, R62, R13, R37 ;  /* 0x0000000d3e99723e */ /* 0x000fe40004807025 */
[----:B------:R-:W-:Y:S02]  /*a580*/  F2FP.SATFINITE.E4M3.F32.PACK_AB_MERGE_C R141, R40, R3, R59 ;  /* 0x00000003288d723e */ /* 0x000fe4000480703b */
[----:B--2---:R-:W-:Y:S01]  /*a590*/  F2FP.SATFINITE.E4M3.F32.PACK_AB_MERGE_C R13, R60, R33, RZ ;  /* 0x000000213c0d723e */ /* 0x004fe200048070ff */
[----:B------:R-:W-:Y:S01]  /*a5a0*/  FADD.FTZ R33, R33, R14 ;  /* 0x0000000e21217221 */ /* 0x000fe20000010000 */
[----:B------:R-:W-:Y:S01]  /*a5b0*/  F2FP.SATFINITE.E4M3.F32.PACK_AB_MERGE_C R47, R72, R47, RZ ;  /* 0x0000002f482f723e */ /* 0x000fe200048070ff */
[----:B----4-:R-:W-:Y:S01]  /*a5c0*/  FADD.FTZ R15, R101, R10 ;  /* 0x0000000a650f7221 */ /* 0x010fe20000010000 */
[----:B------:R-:W-:-:S02]  /*a5d0*/  F2FP.SATFINITE.E4M3.F32.PACK_AB_MERGE_C R76, R91, R76, RZ ;  /* 0x0000004c5b4c723e */ /* 0x000fc400048070ff */
[----:B-----5:R-:W-:Y:S01]  /*a5e0*/  F2FP.SATFINITE.E4M3.F32.PACK_AB_MERGE_C R3, R8, R101, RZ ;  /* 0x000000650803723e */ /* 0x020fe200048070ff */
[----:B------:R-:W-:Y:S01]  /*a5f0*/  BSSY B0, `(.L_x_491) ;  /* 0x0000290000007945 */ /* 0x000fe20003800000 */
[----:B------:R-:W-:Y:S02]  /*a600*/  F2FP.SATFINITE.E4M3.F32.PACK_AB_MERGE_C R80, R99, R80, RZ ;  /* 0x000000506350723e */ /* 0x000fe400048070ff */
[----:B------:R-:W-:Y:S02]  /*a610*/  F2FP.SATFINITE.E4M3.F32.PACK_AB_MERGE_C R86, R103, R86, RZ ;  /* 0x000000566756723e */ /* 0x000fe400048070ff */
[----:B------:R-:W-:Y:S01]  /*a620*/  F2FP.SATFINITE.E4M3.F32.PACK_AB_MERGE_C R147, R20, R97, R3 ;  /* 0x000000611493723e */ /* 0x000fe20004807003 */
[----:B------:R-:W-:Y:S01]  /*a630*/  FADD.FTZ R20, R60, R33 ;  /* 0x000000213c147221 */ /* 0x000fe20000010000 */
[----:B------:R-:W-:Y:S01]  /*a640*/  F2FP.SATFINITE.E4M3.F32.PACK_AB_MERGE_C R150, R53, R46, R150 ;  /* 0x0000002e3596723e */ /* 0x000fe20004807096 */
[----:B------:R-:W-:Y:S01]  /*a650*/  FADD.FTZ R15, R8, R15 ;  /* 0x0000000f080f7221 */ /* 0x000fe20000010000 */
[----:B------:R-:W-:Y:S01]  /*a660*/  F2FP.SATFINITE.E4M3.F32.PACK_AB_MERGE_C R136, R73, R50, R136 ;  /* 0x000000324988723e */ /* 0x000fe20004807088 */
[--C-:B------:R-:W-:Y:S01]  /*a670*/  IMAD.MOV.U32 R53, RZ, RZ, R55.reuse ;  /* 0x000000ffff357224 */ /* 0x100fe200078e0037 */
[----:B------:R-:W-:Y:S01]  /*a680*/  F2FP.SATFINITE.E4M3.F32.PACK_AB_MERGE_C R138, R81, R54, R138 ;  /* 0x00000036518a723e */ /* 0x000fe2000480708a */
[--C-:B------:R-:W-:Y:S01]  /*a690*/  IMAD.MOV.U32 R54, RZ, RZ, R55.reuse ;  /* 0x000000ffff367224 */ /* 0x100fe200078e0037 */
[----:B------:R-:W-:Y:S01]  /*a6a0*/  F2FP.SATFINITE.E4M3.F32.PACK_AB_MERGE_C R142, R65, R38, R142 ;  /* 0x00000026418e723e */ /* 0x000fe2000480708e */
[----:B------:R-:W-:Y:S01]  /*a6b0*/  IMAD.MOV.U32 R52, RZ, RZ, R55 ;  /* 0x000000ffff347224 */ /* 0x000fe200078e0037 */
[----:B------:R-:W-:Y:S01]  /*a6c0*/  F2FP.SATFINITE.E4M3.F32.PACK_AB_MERGE_C R155, R68, R41, R47 ;  /* 0x00000029449b723e */ /* 0x000fe2000480702f */
[--C-:B------:R-:W-:Y:S01]  /*a6d0*/  IMAD.MOV.U32 R50, RZ, RZ, R55.reuse ;  /* 0x000000ffff327224 */ /* 0x100fe200078e0037 */
[----:B------:R-:W-:Y:S01]  /*a6e0*/  F2FP.SATFINITE.E4M3.F32.PACK_AB_MERGE_C R149, R74, R51, R76 ;  /* 0x000000334a95723e */ /* 0x000fe2000480704c */
[----:B------:R-:W-:Y:S01]  /*a6f0*/  IMAD.MOV.U32 R49, RZ, RZ, R55 ;  /* 0x000000ffff317224 */ /* 0x000fe200078e0037 */
[----:B------:R-:W-:Y:S01]  /*a700*/  F2FP.SATFINITE.E4M3.F32.PACK_AB_MERGE_C R146, R105, R32, R13 ;  /* 0x000000206992723e */ /* 0x000fe2000480700d */
[----:B------:R-:W-:Y:S01]  /*a710*/  IMAD.MOV.U32 R48, RZ, RZ, R55 ;  /* 0x000000ffff307224 */ /* 0x000fe200078e0037 */
[----:B------:R-:W-:Y:S01]  /*a720*/  F2FP.SATFINITE.E4M3.F32.PACK_AB_MERGE_C R143, R27, R26, R11 ;  /* 0x0000001a1b8f723e */ /* 0x000fe2000480700b */
[----:B------:R-:W-:Y:S01]  /*a730*/  IMAD.MOV.U32 R47, RZ, RZ, R55 ;  /* 0x000000ffff2f7224 */ /* 0x000fe200078e0037 */
        /* <DEDUP_REMOVED lines=8> */
[-C--:B------:R-:W-:Y:S01]  /*a7c0*/  MOV R51, R55.reuse ;  /* 0x0000003700337202 */ /* 0x080fe20000000f00 */
[--C-:B------:R-:W-:Y:S01]  /*a7d0*/  IMAD.MOV.U32 R41, RZ, RZ, R55.reuse ;  /* 0x000000ffff297224 */ /* 0x100fe200078e0037 */
[-C--:B------:R-:W-:Y:S01]  /*a7e0*/  MOV R43, R55.reuse ;  /* 0x00000037002b7202 */ /* 0x080fe20000000f00 */
[--C-:B------:R-:W-:Y:S01]  /*a7f0*/  IMAD.MOV.U32 R40, RZ, RZ, R55.reuse ;  /* 0x000000ffff287224 */ /* 0x100fe200078e0037 */
[-C--:B------:R-:W-:Y:S01]  /*a800*/  MOV R35, R55.reuse ;  /* 0x0000003700237202 */ /* 0x080fe20000000f00 */
[--C-:B------:R-:W-:Y:S01]  /*a810*/  IMAD.MOV.U32 R39, RZ, RZ, R55.reuse ;  /* 0x000000ffff277224 */ /* 0x100fe200078e0037 */
[----:B------:R-:W-:Y:S01]  /*a820*/  MOV R27, R55 ;  /* 0x00000037001b7202 */ /* 0x000fe20000000f00 */
[----:B------:R-:W-:-:S02]  /*a830*/  IMAD.MOV.U32 R38, RZ, RZ, R55 ;  /* 0x000000ffff267224 */ /* 0x000fc400078e0037 */
[--C-:B------:R-:W-:Y:S02]  /*a840*/  IMAD.MOV.U32 R37, RZ, RZ, R55.reuse ;  /* 0x000000ffff257224 */ /* 0x100fe400078e0037 */
[--C-:B------:R-:W-:Y:S02]  /*a850*/  IMAD.MOV.U32 R36, RZ, RZ, R55.reuse ;  /* 0x000000ffff247224 */ /* 0x100fe400078e0037 */
[--C-:B------:R-:W-:Y:S02]  /*a860*/  IMAD.MOV.U32 R34, RZ, RZ, R55.reuse ;  /* 0x000000ffff227224 */ /* 0x100fe400078e0037 */
[--C-:B------:R-:W-:Y:S02]  /*a870*/  IMAD.MOV.U32 R33, RZ, RZ, R55.reuse ;  /* 0x000000ffff217224 */ /* 0x100fe400078e0037 */
[--C-:B------:R-:W-:Y:S02]  /*a880*/  IMAD.MOV.U32 R32, RZ, RZ, R55.reuse ;  /* 0x000000ffff207224 */ /* 0x100fe400078e0037 */
[----:B------:R-:W-:-:S02]  /*a890*/  IMAD.MOV.U32 R31, RZ, RZ, R55 ;  /* 0x000000ffff1f7224 */ /* 0x000fc400078e0037 */
[--C-:B------:R-:W-:Y:S02]  /*a8a0*/  IMAD.MOV.U32 R30, RZ, RZ, R55.reuse ;  /* 0x000000ffff1e7224 */ /* 0x100fe400078e0037 */
[--C-:B------:R-:W-:Y:S02]  /*a8b0*/  IMAD.MOV.U32 R29, RZ, RZ, R55.reuse ;  /* 0x000000ffff1d7224 */ /* 0x100fe400078e0037 */
[--C-:B------:R-:W-:Y:S02]  /*a8c0*/  IMAD.MOV.U32 R28, RZ, RZ, R55.reuse ;  /* 0x000000ffff1c7224 */ /* 0x100fe400078e0037 */
[--C-:B------:R-:W-:Y:S02]  /*a8d0*/  IMAD.MOV.U32 R26, RZ, RZ, R55.reuse ;  /* 0x000000ffff1a7224 */ /* 0x100fe400078e0037 */
[--C-:B------:R-:W-:Y:S02]  /*a8e0*/  IMAD.MOV.U32 R25, RZ, RZ, R55.reuse ;  /* 0x000000ffff197224 */ /* 0x100fe400078e0037 */
[----:B------:R-:W-:Y:S01]  /*a8f0*/  IMAD.MOV.U32 R24, RZ, RZ, R55 ;  /* 0x000000ffff187224 */ /* 0x000fe200078e0037 */
[----:B------:R-:W-:Y:S06]  /*a900*/  @!P1 BRA `(.L_x_492) ;  /* 0x0000002400789947 */ /* 0x000fec0003800000 */
[----:B------:R0:W5:Y:S01]  /*a910*/  LDL.LU R9, [R1+0x1c] ;  /* 0x00001c0001097983 */ /* 0x0001620000300800 */
[----:B------:R-:W-:Y:S02]  /*a920*/  VIADD R11, R120, 0xfffffffe ;  /* 0xfffffffe780b7836 */ /* 0x000fe40000000000 */
[----:B------:R-:W-:Y:S01]  /*a930*/  IMAD.MOV.U32 R10, RZ, RZ, R12 ;  /* 0x000000ffff0a7224 */ /* 0x000fe200078e000c */
[----:B------:R0:W5:Y:S01]  /*a940*/  LDL.LU R8, [R1+0x14] ;  /* 0x0000140001087983 */ /* 0x0001620000300800 */
[----:B------:R-:W-:Y:S01]  /*a950*/  IMAD.MOV.U32 R3, RZ, RZ, R0 ;  /* 0x000000ffff037224 */ /* 0x000fe200078e0000 */
        /* <DEDUP_REMOVED lines=15> */
[----:B0-----:R-:W-:-:S07]  /*aa50*/  CS2R R24, SRZ ;  /* 0x0000000000187805 */ /* 0x001fce000001ff00 */
.L_x_505:
[----:B-----5:R-:W-:-:S04]  /*aa60*/  ISETP.NE.AND P1, PT, R8, 0x1, PT ;  /* 0x000000010800780c */ /* 0x020fc80003f25270 */
[----:B------:R-:W-:-:S04]  /*aa70*/  SEL R0, RZ, 0x1, P1 ;  /* 0x00000001ff007807 */ /* 0x000fc80000800000 */
[----:B------:R-:W-:-:S05]  /*aa80*/  LOP3.LUT R13, R9, R0, RZ, 0x3c, !PT ;  /* 0x00000000090d7212 */ /* 0x000fca00078e3cff */
[----:B------:R0:W-:Y:S01]  /*aa90*/  STL [R1+0x1c], R13 ;  /* 0x00001c0d01007387 */ /* 0x0001e20000100800 */
[----:B------:R-:W-:Y:S05]  /*aaa0*/  @!P0 BRA `(.L_x_493) ;  /* 0x0000000000048947 */ /* 0x000fea0003800000 */
[----:B------:R-:W-:Y:S01]  /*aab0*/  BPT.TRAP 0x1 ;  /* 0x000000040000795c */ /* 0x000fe20000300000 */
.L_x_493:
[----:B------:R-:W-:Y:S01]  /*aac0*/  VIADD R0, R8, 0x1 ;  /* 0x0000000108007836 */ /* 0x000fe20000000000 */
[----:B0-----:R-:W-:-:S04]  /*aad0*/  SHF.L.U32 R13, R13, 0x1f, RZ ;  /* 0x0000001f0d0d7819 */ /* 0x001fc800000006ff */
[----:B------:R-:W-:-:S04]  /*aae0*/  ISETP.NE.AND P1, PT, R0, 0x2, PT ;  /* 0x000000020000780c */ /* 0x000fc80003f25270 */
[----:B------:R-:W-:-:S04]  /*aaf0*/  SEL R12, R0, RZ, P1 ;  /* 0x000000ff000c7207 */ /* 0x000fc80000800000 */
[----:B------:R-:W-:Y:S01]  /*ab00*/  LEA R0, R12, R18, 0x3 ;  /* 0x000000120c007211 */ /* 0x000fe200078e18ff */
[----:B------:R0:W-:Y:S03]  /*ab10*/  STL [R1+0x14], R12 ;  /* 0x0000140c01007387 */ /* 0x0001e60000100800 */
[----:B------:R0:W1:Y:S01]  /*ab20*/  SYNCS.PHASECHK.TRANS64.TRYWAIT P1, [R0+URZ+0x13230], R13 ;  /* 0x0132300d000075a7 */ /* 0x000062000802017f */
[----:B------:R-:W-:Y:S05]  /*ab30*/  @!P0 BRA `(.L_x_494) ;  /* 0x0000000000048947 */ /* 0x000fea0003800000 */
[----:B------:R-:W-:Y:S01]  /*ab40*/  BPT.TRAP 0x1 ;  /* 0x000000040000795c */ /* 0x000fe20000300000 */
.L_x_494:
[----:B------:R-:W-:Y:S01]  /*ab50*/  IMAD R14, R12, 0x280, R21 ;  /* 0x000002800c0e7824 */ /* 0x000fe200078e0215 */
[----:B------:R-:W-:Y:S03]  /*ab60*/  BSSY B1, `(.L_x_495) ;  /* 0x0000006000017945 */ /* 0x000fe60003800000 */
[C---:B------:R-:W-:Y:S02]  /*ab70*/  VIADD R56, R14.reuse, 0x80 ;  /* 0x000000800e387836 */ /* 0x040fe40000000000 */
[----:B------:R-:W-:Y:S01]  /*ab80*/  VIADD R58, R14, 0x100 ;  /* 0x000001000e3a7836 */ /* 0x000fe20000000000 */
[----:B-1----:R-:W-:Y:S06]  /*ab90*/  @P1 BRA `(.L_x_496) ;  /* 0x0000000000081947 */ /* 0x002fec0003800000 */
[----:B------:R-:W1:Y:S02]  /*aba0*/  SYNCS.PHASECHK.TRANS64.TRYWAIT P1, [R0+URZ+0x13230], R13 ;  /* 0x0132300d000075a7 */ /* 0x000e64000802017f */
[----:B-1----:R-:W-:Y:S05]  /*abb0*/  @!P1 BRA `(.L_x_497) ;  /* 0x000000c4001c9947 */ /* 0x002fea0003800000 */
.L_x_496:
[----:B------:R-:W-:Y:S05]  /*abc0*/  BSYNC B1 ;  /* 0x0000000000017941 */ /* 0x000fea0003800000 */
.L_x_495:
[----:B0-----:R-:W-:Y:S01]  /*abd0*/  IMAD.MOV.U32 R12, RZ, RZ, R14 ;  /* 0x000000ffff0c7224 */ /* 0x001fe200078e000e */
[----:B------:R-:W-:Y:S01]  /*abe0*/  R2UR UR4, R4 ;  /* 0x00000000040472ca */ /* 0x000fe200000e0000 */
[----:B-1----:R-:W-:Y:S01]  /*abf0*/  IMAD.MOV.U32 R13, RZ, RZ, -0x7fffffe0 ;  /* 0x80000020ff0d7424 */ /* 0x002fe200078e00ff */
[----:B------:R-:W-:Y:S01]  /*ac00*/  R2UR UR5, R5 ;  /* 0x00000000050572ca */ /* 0x000fe200000e0000 */
[----:B------:R-:W-:Y:S01]  /*ac10*/  WARPGROUP.ARRIVE ;  /* 0x00000000000079c5 */ /* 0x000fe20000000000 */
[----:B------:R-:W-:Y:S01]  /*ac20*/  R2UR UR6, R12 ;  /* 0x000000000c0672ca */ /* 0x000fe200000e0000 */
[----:B------:R-:W-:Y:S01]  /*ac30*/  IMAD.MOV.U32 R57, RZ, RZ, -0x7fffffe0 ;  /* 0x80000020ff397424 */ /* 0x000fe200078e00ff */
[----:B------:R-:W-:Y:S01]  /*ac40*/  R2UR UR7, R13 ;  /* 0x000000000d0772ca */ /* 0x000fe200000e0000 */
[----:B------:R-:W-:Y:S01]  /*ac50*/  IMAD.MOV.U32 R12, RZ, RZ, R58 ;  /* 0x000000ffff0c7224 */ /* 0x000fe200078e003a */
[----:B------:R-:W-:Y:S01]  /*ac60*/  R2UR UR10, R56 ;  /* 0x00000000380a72ca */ /* 0x000fe200000e0000 */
[C---:B------:R-:W-:Y:S01]  /*ac70*/  VIADD R56, R14.reuse, 0x180 ;  /* 0x000001800e387836 */ /* 0x040fe20000000000 */
[----:B------:R-:W-:Y:S01]  /*ac80*/  R2UR UR11, R57 ;  /* 0x00000000390b72ca */ /* 0x000fe200000e0000 */
[----:B------:R-:W-:Y:S01]  /*ac90*/  VIADD R58, R14, 0x182 ;  /* 0x000001820e3a7836 */ /* 0x000fe20000000000 */
[----:B------:R-:W-:-:S02]  /*aca0*/  R2UR UR8, R4 ;  /* 0x00000000040872ca */ /* 0x000fc400000e0000 */
[----:B------:R-:W-:Y:S02]  /*acb0*/  R2UR UR9, R5 ;  /* 0x00000000050972ca */ /* 0x000fe400000e0000 */
[----:B------:R-:W-:Y:S02]  /*acc0*/  R2UR UR14, R12 ;  /* 0x000000000c0e72ca */ /* 0x000fe400000e0000 */
[----:B------:R-:W-:Y:S01]  /*acd0*/  R2UR UR15, R13 ;  /* 0x000000000d0f72ca */ /* 0x000fe200000e0000 */
[----:B------:R-:W-:Y:S01]  /*ace0*/  QGMMA.64x32x32.F32.E4M3.E4M3 R120, gdesc[UR4], RZ, !UPT, gsb0 ;  /* 0x00600000047879f3 */ /* 0x000fe2000c0008ff */
[----:B------:R-:W-:Y:S02]  /*acf0*/  R2UR UR12, R4 ;  /* 0x00000000040c72ca */ /* 0x000fe400000e0000 */
[----:B------:R-:W-:Y:S02]  /*ad00*/  R2UR UR13, R5 ;  /* 0x00000000050d72ca */ /* 0x000fe400000e0000 */
[----:B------:R-:W-:Y:S01]  /*ad10*/  R2UR UR18, R56 ;  /* 0x00000000381272ca */ /* 0x000fe200000e0000 */
[----:B------:R-:W-:Y:S01]  /*ad20*/  VIADD R56, R14, 0x2 ;  /* 0x000000020e387836 */ /* 0x000fe20000000000 */
[----:B------:R-:W-:-:S02]  /*ad30*/  R2UR UR19, R57 ;  /* 0x00000000391372ca */ /* 0x000fc400000e0000 */
[----:B------:R-:W-:Y:S02]  /*ad40*/  R2UR UR16, R4 ;  /* 0x00000000041072ca */ /* 0x000fe400000e0000 */
[----:B------:R-:W-:Y:S02]  /*ad50*/  R2UR UR17, R5 ;  /* 0x00000000051172ca */ /* 0x000fe400000e0000 */
[----:B------:R-:W-:Y:S02]  /*ad60*/  IADD3 R12, R14, 0x200, RZ ;  /* 0x000002000e0c7810 */ /* 0x000fe40007ffe0ff */
        /* <DEDUP_REMOVED lines=8> */
[----:B------:R-:W-:-:S02]  /*adf0*/  R2UR UR20, R4 ;  /* 0x00000000041472ca */ /* 0x000fc400000e0000 */
[----:B------:R-:W-:Y:S02]  /*ae00*/  R2UR UR21, R5 ;  /* 0x00000000051572ca */ /* 0x000fe400000e0000 */
[----:B------:R-:W-:Y:S02]  /*ae10*/  MOV R59, 0x80000020 ;  /* 0x80000020003b7802 */ /* 0x000fe40000000f00 */
[----:B------:R-:W-:Y:S02]  /*ae20*/  R2UR UR24, R6 ;  /* 0x00000000061872ca */ /* 0x000fe400000e0000 */
[----:B------:R-:W-:Y:S02]  /*ae30*/  R2UR UR25, R7 ;  /* 0x00000000071972ca */ /* 0x000fe400000e0000 */
[----:B------:R-:W-:Y:S01]  /*ae40*/  R2UR UR6, R12 ;  /* 0x000000000c0672ca */ /* 0x000fe200000e0000 */
[----:B------:R-:W-:Y:S01]  /*ae50*/  VIADD R12, R14, 0x202 ;  /* 0x000002020e0c7836 */ /* 0x000fe20000000000 */
[----:B------:R-:W-:Y:S01]  /*ae60*/  R2UR UR7, R13 ;  /* 0x000000000d0772ca */ /* 0x000fe200000e0000 */
[----:B------:R-:W-:Y:S01]  /*ae70*/  IMAD.MOV.U32 R13, RZ, RZ, -0x7fffffe0 ;  /* 0x80000020ff0d7424 */ /* 0x000fe200078e00ff */
[----:B------:R-:W-:-:S02]  /*ae80*/  R2UR UR4, R6 ;  /* 0x00000000060472ca */ /* 0x000fc400000e0000 */
        /* <DEDUP_REMOVED lines=24> */
[----:B------:R-:W-:Y:S03]  /*b010*/  QGMMA.64x32x32.F32.E4M3.E4M3 R56, gdesc[UR20], RZ, !UPT, gsb0 ;  /* 0x00600000143879f3 */ /* 0x000fe6000c0008ff */
        /* <DEDUP_REMOVED lines=18> */
.L_x_498:
[----:B------:R-:W-:Y:S01]  /*b140*/  SHF.L.U32 R9, R9, 0x1f, RZ ;  /* 0x0000001f09097819 */ /* 0x000fe200000006ff */
[----:B------:R-:W-:-:S04]  /*b150*/  IMAD R14, R8, 0x8, R18 ;  /* 0x00000008080e7824 */ /* 0x000fc800078e0212 */
[----:B------:R0:W1:Y:S01]  /*b160*/  SYNCS.PHASECHK.TRANS64.TRYWAIT P1, [R14+URZ+0x13250], R9 ;  /* 0x013250090e0075a7 */ /* 0x000062000802017f */
[----:B------:R-:W-:Y:S05]  /*b170*/  @!P0 BRA `(.L_x_499) ;  /* 0x0000000000048947 */ /* 0x000fea0003800000 */
[----:B------:R-:W-:Y:S01]  /*b180*/  BPT.TRAP 0x1 ;  /* 0x000000040000795c */ /* 0x000fe20000300000 */
.L_x_499:
[----:B------:R-:W-:Y:S04]  /*b190*/  BSSY B1, `(.L_x_500) ;  /* 0x0000004000017945 */ /* 0x000fe80003800000 */
[----:B-1----:R-:W-:Y:S05]  /*b1a0*/  @P1 BRA `(.L_x_501) ;  /* 0x0000000000081947 */ /* 0x002fea0003800000 */
[----:B------:R-:W1:Y:S02]  /*b1b0*/  SYNCS.PHASECHK.TRANS64.TRYWAIT P1, [R14+URZ+0x13250], R9 ;  /* 0x013250090e0075a7 */ /* 0x000e64000802017f */
[----:B-1----:R-:W-:Y:S05]  /*b1c0*/  @!P1 BRA `(.L_x_502) ;  /* 0x000000bc00ac9947 */ /* 0x002fea0003800000 */
.L_x_501:
[----:B------:R-:W-:Y:S05]  /*b1d0*/  BSYNC B1 ;  /* 0x0000000000017941 */ /* 0x000fea0003800000 */
.L_x_500:
[----:B01----:R-:W-:Y:S01]  /*b1e0*/  VIADD R9, R18, 0x1000 ;  /* 0x0000100012097836 */ /* 0x003fe20000000000 */
[----:B------:R-:W-:Y:S01]  /*b1f0*/  WARPGROUP.ARRIVE ;  /* 0x00000000000079c5 */ /* 0x000fe20000000000 */
[----:B------:R-:W-:-:S03]  /*b200*/  IMAD.MOV.U32 R13, RZ, RZ, -0x3ffffff0 ;  /* 0xc0000010ff0d7424 */ /* 0x000fc600078e00ff */
[----:B------:R-:W-:-:S04]  /*b210*/  SHF.R.U32.HI R9, RZ, 0x4, R9 ;  /* 0x00000004ff097819 */ /* 0x000fc80000011609 */
[----:B------:R-:W-:-:S04]  /*b220*/  LOP3.LUT R9, R9, 0x3fff, RZ, 0xc0, !PT ;  /* 0x00003fff09097812 */ /* 0x000fc800078ec0ff */
[----:B------:R-:W-:-:S05]  /*b230*/  LOP3.LUT R9, R9, 0x10000, RZ, 0xfc, !PT ;  /* 0x0001000009097812 */ /* 0x000fca00078efcff */
[----:B------:R-:W-:Y:S02]  /*b240*/  IMAD R8, R8, 0x280, R9 ;  /* 0x0000028008087824 */ /* 0x000fe400078e0209 */
[----:B------:R-:W-:Y:S02]  /*b250*/  IMAD.MOV.U32 R9, RZ, RZ, -0x3ffffff0 ;  /* 0xc0000010ff097424 */ /* 0x000fe400078e00ff */
[C---:B------:R-:W-:Y:S01]  /*b260*/  VIADD R12, R8.reuse, 0x80 ;  /* 0x00000080080c7836 */ /* 0x040fe20000000000 */
[----:B------:R-:W-:Y:S02]  /*b270*/  R2UR UR6, R8 ;  /* 0x00000000080672ca */ /* 0x000fe400000e0000 */
[----:B------:R-:W-:Y:S01]  /*b280*/  R2UR UR7, R9 ;  /* 0x00000000090772ca */ /* 0x000fe200000e0000 */
[----:B------:R-:W-:-:S12]  /*b290*/  IMAD.MOV.U32 R9, RZ, RZ, -0x3ffffff0 ;  /* 0xc0000010ff097424 */ /* 0x000fd800078e00ff */
[----:B------:R-:W-:Y:S01]  /*b2a0*/  QGMMA.64x64x32.F32.E4M3.E4M3 R24, R152, gdesc[UR4], R24, gsb0 ;  /* 0x00e0000498187df3 */ /* 0x000fe20008000818 */
[----:B------:R-:W-:Y:S01]  /*b2b0*/  R2UR UR6, R12 ;  /* 0x000000000c0672ca */ /* 0x000fe200000e0000 */
[----:B------:R-:W-:Y:S01]  /*b2c0*/  VIADD R12, R8, 0x100 ;  /* 0x00000100080c7836 */ /* 0x000fe20000000000 */
[----:B------:R-:W-:Y:S02]  /*b2d0*/  R2UR UR7, R13 ;  /* 0x000000000d0772ca */ /* 0x000fe400000e0000 */
[----:B------:R-:W-:Y:S01]  /*b2e0*/  MOV R13, 0xc0000010 ;  /* 0xc0000010000d7802 */ /* 0x000fe20000000f00 */
[----:B------:R-:W-:Y:S02]  /*b2f0*/  WARPGROUP.DEPBAR.LE gsb0, 0x0 ;  /* 0x00008000000079c5 */ /* 0x000fe40000010000 */
[----:B------:R-:W-:-:S08]  /*b300*/  WARPGROUP.ARRIVE ;  /* 0x00000000000079c5 */ /* 0x000fd00000000000 */
[----:B------:R-:W-:Y:S01]  /*b310*/  QGMMA.64x64x32.F32.E4M3.E4M3 R24, R148, gdesc[UR4], R24, gsb0 ;  /* 0x00e0000494187df3 */ /* 0x000fe20008000818 */
[----:B------:R-:W-:Y:S01]  /*b320*/  R2UR UR6, R12 ;  /* 0x000000000c0672ca */ /* 0x000fe200000e0000 */
[C---:B------:R-:W-:Y:S01]  /*b330*/  VIADD R12, R8.reuse, 0x180 ;  /* 0x00000180080c7836 */ /* 0x040fe20000000000 */
[----:B------:R-:W-:Y:S01]  /*b340*/  R2UR UR7, R13 ;  /* 0x000000000d0772ca */ /* 0x000fe200000e0000 */
[----:B------:R-:W-:Y:S02]  /*b350*/  IMAD.MOV.U32 R13, RZ, RZ, -0x3ffffff0 ;  /* 0xc0000010ff0d7424 */ /* 0x000fe400078e00ff */
[----:B------:R-:W-:Y:S01]  /*b360*/  VIADD R8, R8, 0x200 ;  /* 0x0000020008087836 */ /* 0x000fe20000000000 */
[----:B------:R-:W-:Y:S02]  /*b370*/  WARPGROUP.DEPBAR.LE gsb0, 0x0 ;  /* 0x00008000000079c5 */ /* 0x000fe40000010000 */
[----:B------:R-:W-:-:S07]  /*b380*/  WARPGROUP.ARRIVE ;  /* 0x00000000000079c5 */ /* 0x000fce0000000000 */
[----:B------:R-:W-:Y:S01]  /*b390*/  QGMMA.64x64x32.F32.E4M3.E4M3 R24, R136, gdesc[UR4], R24, gsb0 ;  /* 0x00e0000488187df3 */ /* 0x000fe20008000818 */
[----:B------:R-:W-:Y:S02]  /*b3a0*/  R2UR UR6, R12 ;  /* 0x000000000c0672ca */ /* 0x000fe400000e0000 */
[----:B------:R-:W-:Y:S01]  /*b3b0*/  R2UR UR7, R13 ;  /* 0x000000000d0772ca */ /* 0x000fe200000e0000 */
[----:B------:R-:W-:Y:S02]  /*b3c0*/  WARPGROUP.DEPBAR.LE gsb0, 0x0 ;  /* 0x00008000000079c5 */ /* 0x000fe40000010000 */
[----:B------:R-:W-:-:S10]  /*b3d0*/  WARPGROUP.ARRIVE ;  /* 0x00000000000079c5 */ /* 0x000fd40000000000 */
[----:B------:R-:W-:Y:S01]  /*b3e0*/  QGMMA.64x64x32.F32.E4M3.E4M3 R24, R140, gdesc[UR4], R24, gsb0 ;  /* 0x00e000048c187df3 */ /* 0x000fe20008000818 */
[----:B------:R-:W-:Y:S02]  /*b3f0*/  R2UR UR6, R8 ;  /* 0x00000000080672ca */ /* 0x000fe400000e0000 */
[----:B------:R-:W-:Y:S01]  /*b400*/  R2UR UR7, R9 ;  /* 0x00000000090772ca */ /* 0x000fe200000e0000 */
[----:B------:R-:W-:Y:S02]  /*b410*/  WARPGROUP.DEPBAR.LE gsb0, 0x0 ;  /* 0x00008000000079c5 */ /* 0x000fe40000010000 */
[----:B------:R-:W-:-:S10]  /*b420*/  WARPGROUP.ARRIVE ;  /* 0x00000000000079c5 */ /* 0x000fd40000000000 */
[----:B------:R-:W-:Y:S03]  /*b430*/  QGMMA.64x64x32.F32.E4M3.E4M3 R24, R144, gdesc[UR4], R24, gsb0 ;  /* 0x00e0000490187df3 */ /* 0x000fe60008000818 */
[----:B------:R-:W-:Y:S02]  /*b440*/  WARPGROUP.DEPBAR.LE gsb0, 0x0 ;  /* 0x00008000000079c5 */ /* 0x000fe40000010000 */
[----:B------:R-:W-:Y:S05]  /*b450*/  @!P0 BRA `(.L_x_503) ;  /* 0x0000000000048947 */ /* 0x000fea0003800000 */
[----:B------:R-:W-:Y:S01]  /*b460*/  BPT.TRAP 0x1 ;  /* 0x000000040000795c */ /* 0x000fe20000300000 */
.L_x_503:
[----:B------:R-:W2:Y:S01]  /*b470*/  LDL R136, [R1+0x2c] ;  /* 0x00002c0001887983 */ /* 0x000ea20000100800 */
[----:B------:R-:W-:-:S05]  /*b480*/  VIADD R0, R0, 0x13240 ;  /* 0x0001324000007836 */ /* 0x000fca0000000000 */
[----:B--2---:R-:W-:-:S04]  /*b490*/  PRMT R0, R136, 0x654, R0 ;  /* 0x0000065488007816 */ /* 0x004fc80000000000 */
[----:B------:R0:W-:Y:S02]  /*b4a0*/  SYNCS.ARRIVE.TRANS64.RED.A1T0 RZ, [R0+URZ], RZ ;  /* 0x000000ff00ff79a7 */ /* 0x0001e4000810043f */
[----:B0-----:R-:W-:-:S04]  /*b4b0*/  FMNMX.FTZ R0, R120, R3, !PT ;  /* 0x0000000378007209 */ /* 0x001fc80007810000 */
[----:B------:R-:W-:-:S04]  /*b4c0*/  FMNMX.FTZ R0, R121, R0, !PT ;  /* 0x0000000079007209 */ /* 0x000fc80007810000 */
        /* <DEDUP_REMOVED lines=37> */
[----:B------:R-:W-:-:S05]  /*b720*/  FMNMX.FTZ R0, R69, R0, !PT ;  /* 0x0000000045007209 */ /* 0x000fca0007810000 */
[----:B------:R-:W0:Y:S02]  /*b730*/  SHFL.BFLY PT, R8, R0, 0x2, 0x1f ;  /* 0x0c401f0000087f89 */ /* 0x000e2400000e0000 */
[----:B0-----:R-:W-:-:S05]  /*b740*/  FMNMX.FTZ R0, R0, R8, !PT ;  /* 0x0000000800007209 */ /* 0x001fca0007810000 */
[----:B------:R-:W0:Y:S02]  /*b750*/  SHFL.BFLY PT, R8, R0, 0x1, 0x1f ;  /* 0x0c201f0000087f89 */ /* 0x000e2400000e0000 */
[----:B0-----:R-:W-:Y:S02]  /*b760*/  FMNMX.FTZ R0, R0, R8, !PT ;  /* 0x0000000800007209 */ /* 0x001fe40007810000 */
[----:B------:R-:W-:-:S03]  /*b770*/  FMNMX.FTZ R8, R122, R10, !PT ;  /* 0x0000000a7a087209 */ /* 0x000fc60007810000 */
[----:B------:R-:W-:Y:S01]  /*b780*/  FADD.FTZ R3, -R0, R3 ;  /* 0x0000000300037221 */ /* 0x000fe20000010100 */
[----:B------:R-:W-:-:S03]  /*b790*/  FMNMX.FTZ R8, R123, R8, !PT ;  /* 0x000000087b087209 */ /* 0x000fc60007810000 */
[----:B------:R-:W-:Y:S01]  /*b7a0*/  FMUL.FTZ R3, R2, R3 ;  /* 0x0000000302037220 */ /* 0x000fe20000410000 */
[----:B------:R-:W-:-:S04]  /*b7b0*/  FMNMX.FTZ R8, R126, R8, !PT ;  /* 0x000000087e087209 */ /* 0x000fc80007810000 */
[----:B------:R-:W-:Y:S01]  /*b7c0*/  FMNMX.FTZ R8, R127, R8, !PT ;  /* 0x000000087f087209 */ /* 0x000fe20007810000 */
[----:B------:R-:W-:Y:S03]  /*b7d0*/  MUFU.EX2 R3, R3 ;  /* 0x0000000300037308 */ /* 0x000fe60000000800 */
        /* <DEDUP_REMOVED lines=39> */
[----:B0-----:R-:W-:Y:S01]  /*ba50*/  FMNMX.FTZ R12, R9, R12, !PT ;  /* 0x0000000c090c7209 */ /* 0x001fe20007810000 */
[----:B------:R-:W-:-:S04]  /*ba60*/  FFMA.FTZ R9, R2, R0, -8 ;  /* 0xc100000002097423 */ /* 0x000fc80000010000 */
[----:B------:R-:W-:Y:S01]  /*ba70*/  FADD.FTZ R8, -R12, R10 ;  /* 0x0000000a0c087221 */ /* 0x000fe20000010100 */
[----:B------:R-:W-:-:S01]  /*ba80*/  FFMA.FTZ R13, R2, R12, -8 ;  /* 0xc1000000020d7423 */ /* 0x000fc2000001000c */
[C-C-:B------:R-:W-:Y:S01]  /*ba90*/  FFMA.FTZ R120, R2.reuse, R120, -R9.reuse ;  /* 0x0000007802787223 */ /* 0x140fe20000010809 */
[----:B------:R-:W-:-:S01]  /*baa0*/  FFMA.FTZ R121, R2, R121, -R9 ;  /* 0x0000007902797223 */ /* 0x000fc20000010809 */
[C---:B------:R-:W-:Y:S01]  /*bab0*/  FMUL.FTZ R8, R2.reuse, R8 ;  /* 0x0000000802087220 */ /* 0x040fe20000410000 */
[----:B------:R-:W-:-:S01]  /*bac0*/  FFMA.FTZ R122, R2, R122, -R13 ;  /* 0x0000007a027a7223 */ /* 0x000fc2000001080d */
[C---:B------:R-:W-:Y:S01]  /*bad0*/  FFMA.FTZ R123, R2.reuse, R123, -R13 ;  /* 0x0000007b027b7223 */ /* 0x040fe2000001080d */
[----:B------:R-:W-:-:S01]  /*bae0*/  FFMA.FTZ R124, R2, R124, -R9 ;  /* 0x0000007c027c7223 */ /* 0x000fc20000010809 */
[----:B------:R-:W0:Y:S01]  /*baf0*/  MUFU.EX2 R120, R120 ;  /* 0x0000007800787308 */ /* 0x000e220000000800 */
[----:B------:R-:W-:-:S01]  /*bb00*/  FFMA.FTZ R126, R2, R126, -R13 ;  /* 0x0000007e027e7223 */ /* 0x000fc2000001080d */
[C---:B------:R-:W-:Y:S01]  /*bb10*/  FFMA.FTZ R125, R2.reuse, R125, -R9 ;  /* 0x0000007d027d7223 */ /* 0x040fe20000010809 */
[----:B------:R-:W-:-:S01]  /*bb20*/  FFMA.FTZ R127, R2, R127, -R13 ;  /* 0x0000007f027f7223 */ /* 0x000fc2000001080d */
[C---:B------:R-:W-:Y:S01]  /*bb30*/  FFMA.FTZ R128, R2.reuse, R128, -R9 ;  /* 0x0000008002807223 */ /* 0x040fe20000010809 */
[----:B------:R-:W-:-:S01]  /*bb40*/  FFMA.FTZ R130, R2, R130, -R13 ;  /* 0x0000008202827223 */ /* 0x000fc2000001080d */
[C---:B------:R-:W-:Y:S01]  /*bb50*/  FFMA.FTZ R129, R2.reuse, R129, -R9 ;  /* 0x0000008102817223 */ /* 0x040fe20000010809 */
[----:B------:R-:W-:-:S01]  /*bb60*/  FFMA.FTZ R131, R2, R131, -R13 ;  /* 0x0000008302837223 */ /* 0x000fc2000001080d */
[----:B------:R-:W-:Y:S01]  /*bb70*/  MUFU.EX2 R8, R8 ;  /* 0x0000000800087308 */ /* 0x000fe20000000800 */
[----:B------:R-:W-:-:S01]  /*bb80*/  FFMA.FTZ R132, R2, R132, -R9 ;  /* 0x0000008402847223 */ /* 0x000fc20000010809 */
[C---:B------:R-:W-:Y:S01]  /*bb90*/  FFMA.FTZ R134, R2.reuse, R134, -R13 ;  /* 0x0000008602867223 */ /* 0x040fe2000001080d */
[----:B------:R-:W-:-:S01]  /*bba0*/  FFMA.FTZ R133, R2, R133, -R9 ;  /* 0x0000008502857223 */ /* 0x000fc20000010809 */
[C---:B------:R-:W-:Y:S01]  /*bbb0*/  FFMA.FTZ R135, R2.reuse, R135, -R13 ;  /* 0x0000008702877223 */ /* 0x040fe2000001080d */
[----:B------:R-:W-:-:S01]  /*bbc0*/  FFMA.FTZ R104, R2, R104, -R9 ;  /* 0x0000006802687223 */ /* 0x000fc20000010809 */
[C---:B------:R-:W-:Y:S01]  /*bbd0*/  FFMA.FTZ R106, R2.reuse, R106, -R13 ;  /* 0x0000006a026a7223 */ /* 0x040fe2000001080d */
[----:B------:R-:W-:-:S01]  /*bbe0*/  FFMA.FTZ R105, R2, R105, -R9 ;  /* 0x0000006902697223 */ /* 0x000fc20000010809 */
[----:B------:R-:W1:Y:S01]  /*bbf0*/  MUFU.EX2 R122, R122 ;  /* 0x0000007a007a7308 */ /* 0x000e620000000800 */
[----:B0-----:R-:W-:-:S01]  /*bc00*/  FFMA.FTZ R20, R3, R20, R120 ;  /* 0x0000001403147223 */ /* 0x001fc20000010078 */
[C---:B------:R-:W-:Y:S01]  /*bc10*/  FFMA.FTZ R107, R2.reuse, R107, -R13 ;  /* 0x0000006b026b7223 */ /* 0x040fe2000001080d */
[----:B------:R-:W-:-:S01]  /*bc20*/  FFMA.FTZ R108, R2, R108, -R9 ;  /* 0x0000006c026c7223 */ /* 0x000fc20000010809 */
[C---:B------:R-:W-:Y:S01]  /*bc30*/  FFMA.FTZ R110, R2.reuse, R110, -R13 ;  /* 0x0000006e026e7223 */ /* 0x040fe2000001080d */
        /* <DEDUP_REMOVED lines=11> */
[----:B------:R-:W2:Y:S01]  /*bcf0*/  MUFU.EX2 R123, R123 ;  /* 0x0000007b007b7308 */ /* 0x000ea20000000800 */
[----:B-1----:R-:W-:-:S01]  /*bd00*/  FFMA.FTZ R15, R8, R15, R122 ;  /* 0x0000000f080f7223 */ /* 0x002fc2000001007a */
[C---:B------:R-:W-:Y:S01]  /*bd10*/  FFMA.FTZ R88, R2.reuse, R88, -R9 ;  /* 0x0000005802587223 */ /* 0x040fe20000010809 */
[----:B------:R-:W-:-:S01]  /*bd20*/  FFMA.FTZ R90, R2, R90, -R13 ;  /* 0x0000005a025a7223 */ /* 0x000fc2000001080d */
[C---:B------:R-:W-:Y:S01]  /*bd30*/  FFMA.FTZ R89, R2.reuse, R89, -R9 ;  /* 0x0000005902597223 */ /* 0x040fe20000010809 */
[----:B------:R-:W-:-:S01]  /*bd40*/  FFMA.FTZ R91, R2, R91, -R13 ;  /* 0x0000005b025b7223 */ /* 0x000fc2000001080d */
[C---:B------:R-:W-:Y:S01]  /*bd50*/  FFMA.FTZ R92, R2.reuse, R92, -R9 ;  /* 0x0000005c025c7223 */ /* 0x040fe20000010809 */
[----:B------:R-:W-:-:S01]  /*bd60*/  FFMA.FTZ R94, R2, R94, -R13 ;  /* 0x0000005e025e7223 */ /* 0x000fc2000001080d */
[----:B------:R-:W1:Y:S01]  /*bd70*/  MUFU.EX2 R124, R124 ;  /* 0x0000007c007c7308 */ /* 0x000e620000000800 */
[----:B0-----:R-:W-:-:S01]  /*bd80*/  FADD.FTZ R10, R121, R20 ;  /* 0x00000014790a7221 */ /* 0x001fc20000010000 */
[C---:B------:R-:W-:Y:S01]  /*bd90*/  FFMA.FTZ R93, R2.reuse, R93, -R9 ;  /* 0x0000005d025d7223 */ /* 0x040fe20000010809 */
[----:B------:R-:W-:-:S01]  /*bda0*/  FFMA.FTZ R95, R2, R95, -R13 ;  /* 0x0000005f025f7223 */ /* 0x000fc2000001080d */
[C---:B------:R-:W-:Y:S01]  /*bdb0*/  FFMA.FTZ R96, R2.reuse, R96, -R9 ;  /* 0x0000006002607223 */ /* 0x040fe20000010809 */
[----:B------:R-:W-:-:S01]  /*bdc0*/  FFMA.FTZ R98, R2, R98, -R13 ;  /* 0x0000006202627223 */ /* 0x000fc2000001080d */
[C---:B------:R-:W-:Y:S01]  /*bdd0*/  FFMA.FTZ R97, R2.reuse, R97, -R9 ;  /* 0x0000006102617223 */ /* 0x040fe20000010809 */
[----:B------:R-:W-:-:S01]  /*bde0*/  FFMA.FTZ R99, R2, R99, -R13 ;  /* 0x0000006302637223 */ /* 0x000fc2000001080d */
[----:B------:R-:W0:Y:S01]  /*bdf0*/  MUFU.EX2 R126, R126 ;  /* 0x0000007e007e7308 */ /* 0x000e220000000800 */
[----:B--2---:R-:W-:-:S01]  /*be00*/  FADD.FTZ R15, R123, R15 ;  /* 0x0000000f7b0f7221 */ /* 0x004fc20000010000 */
[C---:B------:R-:W-:Y:S01]  /*be10*/  FFMA.FTZ R100, R2.reuse, R100, -R9 ;  /* 0x0000006402647223 */ /* 0x040fe20000010809 */
[----:B------:R-:W-:-:S01]  /*be20*/  FFMA.FTZ R102, R2, R102, -R13 ;  /* 0x0000006602667223 */ /* 0x000fc2000001080d */
[C---:B------:R-:W-:Y:S01]  /*be30*/  FFMA.FTZ R101, R2.reuse, R101, -R9 ;  /* 0x0000006502657223 */ /* 0x040fe20000010809 */
[----:B------:R-:W-:-:S01]  /*be40*/  FFMA.FTZ R103, R2, R103, -R13 ;  /* 0x0000006702677223 */ /* 0x000fc2000001080d */
[C---:B------:R-:W-:Y:S01]  /*be50*/  FFMA.FTZ R72, R2.reuse, R72, -R9 ;  /* 0x0000004802487223 */ /* 0x040fe20000010809 */
[----:B------:R-:W-:-:S01]  /*be60*/  FFMA.FTZ R74, R2, R74, -R13 ;  /* 0x0000004a024a7223 */ /* 0x000fc2000001080d */
[----:B------:R-:W2:Y:S01]  /*be70*/  MUFU.EX2 R125, R125 ;  /* 0x0000007d007d7308 */ /* 0x000ea20000000800 */
[----:B-1----:R-:W-:-:S01]  /*be80*/  FADD.FTZ R10, R124, R10 ;  /* 0x0000000a7c0a7221 */ /* 0x002fc20000010000 */
        /* <DEDUP_REMOVED lines=180> */
.L_x_504:
[----:B------:R-:W-:Y:S01]  /*c9d0*/  F2FP.SATFINITE.E4M3.F32.PACK_AB_MERGE_C R9, R9, R68, RZ ;  /* 0x000000440909723e */ /* 0x000fe200048070ff */
[-C--:B------:R-:W-:Y:S01]  /*c9e0*/  FMUL.FTZ R26, R26, R8.reuse ;  /* 0x000000081a1a7220 */ /* 0x080fe20000410000 */
[-C--:B------:R-:W-:Y:S01]  /*c9f0*/  FMUL.FTZ R27, R27, R8.reuse ;  /* 0x000000081b1b7220 */ /* 0x080fe20000410000 */
[----:B------:R-:W-:Y:S01]  /*ca00*/  FMUL.FTZ R30, R30, R8 ;  /* 0x000000081e1e7220 */ /* 0x000fe20000410000 */
[----:B------:R-:W-:Y:S01]  /*ca10*/  F2FP.SATFINITE.E4M3.F32.PACK_AB_MERGE_C R146, R65, R64, R9 ;  /* 0x000000404192723e */ /* 0x000fe20004807009 */
[-C--:B------:R-:W-:Y:S01]  /*ca20*/  FMUL.FTZ R31, R31, R8.reuse ;  /* 0x000000081f1f7220 */ /* 0x080fe20000410000 */
        /* <DEDUP_REMOVED lines=12> */
[----:B------:R0:W5:Y:S01]  /*caf0*/  LDL R9, [R1+0x1c] ;  /* 0x00001c0001097983 */ /* 0x0001620000100800 */
[----:B------:R-:W-:Y:S01]  /*cb00*/  ISETP.GT.AND P1, PT, R11, RZ, PT ;  /* 0x000000ff0b00720c */ /* 0x000fe20003f24270 */
[----:B------:R-:W-:Y:S01]  /*cb10*/  VIADD R14, R14, 0x13260 ;  /* 0x000132600e0e7836 */ /* 0x000fe20000000000 */
[----:B------:R-:W-:Y:S01]  /*cb20*/  F2FP.SATFINITE.E4M3.F32.PACK_AB_MERGE_C R124, R125, R124, RZ ;  /* 0x0000007c7d7c723e */ /* 0x000fe200048070ff */
[----:B------:R0:W5:Y:S01]  /*cb30*/  LDL R8, [R1+0x14] ;  /* 0x0000140001087983 */ /* 0x0001620000100800 */
[----:B------:R-:W-:Y:S01]  /*cb40*/  F2FP.SATFINITE.E4M3.F32.PACK_AB_MERGE_C R126, R127, R126, RZ ;  /* 0x0000007e7f7e723e */ /* 0x000fe200048070ff */
[-C--:B------:R-:W-:Y:S01]  /*cb50*/  FMUL.FTZ R24, R24, R3.reuse ;  /* 0x0000000318187220 */ /* 0x080fe20000410000 */
[----:B------:R-:W-:Y:S01]  /*cb60*/  PRMT R14, R136, 0x654, R14 ;  /* 0x00000654880e7816 */ /* 0x000fe2000000000e */
[-C--:B------:R-:W-:Y:S01]  /*cb70*/  FMUL.FTZ R25, R25, R3.reuse ;  /* 0x0000000319197220 */ /* 0x080fe20000410000 */
[----:B------:R-:W-:Y:S01]  /*cb80*/  F2FP.SATFINITE.E4M3.F32.PACK_AB_MERGE_C R132, R133, R132, RZ ;  /* 0x000000848584723e */ /* 0x000fe200048070ff */
[-C--:B------:R-:W-:Y:S01]  /*cb90*/  FMUL.FTZ R28, R28, R3.reuse ;  /* 0x000000031c1c7220 */ /* 0x080fe20000410000 */
[----:B------:R-:W-:Y:S01]  /*cba0*/  F2FP.SATFINITE.E4M3.F32.PACK_AB_MERGE_C R134, R135, R134, RZ ;  /* 0x000000868786723e */ /* 0x000fe200048070ff */
[----:B------:R0:W-:Y:S01]  /*cbb0*/  SYNCS.ARRIVE.TRANS64.RED.A1T0 RZ, [R14+URZ], RZ ;  /* 0x000000ff0eff79a7 */ /* 0x0001e2000810043f */
        /* <DEDUP_REMOVED lines=27> */
[----:B------:R-:W-:Y:S01]  /*cd70*/  VIADD R11, R11, 0xffffffff ;  /* 0xffffffff0b0b7836 */ /* 0x000fe20000000000 */
[----:B------:R-:W-:Y:S01]  /*cd80*/  F2FP.SATFINITE.E4M3.F32.PACK_AB_MERGE_C R13, R13, R70, RZ ;  /* 0x000000460d0d723e */ /* 0x000fe200048070ff */
[----:B------:R-:W-:Y:S01]  /*cd90*/  IMAD.MOV.U32 R3, RZ, RZ, R0 ;  /* 0x000000ffff037224 */ /* 0x000fe200078e0000 */
[----:B------:R-:W-:-:S02]  /*cda0*/  F2FP.SATFINITE.E4M3.F32.PACK_AB_MERGE_C R152, R121, R120, R124 ;  /* 0x000000787998723e */ /* 0x000fc4000480707c */
[----:B------:R-:W-:Y:S02]  /*cdb0*/  F2FP.SATFINITE.E4M3.F32.PACK_AB_MERGE_C R153, R123, R122, R126 ;  /* 0x0000007a7b99723e */ /* 0x000fe4000480707e */
[----:B------:R-:W-:Y:S02]  /*cdc0*/  F2FP.SATFINITE.E4M3.F32.PACK_AB_MERGE_C R154, R129, R128, R132 ;  /* 0x00000080819a723e */ /* 0x000fe40004807084 */
[----:B------:R-:W-:Y:S02]  /*cdd0*/  F2FP.SATFINITE.E4M3.F32.PACK_AB_MERGE_C R155, R131, R130, R134 ;  /* 0x00000082839b723e */ /* 0x000fe40004807086 */
[----:B------:R-:W-:Y:S02]  /*cde0*/  F2FP.SATFINITE.E4M3.F32.PACK_AB_MERGE_C R148, R105, R104, R108 ;  /* 0x000000686994723e */ /* 0x000fe4000480706c */
[----:B------:R-:W-:Y:S02]  /*cdf0*/  F2FP.SATFINITE.E4M3.F32.PACK_AB_MERGE_C R149, R107, R106, R110 ;  /* 0x0000006a6b95723e */ /* 0x000fe4000480706e */
        /* <DEDUP_REMOVED lines=13> */
[----:B------:R-:W-:Y:S01]  /*ced0*/  MOV R10, R12 ;  /* 0x0000000c000a7202 */ /* 0x000fe20000000f00 */
[----:B0-----:R-:W-:Y:S06]  /*cee0*/  @P1 BRA `(.L_x_505) ;  /* 0xffffffd800dc1947 */ /* 0x001fec000383ffff */
.L_x_492:
[----:B------:R-:W-:Y:S05]  /*cef0*/  BSYNC B0 ;  /* 0x0000000000007941 */ /* 0x000fea0003800000 */
.L_x_491:
[----:B------:R-:W-:Y:S06]  /*cf00*/  BAR.ARV 0x8, 0x200 ;  /* 0x0208000000007b1d */ /* 0x000fec0000002000 */
[----:B------:R-:W-:Y:S05]  /*cf10*/  @!P0 BRA `(.L_x_506) ;  /* 0x0000000000048947 */ /* 0x000fea0003800000 */
[----:B------:R-:W-:Y:S01]  /*cf20*/  BPT.TRAP 0x1 ;  /* 0x000000040000795c */ /* 0x000fe20000300000 */
.L_x_506:
[----:B------:R-:W2:Y:S04]  /*cf30*/  LDL R3, [R1+0x1c] ;  /* 0x00001c0001037983 */ /* 0x000ea80000100800 */
[----:B------:R-:W3:Y:S01]  /*cf40*/  LDL R4, [R1+0x14] ;  /* 0x0000140001047983 */ /* 0x000ee20000100800 */
[----:B--2---:R-:W-:Y:S01]  /*cf50*/  SHF.L.U32 R3, R3, 0x1f, RZ ;  /* 0x0000001f03037819 */ /* 0x004fe200000006ff */
[----:B---3--:R-:W-:-:S04]  /*cf60*/  IMAD R10, R4, 0x8, R18 ;  /* 0x00000008040a7824 */ /* 0x008fc800078e0212 */
[----:B------:R0:W1:Y:S01]  /*cf70*/  SYNCS.PHASECHK.TRANS64.TRYWAIT P1, [R10+URZ+0x13250], R3 ;  /* 0x013250030a0075a7 */ /* 0x000062000802017f */
[----:B------:R-:W-:Y:S05]  /*cf80*/  @!P0 BRA `(.L_x_507) ;  /* 0x0000000000048947 */ /* 0x000fea0003800000 */
[----:B------:R-:W-:Y:S01]  /*cf90*/  BPT.TRAP 0x1 ;  /* 0x000000040000795c */ /* 0x000fe20000300000 */
.L_x_507:
[----:B------:R-:W-:Y:S04]  /*cfa0*/  BSSY B0, `(.L_x_508) ;  /* 0x0000004000007945 */ /* 0x000fe80003800000 */
[----:B-1----:R-:W-:Y:S05]  /*cfb0*/  @P1 BRA `(.L_x_509) ;  /* 0x0000000000081947 */ /* 0x002fea0003800000 */
[----:B------:R-:W1:Y:S02]  /*cfc0*/  SYNCS.PHASECHK.TRANS64.TRYWAIT P1, [R10+URZ+0x13250], R3 ;  /* 0x013250030a0075a7 */ /* 0x000e64000802017f */
[----:B-1----:R-:W-:Y:S05]  /*cfd0*/  @!P1 BRA `(.L_x_510) ;  /* 0x000000a0003c9947 */ /* 0x002fea0003800000 */
.L_x_509:
[----:B------:R-:W-:Y:S05]  /*cfe0*/  BSYNC B0 ;  /* 0x0000000000007941 */ /* 0x000fea0003800000 */
.L_x_508:
[----:B------:R-:W2:Y:S04]  /*cff0*/  LDL R14, [R1+0x5c] ;  /* 0x00005c00010e7983 */ /* 0x000ea80000100800 */
[----:B------:R-:W0:Y:S01]  /*d000*/  LDL R13, [R1+0x40] ;  /* 0x00004000010d7983 */ /* 0x000e220000100800 */
[----:B------:R-:W-:-:S03]  /*d010*/  ULDC.64 UR4, c[0x0][0x9a0] ;  /* 0x0002680000047ab9 */ /* 0x000fc60000000a00 */
[----:B------:R-:W3:Y:S04]  /*d020*/  LDL.LU R11, [R1+0x8] ;  /* 0x00000800010b7983 */ /* 0x000ee80000300800 */
[----:B------:R-:W4:Y:S01]  /*d030*/  LDL R21, [R1+0x14] ;  /* 0x0000140001157983 */ /* 0x000f220000100800 */
[----:B------:R-:W-:Y:S01]  /*d040*/  VIADD R18, R18, 0x1000 ;  /* 0x0000100012127836 */ /* 0x000fe20000000000 */
[----:B------:R-:W-:Y:S01]  /*d050*/  ISETP.NE.U32.AND P1, PT, RZ, UR4, PT ;  /* 0x00000004ff007c0c */ /* 0x000fe2000bf25070 */
[----:B------:R-:W-:Y:S01]  /*d060*/  IMAD.MOV.U32 R5, RZ, RZ, -0x3ffffff0 ;  /* 0xc0000010ff057424 */ /* 0x000fe200078e00ff */
[----:B------:R-:W-:Y:S02]  /*d070*/  WARPGROUP.ARRIVE ;  /* 0x00000000000079c5 */ /* 0x000fe40000000000 */
[----:B------:R-:W-:-:S02]  /*d080*/  SHF.R.U32.HI R18, RZ, 0x4, R18 ;  /* 0x00000004ff127819 */ /* 0x000fc40000011612 */
[----:B------:R-:W-:Y:S02]  /*d090*/  R2UR UR7, R5 ;  /* 0x00000000050772ca */ /* 0x000fe400000e0000 */
[----:B------:R-:W-:Y:S02]  /*d0a0*/  LOP3.LUT R18, R18, 0x3fff, RZ, 0xc0, !PT ;  /* 0x00003fff12127812 */ /* 0x000fe400078ec0ff */
[----:B------:R-:W-:Y:S02]  /*d0b0*/  ISETP.NE.AND.EX P1, PT, RZ, UR5, PT, P1 ;  /* 0x00000005ff007c0c */ /* 0x000fe4000bf25310 */
[----:B------:R-:W-:-:S11]  /*d0c0*/  LOP3.LUT R18, R18, 0x10000, RZ, 0xfc, !PT ;  /* 0x0001000012127812 */ /* 0x000fd600078efcff */
[----:B-----5:R-:W2:Y:S08]  /*d0d0*/  @P1 LDC.64 R8, c[0x0][0x9c8] ;  /* 0x00027200ff081b82 */ /* 0x020eb00000000a00 */
[----:B------:R-:W4:Y:S01]  /*d0e0*/  @P1 LDC.64 R6, c[0x0][0x9d0] ;  /* 0x00027400ff061b82 */ /* 0x000f220000000a00 */
[----:B--2---:R-:W-:-:S04]  /*d0f0*/  @P1 IMAD R14, R14, R8, RZ ;  /* 0x000000080e0e1224 */ /* 0x004fc800078e02ff */
[C---:B01----:R-:W-:Y:S02]  /*d100*/  @P1 IMAD R3, R13.reuse, R9, R14 ;  /* 0x000000090d031224 */ /* 0x043fe400078e020e */
[----:B------:R-:W-:Y:S01]  /*d110*/  @P1 IMAD.WIDE.U32 R8, R13, R8, RZ ;  /* 0x000000080d081225 */ /* 0x000fe200078e00ff */
[----:B---3--:R-:W-:-:S03]  /*d120*/  @P1 SHF.R.S32.HI R5, RZ, 0x1f, R11 ;  /* 0x0000001fff051819 */ /* 0x008fc6000001140b */
[----:B------:R-:W-:Y:S02]  /*d130*/  @P1 IMAD.IADD R9, R9, 0x1, R3 ;  /* 0x0000000109091824 */ /* 0x000fe400078e0203 */
[----:B----4-:R-:W-:Y:S02]  /*d140*/  IMAD R4, R21, 0x280, R18 ;  /* 0x0000028015047824 */ /* 0x010fe400078e0212 */
[----:B------:R-:W-:-:S03]  /*d150*/  @P1 IMAD R14, R5, R6, RZ ;  /* 0x00000006050e1224 */ /* 0x000fc600078e02ff */
[----:B------:R-:W-:Y:S01]  /*d160*/  R2UR UR6, R4 ;  /* 0x00000000040672ca */ /* 0x000fe200000e0000 */
[C---:B------:R-:W-:Y:S02]  /*d170*/  @P1 IMAD R3, R11.reuse, R7, R14 ;  /* 0x000000070b031224 */ /* 0x040fe400078e020e */
[----:B------:R-:W-:-:S04]  /*d180*/  @P1 IMAD.WIDE.U32 R6, R11, R6, R8 ;  /* 0x000000060b061225 */ /* 0x000fc800078e0008 */
[----:B------:R-:W-:Y:S01]  /*d190*/  @P1 IMAD.IADD R3, R7, 0x1, R3 ;  /* 0x0000000107031824 */ /* 0x000fe200078e0203 */
[----:B------:R-:W-:Y:S01]  /*d1a0*/  @P1 LEA R8, P2, R6, UR4, 0x2 ;  /* 0x0000000406081c11 */ /* 0x000fe2000f8410ff */
[----:B------:R-:W-:-:S04]  /*d1b0*/  IMAD.MOV.U32 R11, RZ, RZ, 0x3f800000 ;  /* 0x3f800000ff0b7424 */ /* 0x000fc800078e00ff */
[----:B------:R-:W-:Y:S01]  /*d1c0*/  QGMMA.64x64x32.F32.E4M3.E4M3 R24, R152, gdesc[UR4], R24, gsb0 ;  /* 0x00e0000498187df3 */ /* 0x000fe20008000818 */
[----:B------:R-:W-:Y:S01]  /*d1d0*/  @P1 LEA.HI.X R9, R6, UR5, R3, 0x2, P2 ;  /* 0x0000000506091c11 */ /* 0x000fe200090f1403 */
[----:B------:R-:W-:Y:S01]  /*d1e0*/  IMAD.MOV.U32 R7, RZ, RZ, -0x3ffffff0 ;  /* 0xc0000010ff077424 */ /* 0x000fe200078e00ff */
[----:B------:R-:W-:-:S03]  /*d1f0*/  IADD3 R6, R4, 0x80, RZ ;  /* 0x0000008004067810 */ /* 0x000fc60007ffe0ff */
[----:B------:R0:W2:Y:S01]  /*d200*/  @P1 LDG.E R11, desc[UR40][R8.64] ;  /* 0x00000028080b1981 */ /* 0x0000a2000c1e1900 */
[----:B------:R-:W-:Y:S02]  /*d210*/  R2UR UR6, R6 ;  /* 0x00000000060672ca */ /* 0x000fe400000e0000 */
[----:B------:R-:W-:Y:S01]  /*d220*/  R2UR UR7, R7 ;  /* 0x00000000070772ca */ /* 0x000fe200000e0000 */
[----:B------:R-:W-:Y:S02]  /*d230*/  VIADD R6, R4, 0x100 ;  /* 0x0000010004067836 */ /* 0x000fe40000000000 */
[----:B------:R-:W-:Y:S01]  /*d240*/  IMAD.MOV.U32 R7, RZ, RZ, -0x3ffffff0 ;  /* 0xc0000010ff077424 */ /* 0x000fe200078e00ff */
[----:B------:R-:W-:Y:S02]  /*d250*/  WARPGROUP.DEPBAR.LE gsb0, 0x0 ;  /* 0x00008000000079c5 */ /* 0x000fe40000010000 */
[----:B------:R-:W-:-:S07]  /*d260*/  WARPGROUP.ARRIVE ;  /* 0x00000000000079c5 */ /* 0x000fce0000000000 */
[----:B------:R-:W-:Y:S01]  /*d270*/  QGMMA.64x64x32.F32.E4M3.E4M3 R24, R148, gdesc[UR4], R24, gsb0 ;  /* 0x00e0000494187df3 */ /* 0x000fe20008000818 */
        /* <DEDUP_REMOVED lines=9> */
[----:B------:R-:W1:Y:S04]  /*d310*/  SHFL.BFLY PT, R3, R20, 0x2, 0x1f ;  /* 0x0c401f0014037f89 */ /* 0x000e6800000e0000 */
[----:B0-----:R-:W0:Y:S01]  /*d320*/  SHFL.BFLY PT, R8, R15, 0x2, 0x1f ;  /* 0x0c401f000f087f89 */ /* 0x001e2200000e0000 */
[----:B------:R-:W-:Y:S02]  /*d330*/  VIADD R4, R4, 0x200 ;  /* 0x0000020004047836 */ /* 0x000fe40000000000 */
[----:B------:R-:W-:Y:S01]  /*d340*/  IMAD.MOV.U32 R5, RZ, RZ, -0x3ffffff0 ;  /* 0xc0000010ff057424 */ /* 0x000fe200078e00ff */
[----:B------:R-:W-:-:S02]  /*d350*/  WARPGROUP.DEPBAR.LE gsb0, 0x0 ;  /* 0x00008000000079c5 */ /* 0x000fc40000010000 */
[----:B------:R-:W-:-:S06]  /*d360*/  WARPGROUP.ARRIVE ;  /* 0x00000000000079c5 */ /* 0x000fcc0000000000 */
[----:B------:R-:W-:Y:S01]  /*d370*/  QGMMA.64x64x32.F32.E4M3.E4M3 R24, R140, gdesc[UR4], R24, gsb0 ;  /* 0x00e000048c187df3 */ /* 0x000fe20008000818 */
[----:B------:R-:W-:Y:S02]  /*d380*/  R2UR UR6, R4 ;  /* 0x00000000040672ca */ /* 0x000fe400000e0000 */
[----:B------:R-:W-:Y:S01]  /*d390*/  R2UR UR7, R5 ;  /* 0x00000000050772ca */ /* 0x000fe200000e0000 */
[----:B-1----:R-:W-:-:S01]  /*d3a0*/  FADD.FTZ R3, R3, R20 ;  /* 0x0000001403037221 */ /* 0x002fc20000010000 */
[----:B0-----:R-:W-:-:S04]  /*d3b0*/  FADD.FTZ R8, R8, R15 ;  /* 0x0000000f08087221 */ /* 0x001fc80000010000 */
[----:B------:R-:W0:Y:S04]  /*d3c0*/  SHFL.BFLY PT, R6, R3, 0x1, 0x1f ;  /* 0x0c201f0003067f89 */ /* 0x000e2800000e0000 */
[----:B------:R-:W1:Y:S01]  /*d3d0*/  SHFL.BFLY PT, R5, R8, 0x1, 0x1f ;  /* 0x0c201f0008057f89 */ /* 0x000e6200000e0000 */
[----:B------:R-:W-:Y:S01]  /*d3e0*/  MOV R4, RZ ;  /* 0x000000ff00047202 */ /* 0x000fe20000000f00 */
        /* <DEDUP_REMOVED lines=16> */
[----:B------:R-:W-:Y:S01]  /*d4f0*/  @P2 FMUL.FTZ R5, R2, 0.69314718246459960938 ;  /* 0x3f31721802052820 */ /* 0x000fe20000410000 */
[----:B0-----:R-:W-:Y:S01]  /*d500*/  @P2 FMUL.FTZ R6, R6, 0.69314718246459960938 ;  /* 0x3f31721806062820 */ /* 0x001fe20000410000 */
[----:B------:R-:W-:Y:S01]  /*d510*/  @P3 FMUL.FTZ R2, R2, 0.69314718246459960938 ;  /* 0x3f31721802023820 */ /* 0x000fe20000410000 */
[----:B------:R-:W-:-:S02]  /*d520*/  IMAD.MOV.U32 R20, RZ, RZ, -0x800000 ;  /* 0xff800000ff147424 */ /* 0x000fc400078e00ff */
[----:B--2---:R-:W-:Y:S01]  /*d530*/  FMUL.FTZ R4, R4, R11 ;  /* 0x0000000b04047220 */ /* 0x004fe20000410000 */
[----:B------:R-:W-:Y:S02]  /*d540*/  IMAD.MOV.U32 R3, RZ, RZ, -0x800000 ;  /* 0xff800000ff037424 */ /* 0x000fe400078e00ff */
[----:B-1----:R-:W-:Y:S01]  /*d550*/  @P3 FMUL.FTZ R7, R7, 0.69314718246459960938 ;  /* 0x3f31721807073820 */ /* 0x002fe20000410000 */
[----:B------:R-:W-:-:S03]  /*d560*/  @P2 FFMA.FTZ R20, R5, R0, R6 ;  /* 0x0000000005142223 */ /* 0x000fc60000010006 */
[----:B------:R-:W-:Y:S01]  /*d570*/  @P3 FFMA.FTZ R3, R2, R12, R7 ;  /* 0x0000000c02033223 */ /* 0x000fe20000010007 */
[----:B---3--:R-:W-:Y:S01]  /*d580*/  FMUL.FTZ R5, R8, R11 ;  /* 0x0000000b08057220 */ /* 0x008fe20000410000 */
[----:B------:R-:W-:Y:S02]  /*d590*/  WARPGROUP.DEPBAR.LE gsb0, 0x0 ;  /* 0x00008000000079c5 */ /* 0x000fe40000010000 */
[----:B------:R-:W-:Y:S05]  /*d5a0*/  @!P0 BRA `(.L_x_511) ;  /* 0x0000000000048947 */ /* 0x000fea0003800000 */
[----:B------:R-:W-:Y:S01]  /*d5b0*/  BPT.TRAP 0x1 ;  /* 0x000000040000795c */ /* 0x000fe20000300000 */
.L_x_511:
[----:B------:R-:W2:Y:S01]  /*d5c0*/  LDL.LU R0, [R1+0x2c] ;  /* 0x00002c0001007983 */ /* 0x000ea20000300800 */
[----:B------:R-:W-:Y:S02]  /*d5d0*/  VIADD R10, R10, 0x13260 ;  /* 0x000132600a0a7836 */ /* 0x000fe40000000000 */
[-C--:B------:R-:W-:Y:S01]  /*d5e0*/  FMUL.FTZ R61, R24, R4.reuse ;  /* 0x00000004183d7220 */ /* 0x080fe20000410000 */
[-C--:B------:R-:W-:Y:S01]  /*d5f0*/  FMUL.FTZ R59, R25, R4.reuse ;  /* 0x00000004193b7220 */ /* 0x080fe20000410000 */
[----:B------:R-:W3:Y:S04]  /*d600*/  LDL.LU R62, [R1+0x1c] ;  /* 0x00001c00013e7983 */ /* 0x000ee80000300800 */
[----:B------:R-:W4:Y:S01]  /*d610*/  LDL.LU R18, [R1+0x54] ;  /* 0x0000540001127983 */ /* 0x000f220000300800 */
        /* <DEDUP_REMOVED lines=28> */
[----:B------:R-:W-:Y:S01]  /*d7e0*/  FMUL.FTZ R55, R55, R5 ;  /* 0x0000000537377220 */ /* 0x000fe20000410000 */
[----:B--2---:R-:W-:-:S04]  /*d7f0*/  PRMT R0, R0, 0x654, R10 ;  /* 0x0000065400007816 */ /* 0x004fc8000000000a */
[----:B------:R0:W-:Y:S02]  /*d800*/  SYNCS.ARRIVE.TRANS64.RED.A1T0 RZ, [R0+URZ], RZ ;  /* 0x000000ff00ff79a7 */ /* 0x0001e4000810043f */
[----:B0-----:R-:W-:-:S05]  /*d810*/  VIADD R0, R21, 0x1 ;  /* 0x0000000115007836 */ /* 0x001fca0000000000 */
[----:B------:R-:W-:-:S04]  /*d820*/  ISETP.NE.AND P1, PT, R0, 0x2, PT ;  /* 0x000000020000780c */ /* 0x000fc80003f25270 */
[----:B------:R-:W-:Y:S02]  /*d830*/  SEL R2, RZ, 0x1, P1 ;  /* 0x00000001ff027807 */ /* 0x000fe40000800000 */
[----:B------:R-:W-:Y:S01]  /*d840*/  SEL R0, R0, RZ, P1 ;  /* 0x000000ff00007207 */ /* 0x000fe20000800000 */
[----:B----4-:R-:W-:Y:S01]  /*d850*/  VIADD R18, R18, 0x1 ;  /* 0x0000000112127836 */ /* 0x010fe20000000000 */
[----:B---3--:R-:W-:-:S03]  /*d860*/  LOP3.LUT R62, R62, R2, RZ, 0x3c, !PT ;  /* 0x000000023e3e7212 */ /* 0x008fc600078e3cff */
[----:B------:R0:W-:Y:S04]  /*d870*/  STL [R1+0x14], R0 ;  /* 0x0000140001007387 */ /* 0x0001e80000100800 */
[----:B------:R0:W-:Y:S04]  /*d880*/  STL [R1+0x1c], R62 ;  /* 0x00001c3e01007387 */ /* 0x0001e80000100800 */
[----:B------:R0:W-:Y:S01]  /*d890*/  STL [R1+0x54], R18 ;  /* 0x0000541201007387 */ /* 0x0001e20000100800 */
[----:B------:R-:W-:Y:S01]  /*d8a0*/  FMUL.FTZ R10, R49, R4 ;  /* 0x00000004310a7220 */ /* 0x000fe20000410000 */
[----:B------:R-:W-:-:S07]  /*d8b0*/  FMUL.FTZ R21, R46, R5 ;  /* 0x000000052e157220 */ /* 0x000fce0000410000 */
.L_x_461:
[----:B------:R-:W1:Y:S08]  /*d8c0*/  S2UR UR4, SR_CgaCtaId ;  /* 0x00000000000479c3 */ /* 0x000e700000008800 */
[----:B------:R-:W-:Y:S01]  /*d8d0*/  BAR.SYNC.DEFER_BLOCKING 0x5, 0x200 ;  /* 0x0148000000007b1d */ /* 0x000fe20000010000 */
[----:B0-----:R-:W-:-:S05]  /*d8e0*/  MOV R18, 0x400 ;  /* 0x0000040000127802 */ /* 0x001fca0000000f00 */
[----:B------:R-:W-:Y:S01]  /*d8f0*/  BSSY B0, `(.L_x_512) ;  /* 0x00001d8000007945 */ /* 0x000fe20003800000 */
[----:B-1----:R-:W-:-:S05]  /*d900*/  IMAD.U32 R0, RZ, RZ, UR4 ;  /* 0x00000004ff007e24 */ /* 0x002fca000f8e00ff */
[----:B------:R-:W-:Y:S01]  /*d910*/  LEA R18, R0, R18, 0x18 ;  /* 0x0000001200127211 */ /* 0x000fe200078ec0ff */
[----:B------:R-:W-:Y:S04]  /*d920*/  STL [R1+0x2c], R0 ;  /* 0x00002c0001007387 */ /* 0x000fe80000100800 */
[----:B------:R-:W0:Y:S04]  /*d930*/  LDS.128 R64, [R18+0x132d0] ;  /* 0x0132d00012407984 */ /* 0x000e280000000c00 */
[----:B0-----:R0:W-:Y:S04]  /*d940*/  STL.64 [R1], R64 ;  /* 0x0000004001007387 */ /* 0x0011e80000100a00 */
[----:B------:R0:W-:Y:S01]  /*d950*/  STL.64 [R1+0x8], R66 ;  /* 0x0000084201007387 */ /* 0x0001e20000100a00 */
[----:B------:R-:W-:Y:S06]  /*d960*/  BAR.ARV 0x4, 0x200 ;  /* 0x0108000000007b1d */ /* 0x000fec0000002000 */
[----:B------:R-:W-:Y:S05]  /*d970*/  @P0 BRA `(.L_x_513) ;  /* 0x0000001000cc0947 */ /* 0x000fea0003800000 */
[----:B------:R-:W2:Y:S01]  /*d980*/  LDL.LU R4, [R1+0x5c] ;  /* 0x00005c0001047983 */ /* 0x000ea20000300800 */
[----:B------:R-:W-:Y:S01]  /*d990*/  ULDC.64 UR4, c[0x4][0x38] ;  /* 0x01000e0000047ab9 */ /* 0x000fe20000000a00 */
[----:B------:R-:W1:Y:S01]  /*d9a0*/  S2R R2, SR_TID.X ;  /* 0x0000000000027919 */ /* 0x000e620000002100 */
[----:B------:R-:W-:Y:S01]  /*d9b0*/  F2FP.BF16.F32.PACK_AB R41, R41, R48 ;  /* 0x000000302929723e */ /* 0x000fe200000010ff */
[----:B------:R-:W-:Y:S01]  /*d9c0*/  ULDC.64 UR6, c[0x0][0xb98] ;  /* 0x0002e60000067ab9 */ /* 0x000fe20000000a00 */
[----:B------:R-:W3:Y:S04]  /*d9d0*/  LDL.LU R0, [R1+0x40] ;  /* 0x0000400001007983 */ /* 0x000ee80000300800 */
[----:B------:R-:W4:Y:S04]  /*d9e0*/  LDL R40, [R1+0x84] ;  /* 0x0000840001287983 */ /* 0x000f280000100800 */
[----:B------:R-:W4:Y:S04]  /*d9f0*/  LDL R54, [R1+0x7c] ;  /* 0x00007c0001367983 */ /* 0x000f280000100800 */
[----:B------:R-:W4:Y:S04]  /*da00*/  LDL.LU R46, [R1+0x48] ;  /* 0x00004800012e7983 */ /* 0x000f280000300800 */
[----:B------:R-:W4:Y:S01]  /*da10*/  LDL.LU R48, [R1+0x4c] ;  /* 0x00004c0001307983 */ /* 0x000f220000300800 */
[----:B------:R-:W0:Y:S01]  /*da20*/  S2R R39, SR_SWINHI ;  /* 0x0000000000277919 */ /* 0x000e220000002f00 */
[----:B------:R-:W-:-:S02]  /*da30*/  F2FP.BF16.F32.PACK_AB R25, R25, R32 ;  /* 0x000000201919723e */ /* 0x000fc400000010ff */
[----:B------:R-:W-:Y:S01]  /*da40*/  F2FP.BF16.F32.PACK_AB R24, R15, R24 ;  /* 0x000000180f18723e */ /* 0x000fe200000010ff */
[----:B------:R-:W4:Y:S01]  /*da50*/  LDL R42, [R1+0x58] ;  /* 0x00005800012a7983 */ /* 0x000f220000100800 */
[----:B------:R-:W-:Y:S02]  /*da60*/  F2FP.BF16.F32.PACK_AB R30, R27, R30 ;  /* 0x0000001e1b1e723e */ /* 0x000fe400000010ff */
        /* <DEDUP_REMOVED lines=12> */
[----:B------:R-:W-:Y:S01]  /*db30*/  BAR.SYNC.DEFER_BLOCKING 0x1, 0x180 ;  /* 0x0046000000007b1d */ /* 0x000fe20000010000 */
[----:B--2--5:R-:W-:Y:S01]  /*db40*/  MOV R28, R4 ;  /* 0x00000004001c7202 */ /* 0x024fe20000000f00 */
[----:B---3--:R-:W-:Y:S02]  /*db50*/  IMAD.MOV.U32 R38, RZ, RZ, R0 ;  /* 0x000000ffff267224 */ /* 0x008fe400078e0000 */
[----:B-1----:R-:W-:-:S05]  /*db60*/  IMAD.SHL.U32 R0, R2, 0x4, RZ ;  /* 0x0000000402007824 */ /* 0x002fca00078e00ff */
[----:B------:R-:W-:-:S04]  /*db70*/  LOP3.LUT R0, R0, 0xc, RZ, 0xc0, !PT ;  /* 0x0000000c00007812 */ /* 0x000fc800078ec0ff */
[----:B------:R-:W-:-:S05]  /*db80*/  IADD3 R4, P0, R0, UR4, RZ ;  /* 0x0000000400047c10 */ /* 0x000fca000ff1e0ff */
[----:B------:R-:W-:Y:S01]  /*db90*/  IMAD.X R5, RZ, RZ, UR5, P0 ;  /* 0x00000005ff057e24 */ /* 0x000fe200080e06ff */
[----:B------:R-:W-:Y:S01]  /*dba0*/  LOP3.LUT P1, R2, R2, 0x3, RZ, 0xc0, !PT ;  /* 0x0000000302027812 */ /* 0x000fe2000782c0ff */
[----:B------:R-:W-:Y:S01]  /*dbb0*/  IMAD.MOV.U32 R52, RZ, RZ, R28 ;  /* 0x000000ffff347224 */ /* 0x000fe200078e001c */
[----:B------:R-:W-:Y:S02]  /*dbc0*/  ULDC.64 UR4, c[0x0][0xc00] ;  /* 0x0003000000047ab9 */ /* 0x000fe40000000a00 */
[----:B------:R1:W2:Y:S01]  /*dbd0*/  LDG.E.CONSTANT R0, desc[UR40][R4.64] ;  /* 0x0000002804007981 */ /* 0x0002a2000c1e9900 */
[----:B------:R-:W-:-:S04]  /*dbe0*/  ISETP.EQ.OR P1, PT, R2, 0x3, !P1 ;  /* 0x000000030200780c */ /* 0x000fc80004f22670 */
[----:B------:R-:W-:Y:S02]  /*dbf0*/  SEL R27, R25, R24, P1 ;  /* 0x00000018191b7207 */ /* 0x000fe40000800000 */
[----:B------:R-:W-:Y:S02]  /*dc00*/  SEL R29, R24, R25, P1 ;  /* 0x00000019181d7207 */ /* 0x000fe40000800000 */
[----:B------:R-:W-:Y:S02]  /*dc10*/  MOV R24, R18 ;  /* 0x0000001200187202 */ /* 0x000fe40000000f00 */
[----:B0-----:R-:W-:-:S03]  /*dc20*/  MOV R25, R39 ;  /* 0x0000002700197202 */ /* 0x001fc60000000f00 */
[----:B----4-:R-:W-:Y:S01]  /*dc30*/  IMAD.WIDE R6, R40, 0x2, R24 ;  /* 0x0000000228067825 */ /* 0x010fe200078e0218 */
[----:B------:R-:W-:Y:S02]  /*dc40*/  SEL R13, R60, R59, P1 ;  /* 0x0000003b3c0d7207 */ /* 0x000fe40000800000 */
[----:B------:R-:W-:Y:S02]  /*dc50*/  SEL R39, R41, R44, P1 ;  /* 0x0000002c29277207 */ /* 0x000fe40000800000 */
[C---:B------:R-:W-:Y:S02]  /*dc60*/  IADD3 R57, P0, R6.reuse, 0x60, RZ ;  /* 0x0000006006397810 */ /* 0x040fe40007f1e0ff */
[----:B------:R-:W-:Y:S02]  /*dc70*/  IADD3 R53, P2, R6, 0x40, RZ ;  /* 0x0000004006357810 */ /* 0x000fe40007f5e0ff */
        /* <DEDUP_REMOVED lines=9> */
[C---:B------:R-:W-:Y:S02]  /*dd10*/  IADD3 R51, P3, R6.reuse, 0x20, RZ ;  /* 0x0000002006337810 */ /* 0x040fe40007f7e0ff */
[----:B------:R-:W-:Y:S01]  /*dd20*/  LOP3.LUT R49, R6, 0x380, RZ, 0xc0, !PT ;  /* 0x0000038006317812 */ /* 0x000fe200078ec0ff */
[----:B------:R-:W-:Y:S01]  /*dd30*/  IMAD.MOV.U32 R50, RZ, RZ, R38 ;  /* 0x000000ffff327224 */ /* 0x000fe200078e0026 */
[----:B------:R-:W-:Y:S01]  /*dd40*/  SEL R55, R55, R8, P1 ;  /* 0x0000000837377207 */ /* 0x000fe20000800000 */
[----:B------:R-:W-:Y:S01]  /*dd50*/  IMAD.X R11, RZ, RZ, R7, P2 ;  /* 0x000000ffff0b7224 */ /* 0x000fe200010e0607 */
[----:B------:R-:W-:Y:S01]  /*dd60*/  LOP3.LUT R8, R53, 0x380, RZ, 0xc0, !PT ;  /* 0x0000038035087812 */ /* 0x000fe200078ec0ff */
[----:B------:R-:W3:Y:S01]  /*dd70*/  LDL R44, [R1+0x44] ;  /* 0x00004400012c7983 */ /* 0x000ee20000100800 */
[----:B------:R-:W-:-:S02]  /*dd80*/  LOP3.LUT R14, R57, 0x380, RZ, 0xc0, !PT ;  /* 0x00000380390e7812 */ /* 0x000fc400078ec0ff */
[----:B------:R-:W-:Y:S02]  /*dd90*/  SEL R31, R30, R31, P1 ;  /* 0x0000001f1e1f7207 */ /* 0x000fe40000800000 */
[----:B------:R-:W-:Y:S02]  /*dda0*/  SHF.R.U64 R8, R8, 0x3, RZ ;  /* 0x0000000308087819 */ /* 0x000fe400000012ff */
[----:B------:R-:W-:Y:S02]  /*ddb0*/  SHF.R.U64 R14, R14, 0x3, RZ ;  /* 0x000000030e0e7819 */ /* 0x000fe400000012ff */
[----:B------:R-:W-:Y:S02]  /*ddc0*/  SEL R33, R33, R36, P1 ;  /* 0x0000002421217207 */ /* 0x000fe40000800000 */
[----:B------:R-:W-:Y:S02]  /*ddd0*/  LOP3.LUT R10, R8, R53, RZ, 0x3c, !PT ;  /* 0x00000035080a7212 */ /* 0x000fe400078e3cff */
[----:B------:R-:W-:-:S02]  /*dde0*/  LOP3.LUT R8, R14, R57, RZ, 0x3c, !PT ;  /* 0x000000390e087212 */ /* 0x000fc400078e3cff */
[----:B-1----:R-:W-:Y:S02]  /*ddf0*/  LOP3.LUT R4, R51, 0x380, RZ, 0xc0, !PT ;  /* 0x0000038033047812 */ /* 0x002fe400078ec0ff */
[----:B------:R-:W-:Y:S02]  /*de00*/  SHF.R.U64 R49, R49, 0x3, RZ ;  /* 0x0000000331317819 */ /* 0x000fe400000012ff */
[----:B------:R-:W-:Y:S02]  /*de10*/  SHF.R.U64 R4, R4, 0x3, RZ ;  /* 0x0000000304047819 */ /* 0x000fe400000012ff */
[----:B------:R-:W-:Y:S02]  /*de20*/  IADD3.X R5, RZ, R7, RZ, P3, !PT ;  /* 0x00000007ff057210 */ /* 0x000fe40001ffe4ff */
[----:B------:R-:W-:Y:S02]  /*de30*/  LOP3.LUT R6, R49, R6, RZ, 0x3c, !PT ;  /* 0x0000000631067212 */ /* 0x000fe400078e3cff */
[----:B------:R-:W-:Y:S01]  /*de40*/  LOP3.LUT R4, R4, R51, RZ, 0x3c, !PT ;  /* 0x0000003304047212 */ /* 0x000fe200078e3cff */
[----:B------:R-:W-:Y:S01]  /*de50*/  IMAD.X R9, RZ, RZ, R7, P0 ;  /* 0x000000ffff097224 */ /* 0x000fe200000e0607 */
[----:B------:R-:W-:-:S02]  /*de60*/  MOV R40, R6 ;  /* 0x0000000600287202 */ /* 0x000fc40000000f00 */
[----:B------:R-:W-:Y:S02]  /*de70*/  MOV R38, R4 ;  /* 0x0000000400267202 */ /* 0x000fe40000000f00 */
[----:B------:R-:W-:-:S04]  /*de80*/  ISETP.NE.U32.AND P0, PT, RZ, UR4, PT ;  /* 0x00000004ff007c0c */ /* 0x000fc8000bf05070 */
[----:B------:R-:W-:Y:S02]  /*de90*/  ISETP.NE.AND.EX P0, PT, RZ, UR5, PT, P0 ;  /* 0x00000005ff007c0c */ /* 0x000fe4000bf05300 */
[----:B--2---:R-:W-:Y:S01]  /*dea0*/  LOP3.LUT R2, R0, 0x2, RZ, 0x3c, !PT ;  /* 0x0000000200027812 */ /* 0x004fe200078e3cff */
[----:B------:R-:W-:Y:S04]  /*deb0*/  SHFL.IDX PT, R13, R13, R0, 0x1c1f ;  /* 0x001c1f000d0d7589 */ /* 0x000fe800000e0000 */
[----:B------:R-:W0:Y:S04]  /*dec0*/  SHFL.IDX PT, R12, R59, R2, 0x1c1f ;  /* 0x001c1f023b0c7589 */ /* 0x000e2800000e0000 */
[----:B------:R-:W-:Y:S04]  /*ded0*/  SHFL.IDX PT, R39, R39, R0, 0x1c1f ;  /* 0x001c1f0027277589 */ /* 0x000fe800000e0000 */
[----:B------:R-:W1:Y:S04]  /*dee0*/  SHFL.IDX PT, R30, R41, R2, 0x1c1f ;  /* 0x001c1f02291e7589 */ /* 0x000e6800000e0000 */
[----:B------:R-:W-:Y:S04]  /*def0*/  SHFL.IDX PT, R15, R15, R0, 0x1c1f ;  /* 0x001c1f000f0f7589 */ /* 0x000fe800000e0000 */
[----:B------:R-:W-:Y:S04]  /*df00*/  SHFL.IDX PT, R14, R33, R2, 0x1c1f ;  /* 0x001c1f02210e7589 */ /* 0x000fe800000e0000 */
[----:B------:R-:W-:Y:S04]  /*df10*/  SHFL.IDX PT, R43, R43, R0, 0x1c1f ;  /* 0x001c1f002b2b7589 */ /* 0x000fe800000e0000 */
[----:B------:R-:W-:Y:S04]  /*df20*/  SHFL.IDX PT, R32, R31, R2, 0x1c1f ;  /* 0x001c1f021f207589 */ /* 0x000fe800000e0000 */
[----:B------:R-:W-:Y:S04]  /*df30*/  SHFL.IDX PT, R27, R27, R0, 0x1c1f ;  /* 0x001c1f001b1b7589 */ /* 0x000fe800000e0000 */
[----:B------:R-:W2:Y:S04]  /*df40*/  SHFL.IDX PT, R26, R29, R2, 0x1c1f ;  /* 0x001c1f021d1a7589 */ /* 0x000ea800000e0000 */
[----:B------:R-:W-:Y:S04]  /*df50*/  SHFL.IDX PT, R45, R45, R0, 0x1c1f ;  /* 0x001c1f002d2d7589 */ /* 0x000fe800000e0000 */
[----:B------:R-:W4:Y:S04]  /*df60*/  SHFL.IDX PT, R34, R21, R2, 0x1c1f ;  /* 0x001c1f0215227589 */ /* 0x000f2800000e0000 */
[----:B------:R-:W-:Y:S04]  /*df70*/  SHFL.IDX PT, R35, R35, R0, 0x1c1f ;  /* 0x001c1f0023237589 */ /* 0x000fe800000e0000 */
[----:B------:R-:W3:Y:S04]  /*df80*/  SHFL.IDX PT, R28, R37, R2, 0x1c1f ;  /* 0x001c1f02251c7589 */ /* 0x000ee800000e0000 */
[----:B------:R2:W-:Y:S04]  /*df90*/  SHFL.IDX PT, R47, R47, R0, 0x1c1f ;  /* 0x001c1f002f2f7589 */ /* 0x0005e800000e0000 */
[----:B------:R-:W3:Y:S01]  /*dfa0*/  SHFL.IDX PT, R36, R55, R2, 0x1c1f ;  /* 0x001c1f0237247589 */ /* 0x000ee200000e0000 */
[----:B0-----:R-:W-:-:S02]  /*dfb0*/  SEL R4, R13, R12, P1 ;  /* 0x0000000c0d047207 */ /* 0x001fc40000800000 */
[----:B------:R-:W-:Y:S02]  /*dfc0*/  SEL R6, R12, R13, P1 ;  /* 0x0000000d0c067207 */ /* 0x000fe40000800000 */
[----:B-1----:R-:W-:Y:S01]  /*dfd0*/  SEL R5, R39, R30, P1 ;  /* 0x0000001e27057207 */ /* 0x002fe20000800000 */
[----:B--2---:R-:W0:Y:S01]  /*dfe0*/  LDC R0, c[0x0][0xbe8] ;  /* 0x0002fa00ff007b82 */ /* 0x004e220000000800 */
[----:B------:R-:W-:Y:S02]  /*dff0*/  SEL R7, R30, R39, P1 ;  /* 0x000000271e077207 */ /* 0x000fe40000800000 */
[----:B------:R-:W-:Y:S02]  /*e000*/  MOV R30, R10 ;  /* 0x0000000a001e7202 */ /* 0x000fe40000000f00 */
[----:B------:R-:W-:Y:S01]  /*e010*/  MOV R29, R8 ;  /* 0x00000008001d7202 */ /* 0x000fe20000000f00 */
[----:B------:R1:W-:Y:S01]  /*e020*/  STSM.16.M88.4 [R40], R4 ;  /* 0x0000000428007844 */ /* 0x0003e20000000200 */
[----:B------:R-:W-:-:S02]  /*e030*/  SEL R8, R27, R26, P1 ;  /* 0x0000001a1b087207 */ /* 0x000fc40000800000 */
[----:B------:R-:W-:Y:S02]  /*e040*/  SEL R10, R26, R27, P1 ;  /* 0x0000001b1a0a7207 */ /* 0x000fe40000800000 */
[----:B----4-:R-:W-:Y:S02]  /*e050*/  SEL R9, R45, R34, P1 ;  /* 0x000000222d097207 */ /* 0x010fe40000800000 */
[----:B------:R-:W-:Y:S02]  /*e060*/  SEL R11, R34, R45, P1 ;  /* 0x0000002d220b7207 */ /* 0x000fe40000800000 */
[----:B---3--:R-:W-:Y:S02]  /*e070*/  SEL R12, R35, R28, P1 ;  /* 0x0000001c230c7207 */ /* 0x008fe40000800000 */
[----:B------:R-:W-:Y:S02]  /*e080*/  SEL R13, R47, R36, P1 ;  /* 0x000000242f0d7207 */ /* 0x000fe40000800000 */
[----:B-1----:R-:W-:-:S02]  /*e090*/  SEL R4, R15, R14, P1 ;  /* 0x0000000e0f047207 */ /* 0x002fc40000800000 */
[----:B------:R-:W-:Y:S02]  /*e0a0*/  SEL R6, R14, R15, P1 ;  /* 0x0000000f0e067207 */ /* 0x000fe40000800000 */
[----:B------:R-:W-:Y:S02]  /*e0b0*/  SEL R5, R43, R32, P1 ;  /* 0x000000202b057207 */ /* 0x000fe40000800000 */
[----:B------:R-:W-:Y:S02]  /*e0c0*/  SEL R7, R32, R43, P1 ;  /* 0x0000002b20077207 */ /* 0x000fe40000800000 */
[----:B------:R-:W-:Y:S02]  /*e0d0*/  SEL R14, R28, R35, P1 ;  /* 0x000000231c0e7207 */ /* 0x000fe40000800000 */
[----:B------:R-:W-:Y:S01]  /*e0e0*/  SEL R15, R36, R47, P1 ;  /* 0x0000002f240f7207 */ /* 0x000fe20000800000 */
[----:B------:R1:W-:Y:S04]  /*e0f0*/  STSM.16.M88.4 [R38], R4 ;  /* 0x0000000426007844 */ /* 0x0003e80000000200 */
[----:B------:R2:W-:Y:S04]  /*e100*/  STSM.16.M88.4 [R30], R8 ;  /* 0x000000081e007844 */ /* 0x0005e80000000200 */
[----:B------:R3:W-:Y:S01]  /*e110*/  STSM.16.M88.4 [R29], R12 ;  /* 0x0000000c1d007844 */ /* 0x0007e20000000200 */
[----:B------:R-:W-:Y:S01]  /*e120*/  IADD3 R26, P2, R46, UR4, RZ ;  /* 0x000000042e1a7c10 */ /* 0x000fe2000ff5e0ff */
[----:B------:R-:W-:Y:S01]  /*e130*/  IMAD.MOV.U32 R28, RZ, RZ, RZ ;  /* 0x000000ffff1c7224 */ /* 0x000fe200078e00ff */
[----:B------:R-:W-:Y:S01]  /*e140*/  SHF.R.S32.HI R34, RZ, 0x1f, R44 ;  /* 0x0000001fff227819 */ /* 0x000fe2000001142c */
[----:B------:R-:W-:Y:S01]  /*e150*/  IMAD R31, R42, 0xc0, R54 ;  /* 0x000000c02a1f7824 */ /* 0x000fe200078e0236 */
[----:B------:R-:W-:Y:S01]  /*e160*/  IADD3.X R27, R48, UR5, RZ, P2, !PT ;  /* 0x00000005301b7c10 */ /* 0x000fe200097fe4ff */
[----:B------:R-:W-:Y:S06]  /*e170*/  BAR.SYNC.DEFER_BLOCKING 0x1, 0x180 ;  /* 0x0046000000007b1d */ /* 0x000fec0000010000 */
[----:B------:R-:W-:Y:S01]  /*e180*/  ULDC.64 UR4, c[0x0][0xb90] ;  /* 0x0002e40000047ab9 */ /* 0x000fe20000000a00 */
[----:B------:R-:W-:Y:S01]  /*e190*/  SEL R32, R52, RZ, !P0 ;  /* 0x000000ff34207207 */ /* 0x000fe20004000000 */
[----:B------:R-:W-:Y:S01]  /*e1a0*/  ULDC UR8, c[0x0][0xa88] ;  /* 0x0002a20000087ab9 */ /* 0x000fe20000000800 */
[----:B------:R-:W-:Y:S01]  /*e1b0*/  SEL R33, R50, RZ, !P0 ;  /* 0x000000ff32217207 */ /* 0x000fe20004000000 */
[----:B------:R-:W4:Y:S04]  /*e1c0*/  LDL R36, [R1+0x60] ;  /* 0x0000600001247983 */ /* 0x000f280000100800 */
[----:B------:R-:W3:Y:S01]  /*e1d0*/  @P0 LDG.E R28, desc[UR40][R26.64] ;  /* 0x000000281a1c0981 */ /* 0x000ee2000c1e1900 */
[----:B0-----:R-:W-:-:S13]  /*e1e0*/  ISETP.NE.AND P2, PT, R0, 0x1, PT ;  /* 0x000000010000780c */ /* 0x001fda0003f45270 */
[----:B------:R-:W0:Y:S08]  /*e1f0*/  @P2 LDC R2, c[0x0][0xbec] ;  /* 0x0002fb00ff022b82 */ /* 0x000e300000000800 */
[----:B------:R-:W0:Y:S01]  /*e200*/  @P2 LDC R21, c[0x0][0xbf0] ;  /* 0x0002fc00ff152b82 */ /* 0x000e220000000800 */
[----:B-1----:R-:W-:Y:S02]  /*e210*/  IMAD R4, R34, UR4, RZ ;  /* 0x0000000422047c24 */ /* 0x002fe4000f8e02ff */
[----:B------:R-:W-:-:S02]  /*e220*/  IMAD.MOV.U32 R7, RZ, RZ, R31 ;  /* 0x000000ffff077224 */ /* 0x000fc400078e001f */
[----:B--2---:R-:W-:Y:S02]  /*e230*/  IMAD R11, R44, UR5, R4 ;  /* 0x000000052c0b7c24 */ /* 0x004fe4000f8e0204 */
[----:B0-----:R-:W-:-:S05]  /*e240*/  @P2 IMAD.HI.U32 R2, R31, R2, RZ ;  /* 0x000000021f022227 */ /* 0x001fca00078e00ff */
[----:B------:R-:W-:Y:S01]  /*e250*/  @P2 SHF.R.U32.HI R7, RZ, R21, R2 ;  /* 0x00000015ff072219 */ /* 0x000fe20000011602 */
[----:B------:R-:W-:-:S04]  /*e260*/  IMAD R2, R32, UR6, RZ ;  /* 0x0000000620027c24 */ /* 0x000fc8000f8e02ff */
[----:B------:R-:W-:-:S04]  /*e270*/  IMAD.MOV R9, RZ, RZ, -R7 ;  /* 0x000000ffff097224 */ /* 0x000fc800078e0a07 */
[----:B------:R-:W-:Y:S02]  /*e280*/  IMAD R9, R0, R9, R31 ;  /* 0x0000000900097224 */ /* 0x000fe400078e021f */
[----:B------:R-:W-:-:S03]  /*e290*/  IMAD R8, R33, UR7, R2 ;  /* 0x0000000721087c24 */ /* 0x000fc6000f8e0202 */
[----:B------:R-:W-:Y:S02]  /*e2a0*/  SHF.R.S32.HI R2, RZ, 0x1f, R9 ;  /* 0x0000001fff027819 */ /* 0x000fe40000011409 */
[----:B---3--:R-:W-:-:S03]  /*e2b0*/  SHF.R.S32.HI R29, RZ, 0x1f, R28 ;  /* 0x0000001fff1d7819 */ /* 0x008fc6000001141c */
[----:B------:R-:W-:Y:S01]  /*e2c0*/  IMAD.WIDE.U32 R4, R44, UR4, R28 ;  /* 0x000000042c047c25 */ /* 0x000fe2000f8e001c */
[----:B------:R-:W-:-:S03]  /*e2d0*/  ULDC.64 UR4, c[0x0][0xc08] ;  /* 0x0003020000047ab9 */ /* 0x000fc60000000a00 */
[----:B------:R-:W-:Y:S01]  /*e2e0*/  IMAD.IADD R5, R5, 0x1, R11 ;  /* 0x0000000105057824 */ /* 0x000fe200078e020b */
[----:B------:R-:W-:Y:S01]  /*e2f0*/  ISETP.NE.U32.AND P1, PT, RZ, UR4, PT ;  /* 0x00000004ff007c0c */ /* 0x000fe2000bf25070 */
[----:B------:R-:W-:-:S03]  /*e300*/  IMAD.WIDE.U32 R4, R33, UR6, R4 ;  /* 0x0000000621047c25 */ /* 0x000fc6000f8e0004 */
[----:B------:R-:W-:Y:S01]  /*e310*/  ISETP.NE.AND.EX P1, PT, RZ, UR5, PT, P1 ;  /* 0x00000005ff007c0c */ /* 0x000fe2000bf25310 */
[----:B------:R-:W-:Y:S01]  /*e320*/  ULDC.64 UR6, c[0x0][0xb88] ;  /* 0x0002e20000067ab9 */ /* 0x000fe20000000a00 */
[----:B------:R-:W-:Y:S02]  /*e330*/  SHF.R.S32.HI R11, RZ, 0x1f, R7 ;  /* 0x0000001fff0b7819 */ /* 0x000fe40000011407 */
[----:B------:R-:W-:Y:S01]  /*e340*/  IADD3 R6, P3, R7, R4, RZ ;  /* 0x0000000407067210 */ /* 0x000fe20007f7e0ff */
[----:B------:R-:W-:-:S03]  /*e350*/  IMAD R2, R2, UR6, RZ ;  /* 0x0000000602027c24 */ /* 0x000fc6000f8e02ff */
[----:B------:R-:W-:Y:S01]  /*e360*/  IADD3.X R7, R11, R5, R8, P3, !PT ;  /* 0x000000050b077210 */ /* 0x000fe20001ffe408 */
[C---:B------:R-:W-:Y:S02]  /*e370*/  IMAD R5, R9.reuse, UR7, R2 ;  /* 0x0000000709057c24 */ /* 0x040fe4000f8e0202 */
[----:B------:R-:W-:Y:S02]  /*e380*/  IMAD.WIDE.U32 R6, R9, UR6, R6 ;  /* 0x0000000609067c25 */ /* 0x000fe4000f8e0006 */
[----:B------:R-:W-:Y:S01]  /*e390*/  @P1 IADD3 R4, P3, R46, UR4, RZ ;  /* 0x000000042e041c10 */ /* 0x000fe2000ff7e0ff */
[----:B------:R-:W0:Y:S01]  /*e3a0*/  S2R R13, SR_TID.X ;  /* 0x00000000000d7919 */ /* 0x000e220000002100 */
[----:B------:R-:W-:Y:S01]  /*e3b0*/  ULDC.64 UR6, c[0x0][0xb50] ;  /* 0x0002d40000067ab9 */ /* 0x000fe20000000a00 */
[----:B------:R-:W-:Y:S01]  /*e3c0*/  IMAD.IADD R7, R7, 0x1, R5 ;  /* 0x0000000107077824 */ /* 0x000fe200078e0205 */
[----:B------:R-:W-:Y:S01]  /*e3d0*/  @P1 IADD3.X R5, R48, UR5, RZ, P3, !PT ;  /* 0x0000000530051c10 */ /* 0x000fe20009ffe4ff */
[----:B------:R-:W-:-:S06]  /*e3e0*/  IMAD.U32 R9, RZ, RZ, UR8 ;  /* 0x00000008ff097e24 */ /* 0x000fcc000f8e00ff */
[----:B------:R1:W5:Y:S01]  /*e3f0*/  @P1 LDG.E R9, desc[UR40][R4.64] ;  /* 0x0000002804091981 */ /* 0x000362000c1e1900 */
[----:B------:R-:W-:-:S04]  /*e400*/  LEA R8, P4, R6, UR6, 0x2 ;  /* 0x0000000606087c11 */ /* 0x000fc8000f8810ff */
[----:B------:R-:W-:Y:S01]  /*e410*/  LEA.HI.X R10, R6, UR7, R7, 0x2, P4 ;  /* 0x00000007060a7c11 */ /* 0x000fe2000a0f1407 */
[----:B0-----:R-:W-:-:S05]  /*e420*/  VIADD R46, R13, 0xffffff80 ;  /* 0xffffff800d2e7836 */ /* 0x001fca0000000000 */
[----:B------:R-:W-:-:S04]  /*e430*/  SHF.R.S32.HI R37, RZ, 0x1f, R46 ;  /* 0x0000001fff257819 */ /* 0x000fc8000001142e */
[----:B------:R-:W-:-:S04]  /*e440*/  LEA.HI R37, R37, R46, RZ, 0x3 ;  /* 0x0000002e25257211 */ /* 0x000fc800078f18ff */
[----:B------:R-:W-:-:S04]  /*e450*/  SHF.R.S32.HI R37, RZ, 0x3, R37 ;  /* 0x00000003ff257819 */ /* 0x000fc80000011425 */
[----:B----4-:R-:W-:Y:S01]  /*e460*/  LEA R11, R37, R36, 0x6 ;  /* 0x00000024250b7211 */ /* 0x010fe200078e30ff */
[----:B-1----:R-:W-:Y:S06]  /*e470*/  @P1 BRA `(.L_x_514) ;  /* 0x0000000000101947 */ /* 0x002fec0003800000 */
[----:B------:R-:W-:Y:S05]  /*e480*/  @!P0 BRA `(.L_x_514) ;  /* 0x00000000000c8947 */ /* 0x000fea0003800000 */
[----:B------:R-:W2:Y:S04]  /*e490*/  LDG.E R2, desc[UR40][R26.64] ;  /* 0x000000281a027981 */ /* 0x000ea8000c1e1900 */
[----:B-----5:R-:W2:Y:S02]  /*e4a0*/  LDG.E R9, desc[UR40][R26.64+0x4] ;  /* 0x000004281a097981 */ /* 0x020ea4000c1e1900 */
[----:B--2---:R-:W-:-:S07]  /*e4b0*/  IMAD.IADD R9, R9, 0x1, -R2 ;  /* 0x0000000109097824 */ /* 0x004fce00078e0a02 */
.L_x_514:
[----:B------:R-:W2:Y:S01]  /*e4c0*/  LDL R12, [R1+0x78] ;  /* 0x00007800010c7983 */ /* 0x000ea20000100800 */
[----:B------:R-:W-:Y:S01]  /*e4d0*/  VIADD R4, R13, 0xffffff80 ;  /* 0xffffff800d047836 */ /* 0x000fe20000000000 */
[----:B------:R-:W-:Y:S01]  /*e4e0*/  ULDC.64 UR4, c[0x0][0xaa0] ;  /* 0x0002a80000047ab9 */ /* 0x000fe20000000a00 */
[----:B-----5:R-:W-:Y:S01]  /*e4f0*/  IMAD R35, R9, R0, RZ ;  /* 0x0000000009237224 */ /* 0x020fe200078e02ff */
[----:B------:R-:W-:Y:S02]  /*e500*/  SHFL.IDX PT, R6, R8, RZ, 0x1c1f ;  /* 0x001c1fff08067589 */ /* 0x000fe400000e0000 */
[----:B------:R-:W-:Y:S02]  /*e510*/  SHF.R.S32.HI R2, RZ, 0x1f, R4 ;  /* 0x0000001fff027819 */ /* 0x000fe40000011404 */
[----:B------:R-:W0:Y:S02]  /*e520*/  SHFL.IDX PT, R7, R10, RZ, 0x1c1f ;  /* 0x001c1fff0a077589 */ /* 0x000e2400000e0000 */
[----:B------:R-:W-:-:S02]  /*e530*/  LEA.HI R2, R2, R4, RZ, 0x7 ;  /* 0x0000000402027211 */ /* 0x000fc400078f38ff */
[----:B------:R1:W-:Y:S02]  /*e540*/  SHFL.IDX PT, R30, R8, 0x1, 0x1c1f ;  /* 0x003c1f00081e7f89 */ /* 0x0003e400000e0000 */
[----:B------:R-:W-:Y:S02]  /*e550*/  LOP3.LUT R2, R2, 0xffffff80, RZ, 0xc0, !PT ;  /* 0xffffff8002027812 */ /* 0x000fe400078ec0ff */
[----:B------:R-:W3:Y:S03]  /*e560*/  SHFL.IDX PT, R31, R10, 0x1, 0x1c1f ;  /* 0x003c1f000a1f7f89 */ /* 0x000ee600000e0000 */
[----:B------:R-:W-:Y:S02]  /*e570*/  IMAD.IADD R2, R4, 0x1, -R2 ;  /* 0x0000000104027824 */ /* 0x000fe400078e0a02 */
[----:B------:R-:W-:-:S03]  /*e580*/  IMAD.WIDE R4, R11, 0x2, R24 ;  /* 0x000000020b047825 */ /* 0x000fc600078e0218 */
[----:B------:R-:W-:Y:S02]  /*e590*/  LOP3.LUT P0, RZ, R2, 0x3, RZ, 0xc0, !PT ;  /* 0x0000000302ff7812 */ /* 0x000fe4000780c0ff */
[C---:B------:R-:W-:Y:S02]  /*e5a0*/  LOP3.LUT R9, R4.reuse, 0x380, RZ, 0xc0, !PT ;  /* 0x0000038004097812 */ /* 0x040fe400078ec0ff */
[C---:B------:R-:W-:Y:S02]  /*e5b0*/  IADD3 R13, P3, R4.reuse, 0x1800, RZ ;  /* 0x00001800040d7810 */ /* 0x040fe40007f7e0ff */
[----:B------:R-:W-:Y:S02]  /*e5c0*/  SHF.R.U64 R9, R9, 0x3, RZ ;  /* 0x0000000309097819 */ /* 0x000fe400000012ff */
[----:B------:R-:W-:Y:S02]  /*e5d0*/  IADD3 R25, P4, R4, 0x3000, RZ ;  /* 0x0000300004197810 */ /* 0x000fe40007f9e0ff */
[----:B-1----:R-:W-:Y:S01]  /*e5e0*/  LOP3.LUT R8, R9, R4, RZ, 0x3c, !PT ;  /* 0x0000000409087212 */ /* 0x002fe200078e3cff */
[----:B------:R-:W-:Y:S01]  /*e5f0*/  IMAD.MOV.U32 R9, RZ, RZ, R5 ;  /* 0x000000ffff097224 */ /* 0x000fe200078e0005 */
[----:B------:R-:W-:-:S04]  /*e600*/  LOP3.LUT R24, R25, 0x380, RZ, 0xc0, !PT ;  /* 0x0000038019187812 */ /* 0x000fc800078ec0ff */
[----:B------:R-:W-:-:S04]  /*e610*/  SHF.R.U64 R24, R24, 0x3, RZ ;  /* 0x0000000318187819 */ /* 0x000fc800000012ff */
[----:B------:R-:W-:Y:S01]  /*e620*/  LOP3.LUT R24, R24, R25, RZ, 0x3c, !PT ;  /* 0x0000001918187212 */ /* 0x000fe200078e3cff */
[----:B------:R-:W-:Y:S01]  /*e630*/  IMAD.X R25, RZ, RZ, R5, P4 ;  /* 0x000000ffff197224 */ /* 0x000fe200020e0605 */
[----:B------:R-:W-:Y:S01]  /*e640*/  SHF.R.S32.HI R38, RZ, 0x1f, R46 ;  /* 0x0000001fff267819 */ /* 0x000fe2000001142e */
[----:B--2---:R-:W-:-:S04]  /*e650*/  IMAD R12, R42, 0xc0, R12 ;  /* 0x000000c02a0c7824 */ /* 0x004fc800078e020c */
[C---:B------:R-:W-:Y:S01]  /*e660*/  VIADD R2, R12.reuse, 0x8 ;  /* 0x000000080c027836 */ /* 0x040fe20000000000 */
[-C--:B------:R-:W-:Y:S02]  /*e670*/  ISETP.GE.OR P1, PT, R12, R35.reuse, P0 ;  /* 0x000000230c00720c */ /* 0x080fe40000726670 */
[----:B------:R-:W-:Y:S02]  /*e680*/  LOP3.LUT R12, R13, 0x380, RZ, 0xc0, !PT ;  /* 0x000003800d0c7812 */ /* 0x000fe400078ec0ff */
[----:B------:R-:W-:Y:S02]  /*e690*/  ISETP.GE.OR P0, PT, R2, R35, P0 ;  /* 0x000000230200720c */ /* 0x000fe40000706670 */
[----:B------:R-:W-:-:S04]  /*e6a0*/  SHF.R.U64 R12, R12, 0x3, RZ ;  /* 0x000000030c0c7819 */ /* 0x000fc800000012ff */
[----:B------:R-:W-:Y:S01]  /*e6b0*/  LOP3.LUT R12, R12, R13, RZ, 0x3c, !PT ;  /* 0x0000000d0c0c7212 */ /* 0x000fe200078e3cff */
[----:B------:R-:W-:Y:S02]  /*e6c0*/  IMAD.X R13, RZ, RZ, R5, P3 ;  /* 0x000000ffff0d7224 */ /* 0x000fe400018e0605 */
[----:B0-----:R-:W-:Y:S04]  /*e6d0*/  @!P1 ST.E desc[UR40][R6.64], R20 ;  /* 0x0000001406009985 */ /* 0x001fe8000c101928 */
[----:B---3--:R0:W-:Y:S01]  /*e6e0*/  @!P0 ST.E desc[UR40][R30.64], R3 ;  /* 0x000000031e008985 */ /* 0x0081e2000c101928 */
[----:B------:R-:W-:-:S03]  /*e6f0*/  IADD3 R21, P0, R4, 0x4800, RZ ;  /* 0x0000480004157810 */ /* 0x000fc60007f1e0ff */
[----:B------:R-:W2:Y:S01]  /*e700*/  LD.E.128 R8, desc[UR40][R8.64] ;  /* 0x0000002808087980 */ /* 0x000ea2000c101d00 */
[----:B------:R-:W-:-:S03]  /*e710*/  LOP3.LUT R2, R21, 0x380, RZ, 0xc0, !PT ;  /* 0x0000038015027812 */ /* 0x000fc600078ec0ff */
[----:B------:R-:W3:Y:S01]  /*e720*/  LD.E.128 R12, desc[UR40][R12.64] ;  /* 0x000000280c0c7980 */ /* 0x000ee2000c101d00 */
[----:B------:R-:W-:Y:S01]  /*e730*/  SHF.R.U64 R2, R2, 0x3, RZ ;  /* 0x0000000302027819 */ /* 0x000fe200000012ff */
[----:B0-----:R-:W-:-:S03]  /*e740*/  IMAD R3, R29, UR4, RZ ;  /* 0x000000041d037c24 */ /* 0x001fc6000f8e02ff */
[----:B------:R-:W-:Y:S01]  /*e750*/  LOP3.LUT R4, R2, R21, RZ, 0x3c, !PT ;  /* 0x0000001502047212 */ /* 0x000fe200078e3cff */
[----:B------:R-:W4:Y:S01]  /*e760*/  LD.E.128 R24, desc[UR40][R24.64] ;  /* 0x0000002818187980 */ /* 0x000f22000c101d00 */
[----:B------:R-:W0:Y:S01]  /*e770*/  @P2 LDC R29, c[0x0][0xbec] ;  /* 0x0002fb00ff1d2b82 */ /* 0x000e220000000800 */
[----:B------:R-:W-:Y:S01]  /*e780*/  IMAD R21, R28, UR5, R3 ;  /* 0x000000051c157c24 */ /* 0x000fe2000f8e0203 */
[----:B------:R-:W-:Y:S01]  /*e790*/  LEA.HI R38, R38, R46, RZ, 0x3 ;  /* 0x0000002e26267211 */ /* 0x000fe200078f18ff */
[----:B------:R-:W-:Y:S01]  /*e7a0*/  IMAD.WIDE.U32 R2, R28, UR4, RZ ;  /* 0x000000041c027c25 */ /* 0x000fe2000f8e00ff */
[----:B------:R-:W-:Y:S01]  /*e7b0*/  ULDC.64 UR4, c[0x0][0xae8] ;  /* 0x0002ba0000047ab9 */ /* 0x000fe20000000a00 */
[----:B------:R-:W-:Y:S02]  /*e7c0*/  IADD3.X R5, RZ, R5, RZ, P0, !PT ;  /* 0x00000005ff057210 */ /* 0x000fe400007fe4ff */
[----:B------:R-:W-:Y:S01]  /*e7d0*/  IMAD.IADD R3, R3, 0x1, R21 ;  /* 0x0000000103037824 */ /* 0x000fe200078e0215 */
[----:B------:R-:W1:Y:S01]  /*e7e0*/  @P2 LDC R31, c[0x0][0xbf0] ;  /* 0x0002fc00ff1f2b82 */ /* 0x000e620000000800 */
[----:B------:R-:W-:-:S02]  /*e7f0*/  IMAD R21, R34, UR4, RZ ;  /* 0x0000000422157c24 */ /* 0x000fc4000f8e02ff */
[----:B------:R-:W2:Y:S01]  /*e800*/  LDL R34, [R1+0x88] ;  /* 0x0000880001227983 */ /* 0x000ea20000100800 */
[----:B------:R-:W-:-:S03]  /*e810*/  LOP3.LUT R38, R38, 0xfffffff8, RZ, 0xc0, !PT ;  /* 0xfffffff826267812 */ /* 0x000fc600078ec0ff */
[----:B------:R-:W5:Y:S01]  /*e820*/  LD.E.128 R4, desc[UR40][R4.64] ;  /* 0x0000002804047980 */ /* 0x000f62000c101d00 */
[----:B------:R-:W-:Y:S02]  /*e830*/  IMAD R21, R44, UR5, R21 ;  /* 0x000000052c157c24 */ /* 0x000fe4000f8e0215 */
[----:B------:R-:W-:Y:S01]  /*e840*/  IMAD.IADD R38, R46, 0x1, -R38 ;  /* 0x000000012e267824 */ /* 0x000fe200078e0a26 */
[----:B------:R-:W-:Y:S01]  /*e850*/  @!PT LDS RZ, [RZ] ;  /* 0x00000000fffff984 */ /* 0x000fe20000000800 */
[----:B------:R-:W-:Y:S01]  /*e860*/  @!PT LDS RZ, [RZ] ;  /* 0x00000000fffff984 */ /* 0x000fe20000000800 */
[----:B------:R-:W-:Y:S01]  /*e870*/  @!PT LDS RZ, [RZ] ;  /* 0x00000000fffff984 */ /* 0x000fe20000000800 */
[----:B------:R-:W-:Y:S01]  /*e880*/  @!PT LDS RZ, [RZ] ;  /* 0x00000000fffff984 */ /* 0x000fe20000000800 */
[----:B------:R0:W-:Y:S06]  /*e890*/  MEMBAR.ALL.CTA ;  /* 0x0000000000007992 */ /* 0x0001ec0000008000 */
[----:B0-----:R-:W0:Y:S01]  /*e8a0*/  FENCE.VIEW.ASYNC.S ;  /* 0x00000000000073c6 */ /* 0x001e220000000000 */
[----:B------:R-:W-:Y:S01]  /*e8b0*/  IMAD.WIDE.U32 R2, R44, UR4, R2 ;  /* 0x000000042c027c25 */ /* 0x000fe2000f8e0002 */
[----:B------:R-:W-:-:S03]  /*e8c0*/  ULDC.64 UR4, c[0x0][0xaf0] ;  /* 0x0002bc0000047ab9 */ /* 0x000fc60000000a00 */
[----:B------:R-:W-:-:S04]  /*e8d0*/  IMAD R20, R38, 0x30, R37 ;  /* 0x0000003026147824 */ /* 0x000fc800078e0225 */
[----:B------:R-:W-:-:S04]  /*e8e0*/  IMAD R30, R42, 0xc0, R20 ;  /* 0x000000c02a1e7824 */ /* 0x000fc800078e0214 */
[----:B------:R-:W-:-:S04]  /*e8f0*/  @P2 IMAD.HI.U32 R20, R30, R29, RZ ;  /* 0x0000001d1e142227 */ /* 0x000fc800078e00ff */
[----:B------:R-:W-:Y:S02]  /*e900*/  IMAD.IADD R3, R3, 0x1, R21 ;  /* 0x0000000103037824 */ /* 0x000fe400078e0215 */
[----:B------:R-:W-:Y:S01]  /*e910*/  IMAD.MOV.U32 R21, RZ, RZ, R30 ;  /* 0x000000ffff157224 */ /* 0x000fe200078e001e */
[----:B-1----:R-:W-:Y:S01]  /*e920*/  @P2 SHF.R.U32.HI R21, RZ, R31, R20 ;  /* 0x0000001fff152219 */ /* 0x002fe20000011614 */
[----:B------:R-:W-:Y:S02]  /*e930*/  IMAD R28, R32, UR4, RZ ;  /* 0x00000004201c7c24 */ /* 0x000fe4000f8e02ff */
[----:B------:R-:W-:Y:S01]  /*e940*/  IMAD.WIDE.U32 R2, R33, UR4, R2 ;  /* 0x0000000421027c25 */ /* 0x000fe2000f8e0002 */
[----:B------:R-:W-:-:S03]  /*e950*/  SHF.R.S32.HI R20, RZ, 0x1f, R21 ;  /* 0x0000001fff147819 */ /* 0x000fc60000011415 */
[----:B------:R-:W-:Y:S01]  /*e960*/  IMAD R29, R33, UR5, R28 ;  /* 0x00000005211d7c24 */ /* 0x000fe2000f8e021c */
[----:B------:R-:W-:Y:S01]  /*e970*/  ULDC.64 UR4, c[0x0][0xae0] ;  /* 0x0002b80000047ab9 */ /* 0x000fe20000000a00 */
[----:B------:R-:W-:Y:S02]  /*e980*/  IMAD.MOV R31, RZ, RZ, -R21 ;  /* 0x000000ffff1f7224 */ /* 0x000fe400078e0a15 */
[----:B------:R-:W-:Y:S02]  /*e990*/  IMAD.IADD R3, R3, 0x1, R29 ;  /* 0x0000000103037824 */ /* 0x000fe400078e021d */
[----:B------:R-:W-:Y:S02]  /*e9a0*/  IMAD R29, R0, R31, R30 ;  /* 0x0000001f001d7224 */ /* 0x000fe400078e021e */
[----:B------:R-:W-:Y:S02]  /*e9b0*/  IMAD R20, R20, UR4, RZ ;  /* 0x0000000414147c24 */ /* 0x000fe4000f8e02ff */
[----:B------:R-:W-:Y:S01]  /*e9c0*/  IMAD.WIDE.U32 R2, R21, UR4, R2 ;  /* 0x0000000415027c25 */ /* 0x000fe2000f8e0002 */
[----:B------:R-:W-:-:S03]  /*e9d0*/  SHF.R.S32.HI R0, RZ, 0x1f, R29 ;  /* 0x0000001fff007819 */ /* 0x000fc6000001141d */
[----:B------:R-:W-:Y:S01]  /*e9e0*/  IMAD R31, R21, UR5, R20 ;  /* 0x00000005151f7c24 */ /* 0x000fe2000f8e0214 */
[----:B------:R-:W-:Y:S02]  /*e9f0*/  ULDC.64 UR4, c[0x0][0xad8] ;  /* 0x0002b60000047ab9 */ /* 0x000fe40000000a00 */
[----:B------:R-:W-:Y:S02]  /*ea00*/  IMAD R0, R0, UR4, RZ ;  /* 0x0000000400007c24 */ /* 0x000fe4000f8e02ff */
[----:B------:R-:W-:Y:S02]  /*ea10*/  IMAD.IADD R3, R3, 0x1, R31 ;  /* 0x0000000103037824 */ /* 0x000fe400078e021f */
[C---:B------:R-:W-:Y:S02]  /*ea20*/  IMAD R21, R29.reuse, UR5, R0 ;  /* 0x000000051d157c24 */ /* 0x040fe4000f8e0200 */
[----:B------:R-:W-:Y:S01]  /*ea30*/  IMAD.WIDE.U32 R2, R29, UR4, R2 ;  /* 0x000000041d027c25 */ /* 0x000fe2000f8e0002 */
[----:B------:R-:W-:-:S04]  /*ea40*/  ULDC.64 UR4, c[0x0][0xa80] ;  /* 0x0002a00000047ab9 */ /* 0x000fc80000000a00 */
[----:B------:R-:W-:Y:S02]  /*ea50*/  IADD3 R3, R3, R21, RZ ;  /* 0x0000001503037210 */ /* 0x000fe40007ffe0ff */
[----:B------:R-:W-:Y:S01]  /*ea60*/  LEA R30, P0, R2, UR4, 0x1 ;  /* 0x00000004021e7c11 */ /* 0x000fe2000f8008ff */
[----:B------:R-:W-:Y:S01]  /*ea70*/  IMAD R32, R42, 0xc0, R37 ;  /* 0x000000c02a207824 */ /* 0x000fe200078e0225 */
[----:B------:R-:W-:Y:S02]  /*ea80*/  ULDC UR4, c[0x0][0xac8] ;  /* 0x0002b20000047ab9 */ /* 0x000fe40000000800 */
[----:B------:R-:W-:Y:S01]  /*ea90*/  LEA.HI.X R31, R2, UR5, R3, 0x1, P0 ;  /* 0x00000005021f7c11 */ /* 0x000fe200080f0c03 */
[----:B0-----:R-:W0:Y:S04]  /*eaa0*/  SHFL.IDX PT, R20, R30, RZ, 0x181f ;  /* 0x00181fff1e147589 */ /* 0x001e2800000e0000 */
[----:B------:R-:W1:Y:S04]  /*eab0*/  SHFL.IDX PT, R28, R30, 0x1, 0x181f ;  /* 0x00381f001e1c7f89 */ /* 0x000e6800000e0000 */
[----:B------:R-:W1:Y:S01]  /*eac0*/  SHFL.IDX PT, R33, R30, 0x2, 0x181f ;  /* 0x00581f001e217f89 */ /* 0x000e6200000e0000 */
[----:B------:R-:W-:-:S03]  /*ead0*/  ISETP.GE.AND P0, PT, R36, UR4, PT ;  /* 0x0000000424007c0c */ /* 0x000fc6000bf06270 */
[----:B------:R-:W2:Y:S01]  /*eae0*/  SHFL.IDX PT, R3, R31, RZ, 0x181f ;  /* 0x00181fff1f037589 */ /* 0x000ea200000e0000 */
[----:B------:R-:W-:-:S03]  /*eaf0*/  VIADD R0, R32, 0x30 ;  /* 0x0000003020007836 */ /* 0x000fc60000000000 */
[----:B------:R-:W2:Y:S01]  /*eb00*/  SHFL.IDX PT, R21, R31, 0x1, 0x181f ;  /* 0x00381f001f157f89 */ /* 0x000ea200000e0000 */
[----:B------:R-:W-:-:S03]  /*eb10*/  VIADD R2, R32, 0x60 ;  /* 0x0000006020027836 */ /* 0x000fc60000000000 */
[----:B------:R-:W2:Y:S01]  /*eb20*/  SHFL.IDX PT, R29, R31, 0x2, 0x181f ;  /* 0x00581f001f1d7f89 */ /* 0x000ea200000e0000 */
[-C--:B------:R-:W-:Y:S02]  /*eb30*/  ISETP.GE.OR P1, PT, R32, R35.reuse, P0 ;  /* 0x000000232000720c */ /* 0x080fe40000726670 */
[-C--:B------:R-:W-:Y:S02]  /*eb40*/  ISETP.GE.OR P2, PT, R0, R35.reuse, P0 ;  /* 0x000000230000720c */ /* 0x080fe40000746670 */
[----:B------:R-:W-:Y:S01]  /*eb50*/  ISETP.GE.OR P3, PT, R2, R35, P0 ;  /* 0x000000230200720c */ /* 0x000fe20000766670 */
[----:B------:R-:W-:-:S08]  /*eb60*/  VIADD R0, R18, 0x13220 ;  /* 0x0001322012007836 */ /* 0x000fd00000000000 */
[C---:B0-----:R-:W-:Y:S02]  /*eb70*/  @!P1 LEA R2, P4, R36.reuse, R20, 0x1 ;  /* 0x0000001424029211 */ /* 0x041fe400078808ff */
[C---:B-1----:R-:W-:Y:S02]  /*eb80*/  @!P2 LEA R20, P5, R36.reuse, R28, 0x1 ;  /* 0x0000001c2414a211 */ /* 0x042fe400078a08ff */
[----:B------:R-:W-:Y:S02]  /*eb90*/  @!P3 LEA R28, P6, R36, R33, 0x1 ;  /* 0x00000021241cb211 */ /* 0x000fe400078c08ff */
[----:B------:R-:W-:-:S04]  /*eba0*/  PRMT R0, RZ, 0x654, R0 ;  /* 0x00000654ff007816 */ /* 0x000fc80000000000 */
[----:B------:R0:W-:Y:S02]  /*ebb0*/  SYNCS.ARRIVE.TRANS64.RED.A1T0 RZ, [R0+URZ], RZ ;  /* 0x000000ff00ff79a7 */ /* 0x0001e4000810043f */
[----:B0-----:R-:W-:-:S05]  /*ebc0*/  VIADD R0, R32, 0x90 ;  /* 0x0000009020007836 */ /* 0x001fca0000000000 */
[----:B------:R-:W-:Y:S01]  /*ebd0*/  ISETP.GE.OR P0, PT, R0, R35, P0 ;  /* 0x000000230000720c */ /* 0x000fe20000706670 */
[----:B------:R-:W0:Y:S04]  /*ebe0*/  SHFL.IDX PT, R30, R30, 0x3, 0x181f ;  /* 0x00781f001e1e7f89 */ /* 0x000e2800000e0000 */
[----:B------:R-:W1:Y:S01]  /*ebf0*/  SHFL.IDX PT, R31, R31, 0x3, 0x181f ;  /* 0x00781f001f1f7f89 */ /* 0x000e6200000e0000 */
[C-C-:B--2---:R-:W-:Y:S02]  /*ec00*/  @!P1 LEA.HI.X R3, R36.reuse, R3, R34.reuse, 0x1, P4 ;  /* 0x0000000324039211 */ /* 0x144fe400020f0c22 */
[C-C-:B------:R-:W-:Y:S02]  /*ec10*/  @!P2 LEA.HI.X R21, R36.reuse, R21, R34.reuse, 0x1, P5 ;  /* 0x000000152415a211 */ /* 0x140fe400028f0c22 */
[----:B------:R-:W-:Y:S01]  /*ec20*/  @!P3 LEA.HI.X R29, R36, R29, R34, 0x1, P6 ;  /* 0x0000001d241db211 */ /* 0x000fe200030f0c22 */
[----:B------:R2:W-:Y:S04]  /*ec30*/  @!P1 ST.E.128 desc[UR40][R2.64], R8 ;  /* 0x0000000802009985 */ /* 0x0005e8000c101d28 */
[----:B---3--:R2:W-:Y:S04]  /*ec40*/  @!P2 ST.E.128 desc[UR40][R20.64], R12 ;  /* 0x0000000c1400a985 */ /* 0x0085e8000c101d28 */
[----:B----4-:R2:W-:Y:S01]  /*ec50*/  @!P3 ST.E.128 desc[UR40][R28.64], R24 ;  /* 0x000000181c00b985 */ /* 0x0105e2000c101d28 */
[----:B01----:R-:W-:Y:S05]  /*ec60*/  @P0 BRA `(.L_x_515) ;  /* 0x0000000800800947 */ /* 0x003fea0003800000 */
[----:B--2---:R-:W-:-:S04]  /*ec70*/  LEA R2, P0, R36, R30, 0x1 ;  /* 0x0000001e24027211 */ /* 0x004fc800078008ff */
[----:B------:R-:W-:-:S05]  /*ec80*/  LEA.HI.X R3, R36, R31, R34, 0x1, P0 ;  /* 0x0000001f24037211 */ /* 0x000fca00000f0c22 */
[----:B-----5:R0:W-:Y:S01]  /*ec90*/  ST.E.128 desc[UR40][R2.64], R4 ;  /* 0x0000000402007985 */ /* 0x0201e2000c101d28 */
[----:B------:R-:W-:Y:S05]  /*eca0*/  BRA `(.L_x_515) ;  /* 0x0000000800707947 */ /* 0x000fea0003800000 */
.L_x_513:
[----:B------:R-:W2:Y:S01]  /*ecb0*/  LDL.LU R4, [R1+0x48] ;  /* 0x0000480001047983 */ /* 0x000ea20000300800 */
[----:B------:R-:W-:Y:S01]  /*ecc0*/  ULDC.64 UR4, c[0x0][0xc00] ;  /* 0x0003000000047ab9 */ /* 0x000fe20000000a00 */
[----:B------:R-:W-:Y:S01]  /*ecd0*/  IMAD.MOV.U32 R6, RZ, RZ, RZ ;  /* 0x000000ffff067224 */ /* 0x000fe200078e00ff */
[----:B------:R-:W1:Y:S01]  /*ece0*/  LDC R25, c[0x0][0xbe8] ;  /* 0x0002fa00ff197b82 */ /* 0x000e620000000800 */
[----:B------:R-:W3:Y:S01]  /*ecf0*/  LDL.LU R0, [R1+0x4c] ;  /* 0x00004c0001007983 */ /* 0x000ee20000300800 */
[----:B------:R-:W-:-:S04]  /*ed00*/  ISETP.NE.U32.AND P0, PT, RZ, UR4, PT ;  /* 0x00000004ff007c0c */ /* 0x000fc8000bf05070 */
[----:B------:R-:W-:Y:S02]  /*ed10*/  ISETP.NE.AND.EX P0, PT, RZ, UR5, PT, P0 ;  /* 0x00000005ff007c0c */ /* 0x000fe4000bf05300 */
[----:B--2---:R-:W-:-:S04]  /*ed20*/  IADD3 R2, P1, R4, UR4, RZ ;  /* 0x0000000404027c10 */ /* 0x004fc8000ff3e0ff */
[----:B---3--:R-:W-:Y:S01]  /*ed30*/  IADD3.X R3, R0, UR5, RZ, P1, !PT ;  /* 0x0000000500037c10 */ /* 0x008fe20008ffe4ff */
[----:B------:R-:W-:Y:S02]  /*ed40*/  ULDC.64 UR4, c[0x0][0xc08] ;  /* 0x0003020000047ab9 */ /* 0x000fe40000000a00 */
[----:B------:R-:W-:-:S04]  /*ed50*/  ISETP.NE.U32.AND P1, PT, RZ, UR4, PT ;  /* 0x00000004ff007c0c */ /* 0x000fc8000bf25070 */
[----:B------:R2:W5:Y:S01]  /*ed60*/  @P0 LDG.E R6, desc[UR40][R2.64] ;  /* 0x0000002802060981 */ /* 0x000562000c1e1900 */
[----:B------:R-:W-:Y:S01]  /*ed70*/  ISETP.NE.AND.EX P1, PT, RZ, UR5, PT, P1 ;  /* 0x00000005ff007c0c */ /* 0x000fe2000bf25310 */
[----:B------:R-:W3:-:S12]  /*ed80*/  S2R R7, SR_TID.X ;  /* 0x0000000000077919 */ /* 0x000ed80000002100 */
[----:B------:R-:W-:Y:S01]  /*ed90*/  @P1 IADD3 R4, P2, R4, UR4, RZ ;  /* 0x0000000404041c10 */ /* 0x000fe2000ff5e0ff */
[----:B------:R-:W-:-:S03]  /*eda0*/  ULDC UR4, c[0x0][0xa88] ;  /* 0x0002a20000047ab9 */ /* 0x000fc60000000800 */
[----:B------:R-:W-:Y:S01]  /*edb0*/  @P1 IADD3.X R5, R0, UR5, RZ, P2, !PT ;  /* 0x0000000500051c10 */ /* 0x000fe200097fe4ff */
[----:B------:R-:W-:-:S06]  /*edc0*/  IMAD.U32 R0, RZ, RZ, UR4 ;  /* 0x00000004ff007e24 */ /* 0x000fcc000f8e00ff */
[----:B------:R2:W5:Y:S01]  /*edd0*/  @P1 LDG.E R0, desc[UR40][R4.64] ;  /* 0x0000002804001981 */ /* 0x000562000c1e1900 */
[----:B-1----:R-:W-:Y:S01]  /*ede0*/  ISETP.NE.AND P2, PT, R25, 0x1, PT ;  /* 0x000000011900780c */ /* 0x002fe20003f45270 */
[----:B---3--:R-:W-:-:S12]  /*edf0*/  VIADD R26, R7, 0xffffff80 ;  /* 0xffffff80071a7836 */ /* 0x008fd80000000000 */
[----:B------:R-:W1:Y:S01]  /*ee00*/  @P2 LDC R27, c[0x0][0xbec] ;  /* 0x0002fb00ff1b2b82 */ /* 0x000e620000000800 */
[----:B------:R-:W-:Y:S01]  /*ee10*/  ISETP.GE.AND P3, PT, R26, 0xc0, PT ;  /* 0x000000c01a00780c */ /* 0x000fe20003f66270 */
[----:B--2---:R-:W-:-:S12]  /*ee20*/  @P1 BRA `(.L_x_516) ;  /* 0x0000000000101947 */ /* 0x004fd80003800000 */
[----:B------:R-:W-:Y:S05]  /*ee30*/  @!P0 BRA `(.L_x_516) ;  /* 0x00000000000c8947 */ /* 0x000fea0003800000 */
[----:B------:R-:W2:Y:S04]  /*ee40*/  LDG.E R5, desc[UR40][R2.64] ;  /* 0x0000002802057981 */ /* 0x000ea8000c1e1900 */
[----:B-----5:R-:W2:Y:S02]  /*ee50*/  LDG.E R0, desc[UR40][R2.64+0x4] ;  /* 0x0000042802007981 */ /* 0x020ea4000c1e1900 */
[----:B--2---:R-:W-:-:S07]  /*ee60*/  IADD3 R0, -R5, R0, RZ ;  /* 0x0000000005007210 */ /* 0x004fce0007ffe1ff */
.L_x_516:
[----:B------:R-:W2:Y:S04]  /*ee70*/  LDL.LU R3, [R1+0x40] ;  /* 0x0000400001037983 */ /* 0x000ea80000300800 */
[----:B------:R-:W3:Y:S04]  /*ee80*/  LDL.LU R2, [R1+0x5c] ;  /* 0x00005c0001027983 */ /* 0x000ee80000300800 */
[----:B------:R-:W4:Y:S04]  /*ee90*/  LDL R24, [R1+0x44] ;  /* 0x0000440001187983 */ /* 0x000f280000100800 */
[----:B------:R0:W5:Y:S01]  /*eea0*/  LDL R14, [R1+0x58] ;  /* 0x00005800010e7983 */ /* 0x0001620000100800 */
[----:B------:R-:W-:Y:S01]  /*eeb0*/  BSSY B1, `(.L_x_517) ;  /* 0x000002d000017945 */ /* 0x000fe20003800000 */
[----:B-----5:R-:W-:-:S02]  /*eec0*/  SHF.R.S32.HI R11, RZ, 0x1f, R6 ;  /* 0x0000001fff0b7819 */ /* 0x020fc40000011406 */
[----:B--2---:R-:W-:Y:S02]  /*eed0*/  SEL R13, R3, RZ, !P0 ;  /* 0x000000ff030d7207 */ /* 0x004fe40004000000 */
[----:B---3--:R-:W-:Y:S02]  /*eee0*/  SEL R12, R2, RZ, !P0 ;  /* 0x000000ff020c7207 */ /* 0x008fe40004000000 */
[----:B----4-:R-:W-:Y:S01]  /*eef0*/  SHF.R.S32.HI R10, RZ, 0x1f, R24 ;  /* 0x0000001fff0a7819 */ /* 0x010fe20000011418 */
[----:B0-----:R-:W-:Y:S06]  /*ef00*/  @P3 BRA `(.L_x_518) ;  /* 0x00000000009c3947 */ /* 0x001fec0003800000 */
[----:B------:R-:W0:Y:S01]  /*ef10*/  LDC R9, c[0x0][0xbe8] ;  /* 0x0002fa00ff097b82 */ /* 0x000e220000000800 */
[----:B------:R-:W-:-:S04]  /*ef20*/  IMAD R2, R14, 0xc0, R7 ;  /* 0x000000c00e027824 */ /* 0x000fc800078e0207 */
[----:B------:R-:W-:Y:S02]  /*ef30*/  VIADD R8, R2, 0xffffff80 ;  /* 0xffffff8002087836 */ /* 0x000fe40000000000 */
[----:B0-----:R-:W-:-:S05]  /*ef40*/  IMAD R3, R0, R9, RZ ;  /* 0x0000000900037224 */ /* 0x001fca00078e02ff */
[----:B------:R-:W-:-:S13]  /*ef50*/  ISETP.GE.AND P0, PT, R8, R3, PT ;  /* 0x000000030800720c */ /* 0x000fda0003f06270 */
[----:B------:R-:W-:Y:S05]  /*ef60*/  @P0 BRA `(.L_x_518) ;  /* 0x0000000000840947 */ /* 0x000fea0003800000 */
[----:B------:R-:W-:Y:S01]  /*ef70*/  ISETP.NE.AND P0, PT, R9, 0x1, PT ;  /* 0x000000010900780c */ /* 0x000fe20003f05270 */
[----:B------:R-:W-:Y:S01]  /*ef80*/  ULDC.64 UR4, c[0x0][0xb90] ;  /* 0x0002e40000047ab9 */ /* 0x000fe20000000a00 */
[----:B------:R-:W-:Y:S02]  /*ef90*/  IMAD.MOV.U32 R2, RZ, RZ, R6 ;  /* 0x000000ffff027224 */ /* 0x000fe400078e0006 */
[----:B------:R-:W-:Y:S02]  /*efa0*/  IMAD R7, R10, UR4, RZ ;  /* 0x000000040a077c24 */ /* 0x000fe4000f8e02ff */
[----:B------:R-:W-:Y:S02]  /*efb0*/  IMAD.MOV.U32 R3, RZ, RZ, R11 ;  /* 0x000000ffff037224 */ /* 0x000fe400078e000b */
[----:B------:R-:W-:Y:S02]  /*efc0*/  IMAD.MOV.U32 R5, RZ, RZ, R8 ;  /* 0x000000ffff057224 */ /* 0x000fe400078e0008 */
[----:B------:R-:W-:-:S03]  /*efd0*/  IMAD.WIDE.U32 R2, R24, UR4, R2 ;  /* 0x0000000418027c25 */ /* 0x000fc6000f8e0002 */
[----:B------:R-:W0:Y:S01]  /*efe0*/  @P0 LDC R15, c[0x0][0xbec] ;  /* 0x0002fb00ff0f0b82 */ /* 0x000e220000000800 */
[----:B------:R-:W-:Y:S01]  /*eff0*/  IMAD R7, R24, UR5, R7 ;  /* 0x0000000518077c24 */ /* 0x000fe2000f8e0207 */
[----:B------:R-:W-:-:S03]  /*f000*/  ULDC.64 UR4, c[0x0][0xb98] ;  /* 0x0002e60000047ab9 */ /* 0x000fc60000000a00 */
[----:B------:R-:W-:-:S03]  /*f010*/  IMAD.IADD R3, R3, 0x1, R7 ;  /* 0x0000000103037824 */ /* 0x000fc600078e0207 */
[----:B------:R-:W2:Y:S01]  /*f020*/  @P0 LDC R21, c[0x0][0xbf0] ;  /* 0x0002fc00ff150b82 */ /* 0x000ea20000000800 */
[----:B------:R-:W-:-:S04]  /*f030*/  IMAD.WIDE.U32 R2, R13, UR4, R2 ;  /* 0x000000040d027c25 */ /* 0x000fc8000f8e0002 */
[----:B0-----:R-:W-:-:S05]  /*f040*/  @P0 IMAD.HI.U32 R4, R8, R15, RZ ;  /* 0x0000000f08040227 */ /* 0x001fca00078e00ff */
[----:B--2---:R-:W-:Y:S01]  /*f050*/  @P0 SHF.R.U32.HI R5, RZ, R21, R4 ;  /* 0x00000015ff050219 */ /* 0x004fe20000011604 */
[----:B------:R-:W-:-:S03]  /*f060*/  IMAD R4, R12, UR4, RZ ;  /* 0x000000040c047c24 */ /* 0x000fc6000f8e02ff */
[----:B------:R-:W-:Y:S01]  /*f070*/  IADD3 R2, P0, R5, R2, RZ ;  /* 0x0000000205027210 */ /* 0x000fe20007f1e0ff */
[----:B------:R-:W-:-:S04]  /*f080*/  IMAD.MOV R7, RZ, RZ, -R5 ;  /* 0x000000ffff077224 */ /* 0x000fc800078e0a05 */
[----:B------:R-:W-:Y:S01]  /*f090*/  IMAD R7, R9, R7, R8 ;  /* 0x0000000709077224 */ /* 0x000fe200078e0208 */
[----:B------:R-:W-:Y:S01]  /*f0a0*/  SHF.R.S32.HI R9, RZ, 0x1f, R5 ;  /* 0x0000001fff097819 */ /* 0x000fe20000011405 */
[----:B------:R-:W-:Y:S01]  /*f0b0*/  IMAD R8, R13, UR5, R4 ;  /* 0x000000050d087c24 */ /* 0x000fe2000f8e0204 */
[----:B------:R-:W-:Y:S02]  /*f0c0*/  ULDC.64 UR4, c[0x0][0xb88] ;  /* 0x0002e20000047ab9 */ /* 0x000fe40000000a00 */
[----:B------:R-:W-:Y:S02]  /*f0d0*/  SHF.R.S32.HI R4, RZ, 0x1f, R7 ;  /* 0x0000001fff047819 */ /* 0x000fe40000011407 */
[----:B------:R-:W-:-:S03]  /*f0e0*/  IADD3.X R3, R9, R3, R8, P0, !PT ;  /* 0x0000000309037210 */ /* 0x000fc600007fe408 */
[----:B------:R-:W-:Y:S02]  /*f0f0*/  IMAD R4, R4, UR4, RZ ;  /* 0x0000000404047c24 */ /* 0x000fe4000f8e02ff */
[----:B------:R-:W-:-:S04]  /*f100*/  IMAD.WIDE.U32 R2, R7, UR4, R2 ;  /* 0x0000000407027c25 */ /* 0x000fc8000f8e0002 */
[----:B------:R-:W-:Y:S01]  /*f110*/  IMAD R5, R7, UR5, R4 ;  /* 0x0000000507057c24 */ /* 0x000fe2000f8e0204 */
[----:B------:R-:W-:Y:S02]  /*f120*/  ULDC.64 UR4, c[0x0][0xb50] ;  /* 0x0002d40000047ab9 */ /* 0x000fe40000000a00 */
[----:B------:R-:W-:Y:S01]  /*f130*/  LEA R4, P0, R2, UR4, 0x2 ;  /* 0x0000000402047c11 */ /* 0x000fe2000f8010ff */
[----:B------:R-:W-:-:S05]  /*f140*/  IMAD.IADD R3, R3, 0x1, R5 ;  /* 0x0000000103037824 */ /* 0x000fca00078e0205 */
[----:B------:R-:W-:Y:S02]  /*f150*/  LEA.HI.X R5, R2, UR5, R3, 0x2, P0 ;  /* 0x0000000502057c11 */ /* 0x000fe400080f1403 */
[----:B------:R-:W-:-:S05]  /*f160*/  MOV R3, 0xff800000 ;  /* 0xff80000000037802 */ /* 0x000fca0000000f00 */
[----:B------:R0:W-:Y:S02]  /*f170*/  STG.E desc[UR40][R4.64], R3 ;  /* 0x0000000304007986 */ /* 0x0001e4000c101928 */
.L_x_518:
[----:B------:R-:W-:Y:S05]  /*f180*/  BSYNC B1 ;  /* 0x0000000000017941 */ /* 0x000fea0003800000 */
.L_x_517:
[----:B------:R-:W2:Y:S04]  /*f190*/  LDL R15, [R1+0x60] ;  /* 0x00006000010f7983 */ /* 0x000ea80000100800 */
[----:B------:R-:W3:Y:S01]  /*f1a0*/  LDL R20, [R1+0x88] ;  /* 0x0000880001147983 */ /* 0x000ee20000100800 */
[--C-:B0-----:R-:W-:Y:S01]  /*f1b0*/  SHF.R.S32.HI R4, RZ, 0x1f, R26.reuse ;  /* 0x0000001fff047819 */ /* 0x101fe2000001141a */
[----:B------:R-:W0:Y:S01]  /*f1c0*/  @P2 LDC R9, c[0x0][0xbf0] ;  /* 0x0002fc00ff092b82 */ /* 0x000e220000000800 */
[----:B------:R-:W-:Y:S01]  /*f1d0*/  SHF.R.S32.HI R21, RZ, 0x1f, R26 ;  /* 0x0000001fff157819 */ /* 0x000fe2000001141a */
[----:B------:R-:W-:Y:S01]  /*f1e0*/  ULDC.64 UR4, c[0x0][0xaa0] ;  /* 0x0002a80000047ab9 */ /* 0x000fe20000000a00 */
[-C--:B------:R-:W-:Y:S01]  /*f1f0*/  LEA.HI R4, R4, R26.reuse, RZ, 0x3 ;  /* 0x0000001a04047211 */ /* 0x080fe200078f18ff */
[----:B------:R-:W-:Y:S01]  /*f200*/  IMAD R3, R11, UR4, RZ ;  /* 0x000000040b037c24 */ /* 0x000fe2000f8e02ff */
[----:B------:R-:W-:-:S02]  /*f210*/  LEA.HI R21, R21, R26, RZ, 0x3 ;  /* 0x0000001a15157211 */ /* 0x000fc400078f18ff */
[----:B------:R-:W-:Y:S01]  /*f220*/  LOP3.LUT R4, R4, 0xfffffff8, RZ, 0xc0, !PT ;  /* 0xfffffff804047812 */ /* 0x000fe200078ec0ff */
[C---:B------:R-:W-:Y:S01]  /*f230*/  IMAD R5, R6.reuse, UR5, R3 ;  /* 0x0000000506057c24 */ /* 0x040fe2000f8e0203 */
[----:B------:R-:W-:Y:S01]  /*f240*/  SHF.R.S32.HI R21, RZ, 0x3, R21 ;  /* 0x00000003ff157819 */ /* 0x000fe20000011415 */
[----:B------:R-:W-:Y:S01]  /*f250*/  IMAD.WIDE.U32 R2, R6, UR4, RZ ;  /* 0x0000000406027c25 */ /* 0x000fe2000f8e00ff */
[----:B------:R-:W-:-:S03]  /*f260*/  ULDC.64 UR4, c[0x0][0xae8] ;  /* 0x0002ba0000047ab9 */ /* 0x000fc60000000a00 */
[----:B------:R-:W-:Y:S02]  /*f270*/  IMAD.IADD R4, R26, 0x1, -R4 ;  /* 0x000000011a047824 */ /* 0x000fe400078e0a04 */
[----:B------:R-:W-:Y:S02]  /*f280*/  IMAD.IADD R3, R3, 0x1, R5 ;  /* 0x0000000103037824 */ /* 0x000fe400078e0205 */
[----:B------:R-:W-:Y:S02]  /*f290*/  IMAD R6, R4, 0x30, R21 ;  /* 0x0000003004067824 */ /* 0x000fe400078e0215 */
[----:B------:R-:W-:Y:S02]  /*f2a0*/  IMAD R4, R10, UR4, RZ ;  /* 0x000000040a047c24 */ /* 0x000fe4000f8e02ff */
[----:B------:R-:W-:Y:S02]  /*f2b0*/  IMAD R8, R14, 0xc0, R6 ;  /* 0x000000c00e087824 */ /* 0x000fe400078e0206 */
[----:B------:R-:W-:-:S02]  /*f2c0*/  IMAD R7, R24, UR5, R4 ;  /* 0x0000000518077c24 */ /* 0x000fc4000f8e0204 */
[----:B-1----:R-:W-:-:S04]  /*f2d0*/  @P2 IMAD.HI.U32 R4, R8, R27, RZ ;  /* 0x0000001b08042227 */ /* 0x002fc800078e00ff */
[----:B------:R-:W-:Y:S01]  /*f2e0*/  IMAD.WIDE.U32 R2, R24, UR4, R2 ;  /* 0x0000000418027c25 */ /* 0x000fe2000f8e0002 */
[----:B------:R-:W-:-:S03]  /*f2f0*/  ULDC.64 UR4, c[0x0][0xaf0] ;  /* 0x0002bc0000047ab9 */ /* 0x000fc60000000a00 */
[----:B------:R-:W-:Y:S01]  /*f300*/  IMAD.MOV.U32 R5, RZ, RZ, R8 ;  /* 0x000000ffff057224 */ /* 0x000fe200078e0008 */
[----:B0-----:R-:W-:Y:S01]  /*f310*/  @P2 SHF.R.U32.HI R5, RZ, R9, R4 ;  /* 0x00000009ff052219 */ /* 0x001fe20000011604 */
[----:B------:R-:W-:Y:S02]  /*f320*/  IMAD.IADD R3, R3, 0x1, R7 ;  /* 0x0000000103037824 */ /* 0x000fe400078e0207 */
[----:B------:R-:W-:Y:S01]  /*f330*/  IMAD R6, R12, UR4, RZ ;  /* 0x000000040c067c24 */ /* 0x000fe2000f8e02ff */
[--C-:B------:R-:W-:Y:S01]  /*f340*/  SHF.R.S32.HI R4, RZ, 0x1f, R5.reuse ;  /* 0x0000001fff047819 */ /* 0x100fe20000011405 */
[----:B------:R-:W-:Y:S02]  /*f350*/  IMAD.MOV R7, RZ, RZ, -R5 ;  /* 0x000000ffff077224 */ /* 0x000fe400078e0a05 */
[C---:B------:R-:W-:Y:S02]  /*f360*/  IMAD R9, R13.reuse, UR5, R6 ;  /* 0x000000050d097c24 */ /* 0x040fe4000f8e0206 */
[----:B------:R-:W-:Y:S01]  /*f370*/  IMAD.WIDE.U32 R2, R13, UR4, R2 ;  /* 0x000000040d027c25 */ /* 0x000fe2000f8e0002 */
[----:B------:R-:W-:-:S03]  /*f380*/  ULDC.64 UR4, c[0x0][0xae0] ;  /* 0x0002b80000047ab9 */ /* 0x000fc60000000a00 */
[----:B------:R-:W-:Y:S02]  /*f390*/  IMAD R7, R25, R7, R8 ;  /* 0x0000000719077224 */ /* 0x000fe400078e0208 */
[----:B------:R-:W-:Y:S02]  /*f3a0*/  IMAD R6, R4, UR4, RZ ;  /* 0x0000000404067c24 */ /* 0x000fe4000f8e02ff */
[----:B------:R-:W-:Y:S01]  /*f3b0*/  IMAD.IADD R3, R3, 0x1, R9 ;  /* 0x0000000103037824 */ /* 0x000fe200078e0209 */
[----:B------:R-:W-:Y:S01]  /*f3c0*/  SHF.R.S32.HI R4, RZ, 0x1f, R7 ;  /* 0x0000001fff047819 */ /* 0x000fe20000011407 */
[C---:B------:R-:W-:Y:S02]  /*f3d0*/  IMAD R9, R5.reuse, UR5, R6 ;  /* 0x0000000505097c24 */ /* 0x040fe4000f8e0206 */
[----:B------:R-:W-:Y:S01]  /*f3e0*/  IMAD.WIDE.U32 R2, R5, UR4, R2 ;  /* 0x0000000405027c25 */ /* 0x000fe2000f8e0002 */
[----:B------:R-:W-:-:S03]  /*f3f0*/  ULDC.64 UR4, c[0x0][0xad8] ;  /* 0x0002b60000047ab9 */ /* 0x000fc60000000a00 */
[----:B------:R-:W-:Y:S02]  /*f400*/  IMAD R4, R4, UR4, RZ ;  /* 0x0000000404047c24 */ /* 0x000fe4000f8e02ff */
[----:B------:R-:W-:Y:S02]  /*f410*/  IMAD.IADD R3, R3, 0x1, R9 ;  /* 0x0000000103037824 */ /* 0x000fe400078e0209 */
[C---:B------:R-:W-:Y:S02]  /*f420*/  IMAD R5, R7.reuse, UR5, R4 ;  /* 0x0000000507057c24 */ /* 0x040fe4000f8e0204 */
[----:B------:R-:W-:Y:S01]  /*f430*/  IMAD.WIDE.U32 R2, R7, UR4, R2 ;  /* 0x0000000407027c25 */ /* 0x000fe2000f8e0002 */
[----:B------:R-:W-:-:S03]  /*f440*/  ULDC.64 UR4, c[0x0][0xa80] ;  /* 0x0002a00000047ab9 */ /* 0x000fc60000000a00 */
[----:B------:R-:W-:Y:S01]  /*f450*/  IMAD R14, R14, 0xc0, R21 ;  /* 0x000000c00e0e7824 */ /* 0x000fe200078e0215 */
[----:B------:R-:W-:Y:S01]  /*f460*/  IADD3 R3, R3, R5, RZ ;  /* 0x0000000503037210 */ /* 0x000fe20007ffe0ff */
[----:B------:R-:W-:Y:S01]  /*f470*/  IMAD R25, R0, R25, RZ ;  /* 0x0000001900197224 */ /* 0x000fe200078e02ff */
[----:B------:R-:W-:Y:S01]  /*f480*/  LEA R4, P0, R2, UR4, 0x1 ;  /* 0x0000000402047c11 */ /* 0x000fe2000f8008ff */
[----:B------:R-:W-:Y:S01]  /*f490*/  ULDC UR4, c[0x0][0xac8] ;  /* 0x0002b20000047ab9 */ /* 0x000fe20000000800 */
[----:B------:R-:W-:Y:S02]  /*f4a0*/  VIADD R0, R14, 0x30 ;  /* 0x000000300e007836 */ /* 0x000fe40000000000 */
[----:B------:R-:W-:Y:S01]  /*f4b0*/  LEA.HI.X R8, R2, UR5, R3, 0x1, P0 ;  /* 0x0000000502087c11 */ /* 0x000fe200080f0c03 */
[----:B------:R-:W0:Y:S01]  /*f4c0*/  SHFL.IDX PT, R6, R4, RZ, 0x181f ;  /* 0x00181fff04067589 */ /* 0x000e2200000e0000 */
[C---:B------:R-:W-:Y:S02]  /*f4d0*/  VIADD R2, R14.reuse, 0x60 ;  /* 0x000000600e027836 */ /* 0x040fe40000000000 */
[----:B------:R-:W-:Y:S01]  /*f4e0*/  VIADD R3, R14, 0x90 ;  /* 0x000000900e037836 */ /* 0x000fe20000000000 */
[----:B------:R-:W1:Y:S04]  /*f4f0*/  SHFL.IDX PT, R9, R4, 0x1, 0x181f ;  /* 0x00381f0004097f89 */ /* 0x000e6800000e0000 */
[----:B------:R-:W4:Y:S04]  /*f500*/  SHFL.IDX PT, R11, R4, 0x2, 0x181f ;  /* 0x00581f00040b7f89 */ /* 0x000f2800000e0000 */
[----:B------:R-:W3:Y:S04]  /*f510*/  SHFL.IDX PT, R5, R8, RZ, 0x181f ;  /* 0x00181fff08057589 */ /* 0x000ee800000e0000 */
[----:B------:R1:W5:Y:S04]  /*f520*/  SHFL.IDX PT, R13, R4, 0x3, 0x181f ;  /* 0x00781f00040d7f89 */ /* 0x00036800000e0000 */
[----:B------:R-:W5:Y:S04]  /*f530*/  SHFL.IDX PT, R7, R8, 0x1, 0x181f ;  /* 0x00381f0008077f89 */ /* 0x000f6800000e0000 */
[----:B------:R-:W5:Y:S04]  /*f540*/  SHFL.IDX PT, R10, R8, 0x2, 0x181f ;  /* 0x00581f00080a7f89 */ /* 0x000f6800000e0000 */
[----:B------:R5:W5:Y:S01]  /*f550*/  SHFL.IDX PT, R12, R8, 0x3, 0x181f ;  /* 0x00781f00080c7f89 */ /* 0x000b6200000e0000 */
[----:B--2---:R-:W-:-:S04]  /*f560*/  ISETP.GE.AND P0, PT, R15, UR4, PT ;  /* 0x000000040f007c0c */ /* 0x004fc8000bf06270 */
[-C--:B------:R-:W-:Y:S02]  /*f570*/  ISETP.GE.OR P3, PT, R14, R25.reuse, P0 ;  /* 0x000000190e00720c */ /* 0x080fe40000766670 */
[-C--:B------:R-:W-:Y:S02]  /*f580*/  ISETP.GE.OR P2, PT, R0, R25.reuse, P0 ;  /* 0x000000190000720c */ /* 0x080fe40000746670 */
[-C--:B------:R-:W-:Y:S02]  /*f590*/  ISETP.GE.OR P1, PT, R2, R25.reuse, P0 ;  /* 0x000000190200720c */ /* 0x080fe40000726670 */
[----:B------:R-:W-:-:S07]  /*f5a0*/  ISETP.GE.OR P0, PT, R3, R25, P0 ;  /* 0x000000190300720c */ /* 0x000fce0000706670 */
[C---:B0-----:R-:W-:Y:S02]  /*f5b0*/  @!P3 LEA R2, P6, R15.reuse, R6, 0x1 ;  /* 0x000000060f02b211 */ /* 0x041fe400078c08ff */
[C---:B-1----:R-:W-:Y:S02]  /*f5c0*/  @!P2 LEA R4, P5, R15.reuse, R9, 0x1 ;  /* 0x000000090f04a211 */ /* 0x042fe400078a08ff */
[C---:B----4-:R-:W-:Y:S02]  /*f5d0*/  @!P1 LEA R6, P4, R15.reuse, R11, 0x1 ;  /* 0x0000000b0f069211 */ /* 0x050fe400078808ff */
[C-C-:B---3--:R-:W-:Y:S02]  /*f5e0*/  @!P3 LEA.HI.X R3, R15.reuse, R5, R20.reuse, 0x1, P6 ;  /* 0x000000050f03b211 */ /* 0x148fe400030f0c14 */
[C---:B-----5:R-:W-:Y:S02]  /*f5f0*/  @!P0 LEA R8, P6, R15.reuse, R13, 0x1 ;  /* 0x0000000d0f088211 */ /* 0x060fe400078c08ff */
[C-C-:B------:R-:W-:Y:S01]  /*f600*/  @!P2 LEA.HI.X R5, R15.reuse, R7, R20.reuse, 0x1, P5 ;  /* 0x000000070f05a211 */ /* 0x140fe200028f0c14 */
[----:B------:R1:W-:Y:S01]  /*f610*/  @!P3 ST.E.128 desc[UR40][R2.64], RZ ;  /* 0x000000ff0200b985 */ /* 0x0003e2000c101d28 */
[----:B------:R-:W-:-:S02]  /*f620*/  @!P1 LEA.HI.X R7, R15, R10, R20, 0x1, P4 ;  /* 0x0000000a0f079211 */ /* 0x000fc400020f0c14 */
[----:B------:R-:W-:Y:S01]  /*f630*/  @!P0 LEA.HI.X R9, R15, R12, R20, 0x1, P6 ;  /* 0x0000000c0f098211 */ /* 0x000fe200030f0c14 */
[----:B------:R1:W-:Y:S04]  /*f640*/  @!P2 ST.E.128 desc[UR40][R4.64], RZ ;  /* 0x000000ff0400a985 */ /* 0x0003e8000c101d28 */
[----:B------:R1:W-:Y:S04]  /*f650*/  @!P1 ST.E.128 desc[UR40][R6.64], RZ ;  /* 0x000000ff06009985 */ /* 0x0003e8000c101d28 */
[----:B------:R1:W-:Y:S02]  /*f660*/  @!P0 ST.E.128 desc[UR40][R8.64], RZ ;  /* 0x000000ff08008985 */ /* 0x0003e4000c101d28 */
.L_x_515:
[----:B------:R-:W-:Y:S05]  /*f670*/  BSYNC B0 ;  /* 0x0000000000007941 */ /* 0x000fea0003800000 */
.L_x_512:
[----:B------:R-:W3:Y:S01]  /*f680*/  LDL R0, [R1+0xc] ;  /* 0x00000c0001007983 */ /* 0x000ee20000100800 */
[----:B------:R-:W-:Y:S02]  /*f690*/  ULDC UR4, c[0x0][0xc3c] ;  /* 0x00030f0000047ab9 */ /* 0x000fe40000000800 */
[----:B---3--:R-:W-:-:S13]  /*f6a0*/  ISETP.GE.AND P0, PT, R0, UR4, PT ;  /* 0x0000000400007c0c */ /* 0x008fda000bf06270 */
[----:B------:R-:W-:Y:S05]  /*f6b0*/  @!P0 BRA `(.L_x_519) ;  /* 0xffffff1800988947 */ /* 0x000fea000383ffff */
[----:B------:R-:W-:Y:S05]  /*f6c0*/  BRA `(.L_x_417) ;  /* 0x0000007000147947 */ /* 0x000fea0003800000 */
.L_x_415:
[----:B------:R-:W-:-:S08]  /*f6d0*/  NOP ;  /* 0x0000000000007918 */ /* 0x000fd00000000000 */
[----:B--2---:R-:W0:-:S00]  /*f6e0*/  USETMAXREG.DEALLOC.CTAPOOL 0x20 ;  /* 0x00000020000079c8 */ /* 0x004e0000080e0500 */
[----:B0-----:R-:W2:Y:S01]  /*f6f0*/  LDL.LU R2, [R1+0x30] ;  /* 0x0000300001027983 */ /* 0x001ea20000300800 */
[----:B------:R-:W-:-:S06]  /*f700*/  LOP3.LUT R0, R0, 0x3, RZ, 0xc0, !PT ;  /* 0x0000000300007812 */ /* 0x000fcc00078ec0ff */
[----:B------:R-:W0:Y:S02]  /*f710*/  SHFL.IDX PT, R0, R0, RZ, 0x1f ;  /* 0x00001fff00007589 */ /* 0x000e2400000e0000 */
[----:B0-----:R-:W-:-:S13]  /*f720*/  ISETP.NE.AND P0, PT, R0, RZ, PT ;  /* 0x000000ff0000720c */ /* 0x001fda0003f05270 */
[----:B------:R-:W-:-:S04]  /*f730*/  @P0 MOV R0, 0x400 ;  /* 0x0000040000000802 */ /* 0x000fc80000000f00 */
[----:B------:R-:W-:Y:S01]  /*f740*/  @P0 LEA R0, R3, R0, 0x18 ;  /* 0x0000000003000211 */ /* 0x000fe200078ec0ff */
[----:B------:R-:W-:Y:S06]  /*f750*/  @P0 BAR.SYNC.DEFER_BLOCKING 0x5, 0x200 ;  /* 0x0148000000000b1d */ /* 0x000fec0000010000 */
[----:B------:R0:W1:Y:S02]  /*f760*/  @P0 LDS.128 R16, [R0+0x132d0] ;  /* 0x0132d00000100984 */ /* 0x0000640000000c00 */
[----:B------:R-:W-:Y:S06]  /*f770*/  @P0 BAR.ARV 0x4, 0x200 ;  /* 0x0108000000000b1d */ /* 0x000fec0000002000 */
[----:B--2---:R-:W-:-:S04]  /*f780*/  LOP3.LUT R2, R2, 0xffffffef, RZ, 0xc0, !PT ;  /* 0xffffffef02027812 */ /* 0x004fc800078ec0ff */
[----:B------:R-:W-:-:S05]  /*f790*/  @P0 LOP3.LUT R2, R2, 0x10, RZ, 0xfc, !PT ;  /* 0x0000001002020812 */ /* 0x000fca00078efcff */
[----:B------:R0:W-:Y:S01]  /*f7a0*/  STL [R1+0x30], R2 ;  /* 0x0000300201007387 */ /* 0x0001e20000100800 */
[----:B-1----:R-:W-:Y:S05]  /*f7b0*/  @P0 BRA `(.L_x_520) ;  /* 0x0000000800040947 */ /* 0x002fea0003800000 */
[----:B0-----:R-:W0:Y:S01]  /*f7c0*/  S2R R2, SR_TID.X ;  /* 0x0000000000027919 */ /* 0x001e220000002100 */
[----:B------:R-:W-:Y:S01]  /*f7d0*/  ULDC UR4, c[0x0][0xc3c] ;  /* 0x00030f0000047ab9 */ /* 0x000fe20000000800 */
[----:B------:R-:W-:Y:S01]  /*f7e0*/  IMAD.MOV.U32 R0, RZ, RZ, RZ ;  /* 0x000000ffff007224 */ /* 0x000fe200078e00ff */
[----:B------:R-:W1:Y:S01]  /*f7f0*/  S2UR UR6, SR_CTAID.X ;  /* 0x00000000000679c3 */ /* 0x000e620000002500 */
[----:B------:R-:W-:Y:S01]  /*f800*/  ULDC UR5, c[0x0][0xc38] ;  /* 0x00030e0000057ab9 */ /* 0x000fe20000000800 */
        /* <DEDUP_REMOVED lines=27> */
[----:B------:R-:W-:-:S05]  /*f9c0*/  IMAD.IADD R7, R2, 0x1, R7 ;  /* 0x0000000102077824 */ /* 0x000fca00078e0207 */
[----:B------:R-:W0:Y:S02]  /*f9d0*/  SHFL.IDX PT, R4, R7, 0x1f, 0x1f ;  /* 0x03e01f0007047f89 */ /* 0x000e2400000e0000 */
[----:B0-----:R-:W-:-:S04]  /*f9e0*/  IMAD R4, R4, UR5, RZ ;  /* 0x0000000504047c24 */ /* 0x001fc8000f8e02ff */
[----:B------:R-:W-:Y:S01]  /*f9f0*/  IMAD.MOV.U32 R3, RZ, RZ, R4 ;  /* 0x000000ffff037224 */ /* 0x000fe200078e0004 */
[----:B-1----:R-:W-:-:S13]  /*fa00*/  ISETP.GT.AND P6, PT, R4, UR6, PT ;  /* 0x0000000604007c0c */ /* 0x002fda000bfc4270 */
[----:B------:R-:W-:Y:S05]  /*fa10*/  @P6 BRA `(.L_x_521) ;  /* 0x00000000009c6947 */ /* 0x000fea0003800000 */
[----:B------:R-:W0:Y:S01]  /*fa20*/  LDC R6, c[0x0][0xc3c] ;  /* 0x00030f00ff067b82 */ /* 0x000e220000000800 */
[----:B------:R-:W-:Y:S01]  /*fa30*/  IMAD.MOV.U32 R4, RZ, RZ, R3 ;  /* 0x000000ffff047224 */ /* 0x000fe200078e0003 */
[----:B------:R-:W-:Y:S01]  /*fa40*/  UMOV UR4, URZ ;  /* 0x0000003f00047c82 */ /* 0x000fe20008000000 */
[----:B------:R-:W-:Y:S01]  /*fa50*/  ULDC UR7, c[0x0][0xc3c] ;  /* 0x00030f0000077ab9 */ /* 0x000fe20000000800 */
[----:B------:R-:W-:-:S05]  /*fa60*/  ULDC UR5, c[0x0][0xc38] ;  /* 0x00030e0000057ab9 */ /* 0x000fca0000000800 */
.L_x_525:
[----:B------:R-:W-:Y:S01]  /*fa70*/  UIADD3 UR4, UR4, 0x1f, URZ ;  /* 0x0000001f04047890 */ /* 0x000fe2000fffe03f */
[----:B------:R-:W-:-:S05]  /*fa80*/  IMAD.U32 R19, RZ, RZ, UR7 ;  /* 0x00000007ff137e24 */ /* 0x000fca000f8e00ff */
[----:B0-----:R-:W-:-:S13]  /*fa90*/  ISETP.LE.AND P6, PT, R6, UR4, PT ;  /* 0x0000000406007c0c */ /* 0x001fda000bfc3270 */
[----:B------:R-:W-:Y:S05]  /*faa0*/  @P6 BRA `(.L_x_522) ;  /* 0x0000000400246947 */ /* 0x000fea0003800000 */
[----:B------:R-:W-:Y:S01]  /*fab0*/  VIADD R7, R5, UR4 ;  /* 0x0000000405077c36 */ /* 0x000fe20008000000 */
[----:B------:R-:W-:Y:S01]  /*fac0*/  BSSY B0, `(.L_x_523) ;  /* 0x0000007000007945 */ /* 0x000fe20003800000 */
[----:B------:R-:W-:-:S03]  /*fad0*/  IMAD.MOV.U32 R0, RZ, RZ, RZ ;  /* 0x000000ffff007224 */ /* 0x000fc600078e00ff */
[----:B------:R-:W-:-:S13]  /*fae0*/  ISETP.GE.OR P6, PT, R7, R6, !P0 ;  /* 0x000000060700720c */ /* 0x000fda00047c6670 */
[----:B------:R-:W-:Y:S05]  /*faf0*/  @P6 BRA `(.L_x_524) ;  /* 0x00000000000c6947 */ /* 0x000fea0003800000 */
[----:B------:R-:W0:Y:S02]  /*fb00*/  LDC.64 R2, c[0x0][0xc80] ;  /* 0x00032000ff027b82 */ /* 0x000e240000000a00 */
[----:B0-----:R-:W-:-:S05]  /*fb10*/  IMAD.WIDE R2, R7, 0x4, R2 ;  /* 0x0000000407027825 */ /* 0x001fca00078e0202 */
[----:B------:R0:W5:Y:S02]  /*fb20*/  LDG.E R0, desc[UR40][R2.64] ;  /* 0x0000002802007981 */ /* 0x000164000c1e1900 */
.L_x_524:
[----:B------:R-:W-:Y:S05]  /*fb30*/  BSYNC B0 ;  /* 0x0000000000007941 */ /* 0x000fea0003800000 */
.L_x_523:
[----:B0----5:R-:W0:Y:S02]  /*fb40*/  SHFL.UP PT, R2, R0, 0x1, RZ ;  /* 0x0420000000027989 */ /* 0x021e2400000e00ff */
[----:B0-----:R-:W-:-:S04]  /*fb50*/  SEL R3, R2, RZ, P1 ;  /* 0x000000ff02037207 */ /* 0x001fc80000800000 */
[----:B------:R-:W-:-:S05]  /*fb60*/  IADD3 R3, R0, R3, RZ ;  /* 0x0000000300037210 */ /* 0x000fca0007ffe0ff */
        /* <DEDUP_REMOVED lines=12> */
[----:B------:R-:W0:Y:S02]  /*fc30*/  SHFL.IDX PT, R3, R9, 0x1f, 0x1f ;  /* 0x03e01f0009037f89 */ /* 0x000e2400000e0000 */
[----:B0-----:R-:W-:-:S04]  /*fc40*/  IMAD R3, R3, UR5, RZ ;  /* 0x0000000503037c24 */ /* 0x001fc8000f8e02ff */
[----:B------:R-:W-:-:S05]  /*fc50*/  IMAD.IADD R4, R3, 0x1, R4 ;  /* 0x0000000103047824 */ /* 0x000fca00078e0204 */
[----:B------:R-:W-:-:S13]  /*fc60*/  ISETP.GT.AND P6, PT, R4, UR6, PT ;  /* 0x0000000604007c0c */ /* 0x000fda000bfc4270 */
[----:B------:R-:W-:Y:S05]  /*fc70*/  @!P6 BRA `(.L_x_525) ;  /* 0xfffffffc007ce947 */ /* 0x000fea000383ffff */
[----:B------:R-:W-:-:S07]  /*fc80*/  IMAD.MOV.U32 R7, RZ, RZ, R9 ;  /* 0x000000ffff077224 */ /* 0x000fce00078e0009 */
.L_x_521:
[----:B------:R-:W-:-:S04]  /*fc90*/  IMAD.IADD R9, R4, 0x1, -R3 ;  /* 0x0000000104097824 */ /* 0x000fc800078e0a03 */
[----:B------:R-:W-:-:S05]  /*fca0*/  IMAD R2, R7, UR5, R9 ;  /* 0x0000000507027c24 */ /* 0x000fca000f8e0209 */
[----:B------:R-:W-:-:S13]  /*fcb0*/  ISETP.GT.AND P0, PT, R2, UR6, PT ;  /* 0x0000000602007c0c */ /* 0x000fda000bf04270 */
[----:B------:R-:W-:-:S04]  /*fcc0*/  VOTE.ANY R6, PT, !P0 ;  /* 0x0000000000067806 */ /* 0x000fc800040e0100 */
[----:B------:R-:W0:Y:S01]  /*fcd0*/  POPC R19, R6 ;  /* 0x0000000600137309 */ /* 0x000e220000000000 */
[----:B------:R-:W-:Y:S01]  /*fce0*/  ISETP.NE.AND P0, PT, R6, RZ, PT ;  /* 0x000000ff0600720c */ /* 0x000fe20003f05270 */
[----:B0-----:R-:W0:Y:S02]  /*fcf0*/  SHFL.IDX PT, R0, R0, R19, 0x1f ;  /* 0x00001f1300007589 */ /* 0x001e2400000e0000 */
[----:B0-----:R-:W-:-:S04]  /*fd00*/  IABS R4, R0 ;  /* 0x0000000000047213 */ /* 0x001fc80000000000 */
[----:B------:R-:W0:Y:S08]  /*fd10*/  I2F.RP R8, R4 ;  /* 0x0000000400087306 */ /* 0x000e300000209400 */
[----:B0-----:R-:W0:Y:S02]  /*fd20*/  MUFU.RCP R8, R8 ;  /* 0x0000000800087308 */ /* 0x001e240000001000 */
[----:B0-----:R-:W-:-:S06]  /*fd30*/  IADD3 R2, R8, 0xffffffe, RZ ;  /* 0x0ffffffe08027810 */ /* 0x001fcc0007ffe0ff */
[----:B------:R0:W1:Y:S01]  /*fd40*/  F2I.FTZ.U32.TRUNC.NTZ R3, R2 ;  /* 0x0000000200037305 */ /* 0x000062000021f000 */
[----:B------:R-:W-:Y:S05]  /*fd50*/  @!P0 BRA `(.L_x_526) ;  /* 0x0000000000088947 */ /* 0x000fea0003800000 */
[----:B------:R-:W-:-:S06]  /*fd60*/  VIADD R16, R19, 0xffffffff ;  /* 0xffffffff13107836 */ /* 0x000fcc0000000000 */
[----:B------:R2:W3:Y:S02]  /*fd70*/  SHFL.IDX PT, R16, R7, R16, 0x1f ;  /* 0x00001f1007107589 */ /* 0x0004e400000e0000 */
.L_x_526:
[----:B---3--:R-:W-:Y:S01]  /*fd80*/  IMAD R16, R16, UR5, R9 ;  /* 0x0000000510107c24 */ /* 0x008fe2000f8e0209 */
[----:B0-----:R-:W-:Y:S01]  /*fd90*/  IABS R2, R0 ;  /* 0x0000000000027213 */ /* 0x001fe20000000000 */
[----:B-12---:R-:W-:Y:S02]  /*fda0*/  IMAD.MOV R7, RZ, RZ, -R3 ;  /* 0x000000ffff077224 */ /* 0x006fe400078e0a03 */
[----:B------:R-:W-:Y:S01]  /*fdb0*/  VIADD R19, R19, UR4 ;  /* 0x0000000413137c36 */ /* 0x000fe20008000000 */
[----:B------:R-:W-:Y:S01]  /*fdc0*/  IADD3 R9, -R16, UR6, RZ ;  /* 0x0000000610097c10 */ /* 0x000fe2000fffe1ff */
[----:B------:R-:W-:Y:S02]  /*fdd0*/  IMAD.MOV R8, RZ, RZ, -R2 ;  /* 0x000000ffff087224 */ /* 0x000fe400078e0a02 */
[----:B------:R-:W-:Y:S01]  /*fde0*/  IMAD R7, R7, R4, RZ ;  /* 0x0000000407077224 */ /* 0x000fe200078e02ff */
[----:B------:R-:W-:Y:S01]  /*fdf0*/  IABS R6, R9 ;  /* 0x0000000900067213 */ /* 0x000fe20000000000 */
[----:B------:R-:W-:-:S04]  /*fe00*/  IMAD.MOV.U32 R2, RZ, RZ, RZ ;  /* 0x000000ffff027224 */ /* 0x000fc800078e00ff */
[----:B------:R-:W-:-:S04]  /*fe10*/  IMAD.HI.U32 R2, R3, R7, R2 ;  /* 0x0000000703027227 */ /* 0x000fc800078e0002 */
[----:B------:R-:W-:Y:S02]  /*fe20*/  IMAD.MOV.U32 R3, RZ, RZ, R6 ;  /* 0x000000ffff037224 */ /* 0x000fe400078e0006 */
[----:B------:R-:W-:Y:S02]  /*fe30*/  IMAD.MOV.U32 R6, RZ, RZ, R8 ;  /* 0x000000ffff067224 */ /* 0x000fe400078e0008 */
[----:B------:R-:W-:-:S04]  /*fe40*/  IMAD.HI.U32 R2, R2, R3, RZ ;  /* 0x0000000302027227 */ /* 0x000fc800078e00ff */
[----:B------:R-:W-:-:S05]  /*fe50*/  IMAD R3, R2, R6, R3 ;  /* 0x0000000602037224 */ /* 0x000fca00078e0203 */
[----:B------:R-:W-:-:S13]  /*fe60*/  ISETP.GT.U32.AND P1, PT, R4, R3, PT ;  /* 0x000000030400720c */ /* 0x000fda0003f24070 */
[----:B------:R-:W-:Y:S01]  /*fe70*/  @!P1 IMAD.IADD R3, R3, 0x1, -R4 ;  /* 0x0000000103039824 */ /* 0x000fe200078e0a04 */
[----:B------:R-:W-:Y:S02]  /*fe80*/  @!P1 IADD3 R2, R2, 0x1, RZ ;  /* 0x0000000102029810 */ /* 0x000fe40007ffe0ff */
        /* <DEDUP_REMOVED lines=11> */
.L_x_522:
[----:B------:R-:W-:Y:S01]  /*ff40*/  IMAD.MOV.U32 R17, RZ, RZ, RZ ;  /* 0x000000ffff117224 */ /* 0x000fe200078e00ff */
[----:B------:R-:W-:Y:S01]  /*ff50*/  MOV R18, RZ ;  /* 0x000000ff00127202 */ /* 0x000fe20000000f00 */
[----:B------:R-:W-:-:S07]  /*ff60*/  IMAD.U32 R16, RZ, RZ, UR6 ;  /* 0x00000006ff107e24 */ /* 0x000fce000f8e00ff */
.L_x_527:
[----:B------:R-:W-:-:S13]  /*ff70*/  ISETP.NE.AND P0, PT, R5, RZ, PT ;  /* 0x000000ff0500720c */ /* 0x000fda0003f05270 */
[----:B------:R-:W0:Y:S01]  /*ff80*/  @!P0 S2R R3, SR_CgaCtaId ;  /* 0x0000000000038919 */ /* 0x000e220000008800 */
[----:B------:R-:W-:-:S04]  /*ff90*/  @!P0 MOV R0, 0x400 ;  /* 0x0000040000008802 */ /* 0x000fc80000000f00 */
[----:B0-----:R-:W-:-:S05]  /*ffa0*/  @!P0 LEA R0, R3, R0, 0x18 ;  /* 0x0000000003008211 */ /* 0x001fca00078ec0ff */
[----:B------:R1:W-:Y:S01]  /*ffb0*/  @!P0 STS.128 [R0+0x132d0], R16 ;  /* 0x0132d01000008388 */ /* 0x0003e20000000c00 */
[----:B------:R-:W-:Y:S06]  /*ffc0*/  BAR.ARV 0x5, 0x200 ;  /* 0x0148000000007b1d */ /* 0x000fec0000002000 */
.L_x_520:
[----:B01----:R-:W-:Y:S01]  /*ffd0*/  IMAD.MOV.U32 R0, RZ, RZ, 0x1 ;  /* 0x00000001ff007424 */ /* 0x003fe200078e00ff */
[----:B------:R-:W-:Y:S01]  /*ffe0*/  ULDC UR4, c[0x0][0xc3c] ;  /* 0x00030f0000047ab9 */ /* 0x000fe20000000800 */
[----:B------:R-:W-:Y:S01]  /*fff0*/  IMAD.MOV.U32 R29, RZ, RZ, RZ ;  /* 0x000000ffff1d7224 */ /* 0x000fe200078e00ff */
[----:B------:R-:W-:Y:S02]  /*10000*/  ISETP.GE.AND P0, PT, R19, UR4, PT ;  /* 0x0000000413007c0c */ /* 0x000fe4000bf06270 */
[----:B------:R0:W-:Y:S04]  /*10010*/  STL [R1+0xc], R0 ;  /* 0x00000c0001007387 */ /* 0x0001e80000100800 */
[----:B------:R0:W-:Y:S07]  /*10020*/  STL [R1+0x68], RZ ;  /* 0x000068ff01007387 */ /* 0x0001ee0000100800 */
[----:B------:R-:W-:Y:S05]  /*10030*/  @P0 BRA `(.L_x_528) ;  /* 0x0000006000b40947 */ /* 0x000fea0003800000 */
[----:B------:R-:W2:Y:S01]  /*10040*/  LDL R11, [R1+0x34] ;  /* 0x00003400010b7983 */ /* 0x000ea20000100800 */
[----:B------:R-:W1:Y:S01]  /*10050*/  S2R R10, SR_TID.X ;  /* 0x00000000000a7919 */ /* 0x000e620000002100 */
[----:B------:R-:W3:Y:S01]  /*10060*/  S2UR UR4, SR_CgaCtaId ;  /* 0x00000000000479c3 */ /* 0x000ee20000008800 */
[C---:B-1----:R-:W-:Y:S01]  /*10070*/  IMAD.SHL.U32 R3, R10.reuse, 0x40, RZ ;  /* 0x000000400a037824 */ /* 0x042fe200078e00ff */
[----:B------:R-:W-:Y:S01]  /*10080*/  SHF.R.U32.HI R5, RZ, 0x1, R10 ;  /* 0x00000001ff057819 */ /* 0x000fe2000001160a */
[C---:B0-----:R-:W-:Y:S01]  /*10090*/  IMAD.SHL.U32 R0, R10.reuse, 0x10, RZ ;  /* 0x000000100a007824 */ /* 0x041fe200078e00ff */
[C---:B------:R-:W-:Y:S02]  /*100a0*/  LOP3.LUT R12, R10.reuse, 0x7f, RZ, 0xc0, !PT ;  /* 0x0000007f0a0c7812 */ /* 0x040fe400078ec0ff */
[----:B------:R-:W-:Y:S01]  /*100b0*/  LOP3.LUT R2, R3, 0x180, RZ, 0xc0, !PT ;  /* 0x0000018003027812 */ /* 0x000fe200078ec0ff */
[----:B------:R-:W-:Y:S01]  /*100c0*/  IMAD.SHL.U32 R9, R10, 0x2, RZ ;  /* 0x000000020a097824 */ /* 0x000fe200078e00ff */
[----:B------:R-:W-:Y:S01]  /*100d0*/  LOP3.LUT R6, R0, 0x1b0, RZ, 0xc0, !PT ;  /* 0x000001b000067812 */ /* 0x000fe200078ec0ff */
[----:B------:R-:W-:Y:S01]  /*100e0*/  IMAD.SHL.U32 R7, R12, 0x10, RZ ;  /* 0x000000100c077824 */ /* 0x000fe200078e00ff */
[----:B------:R-:W-:Y:S01]  /*100f0*/  LOP3.LUT R5, R2, 0x30, R5, 0xf8, !PT ;  /* 0x0000003002057812 */ /* 0x000fe200078ef805 */
[C---:B------:R-:W-:Y:S01]  /*10100*/  IMAD.SHL.U32 R2, R10.reuse, 0x20, RZ ;  /* 0x000000200a027824 */ /* 0x040fe200078e00ff */
[----:B------:R-:W-:-:S02]  /*10110*/  SHF.L.U32 R4, R10, 0x3, RZ ;  /* 0x000000030a047819 */ /* 0x000fc400000006ff */
[----:B------:R-:W-:Y:S02]  /*10120*/  LOP3.LUT R8, R6, 0x30, R9, 0x78, !PT ;  /* 0x0000003006087812 */ /* 0x000fe400078e7809 */
[----:B------:R-:W-:Y:S02]  /*10130*/  LOP3.LUT R6, R2, 0x80, RZ, 0xc0, !PT ;  /* 0x0000008002067812 */ /* 0x000fe400078ec0ff */
[----:B------:R-:W-:Y:S01]  /*10140*/  LOP3.LUT R7, R7, 0x600, RZ, 0xc0, !PT ;  /* 0x0000060007077812 */ /* 0x000fe200078ec0ff */
[----:B------:R-:W-:Y:S01]  /*10150*/  IMAD.SHL.U32 R9, R10, 0x4, RZ ;  /* 0x000000040a097824 */ /* 0x000fe200078e00ff */
[----:B------:R-:W-:Y:S02]  /*10160*/  LOP3.LUT R4, R5, 0x30, R4, 0x78, !PT ;  /* 0x0000003005047812 */ /* 0x000fe400078e7804 */
[----:B------:R-:W-:Y:S02]  /*10170*/  LOP3.LUT R6, R6, 0x10, R10, 0xf8, !PT ;  /* 0x0000001006067812 */ /* 0x000fe400078ef80a */
[----:B------:R-:W-:-:S02]  /*10180*/  LOP3.LUT R5, R7, 0x60, R2, 0xf8, !PT ;  /* 0x0000006007057812 */ /* 0x000fc400078ef802 */
[----:B------:R-:W-:Y:S02]  /*10190*/  LOP3.LUT R7, R7, 0x40, R0, 0xf8, !PT ;  /* 0x0000004007077812 */ /* 0x000fe400078ef800 */
[----:B------:R-:W-:Y:S02]  /*101a0*/  LOP3.LUT R6, R6, 0x10, R9, 0x78, !PT ;  /* 0x0000001006067812 */ /* 0x000fe400078e7809 */
[----:B------:R-:W-:Y:S02]  /*101b0*/  LOP3.LUT R5, R5, 0x100, R2, 0xf8, !PT ;  /* 0x0000010005057812 */ /* 0x000fe400078ef802 */
[----:B------:R-:W-:Y:S02]  /*101c0*/  LOP3.LUT R3, R4, 0x640, R3, 0xf8, !PT ;  /* 0x0000064004037812 */ /* 0x000fe400078ef803 */
[----:B------:R-:W-:Y:S02]  /*101d0*/  LOP3.LUT R10, R7, R8, RZ, 0xfc, !PT ;  /* 0x00000008070a7212 */ /* 0x000fe400078efcff */
[----:B------:R-:W-:Y:S01]  /*101e0*/  LOP3.LUT R0, R5, R6, RZ, 0xfc, !PT ;  /* 0x0000000605007212 */ /* 0x000fe200078efcff */
[----:B------:R3:W-:Y:S01]  /*101f0*/  STL [R1+0x38], R3 ;  /* 0x0000380301007387 */ /* 0x0007e20000100800 */
[----:B------:R-:W-:-:S03]  /*10200*/  MOV R22, 0x400 ;  /* 0x0000040000167802 */ /* 0x000fc60000000f00 */
[----:B------:R-:W-:Y:S04]  /*10210*/  STL [R1+0x28], R10 ;  /* 0x0000280a01007387 */ /* 0x000fe80000100800 */
[----:B------:R2:W-:Y:S01]  /*10220*/  STL [R1+0x2c], R0 ;  /* 0x00002c0001007387 */ /* 0x0005e20000100800 */
[----:B---3--:R-:W-:-:S05]  /*10230*/  IMAD.U32 R3, RZ, RZ, UR4 ;  /* 0x00000004ff037e24 */ /* 0x008fca000f8e00ff */
[----:B------:R0:W-:Y:S01]  /*10240*/  STL [R1+0x24], R3 ;  /* 0x0000240301007387 */ /* 0x0001e20000100800 */
[----:B------:R-:W-:Y:S02]  /*10250*/  LEA R22, R3, R22, 0x18 ;  /* 0x0000001603167211 */ /* 0x000fe400078ec0ff */
[----:B------:R-:W-:Y:S01]  /*10260*/  SHF.R.U32.HI R4, RZ, 0x2, R12 ;  /* 0x00000002ff047819 */ /* 0x000fe2000001160c */
[----:B------:R-:W-:Y:S03]  /*10270*/  BSSY B7, `(.L_x_528) ;  /* 0x0000609000077945 */ /* 0x000fe60003800000 */
[----:B------:R-:W-:Y:S01]  /*10280*/  LOP3.LUT R2, R4, 0x60, R2, 0xf8, !PT ;  /* 0x0000006004027812 */ /* 0x000fe200078ef802 */
[----:B------:R-:W-:-:S03]  /*10290*/  IMAD.MOV.U32 R29, RZ, RZ, RZ ;  /* 0x000000ffff1d7224 */ /* 0x000fc600078e00ff */
[----:B------:R-:W-:Y:S01]  /*102a0*/  LOP3.LUT R2, R2, 0x80, RZ, 0xfc, !PT ;  /* 0x0000008002027812 */ /* 0x000fe200078efcff */
[----:B------:R-:W-:Y:S01]  /*102b0*/  ULDC.64 UR38, c[0x0][0x198] ;  /* 0x0000660000267ab9 */ /* 0x000fe20000000a00 */
[----:B------:R-:W-:Y:S01]  /*102c0*/  ULDC UR36, c[0x0][0xc] ;  /* 0x0000030000247ab9 */ /* 0x000fe20000000800 */
[C---:B--2---:R-:W-:Y:S02]  /*102d0*/  LOP3.LUT R0, R11.reuse, 0x2, RZ, 0xfc, !PT ;  /* 0x000000020b007812 */ /* 0x044fe400078efcff */
[----:B0-----:R-:W-:-:S03]  /*102e0*/  LOP3.LUT R3, R11, 0x1, RZ, 0xfc, !PT ;  /* 0x000000010b037812 */ /* 0x001fc600078efcff */
[----:B------:R0:W-:Y:S04]  /*102f0*/  STL [R1+0x74], R0 ;  /* 0x0000740001007387 */ /* 0x0001e80000100800 */
[----:B------:R1:W-:Y:S01]  /*10300*/  STL [R1+0x58], R3 ;  /* 0x0000580301007387 */ /* 0x0003e20000100800 */
[----:B0-----:R-:W-:-:S03]  /*10310*/  IMAD.MOV.U32 R0, RZ, RZ, 0x1 ;  /* 0x00000001ff007424 */ /* 0x001fc600078e00ff */
[----:B------:R-:W-:Y:S01]  /*10320*/  STL [R1+0x68], RZ ;  /* 0x000068ff01007387 */ /* 0x000fe20000100800 */
[----:B-1----:R-:W-:-:S03]  /*10330*/  IMAD.MOV.U32 R3, RZ, RZ, 0x1 ;  /* 0x00000001ff037424 */ /* 0x002fc600078e00ff */
[----:B------:R0:W-:Y:S04]  /*10340*/  STL [R1+0x10], R0 ;  /* 0x0000100001007387 */ /* 0x0001e80000100800 */
[----:B------:R1:W-:Y:S01]  /*10350*/  STL [R1+0x4], RZ ;  /* 0x000004ff01007387 */ /* 0x0003e20000100800 */
[----:B0-----:R-:W-:-:S03]  /*10360*/  IMAD.IADD R0, R22, 0x1, R10 ;  /* 0x0000000116007824 */ /* 0x001fc600078e020a */
[----:B------:R1:W-:Y:S04]  /*10370*/  STL [R1+0xc], R3 ;  /* 0x00000c0301007387 */ /* 0x0003e80000100800 */
[----:B------:R1:W-:Y:S02]  /*10380*/  STL [R1+0x64], R0 ;  /* 0x0000640001007387 */ /* 0x0003e40000100800 */
.L_x_638:
[----:B01-3--:R-:W0:Y:S02]  /*10390*/  LDC.64 R2, c[0x0][0xc88] ;  /* 0x00032200ff027b82 */ /* 0x00be240000000a00 */
[----:B0-----:R-:W-:-:S05]  /*103a0*/  IMAD.WIDE R2, R19, 0x4, R2 ;  /* 0x0000000413027825 */ /* 0x001fca00078e0202 */
[----:B-----5:R-:W2:Y:S01]  /*103b0*/  LDG.E R23, desc[UR40][R2.64] ;  /* 0x0000002802177981 */ /* 0x020ea2000c1e1900 */
[----:B------:R-:W-:Y:S05]  /*103c0*/  YIELD ;  /* 0x0000000000007946 */ /* 0x000fea0003800000 */
[----:B------:R-:W-:Y:S01]  /*103d0*/  ULDC.64 UR4, c[0x0][0xa28] ;  /* 0x00028a0000047ab9 */ /* 0x000fe20000000a00 */
[----:B------:R-:W-:Y:S01]  /*103e0*/  IMAD.MOV.U32 R10, RZ, RZ, RZ ;  /* 0x000000ffff0a7224 */ /* 0x000fe200078e00ff */
[----:B------:R-:W-:Y:S01]  /*103f0*/  ISETP.NE.U32.AND P0, PT, RZ, UR4, PT ;  /* 0x00000004ff007c0c */ /* 0x000fe2000bf05070 */
[----:B------:R-:W-:Y:S01]  /*10400*/  ULDC.64 UR8, c[0x0][0xa18] ;  /* 0x0002860000087ab9 */ /* 0x000fe20000000a00 */
[----:B------:R-:W-:-:S02]  /*10410*/  ULDC.64 UR6, c[0x0][0xa10] ;  /* 0x0002840000067ab9 */ /* 0x000fc40000000a00 */
[----:B------:R-:W-:Y:S02]  /*10420*/  ISETP.NE.AND.EX P0, PT, RZ, UR5, PT, P0 ;  /* 0x00000005ff007c0c */ /* 0x000fe4000bf05300 */
[----:B--2---:R-:W-:-:S11]  /*10430*/  SHF.R.S32.HI R0, RZ, 0x1f, R23 ;  /* 0x0000001fff007819 */ /* 0x004fd60000011417 */
[C---:B------:R-:W-:Y:S02]  /*10440*/  @P0 LEA R2, P1, R23.reuse, UR4, 0x2 ;  /* 0x0000000417020c11 */ /* 0x040fe4000f8210ff */
[C---:B------:R-:W-:Y:S01]  /*10450*/  SHF.L.U32 R25, R23.reuse, 0x2, RZ ;  /* 0x0000000217197819 */ /* 0x040fe200000006ff */
[----:B------:R0:W-:Y:S01]  /*10460*/  STL [R1+0x5c], R0 ;  /* 0x00005c0001007387 */ /* 0x0001e20000100800 */
[----:B------:R-:W-:Y:S01]  /*10470*/  @P0 LEA.HI.X R3, R23, UR5, R0, 0x2, P1 ;  /* 0x0000000517030c11 */ /* 0x000fe200088f1400 */
[----:B------:R-:W-:-:S04]  /*10480*/  ULDC.64 UR4, c[0x0][0xa00] ;  /* 0x0002800000047ab9 */ /* 0x000fc80000000a00 */
[----:B------:R1:W2:Y:S01]  /*10490*/  @P0 LDG.E R10, desc[UR40][R2.64] ;  /* 0x00000028020a0981 */ /* 0x0002a2000c1e1900 */
[----:B------:R-:W-:Y:S02]  /*104a0*/  ISETP.NE.U32.AND P0, PT, RZ, UR4, PT ;  /* 0x00000004ff007c0c */ /* 0x000fe4000bf05070 */
[----:B------:R-:W-:Y:S01]  /*104b0*/  SHF.L.U64.HI R26, R23, 0x2, R0 ;  /* 0x00000002171a7819 */ /* 0x000fe20000010200 */
[----:B0-----:R-:W-:Y:S01]  /*104c0*/  IMAD.MOV.U32 R0, RZ, RZ, RZ ;  /* 0x000000ffff007224 */ /* 0x001fe200078e00ff */
[----:B------:R-:W-:Y:S02]  /*104d0*/  ISETP.NE.AND.EX P0, PT, RZ, UR5, PT, P0 ;  /* 0x00000005ff007c0c */ /* 0x000fe4000bf05300 */
[----:B------:R-:W-:Y:S02]  /*104e0*/  IADD3 R4, P3, R25, UR4, RZ ;  /* 0x0000000419047c10 */ /* 0x000fe4000ff7e0ff */
[----:B------:R-:W-:Y:S01]  /*104f0*/  ISETP.NE.U32.AND P2, PT, RZ, UR8, PT ;  /* 0x00000008ff007c0c */ /* 0x000fe2000bf45070 */
[----:B-1----:R-:W-:Y:S01]  /*10500*/  IMAD.MOV.U32 R3, RZ, RZ, RZ ;  /* 0x000000ffff037224 */ /* 0x002fe200078e00ff */
[----:B------:R-:W-:-:S02]  /*10510*/  IADD3.X R5, R26, UR5, RZ, P3, !PT ;  /* 0x000000051a057c10 */ /* 0x000fc40009ffe4ff */
[----:B------:R-:W-:Y:S02]  /*10520*/  ISETP.NE.AND.EX P2, PT, RZ, UR9, PT, P2 ;  /* 0x00000009ff007c0c */ /* 0x000fe4000bf45320 */
[----:B------:R-:W-:Y:S02]  /*10530*/  ISETP.NE.U32.AND P1, PT, RZ, UR6, PT ;  /* 0x00000006ff007c0c */ /* 0x000fe4000bf25070 */
[----:B------:R-:W-:Y:S01]  /*10540*/  IADD3 R6, P4, R25, UR6, RZ ;  /* 0x0000000619067c10 */ /* 0x000fe2000ff9e0ff */
[----:B------:R-:W3:Y:S01]  /*10550*/  @P0 LDG.E R0, desc[UR40][R4.64] ;  /* 0x0000002804000981 */ /* 0x000ee2000c1e1900 */
[----:B------:R-:W-:Y:S01]  /*10560*/  ULDC UR4, c[0x0][0x288] ;  /* 0x0000a20000047ab9 */ /* 0x000fe20000000800 */
[----:B------:R-:W-:Y:S02]  /*10570*/  ISETP.NE.AND.EX P1, PT, RZ, UR7, PT, P1 ;  /* 0x00000007ff007c0c */ /* 0x000fe4000bf25310 */
[----:B------:R-:W-:-:S04]  /*10580*/  IADD3.X R7, R26, UR7, RZ, P4, !PT ;  /* 0x000000071a077c10 */ /* 0x000fc8000a7fe4ff */
[----:B------:R-:W-:-:S04]  /*10590*/  @P2 IADD3 R8, P3, R25, UR8, RZ ;  /* 0x0000000819082c10 */ /* 0x000fc8000ff7e0ff */
[----:B------:R-:W-:-:S03]  /*105a0*/  @P2 IADD3.X R9, R26, UR9, RZ, P3, !PT ;  /* 0x000000091a092c10 */ /* 0x000fc60009ffe4ff */
[----:B------:R0:W5:Y:S04]  /*105b0*/  @P1 LDG.E R3, desc[UR40][R6.64] ;  /* 0x0000002806031981 */ /* 0x000168000c1e1900 */
[----:B---3--:R1:W-:Y:S02]  /*105c0*/  STL [R1], R0 ;  /* 0x0000000001007387 */ /* 0x0083e40000100800 */
[----:B-1----:R-:W-:Y:S01]  /*105d0*/  IMAD.U32 R0, RZ, RZ, UR4 ;  /* 0x00000004ff007e24 */ /* 0x002fe2000f8e00ff */
[----:B------:R-:W-:-:S05]  /*105e0*/  ULDC.64 UR4, c[0x0][0x418] ;  /* 0x0001060000047ab9 */ /* 0x000fca0000000a00 */
[----:B------:R-:W3:Y:S01]  /*105f0*/  @P2 LDG.E R0, desc[UR40][R8.64] ;  /* 0x0000002808002981 */ /* 0x000ee2000c1e1900 */
[----:B------:R-:W-:-:S03]  /*10600*/  UISETP.NE.U32.AND UP0, UPT, UR4, URZ, UPT ;  /* 0x0000003f0400728c */ /* 0x000fc6000bf05070 */
[----:B------:R-:W-:Y:S01]  /*10610*/  ULDC UR4, c[0x0][0x424] ;  /* 0x0001090000047ab9 */ /* 0x000fe20000000800 */
[----:B------:R-:W-:-:S03]  /*10620*/  UISETP.NE.AND.EX UP0, UPT, UR5, URZ, UPT, UP0 ;  /* 0x0000003f0500728c */ /* 0x000fc6000bf05300 */
[----:B------:R-:W-:Y:S01]  /*10630*/  ULDC UR5, c[0x0][0x2f0] ;  /* 0x0000bc0000057ab9 */ /* 0x000fe20000000800 */
[----:B------:R-:W-:-:S04]  /*10640*/  USEL UR4, UR4, 0x1, UP0 ;  /* 0x0000000104047887 */ /* 0x000fc80008000000 */
[----:B------:R-:W-:-:S03]  /*10650*/  UIMAD UR4, UR4, UR5, URZ ;  /* 0x00000005040472a4 */ /* 0x000fc6000f8e023f */
[----:B------:R-:W-:-:S03]  /*10660*/  ULDC UR5, c[0x0][0x348] ;  /* 0x0000d20000057ab9 */ /* 0x000fc60000000800 */
[----:B------:R-:W-:Y:S01]  /*10670*/  IMAD.U32 R2, RZ, RZ, UR4 ;  /* 0x00000004ff027e24 */ /* 0x000fe2000f8e00ff */
[----:B---3--:R1:W-:Y:S04]  /*10680*/  STL [R1+0x60], R0 ;  /* 0x0000600001007387 */ /* 0x0083e80000100800 */
[----:B--2---:R0:W-:Y:S01]  /*10690*/  STL [R1+0x1c], R10 ;  /* 0x00001c0a01007387 */ /* 0x0041e20000100800 */
[----:B-1----:R-:W-:Y:S01]  /*106a0*/  IMAD.U32 R0, RZ, RZ, UR5 ;  /* 0x00000005ff007e24 */ /* 0x002fe2000f8e00ff */
[----:B------:R-:W-:Y:S06]  /*106b0*/  @P2 BRA `(.L_x_529) ;  /* 0x0000000000142947 */ /* 0x000fec0003800000 */
[----:B------:R-:W-:Y:S05]  /*106c0*/  @!P0 BRA `(.L_x_529) ;  /* 0x0000000000108947 */ /* 0x000fea0003800000 */
[----:B------:R-:W2:Y:S04]  /*106d0*/  LDG.E R8, desc[UR40][R4.64] ;  /* 0x0000002804087981 */ /* 0x000ea8000c1e1900 */
[----:B------:R-:W2:Y:S02]  /*106e0*/  LDG.E R4, desc[UR40][R4.64+0x4] ;  /* 0x0000042804047981 */ /* 0x000ea4000c1e1900 */
[----:B--2---:R-:W-:-:S05]  /*106f0*/  IMAD.IADD R4, R4, 0x1, -R8 ;  /* 0x0000000104047824 */ /* 0x004fca00078e0a08 */
[----:B------:R1:W-:Y:S02]  /*10700*/  STL [R1+0x60], R4 ;  /* 0x0000600401007387 */ /* 0x0003e40000100800 */
.L_x_529:
[----:B------:R-:W-:Y:S01]  /*10710*/  IMAD.MOV.U32 R8, RZ, RZ, R23 ;  /* 0x000000ffff087224 */ /* 0x000fe200078e0017 */
[----:B------:R-:W-:Y:S02]  /*10720*/  ULDC.64 UR4, c[0x0][0xa20] ;  /* 0x0002880000047ab9 */ /* 0x000fe40000000a00 */
[----:B------:R-:W-:Y:S02]  /*10730*/  ISETP.NE.U32.AND P0, PT, RZ, UR4, PT ;  /* 0x00000004ff007c0c */ /* 0x000fe4000bf05070 */
[----:B------:R2:W-:Y:S02]  /*10740*/  STL [R1+0x8], R8 ;  /* 0x0000080801007387 */ /* 0x0005e40000100800 */
[----:B------:R-:W-:-:S13]  /*10750*/  ISETP.NE.AND.EX P0, PT, RZ, UR5, PT, P0 ;  /* 0x00000005ff007c0c */ /* 0x000fda000bf05300 */
[----:B--2---:R-:W-:Y:S05]  /*10760*/  @!P0 BRA `(.L_x_530) ;  /* 0x0000000000108947 */ /* 0x004fea0003800000 */
[----:B-1----:R-:W-:-:S04]  /*10770*/  IADD3 R4, P0, R25, UR4, RZ ;  /* 0x0000000419047c10 */ /* 0x002fc8000ff1e0ff */
[----:B------:R-:W-:-:S05]  /*10780*/  IADD3.X R5, R26, UR5, RZ, P0, !PT ;  /* 0x000000051a057c10 */ /* 0x000fca00087fe4ff */
[----:B------:R2:W5:Y:S01]  /*10790*/  LDG.E R2, desc[UR40][R4.64] ;  /* 0x0000002804027981 */ /* 0x000562000c1e1900 */
[----:B------:R-:W-:Y:S05]  /*107a0*/  BRA `(.L_x_531) ;  /* 0x0000000000247947 */ /* 0x000fea0003800000 */
.L_x_530:
[----:B------:R-:W-:Y:S02]  /*107b0*/  ULDC.64 UR4, c[0x0][0xa08] ;  /* 0x0002820000047ab9 */ /* 0x000fe40000000a00 */
[----:B------:R-:W-:-:S04]  /*107c0*/  ISETP.NE.U32.AND P0, PT, RZ, UR4, PT ;  /* 0x00000004ff007c0c */ /* 0x000fc8000bf05070 */
[----:B------:R-:W-:-:S13]  /*107d0*/  ISETP.NE.AND.EX P0, PT, RZ, UR5, PT, P0 ;  /* 0x00000005ff007c0c */ /* 0x000fda000bf05300 */
[----:B------:R-:W-:Y:S05]  /*107e0*/  @!P0 BRA `(.L_x_531) ;  /* 0x0000000000148947 */ /* 0x000fea0003800000 */
[----:B-1----:R-:W1:Y:S02]  /*107f0*/  LDC.64 R4, c[0x0][0xa08] ;  /* 0x00028200ff047b82 */ /* 0x002e640000000a00 */
[----:B-1----:R-:W-:-:S05]  /*10800*/  IMAD.WIDE R4, R8, 0x4, R4 ;  /* 0x0000000408047825 */ /* 0x002fca00078e0204 */
[----:B------:R-:W2:Y:S04]  /*10810*/  LDG.E R2, desc[UR40][R4.64] ;  /* 0x0000002804027981 */ /* 0x000ea8000c1e1900 */
[----:B------:R-:W2:Y:S02]  /*10820*/  LDG.E R4, desc[UR40][R4.64+0x4] ;  /* 0x0000042804047981 */ /* 0x000ea4000c1e1900 */
[----:B--2---:R-:W-:-:S07]  /*10830*/  IADD3 R2, -R2, R4, RZ ;  /* 0x0000000402027210 */ /* 0x004fce0007ffe1ff */
.L_x_531:
[----:B-12---:R-:W2:Y:S04]  /*10840*/  @P1 LDG.E R4, desc[UR40][R6.64] ;  /* 0x0000002806041981 */ /* 0x006ea8000c1e1900 */
[----:B0-----:R-:W2:Y:S01]  /*10850*/  @P1 LDG.E R6, desc[UR40][R6.64+0x4] ;  /* 0x0000042806061981 */ /* 0x001ea2000c1e1900 */
[----:B------:R-:W-:Y:S01]  /*10860*/  BSSY B0, `(.L_x_532) ;  /* 0x00000ea000007945 */ /* 0x000fe20003800000 */
[----:B--2---:R-:W-:Y:S02]  /*10870*/  @P1 IMAD.IADD R0, R6, 0x1, -R4 ;  /* 0x0000000106001824 */ /* 0x004fe400078e0a04 */
[----:B-----5:R-:W-:-:S04]  /*10880*/  IMAD.IADD R4, R2, 0x1, -R10 ;  /* 0x0000000102047824 */ /* 0x020fc800078e0a0a */
[----:B------:R-:W-:-:S04]  /*10890*/  IMAD.IADD R24, R4, 0x1, R0 ;  /* 0x0000000104187824 */ /* 0x000fc800078e0200 */
[----:B------:R-:W-:-:S04]  /*108a0*/  VIADD R2, R24, 0x9f ;  /* 0x0000009f18027836 */ /* 0x000fc80000000000 */
[----:B------:R-:W-:-:S05]  /*108b0*/  IMAD.HI R2, R2, 0x66666667, RZ ;  /* 0x6666666702027827 */ /* 0x000fca00078e02ff */
[----:B------:R-:W-:-:S04]  /*108c0*/  SHF.R.U32.HI R5, RZ, 0x1f, R2 ;  /* 0x0000001fff057819 */ /* 0x000fc80000011602 */
[----:B------:R-:W-:-:S05]  /*108d0*/  LEA.HI.SX32 R6, R2, R5, 0x1a ;  /* 0x0000000502067211 */ /* 0x000fca00078fd2ff */
[--C-:B------:R-:W-:Y:S01]  /*108e0*/  IMAD R2, R6, 0xa0, -R4.reuse ;  /* 0x000000a006027824 */ /* 0x100fe200078e0a04 */
[----:B------:R0:W-:Y:S01]  /*108f0*/  STL [R1+0x54], R6 ;  /* 0x0000540601007387 */ /* 0x0001e20000100800 */
[----:B------:R-:W-:-:S03]  /*10900*/  IMAD.MOV R4, RZ, RZ, -R4 ;  /* 0x000000ffff047224 */ /* 0x000fc600078e0a04 */
[----:B------:R-:W-:Y:S02]  /*10910*/  VIMNMX R0, R2, R0, PT ;  /* 0x0000000002007248 */ /* 0x000fe40003fe0100 */
[----:B------:R-:W-:-:S04]  /*10920*/  VIMNMX R4, RZ, R4, !PT ;  /* 0x00000004ff047248 */ /* 0x000fc80007fe0100 */
[----:B------:R-:W-:Y:S01]  /*10930*/  ISETP.GT.AND P0, PT, R0, R4, PT ;  /* 0x000000040000720c */ /* 0x000fe20003f04270 */
[----:B------:R-:W-:-:S05]  /*10940*/  IMAD.WIDE.U32 R4, R4, -0x33333333, RZ ;  /* 0xcccccccd04047825 */ /* 0x000fca00078e00ff */
[----:B------:R-:W-:-:S05]  /*10950*/  SHF.R.U32.HI R2, RZ, 0x7, R5 ;  /* 0x00000007ff027819 */ /* 0x000fca0000011605 */
[----:B------:R-:W-:Y:S02]  /*10960*/  IMAD.MOV.U32 R4, RZ, RZ, R2 ;  /* 0x000000ffff047224 */ /* 0x000fe400078e0002 */
[----:B------:R-:W-:-:S04]  /*10970*/  @P0 VIADD R0, R0, 0x9f ;  /* 0x0000009f00000836 */ /* 0x000fc80000000000 */
[----:B------:R-:W-:-:S05]  /*10980*/  @P0 IMAD.HI R0, R0, 0x66666667, RZ ;  /* 0x6666666700000827 */ /* 0x000fca00078e02ff */
[----:B------:R-:W-:-:S04]  /*10990*/  @P0 SHF.R.U32.HI R5, RZ, 0x1f, R0 ;  /* 0x0000001fff050819 */ /* 0x000fc80000011600 */
[----:B------:R-:W-:Y:S02]  /*109a0*/  @P0 LEA.HI.SX32 R4, R0, R5, 0x1a ;  /* 0x0000000500040211 */ /* 0x000fe400078fd2ff */
[----:B------:R-:W-:Y:S02]  /*109b0*/  PLOP3.LUT P0, PT, PT, PT, PT, 0x80, 0x0 ;  /* 0x000000000000781c */ /* 0x000fe40003f0f070 */
[----:B------:R-:W-:-:S13]  /*109c0*/  ISETP.GT.AND P2, PT, R4, R2, PT ;  /* 0x000000020400720c */ /* 0x000fda0003f44270 */
[----:B0-----:R-:W-:Y:S05]  /*109d0*/  @!P2 BRA `(.L_x_533) ;  /* 0x0000000c0048a947 */ /* 0x001fea0003800000 */
[----:B------:R-:W-:Y:S01]  /*109e0*/  UMOV UR4, 0xffffffff ;  /* 0xffffffff00047882 */ /* 0x000fe20000000000 */
[----:B------:R-:W-:Y:S02]  /*109f0*/  SEL R0, R8, RZ, !P1 ;  /* 0x000000ff08007207 */ /* 0x000fe40004800000 */
[----:B------:R-:W-:Y:S05]  /*10a00*/  BRA.DIV UR4, `(.L_x_534) ;  /* 0x0000006604c47947 */ /* 0x000fea000b800000 */
[----:B------:R-:W0:Y:S02]  /*10a10*/  S2R R5, SR_TID.X ;  /* 0x0000000000057919 */ /* 0x000e240000002100 */
[----:B0-----:R-:W-:-:S04]  /*10a20*/  SHF.R.U32.HI R5, RZ, 0x5, R5 ;  /* 0x00000005ff057819 */ /* 0x001fc80000011605 */
[----:B------:R-:W-:-:S05]  /*10a30*/  LOP3.LUT R5, R5, 0x3, RZ, 0xc0, !PT ;  /* 0x0000000305057812 */ /* 0x000fca00078ec0ff */
[----:B------:R0:W1:Y:S02]  /*10a40*/  SHFL.IDX PT, R14, R5, RZ, 0x1f ;  /* 0x00001fff050e7589 */ /* 0x00006400000e0000 */
.L_x_686:
[----:B-1----:R-:W-:Y:S02]  /*10a50*/  ISETP.NE.AND P0, PT, R14, RZ, PT ;  /* 0x000000ff0e00720c */ /* 0x002fe40003f05270 */
[----:B------:R-:W-:-:S11]  /*10a60*/  PLOP3.LUT P6, PT, PT, PT, PT, 0x8, 0x0 ;  /* 0x000000000000781c */ /* 0x000fd60003fce170 */
[----:B------:R-:W-:Y:S05]  /*10a70*/  @P0 BRA `(.L_x_535) ;  /* 0x00000000000c0947 */ /* 0x000fea0003800000 */
[----:B------:R-:W-:-:S03]  /*10a80*/  UMOV UR4, 0xffffffff ;  /* 0xffffffff00047882 */ /* 0x000fc60000000000 */
[----:B------:R-:W-:Y:S05]  /*10a90*/  BRA.DIV UR4, `(.L_x_536) ;  /* 0x0000006604d47947 */ /* 0x000fea000b800000 */
[----:B------:R-:W-:-:S13]  /*10aa0*/  ELECT P6, URZ, PT ;  /* 0x00000000003f782f */ /* 0x000fda00038c0000 */
.L_x_535:
[----:B0-----:R-:W2:Y:S01]  /*10ab0*/  LDL R5, [R1+0x68] ;  /* 0x0000680001057983 */ /* 0x001ea20000100800 */
[----:B------:R-:W-:Y:S01]  /*10ac0*/  BSSY B1, `(.L_x_537) ;  /* 0x0000008000017945 */ /* 0x000fe20003800000 */
[----:B--2---:R-:W-:-:S04]  /*10ad0*/  IADD3 R5, R5, 0x1, RZ ;  /* 0x0000000105057810 */ /* 0x004fc80007ffe0ff */
[----:B------:R-:W-:-:S04]  /*10ae0*/  LEA.HI R6, R5, R5, RZ, 0x1 ;  /* 0x0000000505067211 */ /* 0x000fc800078f08ff */
[----:B------:R-:W-:-:S05]  /*10af0*/  LOP3.LUT R6, R6, 0xfffffffe, RZ, 0xc0, !PT ;  /* 0xfffffffe06067812 */ /* 0x000fca00078ec0ff */
[----:B------:R-:W-:-:S05]  /*10b00*/  IMAD.IADD R5, R5, 0x1, -R6 ;  /* 0x0000000105057824 */ /* 0x000fca00078e0a06 */
[----:B------:R-:W-:-:S04]  /*10b10*/  SHF.L.U32 R5, R5, 0x1f, RZ ;  /* 0x0000001f05057819 */ /* 0x000fc800000006ff */
[----:B------:R-:W0:Y:S02]  /*10b20*/  SYNCS.PHASECHK.TRANS64.TRYWAIT P0, [R22+URZ+0x13220], R5 ;  /* 0x01322005160075a7 */ /* 0x000e24000800017f */
[----:B0-----:R-:W-:Y:S05]  /*10b30*/  @!P0 BRA `(.L_x_538) ;  /* 0x0000006400cc8947 */ /* 0x001fea0003800000 */
.L_x_689:
[----:B------:R-:W-:Y:S05]  /*10b40*/  BSYNC B1 ;  /* 0x0000000000017941 */ /* 0x000fea0003800000 */
.L_x_537:
[----:B------:R-:W-:Y:S04]  /*10b50*/  BSSY B1, `(.L_x_539) ;  /* 0x0000050000017945 */ /* 0x000fe80003800000 */
[----:B------:R-:W-:Y:S05]  /*10b60*/  @!P6 BRA `(.L_x_540) ;  /* 0x000000040038e947 */ /* 0x000fea0003800000 */
[----:B------:R-:W0:Y:S04]  /*10b70*/  LDL R8, [R1+0x4] ;  /* 0x0000040001087983 */ /* 0x000e280000100800 */
[----:B------:R-:W2:Y:S01]  /*10b80*/  LDL R7, [R1+0x10] ;  /* 0x0000100001077983 */ /* 0x000ea20000100800 */
[----:B------:R-:W1:Y:S01]  /*10b90*/  S2R R6, SR_TID.X ;  /* 0x0000000000067919 */ /* 0x000e620000002100 */
[----:B------:R-:W-:Y:S01]  /*10ba0*/  BSSY B2, `(.L_x_541) ;  /* 0x0000007000027945 */ /* 0x000fe20003800000 */
[----:B-1----:R-:W-:-:S04]  /*10bb0*/  LOP3.LUT R6, R6, 0x7f, RZ, 0xc0, !PT ;  /* 0x0000007f06067812 */ /* 0x002fc800078ec0ff */
[----:B------:R-:W-:Y:S01]  /*10bc0*/  ISETP.NE.AND P1, PT, R6, RZ, PT ;  /* 0x000000ff0600720c */ /* 0x000fe20003f25270 */
[----:B0-----:R-:W-:Y:S01]  /*10bd0*/  IMAD R5, R8, 0x8, R22 ;  /* 0x0000000808057824 */ /* 0x001fe200078e0216 */
[----:B--2---:R-:W-:-:S04]  /*10be0*/  SHF.L.U32 R9, R7, 0x1f, RZ ;  /* 0x0000001f07097819 */ /* 0x004fc800000006ff */
[----:B------:R-:W0:Y:S02]  /*10bf0*/  SYNCS.PHASECHK.TRANS64.TRYWAIT P0, [R5+URZ+0x132a0], R9 ;  /* 0x0132a009050075a7 */ /* 0x000e24000800017f */
[----:B0-----:R-:W-:Y:S05]  /*10c00*/  @!P0 BRA `(.L_x_542) ;  /* 0x0000006400ac8947 */ /* 0x001fea0003800000 */
.L_x_690:
[----:B------:R-:W-:Y:S05]  /*10c10*/  BSYNC B2 ;  /* 0x0000000000027941 */ /* 0x000fea0003800000 */
.L_x_541:
[----:B------:R-:W-:Y:S04]  /*10c20*/  BSSY B2, `(.L_x_543) ;  /* 0x0000009000027945 */ /* 0x000fe80003800000 */
[----:B------:R-:W-:Y:S05]  /*10c30*/  @P1 BRA `(.L_x_544) ;  /* 0x00000000001c1947 */ /* 0x000fea0003800000 */
[----:B------:R-:W1:Y:S02]  /*10c40*/  S2R R6, SR_TID.X ;  /* 0x0000000000067919 */ /* 0x000e640000002100 */
[----:B-1----:R-:W-:Y:S01]  /*10c50*/  LOP3.LUT R7, R6, 0x1f, RZ, 0xc0, !PT ;  /* 0x0000001f06077812 */ /* 0x002fe200078ec0ff */
[----:B------:R-:W-:-:S03]  /*10c60*/  IMAD.MOV.U32 R6, RZ, RZ, 0x2800 ;  /* 0x00002800ff067424 */ /* 0x000fc600078e00ff */
[----:B------:R-:W-:Y:S01]  /*10c70*/  ISETP.NE.AND P0, PT, R7, RZ, PT ;  /* 0x000000ff0700720c */ /* 0x000fe20003f05270 */
[----:B------:R1:W-:-:S12]  /*10c80*/  SYNCS.ARRIVE.TRANS64 RZ, [R5+URZ+0x13290], R6 ;  /* 0x0132900605ff79a7 */ /* 0x0003d8000800003f */
[----:B-1----:R-:W-:Y:S05]  /*10c90*/  @!P0 BRA `(.L_x_544) ;  /* 0x0000000000048947 */ /* 0x002fea0003800000 */
[----:B------:R-:W-:Y:S01]  /*10ca0*/  BPT.TRAP 0x1 ;  /* 0x000000040000795c */ /* 0x000fe20000300000 */
.L_x_544:
[----:B------:R-:W-:Y:S05]  /*10cb0*/  BSYNC B2 ;  /* 0x0000000000027941 */ /* 0x000fea0003800000 */
.L_x_543:
[----:B------:R-:W2:Y:S01]  /*10cc0*/  LDL R7, [R1+0x4] ;  /* 0x0000040001077983 */ /* 0x000ea20000100800 */
[----:B------:R-:W-:Y:S01]  /*10cd0*/  IMAD.MOV.U32 R11, RZ, RZ, RZ ;  /* 0x000000ffff0b7224 */ /* 0x000fe200078e00ff */
[----:B------:R-:W-:Y:S01]  /*10ce0*/  UIADD3 UR4, UP0, UR38, 0x570, URZ ;  /* 0x0000057026047890 */ /* 0x000fe2000ff1e03f */
[----:B------:R-:W-:Y:S01]  /*10cf0*/  IMAD R6, R4, 0xa0, R3 ;  /* 0x000000a004067824 */ /* 0x000fe200078e0203 */
[----:B------:R-:W-:Y:S01]  /*10d00*/  PLOP3.LUT P0, PT, PT, PT, PT, 0x80, 0x0 ;  /* 0x000000000000781c */ /* 0x000fe20003f0f070 */
[----:B------:R-:W-:Y:S01]  /*10d10*/  UMOV UR6, 0x0 ;  /* 0x0000000000067882 */ /* 0x000fe20000000000 */
[----:B------:R-:W-:Y:S01]  /*10d20*/  R2UR UR10, R11 ;  /* 0x000000000b0a72ca */ /* 0x000fe200000e0000 */
[----:B------:R-:W-:Y:S01]  /*10d30*/  VIADD R6, R6, 0xffffff60 ;  /* 0xffffff6006067836 */ /* 0x000fe20000000000 */
[----:B------:R-:W-:Y:S01]  /*10d40*/  UIADD3.X UR5, URZ, UR39, URZ, UP0, !UPT ;  /* 0x000000273f057290 */ /* 0x000fe200087fe43f */
[----:B------:R-:W-:Y:S01]  /*10d50*/  UMOV UR7, 0x12f00000 ;  /* 0x12f0000000077882 */ /* 0x000fe20000000000 */
[----:B--2---:R-:W-:-:S02]  /*10d60*/  IMAD R10, R7, 0x2800, R22 ;  /* 0x00002800070a7824 */ /* 0x004fc400078e0216 */
[----:B------:R-:W-:Y:S02]  /*10d70*/  VIADD R7, R5, 0x13290 ;  /* 0x0001329005077836 */ /* 0x000fe40000000000 */
[----:B------:R-:W-:-:S07]  /*10d80*/  VIADD R8, R10, 0xe000 ;  /* 0x0000e0000a087836 */ /* 0x000fce0000000000 */
.L_x_545:
[----:B------:R-:W-:-:S13]  /*10d90*/  @P0 ELECT P2, URZ, PT ;  /* 0x00000000003f082f */ /* 0x000fda0003840000 */
[----:B------:R-:W-:Y:S02]  /*10da0*/  @P2 R2UR UR13, R0 ;  /* 0x00000000000d22ca */ /* 0x000fe400000e0000 */
[----:B------:R-:W-:Y:S02]  /*10db0*/  @P2 R2UR UR12, R18 ;  /* 0x00000000120c22ca */ /* 0x000fe400000e0000 */
[----:B------:R-:W-:Y:S02]  /*10dc0*/  @P2 R2UR UR11, R6 ;  /* 0x00000000060b22ca */ /* 0x000fe400000e0000 */
[----:B------:R-:W-:Y:S02]  /*10dd0*/  @P2 R2UR UR9, R7 ;  /* 0x00000000070922ca */ /* 0x000fe400000e0000 */
[----:B------:R-:W-:Y:S02]  /*10de0*/  @P2 R2UR UR8, R8 ;  /* 0x00000000080822ca */ /* 0x000fe400000e0000 */
[----:B------:R-:W-:-:S02]  /*10df0*/  @P2 PLOP3.LUT P0, PT, P2, PT, PT, 0x8, 0x0 ;  /* 0x000000000000281c */ /* 0x000fc4000170e170 */
[----:B------:R-:W-:-:S09]  /*10e00*/  PLOP3.LUT P2, PT, PT, PT, PT, 0x8, 0x0 ;  /* 0x000000000000781c */ /* 0x000fd20003f4e170 */
[----:B------:R1:W-:Y:S02]  /*10e10*/  UTMALDG.4D [UR8], [UR4], desc[UR6] ;  /* 0x00000608040075b4 */ /* 0x0003e40008019000 */
[----:B-1----:R-:W-:Y:S05]  /*10e20*/  @P0 BRA.U.ANY `(.L_x_545) ;  /* 0xfffffffd00d80947 */ /* 0x002fea000393ffff */
[----:B------:R-:W1:Y:S01]  /*10e30*/  SYNCS.PHASECHK.TRANS64.TRYWAIT P0, [R5+URZ+0x132c0], R9 ;  /* 0x0132c009050075a7 */ /* 0x000e62000800017f */
[----:B------:R-:W-:Y:S04]  /*10e40*/  BSSY B2, `(.L_x_546) ;  /* 0x0000002000027945 */ /* 0x000fe80003800000 */
[----:B-1----:R-:W-:Y:S05]  /*10e50*/  @!P0 BRA `(.L_x_547) ;  /* 0x00000064002c8947 */ /* 0x002fea0003800000 */
.L_x_691:
[----:B------:R-:W-:Y:S05]  /*10e60*/  BSYNC B2 ;  /* 0x0000000000027941 */ /* 0x000fea0003800000 */
.L_x_546:
[----:B------:R-:W-:Y:S01]  /*10e70*/  BSSY B2, `(.L_x_548) ;  /* 0x000000b000027945 */ /* 0x000fe20003800000 */
[----:B------:R-:W-:Y:S01]  /*10e80*/  MOV R8, 0x0 ;  /* 0x0000000000087802 */ /* 0x000fe20000000f00 */
[----:B01----:R-:W-:Y:S02]  /*10e90*/  IMAD.MOV.U32 R9, RZ, RZ, 0x12f00000 ;  /* 0x12f00000ff097424 */ /* 0x003fe400078e00ff */
[----:B------:R-:W-:Y:S05]  /*10ea0*/  @P1 BRA `(.L_x_549) ;  /* 0x00000000001c1947 */ /* 0x000fea0003800000 */
[----:B------:R-:W0:Y:S02]  /*10eb0*/  S2R R7, SR_TID.X ;  /* 0x0000000000077919 */ /* 0x000e240000002100 */
[----:B0-----:R-:W-:Y:S01]  /*10ec0*/  LOP3.LUT R12, R7, 0x1f, RZ, 0xc0, !PT ;  /* 0x0000001f070c7812 */ /* 0x001fe200078ec0ff */
[----:B------:R-:W-:-:S03]  /*10ed0*/  IMAD.MOV.U32 R7, RZ, RZ, 0x2800 ;  /* 0x00002800ff077424 */ /* 0x000fc600078e00ff */
[----:B------:R-:W-:Y:S01]  /*10ee0*/  ISETP.NE.AND P0, PT, R12, RZ, PT ;  /* 0x000000ff0c00720c */ /* 0x000fe20003f05270 */
[----:B------:R0:W-:-:S12]  /*10ef0*/  SYNCS.ARRIVE.TRANS64 RZ, [R5+URZ+0x132b0], R7 ;  /* 0x0132b00705ff79a7 */ /* 0x0001d8000800003f */
[----:B0-----:R-:W-:Y:S05]  /*10f00*/  @!P0 BRA `(.L_x_549) ;  /* 0x0000000000048947 */ /* 0x001fea0003800000 */
[----:B------:R-:W-:Y:S01]  /*10f10*/  BPT.TRAP 0x1 ;  /* 0x000000040000795c */ /* 0x000fe20000300000 */
.L_x_549:
[----:B------:R-:W-:Y:S05]  /*10f20*/  BSYNC B2 ;  /* 0x0000000000027941 */ /* 0x000fea0003800000 */
.L_x_548:
[----:B------:R-:W-:Y:S01]  /*10f30*/  R2UR UR10, R11 ;  /* 0x000000000b0a72ca */ /* 0x000fe200000e0000 */
[----:B------:R-:W-:Y:S01]  /*10f40*/  UIADD3 UR4, UP0, UR38, 0x670, URZ ;  /* 0x0000067026047890 */ /* 0x000fe2000ff1e03f */
[----:B------:R-:W-:Y:S01]  /*10f50*/  R2UR UR6, R8 ;  /* 0x00000000080672ca */ /* 0x000fe200000e0000 */
[----:B------:R-:W-:Y:S01]  /*10f60*/  VIADD R10, R10, 0x6000 ;  /* 0x000060000a0a7836 */ /* 0x000fe20000000000 */
[----:B------:R-:W-:Y:S01]  /*10f70*/  R2UR UR7, R9 ;  /* 0x00000000090772ca */ /* 0x000fe200000e0000 */
[----:B------:R-:W-:Y:S01]  /*10f80*/  VIADD R5, R5, 0x132b0 ;  /* 0x000132b005057836 */ /* 0x000fe20000000000 */
[----:B------:R-:W-:Y:S01]  /*10f90*/  PLOP3.LUT P0, PT, PT, PT, PT, 0x80, 0x0 ;  /* 0x000000000000781c */ /* 0x000fe20003f0f070 */
[----:B------:R-:W-:-:S12]  /*10fa0*/  UIADD3.X UR5, URZ, UR39, URZ, UP0, !UPT ;  /* 0x000000273f057290 */ /* 0x000fd800087fe43f */
.L_x_550:
        /* <DEDUP_REMOVED lines=10> */
.L_x_540:
[----:B------:R-:W-:Y:S05]  /*11050*/  BSYNC B1 ;  /* 0x0000000000017941 */ /* 0x000fea0003800000 */
.L_x_539:
[----:B------:R-:W0:Y:S04]  /*11060*/  LDL.LU R8, [R1+0x4] ;  /* 0x0000040001087983 */ /* 0x000e280000300800 */
[----:B------:R-:W2:Y:S01]  /*11070*/  LDL.LU R7, [R1+0x10] ;  /* 0x0000100001077983 */ /* 0x000ea20000300800 */
[----:B------:R-:W-:Y:S01]  /*11080*/  VIADD R4, R4, 0xfffffffe ;  /* 0xfffffffe04047836 */ /* 0x000fe20000000000 */
[----:B------:R-:W-:-:S04]  /*11090*/  PLOP3.LUT P0, PT, PT, PT, PT, 0x8, 0x0 ;  /* 0x000000000000781c */ /* 0x000fc80003f0e170 */
[----:B------:R-:W-:Y:S01]  /*110a0*/  ISETP.GE.AND P2, PT, R4, R2, PT ;  /* 0x000000020400720c */ /* 0x000fe20003f46270 */
[----:B0-----:R-:W-:-:S05]  /*110b0*/  VIADD R5, R8, 0x1 ;  /* 0x0000000108057836 */ /* 0x001fca0000000000 */
[----:B------:R-:W-:-:S04]  /*110c0*/  ISETP.NE.AND P1, PT, R5, 0x2, PT ;  /* 0x000000020500780c */ /* 0x000fc80003f25270 */
[----:B------:R-:W-:Y:S02]  /*110d0*/  SEL R6, RZ, 0x1, P1 ;  /* 0x00000001ff067807 */ /* 0x000fe40000800000 */
[----:B------:R-:W-:Y:S02]  /*110e0*/  SEL R5, R5, RZ, P1 ;  /* 0x000000ff05057207 */ /* 0x000fe40000800000 */
[----:B--2---:R-:W-:-:S03]  /*110f0*/  LOP3.LUT R7, R7, R6, RZ, 0x3c, !PT ;  /* 0x0000000607077212 */ /* 0x004fc600078e3cff */
[----:B------:R0:W-:Y:S04]  /*11100*/  STL [R1+0x4], R5 ;  /* 0x0000040501007387 */ /* 0x0001e80000100800 */
[----:B------:R0:W-:Y:S01]  /*11110*/  STL [R1+0x10], R7 ;  /* 0x0000100701007387 */ /* 0x0001e20000100800 */
[----:B------:R-:W-:Y:S05]  /*11120*/  @!P2 BRA `(.L_x_533) ;  /* 0x000000040074a947 */ /* 0x000fea0003800000 */
.L_x_563:
[----:B------:R-:W-:Y:S05]  /*11130*/  YIELD ;  /* 0x0000000000007946 */ /* 0x000fea0003800000 */
[----:B------:R-:W-:Y:S04]  /*11140*/  BSSY B1, `(.L_x_551) ;  /* 0x000004f000017945 */ /* 0x000fe80003800000 */
[----:B-1----:R-:W-:Y:S05]  /*11150*/  @!P6 BRA `(.L_x_552) ;  /* 0x000000040034e947 */ /* 0x002fea0003800000 */
[----:B0-----:R-:W2:Y:S04]  /*11160*/  LDL R5, [R1+0x4] ;  /* 0x0000040001057983 */ /* 0x001ea80000100800 */
[----:B------:R-:W3:Y:S01]  /*11170*/  LDL R6, [R1+0x10] ;  /* 0x0000100001067983 */ /* 0x000ee20000100800 */
[----:B------:R-:W0:Y:S01]  /*11180*/  S2R R7, SR_TID.X ;  /* 0x0000000000077919 */ /* 0x000e220000002100 */
[----:B------:R-:W-:Y:S01]  /*11190*/  BSSY B2, `(.L_x_553) ;  /* 0x0000007000027945 */ /* 0x000fe20003800000 */
[----:B0-----:R-:W-:-:S04]  /*111a0*/  LOP3.LUT R7, R7, 0x7f, RZ, 0xc0, !PT ;  /* 0x0000007f07077812 */ /* 0x001fc800078ec0ff */
[----:B------:R-:W-:Y:S01]  /*111b0*/  ISETP.NE.AND P2, PT, R7, RZ, PT ;  /* 0x000000ff0700720c */ /* 0x000fe20003f45270 */
[----:B--2---:R-:W-:Y:S01]  /*111c0*/  IMAD R5, R5, 0x8, R22 ;  /* 0x0000000805057824 */ /* 0x004fe200078e0216 */
[----:B---3--:R-:W-:-:S04]  /*111d0*/  SHF.L.U32 R6, R6, 0x1f, RZ ;  /* 0x0000001f06067819 */ /* 0x008fc800000006ff */
[----:B------:R-:W0:Y:S02]  /*111e0*/  SYNCS.PHASECHK.TRANS64.TRYWAIT P1, [R5+URZ+0x132a0], R6 ;  /* 0x0132a006050075a7 */ /* 0x000e24000802017f */
[----:B0-----:R-:W-:Y:S05]  /*111f0*/  @!P1 BRA `(.L_x_554) ;  /* 0x0000006000589947 */ /* 0x001fea0003800000 */
.L_x_692:
[----:B------:R-:W-:Y:S05]  /*11200*/  BSYNC B2 ;  /* 0x0000000000027941 */ /* 0x000fea0003800000 */
.L_x_553:
[----:B------:R-:W-:Y:S04]  /*11210*/  BSSY B2, `(.L_x_555) ;  /* 0x0000009000027945 */ /* 0x000fe80003800000 */
[----:B------:R-:W-:Y:S05]  /*11220*/  @P2 BRA `(.L_x_556) ;  /* 0x00000000001c2947 */ /* 0x000fea0003800000 */
[----:B------:R-:W1:Y:S02]  /*11230*/  S2R R7, SR_TID.X ;  /* 0x0000000000077919 */ /* 0x000e640000002100 */
[----:B-1----:R-:W-:Y:S02]  /*11240*/  LOP3.LUT R8, R7, 0x1f, RZ, 0xc0, !PT ;  /* 0x0000001f07087812 */ /* 0x002fe400078ec0ff */
[----:B------:R-:W-:Y:S02]  /*11250*/  MOV R7, 0x2800 ;  /* 0x0000280000077802 */ /* 0x000fe40000000f00 */
[----:B------:R-:W-:Y:S02]  /*11260*/  ISETP.NE.AND P1, PT, R8, RZ, PT ;  /* 0x000000ff0800720c */ /* 0x000fe40003f25270 */
[----:B------:R1:W-:Y:S11]  /*11270*/  SYNCS.ARRIVE.TRANS64 RZ, [R5+URZ+0x13290], R7 ;  /* 0x0132900705ff79a7 */ /* 0x0003f6000800003f */
[----:B-1----:R-:W-:Y:S05]  /*11280*/  @!P1 BRA `(.L_x_556) ;  /* 0x0000000000049947 */ /* 0x002fea0003800000 */
[----:B------:R-:W-:Y:S01]  /*11290*/  BPT.TRAP 0x1 ;  /* 0x000000040000795c */ /* 0x000fe20000300000 */
.L_x_556:
[----:B------:R-:W-:Y:S05]  /*112a0*/  BSYNC B2 ;  /* 0x0000000000027941 */ /* 0x000fea0003800000 */
.L_x_555:
[----:B------:R-:W2:Y:S01]  /*112b0*/  LDL R7, [R1+0x4] ;  /* 0x0000040001077983 */ /* 0x000ea20000100800 */
[----:B------:R-:W-:Y:S01]  /*112c0*/  IMAD.MOV.U32 R11, RZ, RZ, RZ ;  /* 0x000000ffff0b7224 */ /* 0x000fe200078e00ff */
[----:B------:R-:W-:Y:S01]  /*112d0*/  UIADD3 UR4, UP0, UR38, 0x570, URZ ;  /* 0x0000057026047890 */ /* 0x000fe2000ff1e03f */
[----:B------:R-:W-:Y:S01]  /*112e0*/  PLOP3.LUT P1, PT, PT, PT, PT, 0x80, 0x0 ;  /* 0x000000000000781c */ /* 0x000fe20003f2f070 */
[----:B------:R-:W-:Y:S01]  /*112f0*/  IMAD R8, R4, 0xa0, R3 ;  /* 0x000000a004087824 */ /* 0x000fe200078e0203 */
[----:B------:R-:W-:Y:S01]  /*11300*/  UMOV UR6, 0x0 ;  /* 0x0000000000067882 */ /* 0x000fe20000000000 */
[----:B------:R-:W-:Y:S01]  /*11310*/  R2UR UR10, R11 ;  /* 0x000000000b0a72ca */ /* 0x000fe200000e0000 */
[----:B------:R-:W-:Y:S01]  /*11320*/  VIADD R9, R5, 0x13290 ;  /* 0x0001329005097836 */ /* 0x000fe20000000000 */
[----:B------:R-:W-:Y:S01]  /*11330*/  UIADD3.X UR5, URZ, UR39, URZ, UP0, !UPT ;  /* 0x000000273f057290 */ /* 0x000fe200087fe43f */
[----:B------:R-:W-:Y:S01]  /*11340*/  UMOV UR7, 0x12f00000 ;  /* 0x12f0000000077882 */ /* 0x000fe20000000000 */
[----:B--2---:R-:W-:-:S04]  /*11350*/  IMAD R7, R7, 0x2800, R22 ;  /* 0x0000280007077824 */ /* 0x004fc800078e0216 */
[----:B------:R-:W-:-:S07]  /*11360*/  VIADD R10, R7, 0xe000 ;  /* 0x0000e000070a7836 */ /* 0x000fce0000000000 */
.L_x_557:
        /* <DEDUP_REMOVED lines=13> */
.L_x_693:
[----:B------:R-:W-:Y:S05]  /*11440*/  BSYNC B2 ;  /* 0x0000000000027941 */ /* 0x000fea0003800000 */
.L_x_558:
[----:B------:R-:W-:Y:S01]  /*11450*/  BSSY B2, `(.L_x_560) ;  /* 0x000000b000027945 */ /* 0x000fe20003800000 */
[----:B------:R-:W-:Y:S02]  /*11460*/  IMAD.MOV.U32 R12, RZ, RZ, 0x0 ;  /* 0x00000000ff0c7424 */ /* 0x000fe400078e00ff */
[----:B------:R-:W-:Y:S01]  /*11470*/  IMAD.MOV.U32 R13, RZ, RZ, 0x12f00000 ;  /* 0x12f00000ff0d7424 */ /* 0x000fe200078e00ff */
[----:B------:R-:W-:Y:S06]  /*11480*/  @P2 BRA `(.L_x_561) ;  /* 0x00000000001c2947 */ /* 0x000fec0003800000 */
[----:B------:R-:W2:Y:S01]  /*11490*/  S2R R9, SR_TID.X ;  /* 0x0000000000097919 */ /* 0x000ea20000002100 */
[----:B01----:R-:W-:-:S04]  /*114a0*/  IMAD.MOV.U32 R6, RZ, RZ, 0x2800 ;  /* 0x00002800ff067424 */ /* 0x003fc800078e00ff */
[----:B------:R3:W-:Y:S01]  /*114b0*/  SYNCS.ARRIVE.TRANS64 RZ, [R5+URZ+0x132b0], R6 ;  /* 0x0132b00605ff79a7 */ /* 0x0007e2000800003f */
[----:B--2---:R-:W-:-:S04]  /*114c0*/  LOP3.LUT R9, R9, 0x1f, RZ, 0xc0, !PT ;  /* 0x0000001f09097812 */ /* 0x004fc800078ec0ff */
[----:B------:R-:W-:-:S13]  /*114d0*/  ISETP.NE.AND P1, PT, R9, RZ, PT ;  /* 0x000000ff0900720c */ /* 0x000fda0003f25270 */
[----:B---3--:R-:W-:Y:S05]  /*114e0*/  @!P1 BRA `(.L_x_561) ;  /* 0x0000000000049947 */ /* 0x008fea0003800000 */
[----:B------:R-:W-:Y:S01]  /*114f0*/  BPT.TRAP 0x1 ;  /* 0x000000040000795c */ /* 0x000fe20000300000 */
.L_x_561:
[----:B------:R-:W-:Y:S05]  /*11500*/  BSYNC B2 ;  /* 0x0000000000027941 */ /* 0x000fea0003800000 */
.L_x_560:
[----:B------:R-:W-:Y:S01]  /*11510*/  R2UR UR10, R11 ;  /* 0x000000000b0a72ca */ /* 0x000fe200000e0000 */
[----:B------:R-:W-:Y:S01]  /*11520*/  UIADD3 UR4, UP0, UR38, 0x670, URZ ;  /* 0x0000067026047890 */ /* 0x000fe2000ff1e03f */
[----:B------:R-:W-:Y:S01]  /*11530*/  R2UR UR6, R12 ;  /* 0x000000000c0672ca */ /* 0x000fe200000e0000 */
[----:B------:R-:W-:Y:S01]  /*11540*/  VIADD R7, R7, 0x6000 ;  /* 0x0000600007077836 */ /* 0x000fe20000000000 */
[----:B------:R-:W-:Y:S01]  /*11550*/  R2UR UR7, R13 ;  /* 0x000000000d0772ca */ /* 0x000fe200000e0000 */
[----:B------:R-:W-:Y:S01]  /*11560*/  UIADD3.X UR5, URZ, UR39, URZ, UP0, !UPT ;  /* 0x000000273f057290 */ /* 0x000fe200087fe43f */
[----:B------:R-:W-:Y:S02]  /*11570*/  PLOP3.LUT P1, PT, PT, PT, PT, 0x80, 0x0 ;  /* 0x000000000000781c */ /* 0x000fe40003f2f070 */
[----:B01----:R-:W-:-:S11]  /*11580*/  IADD3 R5, R5, 0x132b0, RZ ;  /* 0x000132b005057810 */ /* 0x003fd60007ffe0ff */
.L_x_562:
        /* <DEDUP_REMOVED lines=10> */
.L_x_552:
[----:B------:R-:W-:Y:S05]  /*11630*/  BSYNC B1 ;  /* 0x0000000000017941 */ /* 0x000fea0003800000 */
.L_x_551:
[----:B------:R-:W0:Y:S04]  /*11640*/  LDL.LU R6, [R1+0x4] ;  /* 0x0000040001067983 */ /* 0x000e280000300800 */
[----:B------:R-:W2:Y:S01]  /*11650*/  LDL.LU R9, [R1+0x10] ;  /* 0x0000100001097983 */ /* 0x000ea20000300800 */
[C---:B------:R-:W-:Y:S01]  /*11660*/  ISETP.GT.AND P2, PT, R4.reuse, R2, PT ;  /* 0x000000020400720c */ /* 0x040fe20003f44270 */
[----:B------:R-:W-:Y:S02]  /*11670*/  VIADD R4, R4, 0xffffffff ;  /* 0xffffffff04047836 */ /* 0x000fe40000000000 */
[----:B0-----:R-:W-:-:S05]  /*11680*/  VIADD R5, R6, 0x1 ;  /* 0x0000000106057836 */ /* 0x001fca0000000000 */
[----:B------:R-:W-:-:S04]  /*11690*/  ISETP.NE.AND P1, PT, R5, 0x2, PT ;  /* 0x000000020500780c */ /* 0x000fc80003f25270 */
[----:B------:R-:W-:Y:S02]  /*116a0*/  SEL R6, RZ, 0x1, P1 ;  /* 0x00000001ff067807 */ /* 0x000fe40000800000 */
[----:B------:R-:W-:Y:S02]  /*116b0*/  SEL R5, R5, RZ, P1 ;  /* 0x000000ff05057207 */ /* 0x000fe40000800000 */
[----:B--2---:R-:W-:-:S05]  /*116c0*/  LOP3.LUT R9, R9, R6, RZ, 0x3c, !PT ;  /* 0x0000000609097212 */ /* 0x004fca00078e3cff */
[----:B------:R1:W-:Y:S04]  /*116d0*/  STL [R1+0x10], R9 ;  /* 0x0000100901007387 */ /* 0x0003e80000100800 */
[----:B------:R1:W-:Y:S01]  /*116e0*/  STL [R1+0x4], R5 ;  /* 0x0000040501007387 */ /* 0x0003e20000100800 */
[----:B------:R-:W-:Y:S05]  /*116f0*/  @P2 BRA `(.L_x_563) ;  /* 0xfffffff8008c2947 */ /* 0x000fea000383ffff */
.L_x_533:
[----:B------:R-:W-:Y:S05]  /*11700*/  BSYNC B0 ;  /* 0x0000000000007941 */ /* 0x000fea0003800000 */
.L_x_532:
[----:B------:R-:W-:Y:S05]  /*11710*/  @!P0 WARPSYNC.ALL ;  /* 0x0000000000008948 */ /* 0x000fea0003800000 */
[----:B------:R-:W-:Y:S01]  /*11720*/  @!P0 BAR.SYNC.DEFER_BLOCKING 0xc, 0x200 ;  /* 0x0308000000008b1d */ /* 0x000fe20000010000 */
[----:B------:R-:W-:-:S13]  /*11730*/  ISETP.GT.AND P0, PT, R24, RZ, PT ;  /* 0x000000ff1800720c */ /* 0x000fda0003f04270 */
[----:B------:R-:W-:Y:S05]  /*11740*/  @P0 BRA `(.L_x_564) ;  /* 0x0000000000440947 */ /* 0x000fea0003800000 */
[----:B01----:R-:W0:Y:S02]  /*11750*/  S2R R5, SR_TID.X ;  /* 0x0000000000057919 */ /* 0x003e240000002100 */
[----:B0-----:R-:W-:-:S04]  /*11760*/  LOP3.LUT R5, R5, 0x7f, RZ, 0xc0, !PT ;  /* 0x0000007f05057812 */ /* 0x001fc800078ec0ff */
[----:B------:R-:W-:-:S13]  /*11770*/  ISETP.NE.AND P0, PT, R5, RZ, PT ;  /* 0x000000ff0500720c */ /* 0x000fda0003f05270 */
[----:B------:R-:W-:Y:S05]  /*11780*/  @P0 BRA `(.L_x_565) ;  /* 0x0000004000540947 */ /* 0x000fea0003800000 */
[----:B------:R-:W0:Y:S01]  /*11790*/  S2R R5, SR_LANEID ;  /* 0x0000000000057919 */ /* 0x000e220000000000 */
        /* <DEDUP_REMOVED lines=12> */
.L_x_564:
        /* <DEDUP_REMOVED lines=10> */
[----:B------:R-:W2:Y:S01]  /*11900*/  LDC.64 R2, c[0x4][R2] ;  /* 0x0100000002027b82 */ /* 0x000ea20000000a00 */
[----:B01----:R-:W-:Y:S02]  /*11910*/  IMAD.U32 R5, RZ, RZ, UR7 ;  /* 0x00000007ff057e24 */ /* 0x003fe4000f8e00ff */
[----:B------:R-:W-:Y:S02]  /*11920*/  IMAD.U32 R6, RZ, RZ, UR8 ;  /* 0x00000008ff067e24 */ /* 0x000fe4000f8e00ff */
[----:B------:R-:W-:-:S02]  /*11930*/  IMAD.U32 R7, RZ, RZ, UR9 ;  /* 0x00000009ff077e24 */ /* 0x000fc4000f8e00ff */
[----:B------:R-:W-:Y:S02]  /*11940*/  IMAD.U32 R11, RZ, RZ, UR5 ;  /* 0x00000005ff0b7e24 */ /* 0x000fe4000f8e00ff */
[----:B------:R-:W-:Y:S02]  /*11950*/  IMAD.MOV.U32 R8, RZ, RZ, 0x70 ;  /* 0x00000070ff087424 */ /* 0x000fe400078e00ff */
[----:B------:R-:W-:Y:S02]  /*11960*/  IMAD.MOV.U32 R12, RZ, RZ, 0x1 ;  /* 0x00000001ff0c7424 */ /* 0x000fe400078e00ff */
[----:B------:R-:W-:-:S07]  /*11970*/  IMAD.MOV.U32 R13, RZ, RZ, RZ ;  /* 0x000000ffff0d7224 */ /* 0x000fce00078e00ff */
[----:B------:R-:W-:-:S07]  /*11980*/  LEPC R20, `(.L_x_567) ;  /* 0x000000001014794e */ /* 0x000fce0000000000 */
[----:B--2---:R-:W-:Y:S05]  /*11990*/  CALL.ABS.NOINC R2 ;  /* 0x0000000002007343 */ /* 0x004fea0003c00000 */
.L_x_567:
[----:B------:R-:W-:Y:S05]  /*119a0*/  BSYNC B6 ;  /* 0x0000000000067941 */ /* 0x000fea0003800000 */
.L_x_566:
        /* <DEDUP_REMOVED lines=8> */
[----:B--2---:R-:W-:Y:S01]  /*11a30*/  MOV R2, 0x0 ;  /* 0x0000000000027802 */ /* 0x004fe20000000f00 */
        /* <DEDUP_REMOVED lines=15> */
.L_x_569:
[----:B------:R-:W-:Y:S05]  /*11b30*/  BSYNC B6 ;  /* 0x0000000000067941 */ /* 0x000fea0003800000 */
.L_x_568:
[----:B------:R-:W-:Y:S01]  /*11b40*/  VIADD R0, R22, 0x1000 ;  /* 0x0000100016007836 */ /* 0x000fe20000000000 */
[----:B------:R-:W-:Y:S04]  /*11b50*/  BSSY B6, `(.L_x_570) ;  /* 0x0000013000067945 */ /* 0x000fe80003800000 */
[----:B------:R-:W-:-:S13]  /*11b60*/  LOP3.LUT P0, RZ, R0, 0x9f, RZ, 0xc0, !PT ;  /* 0x0000009f00ff7812 */ /* 0x000fda000780c0ff */
[----:B------:R-:W-:Y:S05]  /*11b70*/  @!P0 BRA `(.L_x_571) ;  /* 0x0000000000408947 */ /* 0x000fea0003800000 */
[----:B--2---:R-:W-:Y:S01]  /*11b80*/  MOV R2, 0x0 ;  /* 0x0000000000027802 */ /* 0x004fe20000000f00 */
[----:B------:R-:W-:Y:S01]  /*11b90*/  ULDC.64 UR6, c[0x4][0x98] ;  /* 0x0100260000067ab9 */ /* 0x000fe20000000a00 */
[----:B------:R-:W-:Y:S01]  /*11ba0*/  ULDC.64 UR8, c[0x4][0xa0] ;  /* 0x0100280000087ab9 */ /* 0x000fe20000000a00 */
[----:B------:R-:W-:Y:S01]  /*11bb0*/  ULDC.64 UR4, c[0x4][0x18] ;  /* 0x0100060000047ab9 */ /* 0x000fe20000000a00 */
[----:B------:R-:W-:Y:S01]  /*11bc0*/  MOV R4, UR6 ;  /* 0x0000000600047c02 */ /* 0x000fe20008000f00 */
[----:B01----:R-:W-:Y:S01]  /*11bd0*/  IMAD.U32 R5, RZ, RZ, UR7 ;  /* 0x00000007ff057e24 */ /* 0x003fe2000f8e00ff */
[----:B------:R-:W0:Y:S01]  /*11be0*/  LDC.64 R2, c[0x4][R2] ;  /* 0x0100000002027b82 */ /* 0x000e220000000a00 */
[----:B------:R-:W-:Y:S01]  /*11bf0*/  IMAD.U32 R6, RZ, RZ, UR8 ;  /* 0x00000008ff067e24 */ /* 0x000fe2000f8e00ff */
[----:B------:R-:W-:Y:S01]  /*11c00*/  MOV R13, RZ ;  /* 0x000000ff000d7202 */ /* 0x000fe20000000f00 */
[----:B------:R-:W-:Y:S02]  /*11c10*/  IMAD.U32 R7, RZ, RZ, UR9 ;  /* 0x00000009ff077e24 */ /* 0x000fe4000f8e00ff */
[----:B------:R-:W-:-:S02]  /*11c20*/  IMAD.U32 R10, RZ, RZ, UR4 ;  /* 0x00000004ff0a7e24 */ /* 0x000fc4000f8e00ff */
[----:B------:R-:W-:Y:S02]  /*11c30*/  IMAD.U32 R11, RZ, RZ, UR5 ;  /* 0x00000005ff0b7e24 */ /* 0x000fe4000f8e00ff */
[----:B------:R-:W-:Y:S02]  /*11c40*/  IMAD.MOV.U32 R8, RZ, RZ, 0x70 ;  /* 0x00000070ff087424 */ /* 0x000fe400078e00ff */
[----:B------:R-:W-:-:S07]  /*11c50*/  IMAD.MOV.U32 R12, RZ, RZ, 0x1 ;  /* 0x00000001ff0c7424 */ /* 0x000fce00078e00ff */
[----:B------:R-:W-:-:S07]  /*11c60*/  LEPC R20, `(.L_x_571) ;  /* 0x000000001014794e */ /* 0x000fce0000000000 */
[----:B0-----:R-:W-:Y:S05]  /*11c70*/  CALL.ABS.NOINC R2 ;  /* 0x0000000002007343 */ /* 0x001fea0003c00000 */
.L_x_571:
[----:B------:R-:W-:Y:S05]  /*11c80*/  BSYNC B6 ;  /* 0x0000000000067941 */ /* 0x000fea0003800000 */
.L_x_570:
[----:B------:R-:W3:Y:S01]  /*11c90*/  LDL R27, [R1+0x30] ;  /* 0x00003000011b7983 */ /* 0x000ee20000100800 */
[----:B------:R-:W-:Y:S01]  /*11ca0*/  BSSY B6, `(.L_x_572) ;  /* 0x0000013000067945 */ /* 0x000fe20003800000 */
[----:B---3--:R-:W-:-:S13]  /*11cb0*/  LOP3.LUT P6, RZ, R27, 0x1, RZ, 0xc0, !PT ;  /* 0x000000011bff7812 */ /* 0x008fda00078cc0ff */
[----:B------:R-:W-:Y:S05]  /*11cc0*/  @!P6 BRA `(.L_x_573) ;  /* 0x000000000040e947 */ /* 0x000fea0003800000 */
[----:B--2---:R-:W-:Y:S01]  /*11cd0*/  MOV R2, 0x0 ;  /* 0x0000000000027802 */ /* 0x004fe20000000f00 */
[----:B------:R-:W-:Y:S01]  /*11ce0*/  ULDC.64 UR4, c[0x4][0x98] ;  /* 0x0100260000047ab9 */ /* 0x000fe20000000a00 */
[----:B------:R-:W-:Y:S01]  /*11cf0*/  ULDC.64 UR6, c[0x4][0xa0] ;  /* 0x0100280000067ab9 */ /* 0x000fe20000000a00 */
[----:B------:R-:W-:Y:S01]  /*11d00*/  ULDC.64 UR8, c[0x4][0x20] ;  /* 0x0100080000087ab9 */ /* 0x000fe20000000a00 */
[----:B------:R-:W-:Y:S01]  /*11d10*/  IMAD.U32 R4, RZ, RZ, UR4 ;  /* 0x00000004ff047e24 */ /* 0x000fe2000f8e00ff */
[----:B------:R-:W-:Y:S01]  /*11d20*/  MOV R12, 0x1 ;  /* 0x00000001000c7802 */ /* 0x000fe20000000f00 */
[----:B------:R-:W2:Y:S01]  /*11d30*/  LDC.64 R2, c[0x4][R2] ;  /* 0x0100000002027b82 */ /* 0x000ea20000000a00 */
[----:B01----:R-:W-:Y:S02]  /*11d40*/  IMAD.U32 R5, RZ, RZ, UR5 ;  /* 0x00000005ff057e24 */ /* 0x003fe4000f8e00ff */
[----:B------:R-:W-:Y:S02]  /*11d50*/  IMAD.U32 R6, RZ, RZ, UR6 ;  /* 0x00000006ff067e24 */ /* 0x000fe4000f8e00ff */
[----:B------:R-:W-:-:S02]  /*11d60*/  IMAD.U32 R7, RZ, RZ, UR7 ;  /* 0x00000007ff077e24 */ /* 0x000fc4000f8e00ff */
[----:B------:R-:W-:Y:S02]  /*11d70*/  IMAD.U32 R10, RZ, RZ, UR8 ;  /* 0x00000008ff0a7e24 */ /* 0x000fe4000f8e00ff */
[----:B------:R-:W-:Y:S02]  /*11d80*/  IMAD.U32 R11, RZ, RZ, UR9 ;  /* 0x00000009ff0b7e24 */ /* 0x000fe4000f8e00ff */
[----:B------:R-:W-:Y:S02]  /*11d90*/  IMAD.MOV.U32 R8, RZ, RZ, 0x70 ;  /* 0x00000070ff087424 */ /* 0x000fe400078e00ff */
[----:B------:R-:W-:-:S07]  /*11da0*/  IMAD.MOV.U32 R13, RZ, RZ, RZ ;  /* 0x000000ffff0d7224 */ /* 0x000fce00078e00ff */
[----:B------:R-:W-:-:S07]  /*11db0*/  LEPC R20, `(.L_x_573) ;  /* 0x000000001014794e */ /* 0x000fce0000000000 */
[----:B--2---:R-:W-:Y:S05]  /*11dc0*/  CALL.ABS.NOINC R2 ;  /* 0x0000000002007343 */ /* 0x004fea0003c00000 */
.L_x_573:
[----:B------:R-:W-:Y:S05]  /*11dd0*/  BSYNC B6 ;  /* 0x0000000000067941 */ /* 0x000fea0003800000 */
.L_x_572:
[----:B------:R-:W3:Y:S01]  /*11de0*/  LDL R13, [R1+0x8] ;  /* 0x00000800010d7983 */ /* 0x000ee20000100800 */
[----:B------:R-:W-:Y:S01]  /*11df0*/  ULDC.64 UR4, c[0x0][0x9f8] ;  /* 0x00027e0000047ab9 */ /* 0x000fe20000000a00 */
[----:B------:R-:W4:Y:S02]  /*11e00*/  LDC R11, c[0x0][0x430] ;  /* 0x00010c00ff0b7b82 */ /* 0x000f240000000800 */
[----:B------:R-:W3:Y:S04]  /*11e10*/  LDL R20, [R1+0x54] ;  /* 0x0000540001147983 */ /* 0x000ee80000100800 */
[----:B------:R-:W3:Y:S01]  /*11e20*/  LDL R15, [R1+0x1c] ;  /* 0x00001c00010f7983 */ /* 0x000ee20000100800 */
[----:B------:R-:W-:-:S03]  /*11e30*/  ISETP.NE.U32.AND P0, PT, RZ, UR4, PT ;  /* 0x00000004ff007c0c */ /* 0x000fc6000bf05070 */
[----:B------:R-:W3:Y:S01]  /*11e40*/  LDL R12, [R1+0x74] ;  /* 0x00007400010c7983 */ /* 0x000ee20000100800 */
[----:B------:R-:W-:-:S13]  /*11e50*/  ISETP.NE.AND.EX P0, PT, RZ, UR5, PT, P0 ;  /* 0x00000005ff007c0c */ /* 0x000fda000bf05300 */
[----:B--2---:R-:W-:-:S04]  /*11e60*/  @P0 IADD3 R2, P1, R25, UR4, RZ ;  /* 0x0000000419020c10 */ /* 0x004fc8000ff3e0ff */
[----:B------:R-:W-:Y:S01]  /*11e70*/  @P0 IADD3.X R3, R26, UR5, RZ, P1, !PT ;  /* 0x000000051a030c10 */ /* 0x000fe20008ffe4ff */
[----:B------:R-:W2:Y:S01]  /*11e80*/  S2R R21, SR_TID.X ;  /* 0x0000000000157919 */ /* 0x000ea20000002100 */
[----:B----4-:R-:W-:-:S03]  /*11e90*/  ISETP.NE.AND P2, PT, R11, 0x1, PT ;  /* 0x000000010b00780c */ /* 0x010fc60003f45270 */
[----:B---3--:R3:W4:Y:S01]  /*11ea0*/  @P0 LDG.E R13, desc[UR40][R2.64] ;  /* 0x00000028020d0981 */ /* 0x008722000c1e1900 */
[C---:B--2---:R-:W-:Y:S01]  /*11eb0*/  LOP3.LUT R0, R21.reuse, 0x7f, RZ, 0xc0, !PT ;  /* 0x0000007f15007812 */ /* 0x044fe200078ec0ff */
[----:B------:R-:W-:-:S03]  /*11ec0*/  IMAD.SHL.U32 R21, R21, 0x20, RZ ;  /* 0x0000002015157824 */ /* 0x000fc600078e00ff */
[----:B------:R-:W-:-:S05]  /*11ed0*/  SHF.R.U32.HI R0, RZ, 0x2, R0 ;  /* 0x00000002ff007819 */ /* 0x000fca0000011600 */
[----:B---3--:R-:W2:Y:S01]  /*11ee0*/  @P2 LDC R2, c[0x0][0x434] ;  /* 0x00010d00ff022b82 */ /* 0x008ea20000000800 */
[----:B------:R-:W-:Y:S01]  /*11ef0*/  LOP3.LUT R21, R0, 0x60, R21, 0xf8, !PT ;  /* 0x0000006000157812 */ /* 0x000fe200078ef815 */
[----:B------:R-:W-:-:S06]  /*11f00*/  IMAD.MOV.U32 R0, RZ, RZ, 0xa0 ;  /* 0x000000a0ff007424 */ /* 0x000fcc00078e00ff */
[----:B------:R-:W3:Y:S01]  /*11f10*/  @P2 LDC R3, c[0x0][0x438] ;  /* 0x00010e00ff032b82 */ /* 0x000ee20000000800 */
[----:B------:R-:W-:-:S04]  /*11f20*/  IMAD R0, R20, R0, -0xa0 ;  /* 0xffffff6014007424 */ /* 0x000fc800078e0200 */
[----:B------:R-:W-:Y:S02]  /*11f30*/  IMAD.IADD R10, R21, 0x1, R0 ;  /* 0x00000001150a7824 */ /* 0x000fe400078e0200 */
[----:B------:R-:W3:Y:S03]  /*11f40*/  S2R R21, SR_TID.X ;  /* 0x0000000000157919 */ /* 0x000ee60000002100 */
[C---:B------:R-:W-:Y:S01]  /*11f50*/  ISETP.GE.AND P1, PT, R10.reuse, R24, PT ;  /* 0x000000180a00720c */ /* 0x040fe20003f26270 */
[----:B------:R-:W-:-:S04]  /*11f60*/  IMAD.IADD R10, R10, 0x1, R15 ;  /* 0x000000010a0a7824 */ /* 0x000fc800078e020f */
[----:B--2---:R-:W-:-:S04]  /*11f70*/  @P2 IMAD.HI.U32 R2, R10, R2, RZ ;  /* 0x000000020a022227 */ /* 0x004fc800078e00ff */
[----:B------:R-:W-:-:S04]  /*11f80*/  IMAD.MOV.U32 R6, RZ, RZ, R10 ;  /* 0x000000ffff067224 */ /* 0x000fc800078e000a */
[----:B01----:R-:W0:Y:S01]  /*11f90*/  @!P1 LDC.64 R4, c[0x0][0x418] ;  /* 0x00010600ff049b82 */ /* 0x003e220000000a00 */
[----:B---3--:R-:W-:-:S07]  /*11fa0*/  @P2 SHF.R.U32.HI R6, RZ, R3, R2 ;  /* 0x00000003ff062219 */ /* 0x008fce0000011602 */
[----:B------:R-:W1:Y:S01]  /*11fb0*/  @!P1 LDC.64 R2, c[0x0][0x428] ;  /* 0x00010a00ff029b82 */ /* 0x000e620000000a00 */
[----:B------:R-:W-:Y:S02]  /*11fc0*/  @!P1 SHF.R.S32.HI R7, RZ, 0x1f, R6 ;  /* 0x0000001fff079819 */ /* 0x000fe40000011406 */
[C---:B------:R-:W-:Y:S01]  /*11fd0*/  LOP3.LUT R25, R21.reuse, 0x7f, RZ, 0xc0, !PT ;  /* 0x0000007f15197812 */ /* 0x040fe200078ec0ff */
[----:B------:R-:W-:-:S03]  /*11fe0*/  IMAD.SHL.U32 R21, R21, 0x20, RZ ;  /* 0x0000002015157824 */ /* 0x000fc600078e00ff */
[----:B------:R-:W-:-:S04]  /*11ff0*/  SHF.R.U32.HI R25, RZ, 0x2, R25 ;  /* 0x00000002ff197819 */ /* 0x000fc80000011619 */
[----:B------:R-:W-:-:S04]  /*12000*/  LOP3.LUT R21, R25, 0x60, R21, 0xf8, !PT ;  /* 0x0000006019157812 */ /* 0x000fc800078ef815 */
[----:B------:R-:W-:-:S05]  /*12010*/  LOP3.LUT R21, R21, 0x80, RZ, 0xfc, !PT ;  /* 0x0000008015157812 */ /* 0x000fca00078efcff */
[----:B------:R-:W-:Y:S01]  /*12020*/  IMAD.IADD R0, R21, 0x1, R0 ;  /* 0x0000000115007824 */ /* 0x000fe200078e0200 */
[----:B------:R-:W-:Y:S01]  /*12030*/  LOP3.LUT R27, R27, 0xfffffffd, RZ, 0xc0, !PT ;  /* 0xfffffffd1b1b7812 */ /* 0x000fe200078ec0ff */
[----:B------:R-:W-:Y:S01]  /*12040*/  UMOV UR4, 0xffffffff ;  /* 0xffffffff00047882 */ /* 0x000fe20000000000 */
[----:B----4-:R-:W-:Y:S01]  /*12050*/  SHF.R.S32.HI R14, RZ, 0x1f, R13 ;  /* 0x0000001fff0e7819 */ /* 0x010fe2000001140d */
[-C--:B-1----:R-:W-:Y:S01]  /*12060*/  @!P1 IMAD.WIDE.U32 R8, R13, R2.reuse, R6 ;  /* 0x000000020d089225 */ /* 0x082fe200078e0006 */
[----:B------:R1:W-:Y:S01]  /*12070*/  @P0 STL [R1+0x8], R13 ;  /* 0x0000080d01000387 */ /* 0x0003e20000100800 */
[----:B------:R-:W2:Y:S02]  /*12080*/  @P2 LDC R7, c[0x0][0x438] ;  /* 0x00010e00ff072b82 */ /* 0x000ea40000000800 */
[----:B------:R-:W-:-:S04]  /*12090*/  @!P1 IMAD R2, R14, R2, RZ ;  /* 0x000000020e029224 */ /* 0x000fc800078e02ff */
[----:B------:R-:W-:Y:S01]  /*120a0*/  @!P1 IMAD R3, R13, R3, R2 ;  /* 0x000000030d039224 */ /* 0x000fe200078e0202 */
[----:B0-----:R-:W-:-:S04]  /*120b0*/  @!P1 LEA R2, P0, R8, R4, 0x2 ;  /* 0x0000000408029211 */ /* 0x001fc800078010ff */
[----:B------:R-:W-:-:S04]  /*120c0*/  @!P1 IADD3 R3, R9, R3, RZ ;  /* 0x0000000309039210 */ /* 0x000fc80007ffe0ff */
[----:B------:R-:W-:Y:S02]  /*120d0*/  @!P1 LEA.HI.X R3, R8, R5, R3, 0x2, P0 ;  /* 0x0000000508039211 */ /* 0x000fe400000f1403 */
[----:B------:R-:W-:Y:S01]  /*120e0*/  ISETP.GE.AND P0, PT, R0, R24, PT ;  /* 0x000000180000720c */ /* 0x000fe20003f06270 */
[----:B------:R-:W0:Y:S03]  /*120f0*/  @P2 LDC R5, c[0x0][0x434] ;  /* 0x00010d00ff052b82 */ /* 0x000e260000000800 */
[----:B------:R-:W-:Y:S01]  /*12100*/  ISETP.GT.U32.OR P0, PT, R21, 0x9f, P0 ;  /* 0x0000009f1500780c */ /* 0x000fe20000704470 */
[----:B------:R-:W-:-:S06]  /*12110*/  IMAD.MOV.U32 R4, RZ, RZ, RZ ;  /* 0x000000ffff047224 */ /* 0x000fcc00078e00ff */
[----:B------:R3:W5:Y:S06]  /*12120*/  @!P1 LDG.E R4, desc[UR40][R2.64] ;  /* 0x0000002802049981 */ /* 0x00076c000c1e1900 */
[----:B---3--:R-:W3:Y:S01]  /*12130*/  @!P0 LDC.64 R2, c[0x0][0x428] ;  /* 0x00010a00ff028b82 */ /* 0x008ee20000000a00 */
[----:B------:R-:W-:-:S04]  /*12140*/  IMAD.IADD R9, R0, 0x1, R15 ;  /* 0x0000000100097824 */ /* 0x000fc800078e020f */
[----:B0-----:R-:W-:-:S04]  /*12150*/  @P2 IMAD.HI.U32 R5, R9, R5, RZ ;  /* 0x0000000509052227 */ /* 0x001fc800078e00ff */
[----:B------:R-:W-:Y:S01]  /*12160*/  IMAD.MOV.U32 R0, RZ, RZ, R9 ;  /* 0x000000ffff007224 */ /* 0x000fe200078e0009 */
[----:B--2---:R-:W-:Y:S01]  /*12170*/  @P2 SHF.R.U32.HI R0, RZ, R7, R5 ;  /* 0x00000007ff002219 */ /* 0x004fe20000011605 */
[----:B------:R-:W-:-:S03]  /*12180*/  IMAD.MOV R8, RZ, RZ, -R6 ;  /* 0x000000ffff087224 */ /* 0x000fc600078e0a06 */
[--C-:B------:R-:W-:Y:S01]  /*12190*/  @!P0 SHF.R.S32.HI R7, RZ, 0x1f, R0.reuse ;  /* 0x0000001fff078819 */ /* 0x100fe20000011400 */
[----:B------:R-:W-:Y:S02]  /*121a0*/  @!P0 IMAD.MOV.U32 R6, RZ, RZ, R0 ;  /* 0x000000ffff068224 */ /* 0x000fe400078e0000 */
[-C--:B---3--:R-:W-:Y:S02]  /*121b0*/  @!P0 IMAD R5, R14, R2.reuse, RZ ;  /* 0x000000020e058224 */ /* 0x088fe400078e02ff */
[----:B------:R-:W-:-:S04]  /*121c0*/  @!P0 IMAD.WIDE.U32 R6, R13, R2, R6 ;  /* 0x000000020d068225 */ /* 0x000fc800078e0006 */
[----:B------:R-:W-:Y:S02]  /*121d0*/  @!P0 IMAD R5, R13, R3, R5 ;  /* 0x000000030d058224 */ /* 0x000fe400078e0205 */
[----:B------:R-:W0:Y:S02]  /*121e0*/  @!P0 LDC.64 R2, c[0x0][0x418] ;  /* 0x00010600ff028b82 */ /* 0x000e240000000a00 */
[----:B------:R-:W-:Y:S01]  /*121f0*/  @!P0 IMAD.IADD R5, R5, 0x1, R7 ;  /* 0x0000000105058824 */ /* 0x000fe200078e0207 */
[----:B0-----:R-:W-:-:S04]  /*12200*/  @!P0 LEA R2, P1, R6, R2, 0x2 ;  /* 0x0000000206028211 */ /* 0x001fc800078210ff */
[----:B------:R-:W-:Y:S02]  /*12210*/  @!P0 LEA.HI.X R3, R6, R3, R5, 0x2, P1 ;  /* 0x0000000306038211 */ /* 0x000fe400008f1405 */
[----:B------:R-:W-:Y:S02]  /*12220*/  ISETP.GT.U32.AND P1, PT, R21, 0x9f, PT ;  /* 0x0000009f1500780c */ /* 0x000fe40003f24070 */
[----:B------:R-:W-:-:S06]  /*12230*/  MOV R5, RZ ;  /* 0x000000ff00057202 */ /* 0x000fcc0000000f00 */
[----:B------:R1:W5:Y:S01]  /*12240*/  @!P0 LDG.E R5, desc[UR40][R2.64] ;  /* 0x0000002802058981 */ /* 0x000362000c1e1900 */
[----:B------:R-:W-:-:S04]  /*12250*/  ISETP.NE.AND P0, PT, R12, 0x3, PT ;  /* 0x000000030c00780c */ /* 0x000fc80003f05270 */
[----:B------:R-:W-:-:S04]  /*12260*/  @P1 LOP3.LUT R27, R27, 0x2, RZ, 0xfc, !PT ;  /* 0x000000021b1b1812 */ /* 0x000fc800078efcff */
[----:B------:R-:W-:Y:S01]  /*12270*/  LOP3.LUT R27, R27, 0xfffffffb, RZ, 0xc0, !PT ;  /* 0xfffffffb1b1b7812 */ /* 0x000fe200078ec0ff */
[----:B------:R1:W-:Y:S04]  /*12280*/  STL [R1+0x20], R14 ;  /* 0x0000200e01007387 */ /* 0x0003e80000100800 */
[----:B------:R-:W-:-:S05]  /*12290*/  @P0 LOP3.LUT R27, R27, 0x4, RZ, 0xfc, !PT ;  /* 0x000000041b1b0812 */ /* 0x000fca00078efcff */
[----:B------:R1:W-:Y:S01]  /*122a0*/  STL [R1+0x30], R27 ;  /* 0x0000301b01007387 */ /* 0x0003e20000100800 */
[----:B------:R-:W-:Y:S02]  /*122b0*/  IMAD.MOV R0, RZ, RZ, -R0 ;  /* 0x000000ffff007224 */ /* 0x000fe400078e0a00 */
[C---:B------:R-:W-:Y:S02]  /*122c0*/  IMAD R8, R11.reuse, R8, R10 ;  /* 0x000000080b087224 */ /* 0x040fe400078e020a */
[----:B------:R-:W-:Y:S01]  /*122d0*/  IMAD R9, R11, R0, R9 ;  /* 0x000000000b097224 */ /* 0x000fe200078e0209 */
[----:B------:R-:W-:Y:S06]  /*122e0*/  BRA.DIV UR4, `(.L_x_574) ;  /* 0x0000005204447947 */ /* 0x000fec000b800000 */
.L_x_696:
[----:B------:R-:W-:Y:S01]  /*122f0*/  SHF.R.S32.HI R0, RZ, 0x1f, R18 ;  /* 0x0000001fff007819 */ /* 0x000fe20000011412 */
[----:B------:R-:W-:-:S04]  /*12300*/  VIADD R7, R20, 0xffffffff ;  /* 0xffffffff14077836 */ /* 0x000fc80000000000 */
[----:B------:R0:W-:Y:S01]  /*12310*/  STL [R1+0x14], R0 ;  /* 0x0000140001007387 */ /* 0x0001e20000100800 */
[----:B------:R-:W-:Y:S05]  /*12320*/  @!P0 BRA `(.L_x_575) ;  /* 0x0000000000048947 */ /* 0x000fea0003800000 */
[----:B------:R-:W-:Y:S01]  /*12330*/  BPT.TRAP 0x1 ;  /* 0x000000040000795c */ /* 0x000fe20000300000 */
.L_x_575:
[----:B0-----:R-:W2:Y:S01]  /*12340*/  LDL R0, [R1+0xc] ;  /* 0x00000c0001007983 */ /* 0x001ea20000100800 */
[----:B------:R-:W-:Y:S01]  /*12350*/  IMAD R6, R29, 0x8, R22 ;  /* 0x000000081d067824 */ /* 0x000fe200078e0216 */
[----:B------:R-:W-:Y:S01]  /*12360*/  BSSY B0, `(.L_x_576) ;  /* 0x0000007000007945 */ /* 0x000fe20003800000 */
[----:B--2---:R-:W-:-:S04]  /*12370*/  SHF.L.U32 R0, R0, 0x1f, RZ ;  /* 0x0000001f00007819 */ /* 0x004fc800000006ff */
[----:B------:R0:W2:Y:S01]  /*12380*/  SYNCS.PHASECHK.TRANS64.TRYWAIT P0, [R6+URZ+0x13280], R0 ;  /* 0x01328000060075a7 */ /* 0x0000a2000800017f */
[----:B------:R0:W-:Y:S02]  /*12390*/  STL [R1+0x50], R0 ;  /* 0x0000500001007387 */ /* 0x0001e40000100800 */
[----:B0-----:R-:W-:-:S05]  /*123a0*/  SHF.R.S32.HI R0, RZ, 0x1f, R8 ;  /* 0x0000001fff007819 */ /* 0x001fca0000011408 */
[----:B------:R0:W-:Y:S02]  /*123b0*/  STL [R1+0x48], R0 ;  /* 0x0000480001007387 */ /* 0x0001e40000100800 */
[----:B0-2---:R-:W-:Y:S05]  /*123c0*/  @!P0 BRA `(.L_x_577) ;  /* 0x0000005000408947 */ /* 0x005fea0003800000 */
.L_x_697:
[----:B------:R-:W-:Y:S05]  /*123d0*/  BSYNC B0 ;  /* 0x0000000000007941 */ /* 0x000fea0003800000 */
.L_x_576:
[----:B0-----:R-:W2:Y:S01]  /*123e0*/  LDL R0, [R1+0x48] ;  /* 0x0000480001007983 */ /* 0x001ea20000100800 */
[----:B------:R-:W-:Y:S01]  /*123f0*/  ULDC.64 UR4, c[0x0][0x328] ;  /* 0x0000ca0000047ab9 */ /* 0x000fe20000000a00 */
[----:B-1---5:R-:W-:Y:S01]  /*12400*/  SHF.R.S32.HI R13, RZ, 0x1f, R4 ;  /* 0x0000001fff0d7819 */ /* 0x022fe20000011404 */
[----:B------:R-:W-:Y:S01]  /*12410*/  ULDC.64 UR6, c[0x0][0x338] ;  /* 0x0000ce0000067ab9 */ /* 0x000fe20000000a00 */
[----:B------:R-:W3:Y:S01]  /*12420*/  LDL.LU R11, [R1+0x30] ;  /* 0x00003000010b7983 */ /* 0x000ee20000300800 */
[----:B------:R-:W0:Y:S01]  /*12430*/  LDC R12, c[0x0][0x2f4] ;  /* 0x0000bd00ff0c7b82 */ /* 0x000e220000000800 */
[----:B------:R-:W-:Y:S01]  /*12440*/  ULDC.64 UR8, c[0x0][0x330] ;  /* 0x0000cc0000087ab9 */ /* 0x000fe20000000a00 */
[----:B------:R-:W-:Y:S01]  /*12450*/  ULDC.64 UR10, c[0x0][0x318] ;  /* 0x0000c600000a7ab9 */ /* 0x000fe20000000a00 */
[----:B------:R-:W4:Y:S01]  /*12460*/  LDL R10, [R1+0x14] ;  /* 0x00001400010a7983 */ /* 0x000f220000100800 */
[----:B------:R-:W-:-:S03]  /*12470*/  IMAD.WIDE.U32 R2, R8, UR4, RZ ;  /* 0x0000000408027c25 */ /* 0x000fc6000f8e00ff */
[----:B------:R1:W-:Y:S01]  /*12480*/  STL [R1+0x4c], R13 ;  /* 0x00004c0d01007387 */ /* 0x0003e20000100800 */
[----:B------:R-:W1:Y:S02]  /*12490*/  S2R R14, SR_TID.X ;  /* 0x00000000000e7919 */ /* 0x000e640000002100 */
[----:B-1----:R-:W-:-:S05]  /*124a0*/  IMAD.SHL.U32 R21, R14, 0x10, RZ ;  /* 0x000000100e157824 */ /* 0x002fca00078e00ff */
[----:B------:R-:W-:-:S04]  /*124b0*/  LOP3.LUT R21, R21, 0x30, RZ, 0xc0, !PT ;  /* 0x0000003015157812 */ /* 0x000fc800078ec0ff */
[CC--:B0-----:R-:W-:Y:S02]  /*124c0*/  ISETP.GE.AND P1, PT, R21.reuse, R12.reuse, PT ;  /* 0x0000000c1500720c */ /* 0x0c1fe40003f26270 */
[----:B------:R-:W-:Y:S01]  /*124d0*/  ISETP.GE.AND P0, PT, R21, R12, PT ;  /* 0x0000000c1500720c */ /* 0x000fe20003f06270 */
[----:B--2---:R-:W-:-:S04]  /*124e0*/  IMAD R0, R0, UR4, RZ ;  /* 0x0000000400007c24 */ /* 0x004fc8000f8e02ff */
[----:B------:R-:W-:-:S04]  /*124f0*/  IMAD R0, R8, UR5, R0 ;  /* 0x0000000508007c24 */ /* 0x000fc8000f8e0200 */
[----:B------:R-:W-:Y:S02]  /*12500*/  IMAD.IADD R3, R3, 0x1, R0 ;  /* 0x0000000103037824 */ /* 0x000fe400078e0200 */
[----:B------:R-:W-:Y:S02]  /*12510*/  IMAD R0, R13, UR6, RZ ;  /* 0x000000060d007c24 */ /* 0x000fe4000f8e02ff */
[----:B------:R-:W2:Y:S01]  /*12520*/  LDL R13, [R1+0x28] ;  /* 0x00002800010d7983 */ /* 0x000ea20000100800 */
[----:B------:R-:W-:-:S04]  /*12530*/  IMAD.WIDE.U32 R2, R4, UR6, R2 ;  /* 0x0000000604027c25 */ /* 0x000fc8000f8e0002 */
[----:B------:R-:W-:-:S04]  /*12540*/  IMAD R0, R4, UR7, R0 ;  /* 0x0000000704007c24 */ /* 0x000fc8000f8e0200 */
[----:B------:R-:W-:Y:S01]  /*12550*/  IMAD.IADD R3, R3, 0x1, R0 ;  /* 0x0000000103037824 */ /* 0x000fe200078e0200 */
[----:B---3--:R-:W-:Y:S01]  /*12560*/  LOP3.LUT R11, R11, 0xfffffffe, RZ, 0xc0, !PT ;  /* 0xfffffffe0b0b7812 */ /* 0x008fe200078ec0ff */
[----:B----4-:R-:W-:Y:S02]  /*12570*/  IMAD R12, R10, UR8, RZ ;  /* 0x000000080a0c7c24 */ /* 0x010fe4000f8e02ff */
[C---:B------:R-:W-:Y:S01]  /*12580*/  IMAD.WIDE.U32 R2, R18.reuse, UR8, R2 ;  /* 0x0000000812027c25 */ /* 0x040fe2000f8e0002 */
[----:B------:R-:W-:Y:S02]  /*12590*/  @P1 LOP3.LUT R11, R11, 0x1, RZ, 0xfc, !PT ;  /* 0x000000010b0b1812 */ /* 0x000fe400078efcff */
[----:B------:R-:W-:Y:S01]  /*125a0*/  SHF.R.S32.HI R10, RZ, 0x1f, R9 ;  /* 0x0000001fff0a7819 */ /* 0x000fe20000011409 */
[----:B------:R-:W-:Y:S01]  /*125b0*/  IMAD R12, R18, UR9, R12 ;  /* 0x00000009120c7c24 */ /* 0x000fe2000f8e020c */
[----:B------:R-:W-:Y:S01]  /*125c0*/  IADD3 R0, P1, R2, UR10, RZ ;  /* 0x0000000a02007c10 */ /* 0x000fe2000ff3e0ff */
[----:B------:R-:W-:Y:S03]  /*125d0*/  STL [R1+0x30], R11 ;  /* 0x0000300b01007387 */ /* 0x000fe60000100800 */
[----:B------:R-:W-:Y:S01]  /*125e0*/  IADD3.X R2, R3, UR11, R12, P1, !PT ;  /* 0x0000000b03027c10 */ /* 0x000fe20008ffe40c */
[----:B------:R-:W-:Y:S01]  /*125f0*/  IMAD R3, R10, UR4, RZ ;  /* 0x000000040a037c24 */ /* 0x000fe2000f8e02ff */
[----:B------:R0:W-:Y:S01]  /*12600*/  STL [R1+0x44], R10 ;  /* 0x0000440a01007387 */ /* 0x0001e20000100800 */
[----:B------:R-:W-:-:S02]  /*12610*/  SHF.R.S32.HI R15, RZ, 0x1f, R5 ;  /* 0x0000001fff0f7819 */ /* 0x000fc40000011405 */
[C---:B------:R-:W-:Y:S02]  /*12620*/  IMAD R3, R9.reuse, UR5, R3 ;  /* 0x0000000509037c24 */ /* 0x040fe4000f8e0203 */
[----:B0-----:R-:W-:-:S04]  /*12630*/  IMAD.WIDE.U32 R10, R9, UR4, RZ ;  /* 0x00000004090a7c25 */ /* 0x001fc8000f8e00ff */
[----:B------:R-:W-:Y:S02]  /*12640*/  IMAD.IADD R11, R11, 0x1, R3 ;  /* 0x000000010b0b7824 */ /* 0x000fe400078e0203 */
[----:B------:R-:W-:Y:S02]  /*12650*/  IMAD R3, R15, UR6, RZ ;  /* 0x000000060f037c24 */ /* 0x000fe4000f8e02ff */
[C---:B------:R-:W-:Y:S01]  /*12660*/  IMAD.WIDE.U32 R10, R5.reuse, UR6, R10 ;  /* 0x00000006050a7c25 */ /* 0x040fe2000f8e000a */
[----:B------:R0:W-:Y:S03]  /*12670*/  STL [R1+0x40], R15 ;  /* 0x0000400f01007387 */ /* 0x0001e60000100800 */
[----:B------:R-:W-:Y:S01]  /*12680*/  IMAD R3, R5, UR7, R3 ;  /* 0x0000000705037c24 */ /* 0x000fe2000f8e0203 */
[----:B------:R-:W-:-:S04]  /*12690*/  LOP3.LUT R14, R14, 0x7f, RZ, 0xc0, !PT ;  /* 0x0000007f0e0e7812 */ /* 0x000fc800078ec0ff */
[----:B------:R-:W-:Y:S01]  /*126a0*/  IADD3 R11, R11, R3, RZ ;  /* 0x000000030b0b7210 */ /* 0x000fe20007ffe0ff */
[----:B------:R-:W-:Y:S01]  /*126b0*/  IMAD R7, R7, -0xa0, R24 ;  /* 0xffffff6007077824 */ /* 0x000fe200078e0218 */
[----:B------:R-:W-:Y:S01]  /*126c0*/  SHF.R.U32.HI R14, RZ, 0x2, R14 ;  /* 0x00000002ff0e7819 */ /* 0x000fe2000001160e */
[----:B------:R-:W-:Y:S01]  /*126d0*/  IMAD.WIDE.U32 R10, R18, UR8, R10 ;  /* 0x00000008120a7c25 */ /* 0x000fe2000f8e000a */
[----:B------:R-:W-:Y:S02]  /*126e0*/  UMOV UR4, 0xffffffff ;  /* 0xffffffff00047882 */ /* 0x000fe40000000000 */
[----:B------:R-:W-:Y:S01]  /*126f0*/  IADD3 R28, P1, R10, UR10, RZ ;  /* 0x0000000a0a1c7c10 */ /* 0x000fe2000ff3e0ff */
[----:B------:R-:W-:-:S03]  /*12700*/  IMAD.IADD R7, R7, 0x1, -R14 ;  /* 0x0000000107077824 */ /* 0x000fc600078e0a0e */
[----:B------:R-:W-:Y:S02]  /*12710*/  IADD3.X R25, R12, UR11, R11, P1, !PT ;  /* 0x0000000b0c197c10 */ /* 0x000fe40008ffe40b */
[----:B------:R-:W-:Y:S01]  /*12720*/  ISETP.GE.AND P5, PT, R7, 0x1, PT ;  /* 0x000000010700780c */ /* 0x000fe20003fa6270 */
[----:B--2---:R-:W-:Y:S01]  /*12730*/  IMAD R20, R29, 0x2800, R13 ;  /* 0x000028001d147824 */ /* 0x004fe200078e020d */
[----:B0-----:R-:W-:Y:S11]  /*12740*/  BRA.DIV UR4, `(.L_x_578) ;  /* 0x0000004e04787947 */ /* 0x001ff6000b800000 */
[----:B------:R-:W2:Y:S01]  /*12750*/  LDL.LU R14, [R1+0x30] ;  /* 0x00003000010e7983 */ /* 0x000ea20000300800 */
[----:B------:R-:W0:Y:S03]  /*12760*/  S2R R11, SR_TID.X ;  /* 0x00000000000b7919 */ /* 0x000e260000002100 */
[----:B------:R-:W1:Y:S04]  /*12770*/  SHFL.IDX PT, R3, R0, RZ, 0x1c1f ;  /* 0x001c1fff00037589 */ /* 0x000e6800000e0000 */
[----:B------:R-:W3:Y:S01]  /*12780*/  SHFL.IDX PT, R10, R2, RZ, 0x1c1f ;  /* 0x001c1fff020a7589 */ /* 0x000ee200000e0000 */
[----:B0-----:R-:W-:-:S05]  /*12790*/  IMAD.SHL.U32 R15, R11, 0x10, RZ ;  /* 0x000000100b0f7824 */ /* 0x001fca00078e00ff */
[----:B------:R-:W-:-:S04]  /*127a0*/  LOP3.LUT R15, R15, 0x30, RZ, 0xc0, !PT ;  /* 0x000000300f0f7812 */ /* 0x000fc800078ec0ff */
[----:B-1----:R-:W-:-:S05]  /*127b0*/  IADD3 R12, P1, R15, R3, RZ ;  /* 0x000000030f0c7210 */ /* 0x002fca0007f3e0ff */
[----:B---3--:R-:W-:Y:S02]  /*127c0*/  IMAD.X R13, RZ, RZ, R10, P1 ;  /* 0x000000ffff0d7224 */ /* 0x008fe400008e060a */
[----:B------:R-:W0:Y:S01]  /*127d0*/  SHFL.IDX PT, R10, R0, 0x1, 0x1c1f ;  /* 0x003c1f00000a7f89 */ /* 0x000e2200000e0000 */
[----:B------:R-:W-:-:S03]  /*127e0*/  IMAD.IADD R3, R22, 0x1, R20 ;  /* 0x0000000116037824 */ /* 0x000fc600078e0214 */
[----:B------:R-:W1:Y:S01]  /*127f0*/  SHFL.IDX PT, R20, R2, 0x1, 0x1c1f ;  /* 0x003c1f0002147f89 */ /* 0x000e6200000e0000 */
[----:B------:R-:W-:-:S13]  /*12800*/  ISETP.LT.OR P1, PT, R7, 0x1, P0 ;  /* 0x000000010700780c */ /* 0x000fda0000721670 */
[----:B------:R-:W-:Y:S01]  /*12810*/  LDGSTS.E.BYPASS.LTC128B.128 [R3+0x6000], desc[UR40][R12.64], !P1 ;  /* 0x060000000c037fae */ /* 0x000fe2000c901d68 */
        /* <DEDUP_REMOVED lines=12> */
[----:B------:R1:W-:Y:S02]  /*128e0*/  LDGSTS.E.BYPASS.LTC128B.128 [R3+0x7000], desc[UR40][R10.64], !P1 ;  /* 0x070000000a037fae */ /* 0x0003e4000c901d68 */
        /* <DEDUP_REMOVED lines=12> */
.L_x_709:
[----:B------:R-:W2:Y:S01]  /*129b0*/  S2R R2, SR_TID.X ;  /* 0x0000000000027919 */ /* 0x000ea20000002100 */
[----:B------:R-:W-:Y:S02]  /*129c0*/  ISETP.LT.OR P0, PT, R7, 0x81, P0 ;  /* 0x000000810700780c */ /* 0x000fe40000701670 */
[----:B--2---:R-:W-:-:S04]  /*129d0*/  SHF.L.U32 R2, R2, 0x4, RZ ;  /* 0x0000000402027819 */ /* 0x004fc800000006ff */
        /* <DEDUP_REMOVED lines=9> */
.L_x_579:
[----:B------:R-:W-:Y:S02]  /*12a70*/  PLOP3.LUT P3, PT, P3, P0, PT, 0xa2, 0x0 ;  /* 0x000000000000781c */ /* 0x000fe40001f61472 */
[----:B------:R-:W-:-:S08]  /*12a80*/  @P0 R2UR P3, UR4, R6 ;  /* 0x00000000060402ca */ /* 0x000fd00000060000 */
[----:B------:R-:W-:-:S05]  /*12a90*/  @P0 PLOP3.LUT P0, PT, P3, PT, PT, 0x80, 0x0 ;  /* 0x000000000000081c */ /* 0x000fca0001f0f070 */
[----:B------:R-:W-:Y:S01]  /*12aa0*/  @!P3 SYNCS.ARRIVE.TRANS64.RED.A0T1 RZ, [UR4+0x13270], RZ ;  /* 0x013270ffffffb9a7 */ /* 0x000fe20008200404 */
[----:B------:R-:W-:Y:S07]  /*12ab0*/  @!P3 ARRIVES.LDGSTSBAR.64.TRANSCNT [UR4+0x13270] ;  /* 0x01327000ff00b9b0 */ /* 0x000fee0008000a84 */
[----:B------:R-:W-:Y:S05]  /*12ac0*/  @P0 BRA.U.ANY `(.L_x_579) ;  /* 0xfffffffd00e80947 */ /* 0x000fea000393ffff */
[----:B------:R-:W-:Y:S01]  /*12ad0*/  NOP ;  /* 0x0000000000007918 */ /* 0x000fe20000000000 */
[----:B------:R-:W3:Y:S02]  /*12ae0*/  LDL R0, [R1+0x74] ;  /* 0x0000740001007983 */ /* 0x000ee40000100800 */
[----:B---3--:R-:W-:-:S13]  /*12af0*/  ISETP.NE.AND P6, PT, R0, 0x3, PT ;  /* 0x000000030000780c */ /* 0x008fda0003fc5270 */
[----:B------:R-:W-:Y:S05]  /*12b00*/  @!P6 BRA `(.L_x_580) ;  /* 0x000000000004e947 */ /* 0x000fea0003800000 */
[----:B------:R-:W-:Y:S01]  /*12b10*/  BPT.TRAP 0x1 ;  /* 0x000000040000795c */ /* 0x000fe20000300000 */
.L_x_580:
[----:B------:R3:W-:Y:S01]  /*12b20*/  SYNCS.ARRIVE.TRANS64.A1T0 RZ, [R6+URZ+0x13270], RZ ;  /* 0x013270ff06ff79a7 */ /* 0x0007e2000810003f */
[----:B------:R-:W-:Y:S05]  /*12b30*/  @!P6 BRA `(.L_x_581) ;  /* 0x000000000004e947 */ /* 0x000fea0003800000 */
[----:B------:R-:W-:Y:S01]  /*12b40*/  BPT.TRAP 0x1 ;  /* 0x000000040000795c */ /* 0x000fe20000300000 */
.L_x_581:
[----:B------:R-:W4:Y:S01]  /*12b50*/  LDL R0, [R1+0x50] ;  /* 0x0000500001007983 */ /* 0x000f220000100800 */
[----:B------:R-:W-:Y:S01]  /*12b60*/  BSSY B0, `(.L_x_582) ;  /* 0x0000003000007945 */ /* 0x000fe20003800000 */
[----:B----4-:R-:W4:Y:S03]  /*12b70*/  SYNCS.PHASECHK.TRANS64.TRYWAIT P0, [R6+URZ+0x13240], R0 ;  /* 0x01324000060075a7 */ /* 0x010f26000800017f */
[----:B----4-:R-:W-:Y:S05]  /*12b80*/  @!P0 BRA `(.L_x_583) ;  /* 0x0000004c00f88947 */ /* 0x010fea0003800000 */
.L_x_710:
[----:B------:R-:W-:Y:S05]  /*12b90*/  BSYNC B0 ;  /* 0x0000000000007941 */ /* 0x000fea0003800000 */
.L_x_582:
[----:B----4-:R-:W4:Y:S01]  /*12ba0*/  LDL.LU R0, [R1+0x48] ;  /* 0x0000480001007983 */ /* 0x010f220000300800 */
[----:B------:R-:W-:Y:S01]  /*12bb0*/  ULDC.64 UR4, c[0x0][0x300] ;  /* 0x0000c00000047ab9 */ /* 0x000fe20000000a00 */
[----:B------:R-:W-:Y:S02]  /*12bc0*/  ULDC.64 UR6, c[0x0][0x310] ;  /* 0x0000c40000067ab9 */ /* 0x000fe40000000a00 */
[----:B------:R-:W5:Y:S04]  /*12bd0*/  LDL.LU R13, [R1+0x4c] ;  /* 0x00004c00010d7983 */ /* 0x000f680000300800 */
[----:B------:R-:W3:Y:S04]  /*12be0*/  LDL.LU R12, [R1+0x44] ;  /* 0x00004400010c7983 */ /* 0x000ee80000300800 */
[----:B------:R-:W3:Y:S04]  /*12bf0*/  LDL.LU R7, [R1+0x40] ;  /* 0x0000400001077983 */ /* 0x000ee80000300800 */
[----:B------:R-:W3:Y:S01]  /*12c00*/  LDL R2, [R1+0x14] ;  /* 0x0000140001027983 */ /* 0x000ee20000100800 */
[----:B--2---:R-:W-:-:S04]  /*12c10*/  IMAD.WIDE.U32 R10, R8, UR4, RZ ;  /* 0x00000004080a7c25 */ /* 0x004fc8000f8e00ff */
[----:B----4-:R-:W-:-:S04]  /*12c20*/  IMAD R0, R0, UR4, RZ ;  /* 0x0000000400007c24 */ /* 0x010fc8000f8e02ff */
[----:B------:R-:W-:-:S04]  /*12c30*/  IMAD R0, R8, UR5, R0 ;  /* 0x0000000508007c24 */ /* 0x000fc8000f8e0200 */
[----:B------:R-:W-:Y:S02]  /*12c40*/  IMAD.IADD R11, R11, 0x1, R0 ;  /* 0x000000010b0b7824 */ /* 0x000fe400078e0200 */
[----:B-----5:R-:W-:Y:S02]  /*12c50*/  IMAD R0, R13, UR6, RZ ;  /* 0x000000060d007c24 */ /* 0x020fe4000f8e02ff */
[----:B------:R-:W-:-:S04]  /*12c60*/  IMAD.WIDE.U32 R10, R4, UR6, R10 ;  /* 0x00000006040a7c25 */ /* 0x000fc8000f8e000a */
[----:B------:R-:W-:Y:S02]  /*12c70*/  IMAD R4, R4, UR7, R0 ;  /* 0x0000000704047c24 */ /* 0x000fe4000f8e0200 */
[----:B---3--:R-:W-:Y:S02]  /*12c80*/  IMAD R0, R12, UR4, RZ ;  /* 0x000000040c007c24 */ /* 0x008fe4000f8e02ff */
[----:B------:R-:W-:Y:S02]  /*12c90*/  IMAD.IADD R11, R11, 0x1, R4 ;  /* 0x000000010b0b7824 */ /* 0x000fe400078e0204 */
[C---:B------:R-:W-:Y:S02]  /*12ca0*/  IMAD R0, R9.reuse, UR5, R0 ;  /* 0x0000000509007c24 */ /* 0x040fe4000f8e0200 */
[----:B------:R-:W-:Y:S01]  /*12cb0*/  IMAD.WIDE.U32 R8, R9, UR4, RZ ;  /* 0x0000000409087c25 */ /* 0x000fe2000f8e00ff */
[----:B------:R-:W-:-:S03]  /*12cc0*/  ULDC.64 UR4, c[0x0][0x308] ;  /* 0x0000c20000047ab9 */ /* 0x000fc60000000a00 */
[----:B------:R-:W-:Y:S02]  /*12cd0*/  IMAD.IADD R9, R9, 0x1, R0 ;  /* 0x0000000109097824 */ /* 0x000fe400078e0200 */
[----:B------:R-:W-:Y:S02]  /*12ce0*/  IMAD R0, R7, UR6, RZ ;  /* 0x0000000607007c24 */ /* 0x000fe4000f8e02ff */
[----:B------:R-:W-:-:S04]  /*12cf0*/  IMAD.WIDE.U32 R10, R18, UR4, R10 ;  /* 0x00000004120a7c25 */ /* 0x000fc8000f8e000a */
[C---:B------:R-:W-:Y:S02]  /*12d00*/  IMAD R12, R5.reuse, UR7, R0 ;  /* 0x00000007050c7c24 */ /* 0x040fe4000f8e0200 */
[----:B------:R-:W-:Y:S01]  /*12d10*/  IMAD.WIDE.U32 R4, R5, UR6, R8 ;  /* 0x0000000605047c25 */ /* 0x000fe2000f8e0008 */
[----:B------:R-:W-:Y:S02]  /*12d20*/  ULDC.64 UR6, c[0x0][0x2e8] ;  /* 0x0000ba0000067ab9 */ /* 0x000fe40000000a00 */
[----:B------:R-:W-:Y:S01]  /*12d30*/  IADD3 R0, P0, R10, UR6, RZ ;  /* 0x000000060a007c10 */ /* 0x000fe2000ff1e0ff */
[----:B------:R-:W-:Y:S02]  /*12d40*/  IMAD R7, R2, UR4, RZ ;  /* 0x0000000402077c24 */ /* 0x000fe4000f8e02ff */
[----:B------:R-:W-:Y:S02]  /*12d50*/  IMAD.IADD R5, R5, 0x1, R12 ;  /* 0x0000000105057824 */ /* 0x000fe400078e020c */
[----:B------:R-:W-:-:S02]  /*12d60*/  IMAD R7, R18, UR5, R7 ;  /* 0x0000000512077c24 */ /* 0x000fc4000f8e0207 */
[----:B------:R-:W-:Y:S01]  /*12d70*/  IMAD.WIDE.U32 R4, R18, UR4, R4 ;  /* 0x0000000412047c25 */ /* 0x000fe2000f8e0004 */
[----:B------:R-:W-:Y:S02]  /*12d80*/  UMOV UR4, 0xffffffff ;  /* 0xffffffff00047882 */ /* 0x000fe40000000000 */
[----:B------:R-:W-:Y:S02]  /*12d90*/  IADD3.X R2, R11, UR7, R7, P0, !PT ;  /* 0x000000070b027c10 */ /* 0x000fe400087fe407 */
[----:B------:R-:W-:-:S04]  /*12da0*/  IADD3 R8, P0, R4, UR6, RZ ;  /* 0x0000000604087c10 */ /* 0x000fc8000ff1e0ff */
[----:B------:R-:W-:Y:S01]  /*12db0*/  IADD3.X R7, R7, UR7, R5, P0, !PT ;  /* 0x0000000707077c10 */ /* 0x000fe200087fe405 */
[----:B------:R-:W-:Y:S08]  /*12dc0*/  BRA.DIV UR4, `(.L_x_584) ;  /* 0x0000004e04807947 */ /* 0x000ff0000b800000 */
[----:B------:R-:W2:Y:S01]  /*12dd0*/  S2R R5, SR_TID.X ;  /* 0x0000000000057919 */ /* 0x000ea20000002100 */
[----:B------:R-:W3:Y:S01]  /*12de0*/  LDC R10, c[0x0][0x2f4] ;  /* 0x0000bd00ff0a7b82 */ /* 0x000ee20000000800 */
[----:B------:R-:W-:Y:S01]  /*12df0*/  SHFL.IDX PT, R4, R2, RZ, 0x1c1f ;  /* 0x001c1fff02047589 */ /* 0x000fe200000e0000 */
[----:B--2---:R-:W-:-:S03]  /*12e00*/  IMAD.SHL.U32 R9, R5, 0x10, RZ ;  /* 0x0000001005097824 */ /* 0x004fc600078e00ff */
[----:B------:R-:W2:Y:S02]  /*12e10*/  SHFL.IDX PT, R5, R0, RZ, 0x1c1f ;  /* 0x001c1fff00057589 */ /* 0x000ea400000e0000 */
[----:B------:R-:W-:-:S04]  /*12e20*/  LOP3.LUT R9, R9, 0x30, RZ, 0xc0, !PT ;  /* 0x0000003009097812 */ /* 0x000fc800078ec0ff */
[C---:B---3--:R-:W-:Y:S02]  /*12e30*/  ISETP.GE.AND P3, PT, R9.reuse, R10, PT ;  /* 0x0000000a0900720c */ /* 0x048fe40003f66270 */
[----:B--2---:R-:W-:-:S05]  /*12e40*/  @P5 IADD3 R5, P0, R9, R5, RZ ;  /* 0x0000000509055210 */ /* 0x004fca0007f1e0ff */
[----:B------:R-:W-:-:S05]  /*12e50*/  @P5 IMAD.X R4, RZ, RZ, R4, P0 ;  /* 0x000000ffff045224 */ /* 0x000fca00000e0604 */
[----:B------:R-:W-:-:S04]  /*12e60*/  @P5 LOP3.LUT R5, R5, R4, RZ, 0x3c, !PT ;  /* 0x0000000405055212 */ /* 0x000fc800078e3cff */
[----:B------:R-:W-:-:S04]  /*12e70*/  @P5 LOP3.LUT R4, R5, R4, RZ, 0x3c, !PT ;  /* 0x0000000405045212 */ /* 0x000fc800078e3cff */
[----:B------:R-:W-:-:S05]  /*12e80*/  @P5 LOP3.LUT R5, R5, R4, RZ, 0x3c, !PT ;  /* 0x0000000405055212 */ /* 0x000fca00078e3cff */
[----:B------:R-:W-:Y:S01]  /*12e90*/  @!PT LDS RZ, [RZ] ;  /* 0x00000000fffff984 */ /* 0x000fe20000000800 */
[----:B------:R2:W-:Y:S04]  /*12ea0*/  @P5 LDGSTS.E.BYPASS.LTC128B.128 [R3+0xe000], desc[UR40][R4.64], !P3 ;  /* 0x0e00000004035fae */ /* 0x0005e8000d901d68 */
[----:B--2---:R-:W2:Y:S04]  /*12eb0*/  SHFL.IDX PT, R5, R0, 0x1, 0x1c1f ;  /* 0x003c1f0000057f89 */ /* 0x004ea800000e0000 */
[----:B------:R-:W3:Y:S01]  /*12ec0*/  SHFL.IDX PT, R4, R2, 0x1, 0x1c1f ;  /* 0x003c1f0002047f89 */ /* 0x000ee200000e0000 */
[----:B--2---:R-:W-:-:S04]  /*12ed0*/  @P4 IADD3 R5, P0, R9, R5, RZ ;  /* 0x0000000509054210 */ /* 0x004fc80007f1e0ff */
[----:B---3--:R-:W-:-:S04]  /*12ee0*/  @P4 IADD3.X R4, RZ, R4, RZ, P0, !PT ;  /* 0x00000004ff044210 */ /* 0x008fc800007fe4ff */
[----:B------:R-:W-:-:S04]  /*12ef0*/  @P4 LOP3.LUT R5, R5, R4, RZ, 0x3c, !PT ;  /* 0x0000000405054212 */ /* 0x000fc800078e3cff */
[----:B------:R-:W-:-:S04]  /*12f00*/  @P4 LOP3.LUT R4, R5, R4, RZ, 0x3c, !PT ;  /* 0x0000000405044212 */ /* 0x000fc800078e3cff */
[----:B------:R-:W-:-:S05]  /*12f10*/  @P4 LOP3.LUT R5, R5, R4, RZ, 0x3c, !PT ;  /* 0x0000000405054212 */ /* 0x000fca00078e3cff */
[----:B------:R2:W-:Y:S04]  /*12f20*/  @P4 LDGSTS.E.BYPASS.LTC128B.128 [R3+0xe800], desc[UR40][R4.64], !P3 ;  /* 0x0e80000004034fae */ /* 0x0005e8000d901d68 */
[----:B--2---:R-:W2:Y:S04]  /*12f30*/  SHFL.IDX PT, R5, R0, 0x2, 0x1c1f ;  /* 0x005c1f0000057f89 */ /* 0x004ea800000e0000 */
[----:B------:R-:W3:Y:S04]  /*12f40*/  SHFL.IDX PT, R4, R2, 0x2, 0x1c1f ;  /* 0x005c1f0002047f89 */ /* 0x000ee800000e0000 */
[----:B------:R-:W4:Y:S04]  /*12f50*/  SHFL.IDX PT, R0, R0, 0x3, 0x1c1f ;  /* 0x007c1f0000007f89 */ /* 0x000f2800000e0000 */
[----:B------:R-:W5:Y:S01]  /*12f60*/  SHFL.IDX PT, R2, R2, 0x3, 0x1c1f ;  /* 0x007c1f0002027f89 */ /* 0x000f6200000e0000 */
[----:B--2---:R-:W-:-:S05]  /*12f70*/  @P1 IADD3 R5, P0, R9, R5, RZ ;  /* 0x0000000509051210 */ /* 0x004fca0007f1e0ff */
[----:B---3--:R-:W-:Y:S01]  /*12f80*/  @P1 IMAD.X R4, RZ, RZ, R4, P0 ;  /* 0x000000ffff041224 */ /* 0x008fe200000e0604 */
[----:B----4-:R-:W-:-:S04]  /*12f90*/  @P2 IADD3 R0, P0, R9, R0, RZ ;  /* 0x0000000009002210 */ /* 0x010fc80007f1e0ff */
[----:B------:R-:W-:Y:S01]  /*12fa0*/  @P1 LOP3.LUT R5, R5, R4, RZ, 0x3c, !PT ;  /* 0x0000000405051212 */ /* 0x000fe200078e3cff */
[----:B-----5:R-:W-:-:S03]  /*12fb0*/  @P2 IMAD.X R2, RZ, RZ, R2, P0 ;  /* 0x000000ffff022224 */ /* 0x020fc600000e0602 */
[----:B------:R-:W-:-:S04]  /*12fc0*/  @P1 LOP3.LUT R4, R5, R4, RZ, 0x3c, !PT ;  /* 0x0000000405041212 */ /* 0x000fc800078e3cff */
[----:B------:R-:W-:-:S05]  /*12fd0*/  @P1 LOP3.LUT R5, R5, R4, RZ, 0x3c, !PT ;  /* 0x0000000405051212 */ /* 0x000fca00078e3cff */
[----:B------:R2:W-:Y:S02]  /*12fe0*/  @P1 LDGSTS.E.BYPASS.LTC128B.128 [R3+0xf000], desc[UR40][R4.64], !P3 ;  /* 0x0f00000004031fae */ /* 0x0005e4000d901d68 */
[----:B--2---:R-:W-:Y:S02]  /*12ff0*/  @P2 IMAD.MOV.U32 R4, RZ, RZ, R0 ;  /* 0x000000ffff042224 */ /* 0x004fe400078e0000 */
[----:B------:R-:W-:Y:S01]  /*13000*/  @P2 IMAD.MOV.U32 R5, RZ, RZ, R2 ;  /* 0x000000ffff052224 */ /* 0x000fe200078e0002 */
[----:B------:R2:W3:Y:S04]  /*13010*/  SHFL.IDX PT, R0, R7, RZ, 0x1c1f ;  /* 0x001c1fff07007589 */ /* 0x0004e800000e0000 */
[----:B------:R4:W-:Y:S04]  /*13020*/  @P2 LDGSTS.E.BYPASS.LTC128B.128 [R3+0xf800], desc[UR40][R4.64], !P3 ;  /* 0x0f80000004032fae */ /* 0x0009e8000d901d68 */
[----:B----4-:R2:W4:Y:S02]  /*13030*/  SHFL.IDX PT, R4, R8, RZ, 0x1c1f ;  /* 0x001c1fff08047589 */ /* 0x01052400000e0000 */
.L_x_722:
[----:B------:R-:W5:Y:S01]  /*13040*/  LDL R2, [R1+0x30] ;  /* 0x0000300001027983 */ /* 0x000f620000100800 */
[----:B------:R-:W-:Y:S01]  /*13050*/  BSSY B0, `(.L_x_585) ;  /* 0x000000e000007945 */ /* 0x000fe20003800000 */
[----:B-----5:R-:W-:-:S13]  /*13060*/  LOP3.LUT P0, RZ, R2, 0x8, RZ, 0xc0, !PT ;  /* 0x0000000802ff7812 */ /* 0x020fda000780c0ff */
[----:B------:R-:W-:Y:S05]  /*13070*/  @!P0 BRA `(.L_x_586) ;  /* 0x00000000002c8947 */ /* 0x000fea0003800000 */
[----:B------:R-:W5:Y:S01]  /*13080*/  S2R R2, SR_TID.X ;  /* 0x0000000000027919 */ /* 0x000f620000002100 */
[----:B------:R-:W0:Y:S01]  /*13090*/  LDC R5, c[0x0][0x2f4] ;  /* 0x0000bd00ff057b82 */ /* 0x000e220000000800 */
[----:B-----5:R-:W-:-:S05]  /*130a0*/  IMAD.SHL.U32 R2, R2, 0x10, RZ ;  /* 0x0000001002027824 */ /* 0x020fca00078e00ff */
[----:B------:R-:W-:-:S04]  /*130b0*/  LOP3.LUT R2, R2, 0x30, RZ, 0xc0, !PT ;  /* 0x0000003002027812 */ /* 0x000fc800078ec0ff */
[C---:B0-----:R-:W-:Y:S02]  /*130c0*/  ISETP.GE.AND P1, PT, R2.reuse, R5, PT ;  /* 0x000000050200720c */ /* 0x041fe40003f26270 */
[----:B----4-:R-:W-:-:S05]  /*130d0*/  IADD3 R4, P0, R2, R4, RZ ;  /* 0x0000000402047210 */ /* 0x010fca0007f1e0ff */
[----:B---3--:R-:W-:-:S06]  /*130e0*/  IMAD.X R5, RZ, RZ, R0, P0 ;  /* 0x000000ffff057224 */ /* 0x008fcc00000e0600 */
[----:B------:R-:W-:Y:S01]  /*130f0*/  @!PT LDS RZ, [RZ] ;  /* 0x00000000fffff984 */ /* 0x000fe20000000800 */
[----:B------:R-:W-:Y:S01]  /*13100*/  @!PT LDS RZ, [RZ] ;  /* 0x00000000fffff984 */ /* 0x000fe20000000800 */
[----:B------:R-:W-:Y:S01]  /*13110*/  @!PT LDS RZ, [RZ] ;  /* 0x00000000fffff984 */ /* 0x000fe20000000800 */
[----:B------:R0:W-:Y:S02]  /*13120*/  LDGSTS.E.BYPASS.LTC128B.128 [R3+0x10000], desc[UR40][R4.64], !P1 ;  /* 0x1000000004037fae */ /* 0x0001e4000c901d68 */
.L_x_586:
[----:B------:R-:W-:Y:S05]  /*13130*/  BSYNC B0 ;  /* 0x0000000000007941 */ /* 0x000fea0003800000 */
.L_x_585:
[----:B------:R-:W-:Y:S01]  /*13140*/  NOP ;  /* 0x0000000000007918 */ /* 0x000fe20000000000 */
[----:B------:R-:W-:-:S13]  /*13150*/  PLOP3.LUT P0, PT, PT, PT, PT, 0x80, 0x0 ;  /* 0x000000000000781c */ /* 0x000fda0003f0f070 */
.L_x_587:
[----:B------:R-:W-:Y:S02]  /*13160*/  PLOP3.LUT P1, PT, P1, P0, PT, 0xa2, 0x0 ;  /* 0x000000000000781c */ /* 0x000fe40000f21472 */
[----:B------:R-:W-:-:S08]  /*13170*/  @P0 R2UR P1, UR4, R6 ;  /* 0x00000000060402ca */ /* 0x000fd00000020000 */
[----:B------:R-:W-:-:S05]  /*13180*/  @P0 PLOP3.LUT P0, PT, P1, PT, PT, 0x80, 0x0 ;  /* 0x000000000000081c */ /* 0x000fca0000f0f070 */
[----:B------:R-:W-:Y:S01]  /*13190*/  @!P1 SYNCS.ARRIVE.TRANS64.RED.A0T1 RZ, [UR4+0x13230], RZ ;  /* 0x013230ffffff99a7 */ /* 0x000fe20008200404 */
[----:B------:R-:W-:Y:S07]  /*131a0*/  @!P1 ARRIVES.LDGSTSBAR.64.TRANSCNT [UR4+0x13230] ;  /* 0x01323000ff0099b0 */ /* 0x000fee0008000a84 */
[----:B------:R-:W-:Y:S05]  /*131b0*/  @P0 BRA.U.ANY `(.L_x_587) ;  /* 0xfffffffd00e80947 */ /* 0x000fea000393ffff */
[----:B------:R-:W-:Y:S01]  /*131c0*/  NOP ;  /* 0x0000000000007918 */ /* 0x000fe20000000000 */
[----:B---3--:R-:W3:Y:S02]  /*131d0*/  LDL R0, [R1+0x74] ;  /* 0x0000740001007983 */ /* 0x008ee40000100800 */
[----:B---3--:R-:W-:-:S13]  /*131e0*/  ISETP.NE.AND P2, PT, R0, 0x3, PT ;  /* 0x000000030000780c */ /* 0x008fda0003f45270 */
[----:B------:R-:W-:Y:S05]  /*131f0*/  @!P2 BRA `(.L_x_588) ;  /* 0x000000000004a947 */ /* 0x000fea0003800000 */
[----:B------:R-:W-:Y:S01]  /*13200*/  BPT.TRAP 0x1 ;  /* 0x000000040000795c */ /* 0x000fe20000300000 */
.L_x_588:
[----:B0---4-:R0:W5:Y:S01]  /*13210*/  LDL.LU R4, [R1] ;  /* 0x0000000001047983 */ /* 0x0111620000300800 */
[----:B------:R0:W-:Y:S03]  /*13220*/  SYNCS.ARRIVE.TRANS64.A1T0 RZ, [R6+URZ+0x13230], RZ ;  /* 0x013230ff06ff79a7 */ /* 0x0001e6000810003f */
[----:B------:R0:W5:Y:S01]  /*13230*/  LDL.LU R3, [R1+0x5c] ;  /* 0x00005c0001037983 */ /* 0x0001620000300800 */
[----:B------:R-:W-:-:S07]  /*13240*/  VIADD R0, R22, 0xb000 ;  /* 0x0000b00016007836 */ /* 0x000fce0000000000 */
[----:B------:R-:W-:Y:S05]  /*13250*/  WARPSYNC.ALL ;  /* 0x0000000000007948 */ /* 0x000fea0003800000 */
[----:B------:R-:W-:Y:S01]  /*13260*/  BAR.SYNC.DEFER_BLOCKING 0x8, 0x200 ;  /* 0x0208000000007b1d */ /* 0x000fe20000010000 */
[----:B------:R-:W-:-:S05]  /*13270*/  LOP3.LUT P1, RZ, R0, 0x1bf, RZ, 0xc0, !PT ;  /* 0x000001bf00ff7812 */ /* 0x000fca000782c0ff */
[----:B------:R-:W-:Y:S01]  /*13280*/  ULDC.64 UR4, c[0x0][0x298] ;  /* 0x0000a60000047ab9 */ /* 0x000fe20000000a00 */
[----:B------:R-:W-:Y:S01]  /*13290*/  ULDC.64 UR6, c[0x0][0xa00] ;  /* 0x0002800000067ab9 */ /* 0x000fe20000000a00 */
[----:B------:R-:W-:Y:S01]  /*132a0*/  BSSY B6, `(.L_x_589) ;  /* 0x000001b000067945 */ /* 0x000fe20003800000 */
[----:B------:R-:W-:-:S04]  /*132b0*/  ISETP.NE.U32.AND P0, PT, RZ, UR6, PT ;  /* 0x00000006ff007c0c */ /* 0x000fc8000bf05070 */
[----:B------:R-:W-:-:S04]  /*132c0*/  ISETP.NE.AND.EX P0, PT, RZ, UR7, PT, P0 ;  /* 0x00000007ff007c0c */ /* 0x000fc8000bf05300 */
[----:B------:R-:W-:Y:S02]  /*132d0*/  SEL R23, R23, RZ, !P0 ;  /* 0x000000ff17177207 */ /* 0x000fe40004000000 */
[----:B-----5:R-:W-:Y:S01]  /*132e0*/  SHF.R.S32.HI R2, RZ, 0x1f, R4 ;  /* 0x0000001fff027819 */ /* 0x020fe20000011404 */
[----:B------:R-:W-:Y:S01]  /*132f0*/  IMAD.WIDE.U32 R26, R4, UR4, RZ ;  /* 0x00000004041a7c25 */ /* 0x000fe2000f8e00ff */
[----:B-1----:R-:W-:-:S03]  /*13300*/  SEL R28, R3, RZ, !P0 ;  /* 0x000000ff031c7207 */ /* 0x002fc60004000000 */
[----:B------:R-:W-:-:S04]  /*13310*/  IMAD R2, R2, UR4, RZ ;  /* 0x0000000402027c24 */ /* 0x000fc8000f8e02ff */
[----:B------:R-:W-:-:S05]  /*13320*/  IMAD R25, R4, UR5, R2 ;  /* 0x0000000504197c24 */ /* 0x000fca000f8e0202 */
[----:B------:R-:W-:Y:S01]  /*13330*/  IADD3 R25, R27, R25, RZ ;  /* 0x000000191b197210 */ /* 0x000fe20007ffe0ff */
[----:B------:R-:W-:Y:S06]  /*13340*/  @!P1 BRA `(.L_x_590) ;  /* 0x0000000000409947 */ /* 0x000fec0003800000 */
        /* <DEDUP_REMOVED lines=8> */
[----:B0-----:R-:W-:Y:S02]  /*133d0*/  IMAD.U32 R6, RZ, RZ, UR6 ;  /* 0x00000006ff067e24 */ /* 0x001fe4000f8e00ff */
[----:B--2---:R-:W-:-:S02]  /*133e0*/  IMAD.U32 R7, RZ, RZ, UR7 ;  /* 0x00000007ff077e24 */ /* 0x004fc4000f8e00ff */
[----:B------:R-:W-:Y:S02]  /*133f0*/  IMAD.U32 R10, RZ, RZ, UR8 ;  /* 0x00000008ff0a7e24 */ /* 0x000fe4000f8e00ff */
[----:B------:R-:W-:Y:S02]  /*13400*/  IMAD.U32 R11, RZ, RZ, UR9 ;  /* 0x00000009ff0b7e24 */ /* 0x000fe4000f8e00ff */
[----:B------:R-:W-:Y:S02]  /*13410*/  IMAD.MOV.U32 R8, RZ, RZ, 0x70 ;  /* 0x00000070ff087424 */ /* 0x000fe400078e00ff */
[----:B------:R-:W-:-:S07]  /*13420*/  IMAD.MOV.U32 R13, RZ, RZ, RZ ;  /* 0x000000ffff0d7224 */ /* 0x000fce00078e00ff */
[----:B------:R-:W-:-:S07]  /*13430*/  LEPC R20, `(.L_x_590) ;  /* 0x000000001014794e */ /* 0x000fce0000000000 */
[----:B-1----:R-:W-:Y:S05]  /*13440*/  CALL.ABS.NOINC R2 ;  /* 0x0000000002007343 */ /* 0x002fea0003c00000 */
.L_x_590:
[----:B------:R-:W-:Y:S05]  /*13450*/  BSYNC B6 ;  /* 0x0000000000067941 */ /* 0x000fea0003800000 */
.L_x_589:
[----:B------:R-:W3:Y:S01]  /*13460*/  LDL R20, [R1+0x14] ;  /* 0x0000140001147983 */ /* 0x000ee20000100800 */
[----:B------:R-:W-:Y:S01]  /*13470*/  ULDC.64 UR4, c[0x0][0x2d8] ;  /* 0x0000b60000047ab9 */ /* 0x000fe20000000a00 */
[----:B------:R-:W-:Y:S01]  /*13480*/  IMAD.MOV.U32 R2, RZ, RZ, R26 ;  /* 0x000000ffff027224 */ /* 0x000fe200078e001a */
[----:B------:R-:W1:Y:S01]  /*13490*/  LDC R9, c[0x0][0x448] ;  /* 0x00011200ff097b82 */ /* 0x000e620000000800 */
[----:B------:R-:W-:Y:S01]  /*134a0*/  IMAD.MOV.U32 R3, RZ, RZ, R25 ;  /* 0x000000ffff037224 */ /* 0x000fe200078e0019 */
[----:B------:R4:W5:Y:S01]  /*134b0*/  LDL R10, [R1+0x64] ;  /* 0x00006400010a7983 */ /* 0x0009620000100800 */
[----:B------:R-:W-:Y:S01]  /*134c0*/  ULDC.64 UR6, c[0x0][0x2c8] ;  /* 0x0000b20000067ab9 */ /* 0x000fe20000000a00 */
[----:B------:R-:W-:Y:S01]  /*134d0*/  ULDC.64 UR8, c[0x0][0x280] ;  /* 0x0000a00000087ab9 */ /* 0x000fe20000000a00 */
[----:B------:R-:W-:Y:S01]  /*134e0*/  IMAD.WIDE.U32 R2, R18, UR4, R2 ;  /* 0x0000000412027c25 */ /* 0x000fe2000f8e0002 */
[----:B-1----:R-:W-:-:S13]  /*134f0*/  ISETP.NE.AND P0, PT, R9, 0x1, PT ;  /* 0x000000010900780c */ /* 0x002fda0003f05270 */
[----:B------:R-:W1:Y:S08]  /*13500*/  @P0 LDC R5, c[0x0][0x450] ;  /* 0x00011400ff050b82 */ /* 0x000e700000000800 */
[----:B--2---:R-:W2:Y:S01]  /*13510*/  @P0 LDC R8, c[0x0][0x450] ;  /* 0x00011400ff080b82 */ /* 0x004ea20000000800 */
[----:B---3--:R-:W-:Y:S02]  /*13520*/  IMAD R0, R20, UR4, RZ ;  /* 0x0000000414007c24 */ /* 0x008fe4000f8e02ff */
[----:B------:R-:W3:Y:S02]  /*13530*/  S2R R20, SR_TID.X ;  /* 0x0000000000147919 */ /* 0x000ee40000002100 */
[----:B------:R-:W-:Y:S01]  /*13540*/  IMAD R0, R18, UR5, R0 ;  /* 0x0000000512007c24 */ /* 0x000fe2000f8e0200 */
[----:B------:R-:W-:-:S02]  /*13550*/  ULDC.64 UR4, c[0x0][0x2e0] ;  /* 0x0000b80000047ab9 */ /* 0x000fc40000000a00 */
[----:B------:R-:W-:Y:S02]  /*13560*/  IMAD R28, R28, UR4, RZ ;  /* 0x000000041c1c7c24 */ /* 0x000fe4000f8e02ff */
[----:B------:R-:W-:Y:S02]  /*13570*/  IMAD.IADD R3, R3, 0x1, R0 ;  /* 0x0000000103037824 */ /* 0x000fe400078e0200 */
[C---:B------:R-:W-:Y:S01]  /*13580*/  IMAD R28, R23.reuse, UR5, R28 ;  /* 0x00000005171c7c24 */ /* 0x040fe2000f8e021c */
[----:B------:R-:W4:Y:S01]  /*13590*/  @P0 LDC R0, c[0x0][0x44c] ;  /* 0x00011300ff000b82 */ /* 0x000f220000000800 */
[----:B------:R-:W-:Y:S01]  /*135a0*/  IMAD.WIDE.U32 R2, R23, UR4, R2 ;  /* 0x0000000417027c25 */ /* 0x000fe2000f8e0002 */
[----:B------:R-:W-:Y:S01]  /*135b0*/  ULDC.64 UR4, c[0x0][0x2d0] ;  /* 0x0000b40000047ab9 */ /* 0x000fe20000000a00 */
[----:B------:R0:W5:Y:S02]  /*135c0*/  LDL R23, [R1+0x60] ;  /* 0x0000600001177983 */ /* 0x0001640000100800 */
[----:B------:R-:W-:Y:S01]  /*135d0*/  IMAD.IADD R3, R3, 0x1, R28 ;  /* 0x0000000103037824 */ /* 0x000fe200078e021c */
[C---:B---3--:R-:W-:Y:S01]  /*135e0*/  LOP3.LUT R21, R20.reuse, 0x7f, RZ, 0xc0, !PT ;  /* 0x0000007f14157812 */ /* 0x048fe200078ec0ff */
[----:B------:R-:W-:-:S03]  /*135f0*/  IMAD.SHL.U32 R20, R20, 0x20, RZ ;  /* 0x0000002014147824 */ /* 0x000fc600078e00ff */
[----:B------:R-:W-:-:S04]  /*13600*/  SHF.R.U32.HI R21, RZ, 0x2, R21 ;  /* 0x00000002ff157819 */ /* 0x000fc80000011615 */
[----:B------:R-:W-:-:S05]  /*13610*/  LOP3.LUT R20, R21, 0x60, R20, 0xf8, !PT ;  /* 0x0000006015147812 */ /* 0x000fca00078ef814 */
[----:B0-----:R-:W-:-:S04]  /*13620*/  IMAD R6, R17, 0xc0, R20 ;  /* 0x000000c011067824 */ /* 0x001fc800078e0214 */
[----:B----4-:R-:W-:-:S04]  /*13630*/  @P0 IMAD.HI.U32 R0, R6, R0, RZ ;  /* 0x0000000006000227 */ /* 0x010fc800078e00ff */
[----:B------:R-:W-:Y:S01]  /*13640*/  IMAD.MOV.U32 R4, RZ, RZ, R6 ;  /* 0x000000ffff047224 */ /* 0x000fe200078e0006 */
[----:B-1----:R-:W-:-:S04]  /*13650*/  @P0 SHF.R.U32.HI R4, RZ, R5, R0 ;  /* 0x00000005ff040219 */ /* 0x002fc80000011600 */
[----:B------:R-:W-:-:S05]  /*13660*/  SHF.R.S32.HI R0, RZ, 0x1f, R4 ;  /* 0x0000001fff007819 */ /* 0x000fca0000011404 */
[----:B------:R-:W-:-:S04]  /*13670*/  IMAD R0, R0, UR4, RZ ;  /* 0x0000000400007c24 */ /* 0x000fc8000f8e02ff */
[C---:B------:R-:W-:Y:S01]  /*13680*/  IMAD R7, R4.reuse, UR5, R0 ;  /* 0x0000000504077c24 */ /* 0x040fe2000f8e0200 */
[C---:B------:R-:W-:Y:S01]  /*13690*/  IADD3 R0, -R4.reuse, RZ, RZ ;  /* 0x000000ff04007210 */ /* 0x040fe20007ffe1ff */
[----:B------:R-:W-:-:S04]  /*136a0*/  IMAD.WIDE.U32 R4, R4, UR4, R2 ;  /* 0x0000000404047c25 */ /* 0x000fc8000f8e0002 */
[----:B------:R-:W-:Y:S02]  /*136b0*/  IMAD R0, R9, R0, R6 ;  /* 0x0000000009007224 */ /* 0x000fe400078e0206 */
[----:B------:R-:W-:-:S03]  /*136c0*/  IMAD.IADD R5, R5, 0x1, R7 ;  /* 0x0000000105057824 */ /* 0x000fc600078e0207 */
[----:B------:R-:W-:Y:S01]  /*136d0*/  SHF.R.S32.HI R7, RZ, 0x1f, R0 ;  /* 0x0000001fff077819 */ /* 0x000fe20000011400 */
[----:B------:R-:W-:-:S04]  /*136e0*/  IMAD.WIDE.U32 R4, R0, UR6, R4 ;  /* 0x0000000600047c25 */ /* 0x000fc8000f8e0004 */
[----:B------:R-:W-:-:S04]  /*136f0*/  IMAD R7, R7, UR6, RZ ;  /* 0x0000000607077c24 */ /* 0x000fc8000f8e02ff */
[----:B------:R-:W-:Y:S02]  /*13700*/  IMAD R0, R0, UR7, R7 ;  /* 0x0000000700007c24 */ /* 0x000fe4000f8e0207 */
[----:B------:R-:W0:Y:S01]  /*13710*/  @P0 LDC R7, c[0x0][0x44c] ;  /* 0x00011300ff070b82 */ /* 0x000e220000000800 */
[----:B------:R-:W-:Y:S01]  /*13720*/  IADD3 R4, P1, R4, UR8, RZ ;  /* 0x0000000804047c10 */ /* 0x000fe2000ff3e0ff */
[----:B------:R-:W1:Y:S03]  /*13730*/  S2R R21, SR_TID.X ;  /* 0x0000000000157919 */ /* 0x000e660000002100 */
[----:B------:R-:W-:Y:S01]  /*13740*/  IADD3.X R0, R5, UR9, R0, P1, !PT ;  /* 0x0000000905007c10 */ /* 0x000fe20008ffe400 */
[----:B------:R-:W-:-:S04]  /*13750*/  VIADD R5, R6, 0x80 ;  /* 0x0000008006057836 */ /* 0x000fc80000000000 */
[----:B------:R-:W-:Y:S02]  /*13760*/  IMAD.MOV.U32 R6, RZ, RZ, R5 ;  /* 0x000000ffff067224 */ /* 0x000fe400078e0005 */
[----:B0-----:R-:W-:-:S05]  /*13770*/  @P0 IMAD.HI.U32 R7, R5, R7, RZ ;  /* 0x0000000705070227 */ /* 0x001fca00078e00ff */
[----:B--2---:R-:W-:-:S05]  /*13780*/  @P0 SHF.R.U32.HI R6, RZ, R8, R7 ;  /* 0x00000008ff060219 */ /* 0x004fca0000011607 */
[----:B------:R-:W-:-:S04]  /*13790*/  IMAD.MOV R7, RZ, RZ, -R6 ;  /* 0x000000ffff077224 */ /* 0x000fc800078e0a06 */
[----:B------:R-:W-:Y:S01]  /*137a0*/  IMAD R5, R9, R7, R5 ;  /* 0x0000000709057224 */ /* 0x000fe200078e0205 */
[----:B------:R-:W-:Y:S01]  /*137b0*/  SHF.R.S32.HI R7, RZ, 0x1f, R6 ;  /* 0x0000001fff077819 */ /* 0x000fe20000011406 */
[----:B------:R-:W-:-:S04]  /*137c0*/  IMAD.WIDE.U32 R2, R6, UR4, R2 ;  /* 0x0000000406027c25 */ /* 0x000fc8000f8e0002 */
[----:B------:R-:W-:Y:S01]  /*137d0*/  IMAD R7, R7, UR4, RZ ;  /* 0x0000000407077c24 */ /* 0x000fe2000f8e02ff */
[----:B------:R-:W-:-:S03]  /*137e0*/  ULDC UR4, c[0x0][0x2b8] ;  /* 0x0000ae0000047ab9 */ /* 0x000fc60000000800 */
[----:B------:R-:W-:Y:S01]  /*137f0*/  IMAD R7, R6, UR5, R7 ;  /* 0x0000000506077c24 */ /* 0x000fe2000f8e0207 */
[----:B------:R-:W-:Y:S01]  /*13800*/  SHF.R.S32.HI R6, RZ, 0x1f, R5 ;  /* 0x0000001fff067819 */ /* 0x000fe20000011405 */
[----:B-1----:R-:W-:Y:S02]  /*13810*/  IMAD.SHL.U32 R20, R21, 0x10, RZ ;  /* 0x0000001015147824 */ /* 0x002fe400078e00ff */
[----:B------:R-:W-:Y:S02]  /*13820*/  IMAD.IADD R3, R3, 0x1, R7 ;  /* 0x0000000103037824 */ /* 0x000fe400078e0207 */
[----:B------:R-:W-:Y:S02]  /*13830*/  IMAD R6, R6, UR6, RZ ;  /* 0x0000000606067c24 */ /* 0x000fe4000f8e02ff */
[----:B------:R-:W-:Y:S01]  /*13840*/  IMAD.WIDE.U32 R2, R5, UR6, R2 ;  /* 0x0000000605027c25 */ /* 0x000fe2000f8e0002 */
[----:B------:R-:W-:-:S03]  /*13850*/  LOP3.LUT R20, R20, 0x30, RZ, 0xc0, !PT ;  /* 0x0000003014147812 */ /* 0x000fc600078ec0ff */
[----:B------:R-:W-:Y:S01]  /*13860*/  IMAD R6, R5, UR7, R6 ;  /* 0x0000000705067c24 */ /* 0x000fe2000f8e0206 */
[----:B------:R-:W-:Y:S02]  /*13870*/  IADD3 R5, P1, R2, UR8, RZ ;  /* 0x0000000802057c10 */ /* 0x000fe4000ff3e0ff */
[----:B------:R-:W-:Y:S01]  /*13880*/  ISETP.GE.AND P0, PT, R20, UR4, PT ;  /* 0x0000000414007c0c */ /* 0x000fe2000bf06270 */
[----:B------:R-:W-:Y:S01]  /*13890*/  UMOV UR4, 0xffffffff ;  /* 0xffffffff00047882 */ /* 0x000fe20000000000 */
[----:B------:R-:W-:Y:S02]  /*138a0*/  LOP3.LUT R21, R21, 0x7f, RZ, 0xc0, !PT ;  /* 0x0000007f15157812 */ /* 0x000fe400078ec0ff */
[----:B------:R-:W-:Y:S02]  /*138b0*/  IADD3.X R3, R3, UR9, R6, P1, !PT ;  /* 0x0000000903037c10 */ /* 0x000fe40008ffe406 */
[----:B------:R-:W-:Y:S01]  /*138c0*/  SHF.R.U32.HI R21, RZ, 0x2, R21 ;  /* 0x00000002ff157819 */ /* 0x000fe20000011615 */
[----:B------:R-:W-:Y:S06]  /*138d0*/  BRA.DIV UR4, `(.L_x_591) ;  /* 0x0000004a04587947 */ /* 0x000fec000b800000 */
[----:B------:R-:W0:Y:S01]  /*138e0*/  SHFL.IDX PT, R6, R4, RZ, 0x1c1f ;  /* 0x001c1fff04067589 */ /* 0x000e2200000e0000 */
[----:B-----5:R-:W-:Y:S02]  /*138f0*/  IMAD R2, R23, R9, RZ ;  /* 0x0000000917027224 */ /* 0x020fe400078e02ff */
[----:B------:R-:W-:Y:S01]  /*13900*/  IMAD R17, R17, 0xc0, R21 ;  /* 0x000000c011117824 */ /* 0x000fe200078e0215 */
[----:B------:R-:W1:Y:S04]  /*13910*/  SHFL.IDX PT, R7, R0, RZ, 0x1c1f ;  /* 0x001c1fff00077589 */ /* 0x000e6800000e0000 */
[----:B------:R-:W-:-:S13]  /*13920*/  ISETP.GE.AND P2, PT, R17, R2, PT ;  /* 0x000000021100720c */ /* 0x000fda0003f46270 */
[----:B0-----:R-:W-:-:S05]  /*13930*/  @!P2 IADD3 R6, P1, R20, R6, RZ ;  /* 0x000000061406a210 */ /* 0x001fca0007f3e0ff */
[----:B-1----:R-:W-:-:S05]  /*13940*/  @!P2 IMAD.X R7, RZ, RZ, R7, P1 ;  /* 0x000000ffff07a224 */ /* 0x002fca00008e0607 */
[----:B------:R-:W-:Y:S01]  /*13950*/  @!PT LDS RZ, [RZ] ;  /* 0x00000000fffff984 */ /* 0x000fe20000000800 */
[----:B------:R0:W-:Y:S02]  /*13960*/  @!P2 LDGSTS.E.BYPASS.LTC128B.128 [R10+0xb000], desc[UR40][R6.64], !P0 ;  /* 0x0b000000060aafae */ /* 0x0001e4000c101d68 */
[----:B0-----:R-:W-:Y:S02]  /*13970*/  IADD3 R6, R17, 0x20, RZ ;  /* 0x0000002011067810 */ /* 0x001fe40007ffe0ff */
[----:B------:R-:W0:Y:S02]  /*13980*/  SHFL.IDX PT, R7, R4, 0x1, 0x1c1f ;  /* 0x003c1f0004077f89 */ /* 0x000e2400000e0000 */
        /* <DEDUP_REMOVED lines=10> */
[----:B------:R-:W-:Y:S02]  /*13a30*/  ISETP.GE.AND P1, PT, R6, R2, PT ;  /* 0x000000020600720c */ /* 0x000fe40003f26270 */
[----:B------:R-:W1:Y:S04]  /*13a40*/  SHFL.IDX PT, R6, R0, 0x2, 0x1c1f ;  /* 0x005c1f0000067f89 */ /* 0x000e6800000e0000 */
[----:B------:R-:W-:Y:S07]  /*13a50*/  SHFL.IDX PT, R0, R0, 0x3, 0x1c1f ;  /* 0x007c1f0000007f89 */ /* 0x000fee00000e0000 */
[----:B0-----:R-:W-:-:S05]  /*13a60*/  @!P1 IADD3 R7, P2, R20, R7, RZ ;  /* 0x0000000714079210 */ /* 0x001fca0007f5e0ff */
[----:B-1----:R-:W-:-:S05]  /*13a70*/  @!P1 IMAD.X R6, RZ, RZ, R6, P2 ;  /* 0x000000ffff069224 */ /* 0x002fca00010e0606 */
[----:B------:R-:W-:-:S04]  /*13a80*/  @!P1 LOP3.LUT R7, R7, R6, RZ, 0x3c, !PT ;  /* 0x0000000607079212 */ /* 0x000fc800078e3cff */
[----:B------:R-:W-:-:S04]  /*13a90*/  @!P1 LOP3.LUT R6, R7, R6, RZ, 0x3c, !PT ;  /* 0x0000000607069212 */ /* 0x000fc800078e3cff */
[----:B------:R-:W-:-:S05]  /*13aa0*/  @!P1 LOP3.LUT R7, R7, R6, RZ, 0x3c, !PT ;  /* 0x0000000607079212 */ /* 0x000fca00078e3cff */
[----:B------:R0:W-:Y:S04]  /*13ab0*/  @!P1 LDGSTS.E.BYPASS.LTC128B.128 [R10+0xc000], desc[UR40][R6.64], !P0 ;  /* 0x0c000000060a9fae */ /* 0x0001e8000c101d68 */
[----:B0-----:R0:W1:Y:S02]  /*13ac0*/  SHFL.IDX PT, R6, R4, 0x3, 0x1c1f ;  /* 0x007c1f0004067f89 */ /* 0x00106400000e0000 */
[----:B0-----:R-:W-:-:S05]  /*13ad0*/  VIADD R4, R17, 0x80 ;  /* 0x0000008011047836 */ /* 0x001fca0000000000 */
[----:B------:R-:W-:Y:S01]  /*13ae0*/  ISETP.GE.AND P1, PT, R4, R2, PT ;  /* 0x000000020400720c */ /* 0x000fe20003f26270 */
[----:B------:R-:W-:-:S05]  /*13af0*/  VIADD R4, R17, 0x60 ;  /* 0x0000006011047836 */ /* 0x000fca0000000000 */
[----:B------:R-:W-:Y:S02]  /*13b00*/  ISETP.GE.AND P2, PT, R4, R2, PT ;  /* 0x000000020400720c */ /* 0x000fe40003f46270 */
[----:B------:R-:W-:Y:S04]  /*13b10*/  SHFL.IDX PT, R4, R3, RZ, 0x1c1f ;  /* 0x001c1fff03047589 */ /* 0x000fe800000e0000 */
[----:B------:R-:W-:Y:S07]  /*13b20*/  SHFL.IDX PT, R3, R3, 0x1, 0x1c1f ;  /* 0x003c1f0003037f89 */ /* 0x000fee00000e0000 */
[----:B-1----:R-:W-:-:S05]  /*13b30*/  @!P2 IADD3 R6, P3, R20, R6, RZ ;  /* 0x000000061406a210 */ /* 0x002fca0007f7e0ff */
[----:B------:R-:W-:Y:S02]  /*13b40*/  @!P2 IMAD.X R7, RZ, RZ, R0, P3 ;  /* 0x000000ffff07a224 */ /* 0x000fe400018e0600 */
[----:B------:R-:W0:Y:S04]  /*13b50*/  SHFL.IDX PT, R0, R5, RZ, 0x1c1f ;  /* 0x001c1fff05007589 */ /* 0x000e2800000e0000 */
[----:B------:R1:W-:Y:S04]  /*13b60*/  @!P2 LDGSTS.E.BYPASS.LTC128B.128 [R10+0xc800], desc[UR40][R6.64], !P0 ;  /* 0x0c800000060aafae */ /* 0x0003e8000c101d68 */
[----:B------:R-:W2:Y:S01]  /*13b70*/  SHFL.IDX PT, R5, R5, 0x1, 0x1c1f ;  /* 0x003c1f0005057f89 */ /* 0x000ea200000e0000 */
[----:B0-----:R-:W-:-:S04]  /*13b80*/  @!P1 IADD3 R0, P3, R20, R0, RZ ;  /* 0x0000000014009210 */ /* 0x001fc80007f7e0ff */
[----:B-1----:R-:W-:Y:S01]  /*13b90*/  @!P1 MOV R6, R0 ;  /* 0x0000000000069202 */ /* 0x002fe20000000f00 */
[----:B------:R-:W-:-:S04]  /*13ba0*/  @!P1 IMAD.X R4, RZ, RZ, R4, P3 ;  /* 0x000000ffff049224 */ /* 0x000fc800018e0604 */
[----:B------:R-:W-:-:S05]  /*13bb0*/  @!P1 IMAD.MOV.U32 R7, RZ, RZ, R4 ;  /* 0x000000ffff079224 */ /* 0x000fca00078e0004 */
[----:B--2---:R0:W-:Y:S02]  /*13bc0*/  @!P1 LDGSTS.E.BYPASS.LTC128B.128 [R10+0xd000], desc[UR40][R6.64], !P0 ;  /* 0x0d000000060a9fae */ /* 0x0041e4000c101d68 */
.L_x_735:
[----:B------:R-:W-:-:S05]  /*13bd0*/  VIADD R17, R17, 0xa0 ;  /* 0x000000a011117836 */ /* 0x000fca0000000000 */
[----:B------:R-:W-:-:S13]  /*13be0*/  ISETP.GE.AND P1, PT, R17, R2, PT ;  /* 0x000000021100720c */ /* 0x000fda0003f26270 */
[----:B------:R-:W-:-:S05]  /*13bf0*/  @!P1 IADD3 R2, P2, R20, R5, RZ ;  /* 0x0000000514029210 */ /* 0x000fca0007f5e0ff */
[----:B------:R-:W-:-:S05]  /*13c00*/  @!P1 IMAD.X R3, RZ, RZ, R3, P2 ;  /* 0x000000ffff039224 */ /* 0x000fca00010e0603 */
[----:B------:R-:W-:Y:S01]  /*13c10*/  @!PT LDS RZ, [RZ] ;  /* 0x00000000fffff984 */ /* 0x000fe20000000800 */
[----:B------:R-:W-:Y:S01]  /*13c20*/  @!PT LDS RZ, [RZ] ;  /* 0x00000000fffff984 */ /* 0x000fe20000000800 */
[----:B------:R-:W-:Y:S01]  /*13c30*/  @!PT LDS RZ, [RZ] ;  /* 0x00000000fffff984 */ /* 0x000fe20000000800 */
[----:B------:R1:W-:Y:S01]  /*13c40*/  @!P1 LDGSTS.E.BYPASS.LTC128B.128 [R10+0xd800], desc[UR40][R2.64], !P0 ;  /* 0x0d800000020a9fae */ /* 0x0003e2000c101d68 */
[----:B------:R-:W-:Y:S01]  /*13c50*/  PLOP3.LUT P0, PT, PT, PT, PT, 0x80, 0x0 ;  /* 0x000000000000781c */ /* 0x000fe20003f0f070 */
[----:B------:R-:W-:-:S12]  /*13c60*/  NOP ;  /* 0x0000000000007918 */ /* 0x000fd80000000000 */
.L_x_592:
[----:B------:R-:W-:Y:S02]  /*13c70*/  PLOP3.LUT P1, PT, P1, P0, PT, 0xa2, 0x0 ;  /* 0x000000000000781c */ /* 0x000fe40000f21472 */
[----:B------:R-:W-:-:S08]  /*13c80*/  @P0 R2UR P1, UR4, R22 ;  /* 0x00000000160402ca */ /* 0x000fd00000020000 */
[----:B------:R-:W-:-:S05]  /*13c90*/  @P0 PLOP3.LUT P0, PT, P1, PT, PT, 0x80, 0x0 ;  /* 0x000000000000081c */ /* 0x000fca0000f0f070 */
[----:B------:R-:W-:Y:S01]  /*13ca0*/  @!P1 SYNCS.ARRIVE.TRANS64.RED.A0T1 RZ, [UR4+0x13200], RZ ;  /* 0x013200ffffff99a7 */ /* 0x000fe20008200404 */
[----:B------:R-:W-:Y:S07]  /*13cb0*/  @!P1 ARRIVES.LDGSTSBAR.64.TRANSCNT [UR4+0x13200] ;  /* 0x01320000ff0099b0 */ /* 0x000fee0008000a84 */
[----:B------:R-:W-:Y:S05]  /*13cc0*/  @P0 BRA.U.ANY `(.L_x_592) ;  /* 0xfffffffd00e80947 */ /* 0x000fea000393ffff */
[----:B-1----:R-:W2:Y:S02]  /*13cd0*/  LDL.LU R2, [R1+0x68] ;  /* 0x0000680001027983 */ /* 0x002ea40000300800 */
        /* <DEDUP_REMOVED lines=9> */
[----:B------:R-:W2:Y:S03]  /*13d70*/  SYNCS.PHASECHK.TRANS64.TRYWAIT P0, [R22+URZ+0x13220], R0 ;  /* 0x01322000160075a7 */ /* 0x000ea6000800017f */
[----:B-12---:R-:W-:Y:S05]  /*13d80*/  @!P0 BRA `(.L_x_594) ;  /* 0x0000004c00048947 */ /* 0x006fea0003800000 */
.L_x_736:
[----:B------:R-:W-:Y:S05]  /*13d90*/  BSYNC B0 ;  /* 0x0000000000007941 */ /* 0x000fea0003800000 */
.L_x_593:
[----:B------:R-:W-:-:S13]  /*13da0*/  ISETP.GE.AND P0, PT, R24, 0xa1, PT ;  /* 0x000000a11800780c */ /* 0x000fda0003f06270 */
[----:B------:R-:W-:Y:S05]  /*13db0*/  @!P0 BRA `(.L_x_595) ;  /* 0x0000001400348947 */ /* 0x000fea0003800000 */
[----:B------:R-:W1:Y:S01]  /*13dc0*/  LDL.LU R2, [R1+0x54] ;  /* 0x0000540001027983 */ /* 0x000e620000300800 */
[----:B------:R-:W-:-:S03]  /*13dd0*/  IMAD.MOV.U32 R21, RZ, RZ, R29 ;  /* 0x000000ffff157224 */ /* 0x000fc600078e001d */
[----:B------:R2:W5:Y:S01]  /*13de0*/  LDL.LU R23, [R1+0xc] ;  /* 0x00000c0001177983 */ /* 0x0005620000300800 */
[----:B-1----:R-:W-:-:S05]  /*13df0*/  VIADD R0, R2, 0xfffffffe ;  /* 0xfffffffe02007836 */ /* 0x002fca0000000000 */
[----:B------:R2:W-:Y:S02]  /*13e00*/  STL [R1], R0 ;  /* 0x0000000001007387 */ /* 0x0005e40000100800 */
.L_x_615:
[----:B0-----:R-:W3:Y:S04]  /*13e10*/  LDL R3, [R1+0x1c] ;  /* 0x00001c0001037983 */ /* 0x001ee80000100800 */
[----:B----4-:R-:W4:Y:S04]  /*13e20*/  LDL R8, [R1+0x20] ;  /* 0x0000200001087983 */ /* 0x010f280000100800 */
[----:B------:R-:W4:Y:S04]  /*13e30*/  LDL R11, [R1+0x8] ;  /* 0x00000800010b7983 */ /* 0x000f280000100800 */
[----:B0-----:R-:W3:Y:S01]  /*13e40*/  LDL.LU R10, [R1] ;  /* 0x00000000010a7983 */ /* 0x001ee20000300800 */
[----:B--2---:R-:W0:Y:S01]  /*13e50*/  S2R R0, SR_TID.X ;  /* 0x0000000000007919 */ /* 0x004e220000002100 */
[----:B-1----:R-:W1:Y:S01]  /*13e60*/  S2R R2, SR_TID.X ;  /* 0x0000000000027919 */ /* 0x002e620000002100 */
[----:B------:R-:W2:Y:S01]  /*13e70*/  S2R R12, SR_TID.X ;  /* 0x00000000000c7919 */ /* 0x000ea20000002100 */
[----:B------:R-:W-:Y:S05]  /*13e80*/  YIELD ;  /* 0x0000000000007946 */ /* 0x000fea0003800000 */
[----:B------:R-:W-:Y:S01]  /*13e90*/  ULDC.64 UR4, c[0x0][0x428] ;  /* 0x00010a0000047ab9 */ /* 0x000fe20000000a00 */
[----:B------:R-:W4:Y:S01]  /*13ea0*/  LDL R9, [R1+0x74] ;  /* 0x0000740001097983 */ /* 0x000f220000100800 */
[----:B------:R-:W-:Y:S01]  /*13eb0*/  ULDC.64 UR6, c[0x0][0x418] ;  /* 0x0001060000067ab9 */ /* 0x000fe20000000a00 */
[----:B0-----:R-:W-:-:S02]  /*13ec0*/  LOP3.LUT R4, R0, 0x7f, RZ, 0xc0, !PT ;  /* 0x0000007f00047812 */ /* 0x001fc400078ec0ff */
[----:B------:R-:W0:Y:S02]  /*13ed0*/  LDC R0, c[0x0][0x430] ;  /* 0x00010c00ff007b82 */ /* 0x000e240000000800 */
[----:B------:R-:W-:Y:S02]  /*13ee0*/  SHF.R.U32.HI R5, RZ, 0x2, R4 ;  /* 0x00000002ff057819 */ /* 0x000fe40000011604 */
[----:B-1----:R-:W-:Y:S02]  /*13ef0*/  SHF.L.U32 R4, R2, 0x5, RZ ;  /* 0x0000000502047819 */ /* 0x002fe400000006ff */
[----:B0-----:R-:W-:Y:S02]  /*13f00*/  ISETP.NE.AND P0, PT, R0, 0x1, PT ;  /* 0x000000010000780c */ /* 0x001fe40003f05270 */
[----:B------:R-:W-:-:S11]  /*13f10*/  LOP3.LUT R4, R5, 0x60, R4, 0xf8, !PT ;  /* 0x0000006005047812 */ /* 0x000fd600078ef804 */
[----:B------:R-:W0:Y:S08]  /*13f20*/  @P0 LDC R6, c[0x0][0x434] ;  /* 0x00010d00ff060b82 */ /* 0x000e300000000800 */
[----:B------:R-:W1:Y:S01]  /*13f30*/  @P0 LDC R5, c[0x0][0x438] ;  /* 0x00010e00ff050b82 */ /* 0x000e620000000800 */
[----:B------:R-:W-:Y:S01]  /*13f40*/  LOP3.LUT R2, R2, 0x7f, RZ, 0xc0, !PT ;  /* 0x0000007f02027812 */ /* 0x000fe200078ec0ff */
[----:B--2---:R-:W-:-:S03]  /*13f50*/  IMAD.SHL.U32 R12, R12, 0x20, RZ ;  /* 0x000000200c0c7824 */ /* 0x004fc600078e00ff */
[----:B------:R-:W-:-:S04]  /*13f60*/  SHF.R.U32.HI R7, RZ, 0x2, R2 ;  /* 0x00000002ff077819 */ /* 0x000fc80000011602 */
[----:B------:R-:W-:Y:S02]  /*13f70*/  LOP3.LUT R12, R7, 0x60, R12, 0xf8, !PT ;  /* 0x00000060070c7812 */ /* 0x000fe400078ef80c */
[----:B------:R-:W2:Y:S02]  /*13f80*/  @P0 LDC R7, c[0x0][0x434] ;  /* 0x00010d00ff070b82 */ /* 0x000ea40000000800 */
[----:B------:R-:W-:-:S04]  /*13f90*/  LOP3.LUT R12, R12, 0x80, RZ, 0xfc, !PT ;  /* 0x000000800c0c7812 */ /* 0x000fc800078efcff */
[----:B------:R-:W-:Y:S01]  /*13fa0*/  ISETP.GT.U32.AND P1, PT, R12, 0x9f, PT ;  /* 0x0000009f0c00780c */ /* 0x000fe20003f24070 */
[----:B---3--:R-:W-:-:S04]  /*13fb0*/  IMAD R3, R10, 0xa0, R3 ;  /* 0x000000a00a037824 */ /* 0x008fc800078e0203 */
[----:B------:R-:W-:-:S04]  /*13fc0*/  IMAD.IADD R4, R4, 0x1, R3 ;  /* 0x0000000104047824 */ /* 0x000fc800078e0203 */
[----:B0-----:R-:W-:-:S04]  /*13fd0*/  @P0 IMAD.HI.U32 R6, R4, R6, RZ ;  /* 0x0000000604060227 */ /* 0x001fc800078e00ff */
[----:B------:R-:W-:Y:S01]  /*13fe0*/  IMAD.MOV.U32 R2, RZ, RZ, R4 ;  /* 0x000000ffff027224 */ /* 0x000fe200078e0004 */
[----:B-1----:R-:W-:Y:S02]  /*13ff0*/  @P0 SHF.R.U32.HI R2, RZ, R5, R6 ;  /* 0x00000005ff020219 */ /* 0x002fe40000011606 */
[----:B------:R-:W0:Y:S01]  /*14000*/  @P0 LDC R6, c[0x0][0x438] ;  /* 0x00010e00ff060b82 */ /* 0x000e220000000800 */
[----:B------:R-:W-:-:S04]  /*14010*/  IMAD.IADD R3, R12, 0x1, R3 ;  /* 0x000000010c037824 */ /* 0x000fc800078e0203 */
[----:B--2---:R-:W-:-:S04]  /*14020*/  @P0 IMAD.HI.U32 R7, R3, R7, RZ ;  /* 0x0000000703070227 */ /* 0x004fc800078e00ff */
[----:B------:R-:W-:Y:S02]  /*14030*/  IMAD.MOV.U32 R5, RZ, RZ, R3 ;  /* 0x000000ffff057224 */ /* 0x000fe400078e0003 */
[----:B----4-:R-:W-:Y:S01]  /*14040*/  IMAD R8, R8, UR4, RZ ;  /* 0x0000000408087c24 */ /* 0x010fe2000f8e02ff */
[----:B0-----:R-:W-:Y:S01]  /*14050*/  @P0 SHF.R.U32.HI R5, RZ, R6, R7 ;  /* 0x00000006ff050219 */ /* 0x001fe20000011607 */
[----:B------:R-:W-:-:S04]  /*14060*/  IMAD.MOV R7, RZ, RZ, -R2 ;  /* 0x000000ffff077224 */ /* 0x000fc800078e0a02 */
[----:B------:R-:W-:Y:S02]  /*14070*/  IMAD.MOV R6, RZ, RZ, -R5 ;  /* 0x000000ffff067224 */ /* 0x000fe400078e0a05 */
[C---:B------:R-:W-:Y:S02]  /*14080*/  IMAD R4, R0.reuse, R7, R4 ;  /* 0x0000000700047224 */ /* 0x040fe400078e0204 */
[----:B------:R-:W-:Y:S01]  /*14090*/  IMAD R0, R0, R6, R3 ;  /* 0x0000000600007224 */ /* 0x000fe200078e0203 */
[----:B------:R-:W-:Y:S01]  /*140a0*/  SHF.R.S32.HI R3, RZ, 0x1f, R2 ;  /* 0x0000001fff037819 */ /* 0x000fe20000011402 */
[C---:B------:R-:W-:Y:S02]  /*140b0*/  IMAD R8, R11.reuse, UR5, R8 ;  /* 0x000000050b087c24 */ /* 0x040fe4000f8e0208 */
[----:B------:R-:W-:-:S05]  /*140c0*/  IMAD.WIDE.U32 R2, R11, UR4, R2 ;  /* 0x000000040b027c25 */ /* 0x000fca000f8e0002 */
[----:B------:R-:W-:Y:S02]  /*140d0*/  IADD3 R3, R8, R3, RZ ;  /* 0x0000000308037210 */ /* 0x000fe40007ffe0ff */
[----:B------:R-:W-:-:S04]  /*140e0*/  LEA R6, P0, R2, UR6, 0x2 ;  /* 0x0000000602067c11 */ /* 0x000fc8000f8010ff */
[----:B------:R-:W-:Y:S01]  /*140f0*/  LEA.HI.X R7, R2, UR7, R3, 0x2, P0 ;  /* 0x0000000702077c11 */ /* 0x000fe200080f1403 */
[--C-:B------:R-:W-:Y:S01]  /*14100*/  @!P1 IMAD.MOV.U32 R2, RZ, RZ, R5.reuse ;  /* 0x000000ffff029224 */ /* 0x100fe200078e0005 */
[----:B------:R-:W-:-:S03]  /*14110*/  @!P1 SHF.R.S32.HI R3, RZ, 0x1f, R5 ;  /* 0x0000001fff039819 */ /* 0x000fc60000011405 */
[----:B------:R0:W2:Y:S01]  /*14120*/  LDG.E R5, desc[UR40][R6.64] ;  /* 0x0000002806057981 */ /* 0x0000a2000c1e1900 */
[----:B------:R-:W-:-:S04]  /*14130*/  @!P1 IMAD.WIDE.U32 R2, R11, UR4, R2 ;  /* 0x000000040b029c25 */ /* 0x000fc8000f8e0002 */
[----:B------:R-:W-:Y:S01]  /*14140*/  @!P1 IMAD.IADD R8, R8, 0x1, R3 ;  /* 0x0000000108089824 */ /* 0x000fe200078e0203 */
[----:B0-----:R-:W-:Y:S01]  /*14150*/  @!P1 LEA R6, P0, R2, UR6, 0x2 ;  /* 0x0000000602069c11 */ /* 0x001fe2000f8010ff */
[----:B------:R-:W-:-:S03]  /*14160*/  VIADD R29, R21, 0x1 ;  /* 0x00000001151d7836 */ /* 0x000fc60000000000 */
[----:B------:R-:W-:Y:S01]  /*14170*/  @!P1 LEA.HI.X R7, R2, UR7, R8, 0x2, P0 ;  /* 0x0000000702079c11 */ /* 0x000fe200080f1408 */
[----:B------:R-:W-:Y:S02]  /*14180*/  IMAD.MOV.U32 R8, RZ, RZ, RZ ;  /* 0x000000ffff087224 */ /* 0x000fe400078e00ff */
[----:B------:R-:W-:Y:S01]  /*14190*/  IMAD.MOV.U32 R2, RZ, RZ, R10 ;  /* 0x000000ffff027224 */ /* 0x000fe200078e000a */
[----:B------:R-:W-:-:S03]  /*141a0*/  ISETP.NE.AND P0, PT, R29, 0x2, PT ;  /* 0x000000021d00780c */ /* 0x000fc60003f05270 */
[----:B-----5:R0:W5:Y:S01]  /*141b0*/  @!P1 LDG.E R8, desc[UR40][R6.64] ;  /* 0x0000002806089981 */ /* 0x020162000c1e1900 */
[----:B------:R-:W-:Y:S02]  /*141c0*/  ISETP.GT.AND P1, PT, R2, RZ, PT ;  /* 0x000000ff0200720c */ /* 0x000fe40003f24270 */
[----:B------:R-:W-:Y:S01]  /*141d0*/  SEL R2, RZ, 0x1, P0 ;  /* 0x00000001ff027807 */ /* 0x000fe20000000000 */
[----:B------:R-:W-:-:S03]  /*141e0*/  VIADD R10, R10, 0xffffffff ;  /* 0xffffffff0a0a7836 */ /* 0x000fc60000000000 */
[----:B------:R-:W-:Y:S02]  /*141f0*/  LOP3.LUT R2, R23, R2, RZ, 0x3c, !PT ;  /* 0x0000000217027212 */ /* 0x000fe400078e3cff */
[----:B------:R0:W-:Y:S04]  /*14200*/  STL [R1], R10 ;  /* 0x0000000a01007387 */ /* 0x0001e80000100800 */
[----:B------:R0:W-:Y:S01]  /*14210*/  STL [R1+0xc], R2 ;  /* 0x00000c0201007387 */ /* 0x0001e20000100800 */
[----:B------:R-:W-:Y:S02]  /*14220*/  ISETP.NE.AND P2, PT, R9, 0x3, PT ;  /* 0x000000030900780c */ /* 0x000fe40003f45270 */
[----:B------:R-:W-:Y:S02]  /*14230*/  SEL R29, R29, RZ, P0 ;  /* 0x000000ff1d1d7207 */ /* 0x000fe40000000000 */
[----:B--2---:R-:W-:-:S09]  /*14240*/  SHF.R.S32.HI R27, RZ, 0x1f, R5 ;  /* 0x0000001fff1b7819 */ /* 0x004fd20000011405 */
[----:B0-----:R-:W-:Y:S05]  /*14250*/  @!P2 BRA `(.L_x_596) ;  /* 0x000000000004a947 */ /* 0x001fea0003800000 */
[----:B------:R-:W-:Y:S01]  /*14260*/  BPT.TRAP 0x1 ;  /* 0x000000040000795c */ /* 0x000fe20000300000 */
.L_x_596:
[----:B------:R-:W-:Y:S01]  /*14270*/  IMAD R6, R29, 0x8, R22 ;  /* 0x000000081d067824 */ /* 0x000fe200078e0216 */
[----:B------:R-:W-:Y:S01]  /*14280*/  SHF.L.U32 R28, R2, 0x1f, RZ ;  /* 0x0000001f021c7819 */ /* 0x000fe200000006ff */
[----:B------:R-:W-:Y:S01]  /*14290*/  BSSY B0, `(.L_x_597) ;  /* 0x0000004000007945 */ /* 0x000fe20003800000 */
[----:B------:R-:W-:Y:S02]  /*142a0*/  SHF.R.S32.HI R26, RZ, 0x1f, R4 ;  /* 0x0000001fff1a7819 */ /* 0x000fe40000011404 */
[----:B------:R-:W0:Y:S02]  /*142b0*/  SYNCS.PHASECHK.TRANS64.TRYWAIT P0, [R6+URZ+0x13280], R28 ;  /* 0x0132801c060075a7 */ /* 0x000e24000800017f */
[----:B0-----:R-:W-:Y:S05]  /*142c0*/  @!P0 BRA `(.L_x_598) ;  /* 0x0000004400c88947 */ /* 0x001fea0003800000 */
.L_x_737:
[----:B------:R-:W-:Y:S05]  /*142d0*/  BSYNC B0 ;  /* 0x0000000000007941 */ /* 0x000fea0003800000 */
.L_x_597:
        /* <DEDUP_REMOVED lines=12> */
[----:B------:R-:W4:Y:S03]  /*143a0*/  LDC R12, c[0x0][0x2f4] ;  /* 0x0000bd00ff0c7b82 */ /* 0x000f260000000800 */
[----:B------:R-:W-:Y:S01]  /*143b0*/  IADD3 R3, R3, R7, RZ ;  /* 0x0000000703037210 */ /* 0x000fe20007ffe0ff */
[----:B------:R-:W-:-:S04]  /*143c0*/  IMAD R7, R27, UR6, RZ ;  /* 0x000000061b077c24 */ /* 0x000fc8000f8e02ff */
[C---:B------:R-:W-:Y:S02]  /*143d0*/  IMAD R7, R5.reuse, UR7, R7 ;  /* 0x0000000705077c24 */ /* 0x040fe4000f8e0207 */
[----:B------:R-:W-:-:S04]  /*143e0*/  IMAD.WIDE.U32 R2, R5, UR6, R2 ;  /* 0x0000000605027c25 */ /* 0x000fc8000f8e0002 */
[----:B------:R-:W-:Y:S02]  /*143f0*/  IMAD.IADD R3, R3, 0x1, R7 ;  /* 0x0000000103037824 */ /* 0x000fe400078e0207 */
[----:B------:R-:W-:Y:S02]  /*14400*/  IMAD R7, R25, UR4, RZ ;  /* 0x0000000419077c24 */ /* 0x000fe4000f8e02ff */
[----:B------:R-:W-:-:S04]  /*14410*/  IMAD.WIDE.U32 R2, R18, UR8, R2 ;  /* 0x0000000812027c25 */ /* 0x000fc8000f8e0002 */
[----:B------:R-:W-:Y:S02]  /*14420*/  IMAD R7, R0, UR5, R7 ;  /* 0x0000000500077c24 */ /* 0x000fe4000f8e0207 */
[----:B-1----:R-:W-:-:S05]  /*14430*/  IMAD.SHL.U32 R11, R11, 0x10, RZ ;  /* 0x000000100b0b7824 */ /* 0x002fca00078e00ff */
[----:B------:R-:W-:-:S04]  /*14440*/  LOP3.LUT R11, R11, 0x30, RZ, 0xc0, !PT ;  /* 0x000000300b0b7812 */ /* 0x000fc800078ec0ff */
[----:B----4-:R-:W-:Y:S01]  /*14450*/  ISETP.GE.AND P2, PT, R11, R12, PT ;  /* 0x0000000c0b00720c */ /* 0x010fe20003f46270 */
        /* <DEDUP_REMOVED lines=23> */
[----:B--2---:R-:W-:-:S05]  /*145d0*/  IADD3 R2, P0, R11, R2, RZ ;  /* 0x000000020b027210 */ /* 0x004fca0007f1e0ff */
[----:B-1----:R-:W-:-:S05]  /*145e0*/  IMAD.X R3, RZ, RZ, R3, P0 ;  /* 0x000000ffff037224 */ /* 0x002fca00000e0603 */
[----:B------:R1:W-:Y:S04]  /*145f0*/  LDGSTS.E.BYPASS.LTC128B.128 [R7+0x6000], desc[UR40][R2.64], !P2 ;  /* 0x0600000002077fae */ /* 0x0003e8000d101d68 */
[----:B-1----:R-:W1:Y:S04]  /*14600*/  SHFL.IDX PT, R2, R9, 0x1, 0x1c1f ;  /* 0x003c1f0009027f89 */ /* 0x002e6800000e0000 */
[----:B------:R-:W2:Y:S01]  /*14610*/  SHFL.IDX PT, R3, R10, 0x1, 0x1c1f ;  /* 0x003c1f000a037f89 */ /* 0x000ea200000e0000 */
[----:B-1----:R-:W-:-:S04]  /*14620*/  IADD3 R2, P0, R11, R2, RZ ;  /* 0x000000020b027210 */ /* 0x002fc80007f1e0ff */
[----:B--2---:R-:W-:-:S05]  /*14630*/  IADD3.X R3, RZ, R3, RZ, P0, !PT ;  /* 0x00000003ff037210 */ /* 0x004fca00007fe4ff */
        /* <DEDUP_REMOVED lines=12> */
.L_x_749:
        /* <DEDUP_REMOVED lines=11> */
.L_x_600:
[----:B------:R-:W-:Y:S02]  /*147b0*/  PLOP3.LUT P2, PT, P2, P0, PT, 0xa2, 0x0 ;  /* 0x000000000000781c */ /* 0x000fe40001741472 */
[----:B------:R-:W-:-:S08]  /*147c0*/  @P0 R2UR P2, UR4, R6 ;  /* 0x00000000060402ca */ /* 0x000fd00000040000 */
[----:B------:R-:W-:-:S05]  /*147d0*/  @P0 PLOP3.LUT P0, PT, P2, PT, PT, 0x80, 0x0 ;  /* 0x000000000000081c */ /* 0x000fca000170f070 */
[----:B------:R-:W-:Y:S01]  /*147e0*/  @!P2 SYNCS.ARRIVE.TRANS64.RED.A0T1 RZ, [UR4+0x13270], RZ ;  /* 0x013270ffffffa9a7 */ /* 0x000fe20008200404 */
[----:B------:R-:W-:Y:S07]  /*147f0*/  @!P2 ARRIVES.LDGSTSBAR.64.TRANSCNT [UR4+0x13270] ;  /* 0x01327000ff00a9b0 */ /* 0x000fee0008000a84 */
[----:B------:R-:W-:Y:S05]  /*14800*/  @P0 BRA.U.ANY `(.L_x_600) ;  /* 0xfffffffd00e80947 */ /* 0x000fea000393ffff */
[----:B------:R-:W-:Y:S01]  /*14810*/  NOP ;  /* 0x0000000000007918 */ /* 0x000fe20000000000 */
[----:B--2---:R-:W2:Y:S02]  /*14820*/  LDL R2, [R1+0x74] ;  /* 0x0000740001027983 */ /* 0x004ea40000100800 */
[----:B--2---:R-:W-:-:S13]  /*14830*/  ISETP.NE.AND P3, PT, R2, 0x3, PT ;  /* 0x000000030200780c */ /* 0x004fda0003f65270 */
[----:B------:R-:W-:Y:S05]  /*14840*/  @!P3 BRA `(.L_x_601) ;  /* 0x000000000004b947 */ /* 0x000fea0003800000 */
[----:B------:R-:W-:Y:S01]  /*14850*/  BPT.TRAP 0x1 ;  /* 0x000000040000795c */ /* 0x000fe20000300000 */
.L_x_601:
[----:B------:R2:W-:Y:S01]  /*14860*/  SYNCS.ARRIVE.TRANS64.A1T0 RZ, [R6+URZ+0x13270], RZ ;  /* 0x013270ff06ff79a7 */ /* 0x0005e2000810003f */
[----:B------:R-:W-:Y:S05]  /*14870*/  @!P3 BRA `(.L_x_602) ;  /* 0x000000000004b947 */ /* 0x000fea0003800000 */
[----:B------:R-:W-:Y:S01]  /*14880*/  BPT.TRAP 0x1 ;  /* 0x000000040000795c */ /* 0x000fe20000300000 */
.L_x_602:
[----:B------:R-:W3:Y:S01]  /*14890*/  SYNCS.PHASECHK.TRANS64.TRYWAIT P0, [R6+URZ+0x13240], R28 ;  /* 0x0132401c060075a7 */ /* 0x000ee2000800017f */
[----:B------:R-:W-:Y:S04]  /*148a0*/  BSSY B0, `(.L_x_603) ;  /* 0x0000002000007945 */ /* 0x000fe80003800000 */
[----:B---3--:R-:W-:Y:S05]  /*148b0*/  @!P0 BRA `(.L_x_604) ;  /* 0x0000004400fc8947 */ /* 0x008fea0003800000 */
.L_x_750:
[----:B------:R-:W-:Y:S05]  /*148c0*/  BSYNC B0 ;  /* 0x0000000000007941 */ /* 0x000fea0003800000 */
.L_x_603:
        /* <DEDUP_REMOVED lines=12> */
[----:B------:R-:W-:Y:S02]  /*14990*/  IMAD.MOV.U32 R4, RZ, RZ, R2 ;  /* 0x000000ffff047224 */ /* 0x000fe400078e0002 */
[----:B------:R-:W-:Y:S02]  /*149a0*/  IMAD.IADD R5, R3, 0x1, R5 ;  /* 0x0000000103057824 */ /* 0x000fe400078e0205 */
[C---:B------:R-:W-:Y:S02]  /*149b0*/  IMAD R9, R0.reuse, UR5, R9 ;  /* 0x0000000500097c24 */ /* 0x040fe4000f8e0209 */
[----:B------:R-:W-:Y:S01]  /*149c0*/  IMAD.WIDE.U32 R2, R0, UR4, RZ ;  /* 0x0000000400027c25 */ /* 0x000fe2000f8e00ff */
[----:B------:R-:W-:-:S03]  /*149d0*/  ULDC.64 UR4, c[0x0][0x308] ;  /* 0x0000c20000047ab9 */ /* 0x000fc60000000a00 */
[----:B------:R-:W-:Y:S01]  /*149e0*/  IMAD R0, R24, UR6, RZ ;  /* 0x0000000618007c24 */ /* 0x000fe2000f8e02ff */
[----:B------:R-:W-:Y:S01]  /*149f0*/  IADD3 R3, R3, R9, RZ ;  /* 0x0000000903037210 */ /* 0x000fe20007ffe0ff */
[----:B------:R-:W-:-:S04]  /*14a00*/  IMAD.WIDE.U32 R4, R18, UR4, R4 ;  /* 0x0000000412047c25 */ /* 0x000fc8000f8e0004 */
[C---:B------:R-:W-:Y:S02]  /*14a10*/  IMAD R0, R8.reuse, UR7, R0 ;  /* 0x0000000708007c24 */ /* 0x040fe4000f8e0200 */
[----:B------:R-:W-:Y:S01]  /*14a20*/  IMAD.WIDE.U32 R2, R8, UR6, R2 ;  /* 0x0000000608027c25 */ /* 0x000fe2000f8e0002 */
[----:B------:R-:W-:-:S03]  /*14a30*/  ULDC.64 UR6, c[0x0][0x2e8] ;  /* 0x0000ba0000067ab9 */ /* 0x000fc60000000a00 */
        /* <DEDUP_REMOVED lines=36> */
.L_x_762:
        /* <DEDUP_REMOVED lines=8> */
.L_x_606:
[----:B------:R-:W-:Y:S02]  /*14d00*/  PLOP3.LUT P2, PT, P2, P0, PT, 0xa2, 0x0 ;  /* 0x000000000000781c */ /* 0x000fe40001741472 */
[----:B------:R-:W-:-:S08]  /*14d10*/  @P0 R2UR P2, UR4, R6 ;  /* 0x00000000060402ca */ /* 0x000fd00000040000 */
[----:B------:R-:W-:-:S05]  /*14d20*/  @P0 PLOP3.LUT P0, PT, P2, PT, PT, 0x80, 0x0 ;  /* 0x000000000000081c */ /* 0x000fca000170f070 */
[----:B------:R-:W-:Y:S01]  /*14d30*/  @!P2 SYNCS.ARRIVE.TRANS64.RED.A0T1 RZ, [UR4+0x13230], RZ ;  /* 0x013230ffffffa9a7 */ /* 0x000fe20008200404 */
[----:B------:R-:W-:Y:S07]  /*14d40*/  @!P2 ARRIVES.LDGSTSBAR.64.TRANSCNT [UR4+0x13230] ;  /* 0x01323000ff00a9b0 */ /* 0x000fee0008000a84 */
[----:B------:R-:W-:Y:S05]  /*14d50*/  @P0 BRA.U.ANY `(.L_x_606) ;  /* 0xfffffffd00e80947 */ /* 0x000fea000393ffff */
[----:B------:R-:W-:Y:S01]  /*14d60*/  NOP ;  /* 0x0000000000007918 */ /* 0x000fe20000000000 */
[----:B------:R-:W5:Y:S02]  /*14d70*/  LDL R0, [R1+0x74] ;  /* 0x0000740001007983 */ /* 0x000f640000100800 */
[----:B-----5:R-:W-:-:S13]  /*14d80*/  ISETP.NE.AND P3, PT, R0, 0x3, PT ;  /* 0x000000030000780c */ /* 0x020fda0003f65270 */
[----:B------:R-:W-:Y:S05]  /*14d90*/  @!P3 BRA `(.L_x_607) ;  /* 0x000000000004b947 */ /* 0x000fea0003800000 */
[----:B------:R-:W-:Y:S01]  /*14da0*/  BPT.TRAP 0x1 ;  /* 0x000000040000795c */ /* 0x000fe20000300000 */
.L_x_607:
[----:B------:R-:W5:Y:S01]  /*14db0*/  LDL R0, [R1+0x58] ;  /* 0x0000580001007983 */ /* 0x000f620000100800 */
[----:B------:R0:W-:Y:S01]  /*14dc0*/  SYNCS.ARRIVE.TRANS64.A1T0 RZ, [R6+URZ+0x13230], RZ ;  /* 0x013230ff06ff79a7 */ /* 0x0001e2000810003f */
[----:B-----5:R-:W-:-:S13]  /*14dd0*/  ISETP.NE.AND P0, PT, R0, 0x3, PT ;  /* 0x000000030000780c */ /* 0x020fda0003f05270 */
[----:B0-----:R-:W-:Y:S05]  /*14de0*/  @!P0 BRA `(.L_x_608) ;  /* 0x0000000000048947 */ /* 0x001fea0003800000 */
[----:B------:R-:W-:Y:S01]  /*14df0*/  BPT.TRAP 0x1 ;  /* 0x000000040000795c */ /* 0x000fe20000300000 */
.L_x_608:
[----:B------:R-:W-:Y:S01]  /*14e00*/  LOP3.LUT R0, R23, 0x1, RZ, 0x3c, !PT ;  /* 0x0000000117007812 */ /* 0x000fe200078e3cff */
[----:B------:R-:W-:Y:S01]  /*14e10*/  BSSY B0, `(.L_x_609) ;  /* 0x0000005000007945 */ /* 0x000fe20003800000 */
[----:B------:R-:W-:Y:S02]  /*14e20*/  LEA R2, R21, R22, 0x3 ;  /* 0x0000001615027211 */ /* 0x000fe400078e18ff */
[----:B------:R-:W-:-:S04]  /*14e30*/  SHF.L.U32 R0, R0, 0x1f, RZ ;  /* 0x0000001f00007819 */ /* 0x000fc800000006ff */
[----:B------:R-:W0:Y:S02]  /*14e40*/  SYNCS.PHASECHK.TRANS64.TRYWAIT P2, [R2+URZ+0x13270], R0 ;  /* 0x01327000020075a7 */ /* 0x000e24000804017f */
[----:B0-----:R-:W-:Y:S05]  /*14e50*/  @!P2 BRA `(.L_x_610) ;  /* 0x000000480004a947 */ /* 0x001fea0003800000 */
.L_x_763:
[----:B------:R-:W-:Y:S05]  /*14e60*/  BSYNC B0 ;  /* 0x0000000000007941 */ /* 0x000fea0003800000 */
.L_x_609:
[----:B------:R-:W5:Y:S02]  /*14e70*/  LDL R3, [R1+0x74] ;  /* 0x0000740001037983 */ /* 0x000f640000100800 */
[----:B-----5:R-:W-:-:S13]  /*14e80*/  ISETP.NE.AND P2, PT, R3, 0x3, PT ;  /* 0x000000030300780c */ /* 0x020fda0003f45270 */
[----:B------:R-:W-:Y:S05]  /*14e90*/  @!P2 BRA `(.L_x_611) ;  /* 0x000000000004a947 */ /* 0x000fea0003800000 */
[----:B------:R-:W-:Y:S01]  /*14ea0*/  BPT.TRAP 0x1 ;  /* 0x000000040000795c */ /* 0x000fe20000300000 */
.L_x_611:
[----:B------:R-:W-:Y:S01]  /*14eb0*/  SHF.L.U32 R0, R23, 0x1f, RZ ;  /* 0x0000001f17007819 */ /* 0x000fe200000006ff */
[----:B------:R-:W-:-:S03]  /*14ec0*/  IMAD R3, R21, 0x2800, RZ ;  /* 0x0000280015037824 */ /* 0x000fc600078e02ff */
[----:B------:R-:W0:Y:S02]  /*14ed0*/  SYNCS.PHASECHK.TRANS64.TRYWAIT P2, [R2+URZ+0x13260], R0 ;  /* 0x01326000020075a7 */ /* 0x000e24000804017f */
[----:B0-----:R-:W-:Y:S05]  /*14ee0*/  @!P2 BRA `(.L_x_612) ;  /* 0x0000004400f4a947 */ /* 0x001fea0003800000 */
.L_x_764:
[----:B------:R-:W5:Y:S04]  /*14ef0*/  LDL R4, [R1+0x38] ;  /* 0x0000380001047983 */ /* 0x000f680000100800 */
[----:B------:R-:W2:Y:S04]  /*14f00*/  LDL R10, [R1+0x2c] ;  /* 0x00002c00010a7983 */ /* 0x000ea80000100800 */
[----:B------:R-:W2:Y:S01]  /*14f10*/  LDL R12, [R1+0x74] ;  /* 0x00007400010c7983 */ /* 0x000ea20000100800 */
[----:B------:R-:W-:Y:S05]  /*14f20*/  WARPSYNC.ALL ;  /* 0x0000000000007948 */ /* 0x000fea0003800000 */
[----:B-----5:R-:W-:-:S05]  /*14f30*/  LOP3.LUT R0, R3, R4, RZ, 0xfc, !PT ;  /* 0x0000000403007212 */ /* 0x020fca00078efcff */
[----:B------:R-:W-:-:S05]  /*14f40*/  IMAD.IADD R0, R22, 0x1, R0 ;  /* 0x0000000116007824 */ /* 0x000fca00078e0200 */
[----:B--234-:R-:W0:Y:S01]  /*14f50*/  LDSM.16.MT88.4 R4, [R0+0x6000] ;  /* 0x006000000004783b */ /* 0x01ce220000004200 */
[----:B------:R-:W-:-:S05]  /*14f60*/  LOP3.LUT R3, R3, R10, RZ, 0xfc, !PT ;  /* 0x0000000a03037212 */ /* 0x000fca00078efcff */
[----:B------:R-:W-:Y:S01]  /*14f70*/  IMAD.IADD R3, R22, 0x1, R3 ;  /* 0x0000000116037824 */ /* 0x000fe200078e0203 */
        /* <DEDUP_REMOVED lines=23> */
[----:B------:R-:W0:Y:S01]  /*150f0*/  LDSM.16.MT88.4 R4, [R0+0x8000] ;  /* 0x008000000004783b */ /* 0x000e220000004200 */
[----:B------:R-:W-:Y:S02]  /*15100*/  ISETP.NE.AND P2, PT, R12, 0x3, PT ;  /* 0x000000030c00780c */ /* 0x000fe40003f45270 */
        /* <DEDUP_REMOVED lines=13> */
.L_x_613:
[----:B--2---:R2:W-:Y:S01]  /*151e0*/  SYNCS.ARRIVE.TRANS64.A1T0 RZ, [R2+URZ+0x13250], RZ ;  /* 0x013250ff02ff79a7 */ /* 0x0045e2000810003f */
[----:B------:R-:W-:Y:S06]  /*151f0*/  BAR.SYNC.DEFER_BLOCKING 0x2, 0x80 ;  /* 0x0082000000007b1d */ /* 0x000fec0000010000 */
[----:B------:R-:W-:Y:S05]  /*15200*/  @!P0 BRA `(.L_x_614) ;  /* 0x0000000000048947 */ /* 0x000fea0003800000 */
[----:B------:R-:W-:Y:S01]  /*15210*/  BPT.TRAP 0x1 ;  /* 0x000000040000795c */ /* 0x000fe20000300000 */
.L_x_614:
[----:B------:R-:W3:Y:S01]  /*15220*/  LDL R0, [R1+0x24] ;  /* 0x0000240001007983 */ /* 0x000ee20000100800 */
[----:B--2---:R-:W-:Y:S02]  /*15230*/  VIADD R2, R2, 0x13280 ;  /* 0x0001328002027836 */ /* 0x004fe40000000000 */
[----:B------:R-:W-:Y:S01]  /*15240*/  IMAD.MOV.U32 R21, RZ, RZ, R29 ;  /* 0x000000ffff157224 */ /* 0x000fe200078e001d */
[----:B------:R4:W5:Y:S02]  /*15250*/  LDL R23, [R1+0xc] ;  /* 0x00000c0001177983 */ /* 0x0009640000100800 */
[----:B---3--:R-:W-:-:S04]  /*15260*/  PRMT R2, R0, 0x654, R2 ;  /* 0x0000065400027816 */ /* 0x008fc80000000002 */
[----:B------:R4:W-:Y:S01]  /*15270*/  SYNCS.ARRIVE.TRANS64.RED.A1T0 RZ, [R2+URZ], RZ ;  /* 0x000000ff02ff79a7 */ /* 0x0009e2000810043f */
[----:B------:R-:W-:Y:S05]  /*15280*/  @P1 BRA `(.L_x_615) ;  /* 0xffffffe800e01947 */ /* 0x000fea000383ffff */
.L_x_595:
[----:B-1----:R-:W4:Y:S02]  /*15290*/  S2R R0, SR_TID.X ;  /* 0x0000000000007919 */ /* 0x002f240000002100 */
[----:B----4-:R-:W-:Y:S02]  /*152a0*/  LOP3.LUT R2, R0, 0x7f, RZ, 0xc0, !PT ;  /* 0x0000007f00027812 */ /* 0x010fe400078ec0ff */
[----:B------:R-:W2:Y:S01]  /*152b0*/  LDL R0, [R1+0x58] ;  /* 0x0000580001007983 */ /* 0x000ea20000100800 */
[----:B------:R-:W-:Y:S01]  /*152c0*/  BSSY B0, `(.L_x_616) ;  /* 0x0000010000007945 */ /* 0x000fe20003800000 */
[----:B------:R-:W-:Y:S02]  /*152d0*/  ISETP.NE.AND P1, PT, R2, RZ, PT ;  /* 0x000000ff0200720c */ /* 0x000fe40003f25270 */
[----:B--2---:R-:W-:-:S11]  /*152e0*/  ISETP.NE.AND P0, PT, R0, 0x3, PT ;  /* 0x000000030000780c */ /* 0x004fd60003f05270 */
[----:B------:R-:W-:Y:S05]  /*152f0*/  @P1 BRA `(.L_x_617) ;  /* 0x0000000000301947 */ /* 0x000fea0003800000 */
[----:B------:R-:W1:Y:S01]  /*15300*/  S2R R5, SR_LANEID ;  /* 0x0000000000057919 */ /* 0x000e620000000000 */
[----:B------:R-:W-:Y:S01]  /*15310*/  VOTEU.ANY UR4, UPT, PT ;  /* 0x0000000000047886 */ /* 0x000fe200038e0100 */
[----:B0-----:R-:W0:Y:S01]  /*15320*/  LDC.64 R2, c[0x0][0xc60] ;  /* 0x00031800ff027b82 */ /* 0x001e220000000a00 */
[----:B------:R-:W1:Y:S02]  /*15330*/  FLO.U32 R0, UR4 ;  /* 0x0000000400007d00 */ /* 0x000e6400080e0000 */
[----:B-1----:R-:W-:-:S06]  /*15340*/  ISETP.EQ.U32.AND P1, PT, R0, R5, PT ;  /* 0x000000050000720c */ /* 0x002fcc0003f22070 */
[----:B------:R-:W0:Y:S07]  /*15350*/  POPC R5, UR4 ;  /* 0x0000000400057d09 */ /* 0x000e2e0008000000 */
[----:B0-----:R-:W2:Y:S01]  /*15360*/  @P1 ATOMG.E.ADD.STRONG.GPU PT, R3, desc[UR40][R2.64], R5 ;  /* 0x00000005020319a8 */ /* 0x001ea200081ee1e8 */
[----:B------:R-:W0:Y:S02]  /*15370*/  S2R R4, SR_LTMASK ;  /* 0x0000000000047919 */ /* 0x000e240000003900 */
[----:B0-----:R-:W-:-:S04]  /*15380*/  LOP3.LUT R4, R4, UR4, RZ, 0xc0, !PT ;  /* 0x0000000404047c12 */ /* 0x001fc8000f8ec0ff */
[----:B------:R-:W0:Y:S01]  /*15390*/  POPC R7, R4 ;  /* 0x0000000400077309 */ /* 0x000e220000000000 */
[----:B--2---:R-:W0:Y:S02]  /*153a0*/  SHFL.IDX PT, R0, R3, R0, 0x1f ;  /* 0x00001f0003007589 */ /* 0x004e2400000e0000 */
[----:B0-----:R-:W-:-:S07]  /*153b0*/  IADD3 R16, R0, UR36, R7 ;  /* 0x0000002400107c10 */ /* 0x001fce000fffe007 */
.L_x_617:
[----:B------:R-:W-:Y:S05]  /*153c0*/  BSYNC B0 ;  /* 0x0000000000007941 */ /* 0x000fea0003800000 */
.L_x_616:
[----:B------:R-:W-:Y:S05]  /*153d0*/  @!P0 BRA `(.L_x_618) ;  /* 0x0000000000048947 */ /* 0x000fea0003800000 */
[----:B------:R-:W-:Y:S01]  /*153e0*/  BPT.TRAP 0x1 ;  /* 0x000000040000795c */ /* 0x000fe20000300000 */
.L_x_618:
[----:B------:R-:W2:Y:S01]  /*153f0*/  LDL R0, [R1+0xc] ;  /* 0x00000c0001007983 */ /* 0x000ea20000100800 */
[----:B0-----:R-:W-:Y:S01]  /*15400*/  IMAD R3, R29, 0x8, R22 ;  /* 0x000000081d037824 */ /* 0x001fe200078e0216 */
[----:B------:R-:W-:Y:S01]  /*15410*/  BSSY B0, `(.L_x_619) ;  /* 0x0000005000007945 */ /* 0x000fe20003800000 */
[----:B--2---:R-:W-:-:S04]  /*15420*/  LOP3.LUT R0, R0, 0x1, RZ, 0x3c, !PT ;  /* 0x0000000100007812 */ /* 0x004fc800078e3cff */
[----:B------:R-:W-:-:S04]  /*15430*/  SHF.L.U32 R0, R0, 0x1f, RZ ;  /* 0x0000001f00007819 */ /* 0x000fc800000006ff */
[----:B------:R-:W0:Y:S02]  /*15440*/  SYNCS.PHASECHK.TRANS64.TRYWAIT P1, [R3+URZ+0x13270], R0 ;  /* 0x01327000030075a7 */ /* 0x000e24000802017f */
[----:B0-----:R-:W-:Y:S05]  /*15450*/  @!P1 BRA `(.L_x_620) ;  /* 0x0000004000ac9947 */ /* 0x001fea0003800000 */
.L_x_765:
[----:B------:R-:W-:Y:S05]  /*15460*/  BSYNC B0 ;  /* 0x0000000000007941 */ /* 0x000fea0003800000 */
.L_x_619:
[----:B------:R-:W2:Y:S02]  /*15470*/  LDL R2, [R1+0x74] ;  /* 0x0000740001027983 */ /* 0x000ea40000100800 */
[----:B--2---:R-:W-:-:S13]  /*15480*/  ISETP.NE.AND P1, PT, R2, 0x3, PT ;  /* 0x000000030200780c */ /* 0x004fda0003f25270 */
[----:B------:R-:W-:Y:S05]  /*15490*/  @!P1 BRA `(.L_x_621) ;  /* 0x0000000000049947 */ /* 0x000fea0003800000 */
[----:B------:R-:W-:Y:S01]  /*154a0*/  BPT.TRAP 0x1 ;  /* 0x000000040000795c */ /* 0x000fe20000300000 */
.L_x_621:
[----:B0-----:R-:W2:Y:S02]  /*154b0*/  LDL R0, [R1+0xc] ;  /* 0x00000c0001007983 */ /* 0x001ea40000100800 */
[----:B--2---:R-:W-:-:S04]  /*154c0*/  SHF.L.U32 R0, R0, 0x1f, RZ ;  /* 0x0000001f00007819 */ /* 0x004fc800000006ff */
[----:B------:R-:W0:Y:S02]  /*154d0*/  SYNCS.PHASECHK.TRANS64.TRYWAIT P1, [R3+URZ+0x13260], R0 ;  /* 0x01326000030075a7 */ /* 0x000e24000802017f */
[----:B0-----:R-:W-:Y:S05]  /*154e0*/  @!P1 BRA `(.L_x_622) ;  /* 0x00000040009c9947 */ /* 0x001fea0003800000 */
.L_x_766:
[----:B------:R-:W2:Y:S04]  /*154f0*/  LDL R4, [R1+0x38] ;  /* 0x0000380001047983 */ /* 0x000ea80000100800 */
[----:B------:R-:W3:Y:S01]  /*15500*/  LDL R10, [R1+0x2c] ;  /* 0x00002c00010a7983 */ /* 0x000ee20000100800 */
[----:B------:R-:W-:-:S03]  /*15510*/  IMAD R2, R29, 0x2800, RZ ;  /* 0x000028001d027824 */ /* 0x000fc600078e02ff */
[----:B------:R-:W4:Y:S01]  /*15520*/  LDL R12, [R1+0x74] ;  /* 0x00007400010c7983 */ /* 0x000f220000100800 */
[----:B------:R-:W-:Y:S05]  /*15530*/  WARPSYNC.ALL ;  /* 0x0000000000007948 */ /* 0x000fea0003800000 */
[----:B--2---:R-:W-:-:S05]  /*15540*/  LOP3.LUT R5, R2, R4, RZ, 0xfc, !PT ;  /* 0x0000000402057212 */ /* 0x004fca00078efcff */
[----:B0-----:R-:W-:-:S05]  /*15550*/  IMAD.IADD R0, R22, 0x1, R5 ;  /* 0x0000000116007824 */ /* 0x001fca00078e0205 */
[----:B------:R-:W0:Y:S01]  /*15560*/  LDSM.16.MT88.4 R4, [R0+0x6000] ;  /* 0x006000000004783b */ /* 0x000e220000004200 */
[----:B---3--:R-:W-:-:S05]  /*15570*/  LOP3.LUT R2, R2, R10, RZ, 0xfc, !PT ;  /* 0x0000000a02027212 */ /* 0x008fca00078efcff */
        /* <DEDUP_REMOVED lines=25> */
[----:B----4-:R-:W-:Y:S02]  /*15710*/  ISETP.NE.AND P1, PT, R12, 0x3, PT ;  /* 0x000000030c00780c */ /* 0x010fe40003f25270 */
        /* <DEDUP_REMOVED lines=10> */
[----:B-1----:R-:W1:Y:S01]  /*157c0*/  FENCE.VIEW.ASYNC.S ;  /* 0x00000000000073c6 */ /* 0x002e620000000000 */
[----:B------:R-:W-:Y:S05]  /*157d0*/  @!P1 BRA `(.L_x_623) ;  /* 0x0000000000049947 */ /* 0x000fea0003800000 */
[----:B------:R-:W-:Y:S01]  /*157e0*/  BPT.TRAP 0x1 ;  /* 0x000000040000795c */ /* 0x000fe20000300000 */
.L_x_623:
[----:B-1----:R1:W-:Y:S01]  /*157f0*/  SYNCS.ARRIVE.TRANS64.A1T0 RZ, [R3+URZ+0x13250], RZ ;  /* 0x013250ff03ff79a7 */ /* 0x0023e2000810003f */
[----:B------:R-:W-:Y:S06]  /*15800*/  BAR.SYNC.DEFER_BLOCKING 0x2, 0x80 ;  /* 0x0082000000007b1d */ /* 0x000fec0000010000 */
[----:B------:R-:W-:Y:S05]  /*15810*/  @!P0 BRA `(.L_x_624) ;  /* 0x0000000000048947 */ /* 0x000fea0003800000 */
[----:B------:R-:W-:Y:S01]  /*15820*/  BPT.TRAP 0x1 ;  /* 0x000000040000795c */ /* 0x000fe20000300000 */
.L_x_624:
[----:B------:R-:W2:Y:S04]  /*15830*/  LDL R0, [R1+0x24] ;  /* 0x0000240001007983 */ /* 0x000ea80000100800 */
[----:B0-----:R-:W3:Y:S01]  /*15840*/  LDL.LU R2, [R1+0xc] ;  /* 0x00000c0001027983 */ /* 0x001ee20000300800 */
[----:B------:R-:W-:Y:S01]  /*15850*/  VIADD R29, R29, 0x1 ;  /* 0x000000011d1d7836 */ /* 0x000fe20000000000 */
[----:B-1----:R-:W-:-:S04]  /*15860*/  IADD3 R3, R3, 0x13280, RZ ;  /* 0x0001328003037810 */ /* 0x002fc80007ffe0ff */
[----:B------:R-:W-:-:S04]  /*15870*/  ISETP.NE.AND P0, PT, R29, 0x2, PT ;  /* 0x000000021d00780c */ /* 0x000fc80003f05270 */
[----:B------:R-:W-:Y:S02]  /*15880*/  SEL R29, R29, RZ, P0 ;  /* 0x000000ff1d1d7207 */ /* 0x000fe40000000000 */
[----:B--2---:R-:W-:Y:S02]  /*15890*/  PRMT R3, R0, 0x654, R3 ;  /* 0x0000065400037816 */ /* 0x004fe40000000003 */
[----:B------:R-:W-:Y:S02]  /*158a0*/  SEL R0, RZ, 0x1, P0 ;  /* 0x00000001ff007807 */ /* 0x000fe40000000000 */
[----:B------:R0:W-:Y:S02]  /*158b0*/  SYNCS.ARRIVE.TRANS64.RED.A1T0 RZ, [R3+URZ], RZ ;  /* 0x000000ff03ff79a7 */ /* 0x0001e4000810043f */
[----:B---3--:R-:W-:-:S05]  /*158c0*/  LOP3.LUT R2, R2, R0, RZ, 0x3c, !PT ;  /* 0x0000000002027212 */ /* 0x008fca00078e3cff */
[----:B------:R0:W-:Y:S02]  /*158d0*/  STL [R1+0xc], R2 ;  /* 0x00000c0201007387 */ /* 0x0001e40000100800 */
.L_x_565:
[----:B------:R-:W2:Y:S02]  /*158e0*/  LDL R0, [R1+0x30] ;  /* 0x0000300001007983 */ /* 0x000ea40000100800 */
[----:B--2---:R-:W-:-:S13]  /*158f0*/  LOP3.LUT P0, RZ, R0, 0x10, RZ, 0xc0, !PT ;  /* 0x0000001000ff7812 */ /* 0x004fda000780c0ff */
[----:B------:R-:W-:Y:S05]  /*15900*/  @!P0 BRA `(.L_x_625) ;  /* 0x0000000000288947 */ /* 0x000fea0003800000 */
[----:B------:R-:W-:Y:S05]  /*15910*/  WARPSYNC.ALL ;  /* 0x0000000000007948 */ /* 0x000fea0003800000 */
[----:B------:R-:W1:Y:S08]  /*15920*/  S2UR UR4, SR_CgaCtaId ;  /* 0x00000000000479c3 */ /* 0x000e700000008800 */
[----:B------:R-:W-:Y:S01]  /*15930*/  BAR.SYNC.DEFER_BLOCKING 0x5, 0x200 ;  /* 0x0148000000007b1d */ /* 0x000fe20000010000 */
[----:B------:R-:W-:Y:S01]  /*15940*/  MOV R22, 0x400 ;  /* 0x0000040000167802 */ /* 0x000fe20000000f00 */
[----:B-1----:R-:W-:-:S05]  /*15950*/  IMAD.U32 R0, RZ, RZ, UR4 ;  /* 0x00000004ff007e24 */ /* 0x002fca000f8e00ff */
[----:B------:R-:W-:Y:S01]  /*15960*/  LEA R22, R0, R22, 0x18 ;  /* 0x0000001600167211 */ /* 0x000fe200078ec0ff */
[----:B------:R1:W-:Y:S04]  /*15970*/  STL [R1+0x24], R0 ;  /* 0x0000240001007387 */ /* 0x0003e80000100800 */
[----:B------:R1:W2:Y:S01]  /*15980*/  LDS.128 R16, [R22+0x132d0] ;  /* 0x0132d00016107984 */ /* 0x0002a20000000c00 */
[----:B------:R-:W-:Y:S06]  /*15990*/  BAR.ARV 0x4, 0x200 ;  /* 0x0108000000007b1d */ /* 0x000fec0000002000 */
[----:B------:R-:W-:Y:S05]  /*159a0*/  BRA `(.L_x_626) ;  /* 0x0000000800487947 */ /* 0x000fea0003800000 */
.L_x_625:
[----:B------:R-:W1:Y:S01]  /*159b0*/  S2R R0, SR_TID.X ;  /* 0x0000000000007919 */ /* 0x000e620000002100 */
[----:B------:R-:W-:Y:S01]  /*159c0*/  UMOV UR4, 0xffffffff ;  /* 0xffffffff00047882 */ /* 0x000fe20000000000 */
[----:B-1----:R-:W-:-:S04]  /*159d0*/  LOP3.LUT R6, R0, 0x1f, RZ, 0xc0, !PT ;  /* 0x0000001f00067812 */ /* 0x002fc800078ec0ff */
[----:B------:R-:W-:Y:S01]  /*159e0*/  ISETP.NE.AND P0, PT, R6, 0x1f, PT ;  /* 0x0000001f0600780c */ /* 0x000fe20003f05270 */
[----:B------:R-:W-:-:S12]  /*159f0*/  BRA.DIV UR4, `(.L_x_627) ;  /* 0x0000003e046c7947 */ /* 0x000fd8000b800000 */
[----:B------:R-:W-:Y:S01]  /*15a00*/  IMAD.IADD R5, R19, 0x1, R6 ;  /* 0x0000000113057824 */ /* 0x000fe200078e0206 */
[----:B------:R-:W-:-:S04]  /*15a10*/  ULDC UR4, c[0x0][0xc3c] ;  /* 0x00030f0000047ab9 */ /* 0x000fc80000000800 */
[----:B------:R-:W-:-:S13]  /*15a20*/  ISETP.GE.OR P1, PT, R5, UR4, !P0 ;  /* 0x0000000405007c0c */ /* 0x000fda000c726670 */
[----:B0-----:R-:W0:Y:S02]  /*15a30*/  @!P1 LDC.64 R2, c[0x0][0xc80] ;  /* 0x00032000ff029b82 */ /* 0x001e240000000a00 */
[----:B0-----:R-:W-:-:S06]  /*15a40*/  @!P1 IMAD.WIDE R2, R5, 0x4, R2 ;  /* 0x0000000405029825 */ /* 0x001fcc00078e0202 */
[----:B------:R0:W2:Y:S01]  /*15a50*/  @!P1 LDG.E R3, desc[UR40][R2.64] ;  /* 0x0000002802039981 */ /* 0x0000a2000c1e1900 */
[C---:B------:R-:W-:Y:S02]  /*15a60*/  ISETP.GE.U32.AND P2, PT, R6.reuse, 0x2, PT ;  /* 0x000000020600780c */ /* 0x040fe40003f46070 */
[C---:B------:R-:W-:Y:S01]  /*15a70*/  ISETP.GE.U32.AND P3, PT, R6.reuse, 0x4, PT ;  /* 0x000000040600780c */ /* 0x040fe20003f66070 */
[----:B------:R-:W-:Y:S01]  /*15a80*/  SHFL.IDX PT, R0, R16, RZ, 0x1f ;  /* 0x00001fff10007589 */ /* 0x000fe200000e0000 */
[C---:B------:R-:W-:Y:S02]  /*15a90*/  ISETP.GE.U32.AND P4, PT, R6.reuse, 0x8, PT ;  /* 0x000000080600780c */ /* 0x040fe40003f86070 */
[C---:B------:R-:W-:Y:S01]  /*15aa0*/  ISETP.GE.U32.AND P5, PT, R6.reuse, 0x10, PT ;  /* 0x000000100600780c */ /* 0x040fe20003fa6070 */
[----:B------:R-:W-:Y:S01]  /*15ab0*/  SHFL.IDX PT, R4, R16, 0x1, 0x1f ;  /* 0x00201f0010047f89 */ /* 0x000fe200000e0000 */
[----:B0-----:R-:W-:Y:S02]  /*15ac0*/  IMAD.MOV.U32 R2, RZ, RZ, RZ ;  /* 0x000000ffff027224 */ /* 0x001fe400078e00ff */
[----:B--2---:R-:W-:Y:S01]  /*15ad0*/  @!P1 IMAD.MOV.U32 R2, RZ, RZ, R3 ;  /* 0x000000ffff029224 */ /* 0x004fe200078e0003 */
[----:B------:R-:W-:-:S04]  /*15ae0*/  ISETP.NE.AND P1, PT, R6, RZ, PT ;  /* 0x000000ff0600720c */ /* 0x000fc80003f25270 */
        /* <DEDUP_REMOVED lines=15> */
[----:B------:R0:W1:Y:S02]  /*15be0*/  SHFL.IDX PT, R14, R3, 0x1f, 0x1f ;  /* 0x03e01f00030e7f89 */ /* 0x00006400000e0000 */
.L_x_776:
[----:B------:R-:W-:Y:S02]  /*15bf0*/  ULDC UR4, c[0x0][0xc38] ;  /* 0x00030e0000047ab9 */ /* 0x000fe40000000800 */
[----:B------:R-:W-:-:S04]  /*15c00*/  IMAD.U32 R16, RZ, RZ, UR4 ;  /* 0x00000004ff107e24 */ /* 0x000fc8000f8e00ff */
[----:B-1----:R-:W-:-:S04]  /*15c10*/  IMAD R6, R14, R16, RZ ;  /* 0x000000100e067224 */ /* 0x002fc800078e02ff */
[----:B------:R-:W-:-:S05]  /*15c20*/  IMAD.IADD R4, R4, 0x1, R6 ;  /* 0x0000000104047824 */ /* 0x000fca00078e0206 */
[----:B------:R-:W-:-:S13]  /*15c30*/  ISETP.GT.AND P6, PT, R4, R0, PT ;  /* 0x000000000400720c */ /* 0x000fda0003fc4270 */
[----:B------:R-:W-:Y:S05]  /*15c40*/  @P6 BRA `(.L_x_628) ;  /* 0x00000000009c6947 */ /* 0x000fea0003800000 */
.L_x_633:
[----:B------:R-:W1:Y:S01]  /*15c50*/  LDC R2, c[0x0][0xc3c] ;  /* 0x00030f00ff027b82 */ /* 0x000e620000000800 */
[----:B------:R-:W-:-:S05]  /*15c60*/  VIADD R19, R19, 0x1f ;  /* 0x0000001f13137836 */ /* 0x000fca0000000000 */
[----:B-1----:R-:W-:-:S13]  /*15c70*/  ISETP.GE.AND P6, PT, R19, R2, PT ;  /* 0x000000021300720c */ /* 0x002fda0003fc6270 */
[----:B------:R-:W-:Y:S05]  /*15c80*/  @P6 BRA `(.L_x_629) ;  /* 0x0000000400446947 */ /* 0x000fea0003800000 */
[----:B0-----:R-:W0:Y:S01]  /*15c90*/  S2R R3, SR_TID.X ;  /* 0x0000000000037919 */ /* 0x001e220000002100 */
[----:B------:R-:W-:Y:S01]  /*15ca0*/  BSSY B0, `(.L_x_630) ;  /* 0x0000009000007945 */ /* 0x000fe20003800000 */
[----:B0-----:R-:W-:-:S05]  /*15cb0*/  LOP3.LUT R3, R3, 0x1f, RZ, 0xc0, !PT ;  /* 0x0000001f03037812 */ /* 0x001fca00078ec0ff */
[----:B------:R-:W-:-:S05]  /*15cc0*/  IMAD.IADD R5, R19, 0x1, R3 ;  /* 0x0000000113057824 */ /* 0x000fca00078e0203 */
[----:B------:R-:W-:Y:S01]  /*15cd0*/  ISETP.GE.OR P6, PT, R5, R2, !P0 ;  /* 0x000000020500720c */ /* 0x000fe200047c6670 */
[----:B------:R-:W-:-:S12]  /*15ce0*/  IMAD.MOV.U32 R2, RZ, RZ, RZ ;  /* 0x000000ffff027224 */ /* 0x000fd800078e00ff */
[----:B------:R-:W-:Y:S05]  /*15cf0*/  @P6 BRA `(.L_x_631) ;  /* 0x00000000000c6947 */ /* 0x000fea0003800000 */
[----:B------:R-:W0:Y:S02]  /*15d00*/  LDC.64 R2, c[0x0][0xc80] ;  /* 0x00032000ff027b82 */ /* 0x000e240000000a00 */
[----:B0-----:R-:W-:-:S06]  /*15d10*/  IMAD.WIDE R2, R5, 0x4, R2 ;  /* 0x0000000405027825 */ /* 0x001fcc00078e0202 */
[----:B------:R0:W5:Y:S02]  /*15d20*/  LDG.E R2, desc[UR40][R2.64] ;  /* 0x0000002802027981 */ /* 0x000164000c1e1900 */
.L_x_631:
[----:B------:R-:W-:Y:S05]  /*15d30*/  BSYNC B0 ;  /* 0x0000000000007941 */ /* 0x000fea0003800000 */
.L_x_630:
[----:B------:R-:W-:-:S03]  /*15d40*/  UMOV UR4, 0xffffffff ;  /* 0xffffffff00047882 */ /* 0x000fc60000000000 */
[----:B------:R-:W-:Y:S05]  /*15d50*/  BRA.DIV UR4, `(.L_x_632) ;  /* 0x0000003e04b87947 */ /* 0x000fea000b800000 */
[----:B-----5:R-:W0:Y:S02]  /*15d60*/  SHFL.UP PT, R14, R2, 0x1, RZ ;  /* 0x04200000020e7989 */ /* 0x020e2400000e00ff */
        /* <DEDUP_REMOVED lines=14> */
[----:B------:R0:W1:Y:S02]  /*15e50*/  SHFL.IDX PT, R14, R3, 0x1f, 0x1f ;  /* 0x03e01f00030e7f89 */ /* 0x00006400000e0000 */
.L_x_784:
[----:B------:R-:W-:Y:S02]  /*15e60*/  ULDC UR4, c[0x0][0xc38] ;  /* 0x00030e0000047ab9 */ /* 0x000fe40000000800 */
[----:B------:R-:W-:-:S04]  /*15e70*/  IMAD.U32 R16, RZ, RZ, UR4 ;  /* 0x00000004ff107e24 */ /* 0x000fc8000f8e00ff */
[----:B-1----:R-:W-:-:S04]  /*15e80*/  IMAD R6, R14, R16, RZ ;  /* 0x000000100e067224 */ /* 0x002fc800078e02ff */
[----:B------:R-:W-:-:S05]  /*15e90*/  IMAD.IADD R4, R6, 0x1, R4 ;  /* 0x0000000106047824 */ /* 0x000fca00078e0204 */
[----:B------:R-:W-:-:S13]  /*15ea0*/  ISETP.GT.AND P6, PT, R4, R0, PT ;  /* 0x000000000400720c */ /* 0x000fda0003fc4270 */
[----:B------:R-:W-:Y:S05]  /*15eb0*/  @!P6 BRA `(.L_x_633) ;  /* 0xfffffffc0064e947 */ /* 0x000fea000383ffff */
.L_x_628:
[----:B------:R-:W-:Y:S01]  /*15ec0*/  IMAD.IADD R6, R4, 0x1, -R6 ;  /* 0x0000000104067824 */ /* 0x000fe200078e0a06 */
[----:B------:R-:W-:-:S03]  /*15ed0*/  UMOV UR4, 0xffffffff ;  /* 0xffffffff00047882 */ /* 0x000fc60000000000 */
[----:B------:R-:W-:-:S05]  /*15ee0*/  IMAD R5, R3, R16, R6 ;  /* 0x0000001003057224 */ /* 0x000fca00078e0206 */
[----:B------:R-:W-:Y:S01]  /*15ef0*/  ISETP.GT.AND P6, PT, R5, R0, PT ;  /* 0x000000000500720c */ /* 0x000fe20003fc4270 */
[----:B------:R-:W-:-:S12]  /*15f00*/  BRA.DIV UR4, `(.L_x_634) ;  /* 0x00000042040c7947 */ /* 0x000fd8000b800000 */
[----:B------:R-:W-:-:S04]  /*15f10*/  VOTE.ANY R5, PT, !P6 ;  /* 0x0000000000057806 */ /* 0x000fc800070e0100 */
[----:B------:R-:W1:Y:S02]  /*15f20*/  POPC R4, R5 ;  /* 0x0000000500047309 */ /* 0x000e640000000000 */
[----:B-1----:R1:W2:Y:S02]  /*15f30*/  SHFL.IDX PT, R17, R2, R4, 0x1f ;  /* 0x00001f0402117589 */ /* 0x0022a400000e0000 */
.L_x_788:
[----:B------:R-:W-:Y:S02]  /*15f40*/  ISETP.NE.AND P0, PT, R5, RZ, PT ;  /* 0x000000ff0500720c */ /* 0x000fe40003f05270 */
[----:B-1----:R-:W-:-:S11]  /*15f50*/  MOV R2, RZ ;  /* 0x000000ff00027202 */ /* 0x002fd60000000f00 */
[----:B------:R-:W-:Y:S05]  /*15f60*/  @!P0 BRA `(.L_x_635) ;  /* 0x0000000000108947 */ /* 0x000fea0003800000 */
[----:B------:R-:W-:Y:S01]  /*15f70*/  UMOV UR4, 0xffffffff ;  /* 0xffffffff00047882 */ /* 0x000fe20000000000 */
[----:B------:R-:W-:Y:S02]  /*15f80*/  VIADD R12, R4, 0xffffffff ;  /* 0xffffffff040c7836 */ /* 0x000fe40000000000 */
[----:B------:R-:W-:Y:S05]  /*15f90*/  BRA.DIV UR4, `(.L_x_636) ;  /* 0x0000004204307947 */ /* 0x000fea000b800000 */
[----:B------:R1:W3:Y:S02]  /*15fa0*/  SHFL.IDX PT, R2, R3, R12, 0x1f ;  /* 0x00001f0c03027589 */ /* 0x0002e400000e0000 */
.L_x_635:
[----:B--2---:R-:W-:Y:S01]  /*15fb0*/  IABS R5, R17 ;  /* 0x0000001100057213 */ /* 0x004fe20000000000 */
[----:B---3--:R-:W-:Y:S02]  /*15fc0*/  IMAD R16, R2, R16, R6 ;  /* 0x0000001002107224 */ /* 0x008fe400078e0206 */
[----:B------:R-:W-:Y:S01]  /*15fd0*/  IMAD.IADD R19, R4, 0x1, R19 ;  /* 0x0000000104137824 */ /* 0x000fe200078e0213 */
[----:B------:R-:W2:Y:S01]  /*15fe0*/  I2F.RP R7, R5 ;  /* 0x0000000500077306 */ /* 0x000ea20000209400 */
[----:B------:R-:W-:-:S07]  /*15ff0*/  IMAD.IADD R0, R0, 0x1, -R16 ;  /* 0x0000000100007824 */ /* 0x000fce00078e0a10 */
[----:B--2---:R-:W2:Y:S02]  /*16000*/  MUFU.RCP R7, R7 ;  /* 0x0000000700077308 */ /* 0x004ea40000001000 */
[----:B--2---:R-:W-:-:S06]  /*16010*/  VIADD R8, R7, 0xffffffe ;  /* 0x0ffffffe07087836 */ /* 0x004fcc0000000000 */
[----:B01----:R-:W0:Y:S02]  /*16020*/  F2I.FTZ.U32.TRUNC.NTZ R3, R8 ;  /* 0x0000000800037305 */ /* 0x003e24000021f000 */
[----:B0-----:R-:W-:-:S04]  /*16030*/  IMAD.MOV R2, RZ, RZ, -R3 ;  /* 0x000000ffff027224 */ /* 0x001fc800078e0a03 */
[----:B------:R-:W-:Y:S02]  /*16040*/  IMAD R6, R2, R5, RZ ;  /* 0x0000000502067224 */ /* 0x000fe400078e02ff */
[----:B------:R-:W-:-:S04]  /*16050*/  IMAD.MOV.U32 R2, RZ, RZ, RZ ;  /* 0x000000ffff027224 */ /* 0x000fc800078e00ff */
[----:B------:R-:W-:Y:S01]  /*16060*/  IMAD.HI.U32 R2, R3, R6, R2 ;  /* 0x0000000603027227 */ /* 0x000fe200078e0002 */
[----:B------:R-:W-:Y:S02]  /*16070*/  IABS R6, R17 ;  /* 0x0000001100067213 */ /* 0x000fe40000000000 */
[----:B------:R-:W-:-:S03]  /*16080*/  IABS R3, R0 ;  /* 0x0000000000037213 */ /* 0x000fc60000000000 */
[----:B------:R-:W-:Y:S02]  /*16090*/  IMAD.MOV R6, RZ, RZ, -R6 ;  /* 0x000000ffff067224 */ /* 0x000fe400078e0a06 */
        /* <DEDUP_REMOVED lines=16> */
.L_x_629:
[----:B------:R-:W-:Y:S01]  /*161a0*/  UMOV UR4, URZ ;  /* 0x0000003f00047c82 */ /* 0x000fe20008000000 */
[----:B------:R-:W-:Y:S01]  /*161b0*/  UMOV UR5, URZ ;  /* 0x0000003f00057c82 */ /* 0x000fe20008000000 */
[----:B------:R-:W-:Y:S01]  /*161c0*/  ULDC UR6, c[0x0][0xc3c] ;  /* 0x00030f0000067ab9 */ /* 0x000fe20000000800 */
[----:B------:R-:W-:Y:S01]  /*161d0*/  IMAD.MOV.U32 R16, RZ, RZ, R0 ;  /* 0x000000ffff107224 */ /* 0x000fe200078e0000 */
[----:B------:R-:W-:Y:S01]  /*161e0*/  MOV R18, UR5 ;  /* 0x0000000500127c02 */ /* 0x000fe20008000f00 */
[----:B------:R-:W-:Y:S02]  /*161f0*/  IMAD.U32 R17, RZ, RZ, UR4 ;  /* 0x00000004ff117e24 */ /* 0x000fe4000f8e00ff */
[----:B------:R-:W-:-:S07]  /*16200*/  IMAD.U32 R19, RZ, RZ, UR6 ;  /* 0x00000006ff137e24 */ /* 0x000fce000f8e00ff */
.L_x_637:
[----:B------:R3:W2:Y:S01]  /*16210*/  LDL R2, [R1+0x24] ;  /* 0x0000240001027983 */ /* 0x0006a20000100800 */
[----:B------:R-:W1:Y:S01]  /*16220*/  S2R R0, SR_TID.X ;  /* 0x0000000000007919 */ /* 0x000e620000002100 */
[----:B------:R-:W-:Y:S05]  /*16230*/  WARPSYNC.ALL ;  /* 0x0000000000007948 */ /* 0x000fea0003800000 */
[----:B-1----:R-:W-:Y:S01]  /*16240*/  LOP3.LUT R0, R0, 0x1f, RZ, 0xc0, !PT ;  /* 0x0000001f00007812 */ /* 0x002fe200078ec0ff */
[----:B------:R-:W-:Y:S03]  /*16250*/  BAR.SYNC.DEFER_BLOCKING 0x4, 0x200 ;  /* 0x0108000000007b1d */ /* 0x000fe60000010000 */
[----:B------:R-:W-:-:S13]  /*16260*/  ISETP.NE.AND P0, PT, R0, RZ, PT ;  /* 0x000000ff0000720c */ /* 0x000fda0003f05270 */
[----:B------:R-:W-:Y:S01]  /*16270*/  @!P0 MOV R0, 0x400 ;  /* 0x0000040000008802 */ /* 0x000fe20000000f00 */
[----:B--2---:R-:W1:Y:S03]  /*16280*/  @!P0 S2R R2, SR_CgaCtaId ;  /* 0x0000000000028919 */ /* 0x004e660000008800 */
[----:B-1----:R-:W-:Y:S01]  /*16290*/  @!P0 LEA R22, R2, R0, 0x18 ;  /* 0x0000000002168211 */ /* 0x002fe200078ec0ff */
[----:B------:R3:W-:Y:S04]  /*162a0*/  @!P0 STL [R1+0x24], R2 ;  /* 0x0000240201008387 */ /* 0x0007e80000100800 */
[----:B------:R3:W-:Y:S01]  /*162b0*/  @!P0 STS.128 [R22+0x132d0], R16 ;  /* 0x0132d01016008388 */ /* 0x0007e20000000c00 */
[----:B------:R-:W-:Y:S06]  /*162c0*/  BAR.ARV 0x5, 0x200 ;  /* 0x0148000000007b1d */ /* 0x000fec0000002000 */
.L_x_626:
[----:B------:R-:W-:Y:S02]  /*162d0*/  ULDC UR4, c[0x0][0xc3c] ;  /* 0x00030f0000047ab9 */ /* 0x000fe40000000800 */
[----:B--2---:R-:W-:-:S13]  /*162e0*/  ISETP.GE.AND P0, PT, R19, UR4, PT ;  /* 0x0000000413007c0c */ /* 0x004fda000bf06270 */
[----:B------:R-:W-:Y:S05]  /*162f0*/  @!P0 BRA `(.L_x_638) ;  /* 0xffffffa000248947 */ /* 0x000fea000383ffff */
[----:B------:R-:W-:Y:S05]  /*16300*/  BSYNC B7 ;  /* 0x0000000000077941 */ /* 0x000fea0003800000 */
.L_x_528:
[----:B01----:R-:W2:Y:S01]  /*16310*/  LDL.LU R0, [R1+0x68] ;  /* 0x0000680001007983 */ /* 0x003ea20000300800 */
[----:B------:R-:W-:Y:S01]  /*16320*/  BSSY B0, `(.L_x_639) ;  /* 0x000000b000007945 */ /* 0x000fe20003800000 */
[----:B------:R-:W0:Y:S01]  /*16330*/  S2R R5, SR_CgaCtaId ;  /* 0x0000000000057919 */ /* 0x000e220000008800 */
[----:B--2---:R-:W-:-:S05]  /*16340*/  VIADD R0, R0, 0x1 ;  /* 0x0000000100007836 */ /* 0x004fca0000000000 */
[----:B---3--:R-:W-:-:S04]  /*16350*/  LEA.HI R2, R0, R0, RZ, 0x1 ;  /* 0x0000000000027211 */ /* 0x008fc800078f08ff */
[----:B------:R-:W-:Y:S02]  /*16360*/  LOP3.LUT R3, R2, 0xfffffffe, RZ, 0xc0, !PT ;  /* 0xfffffffe02037812 */ /* 0x000fe400078ec0ff */
[----:B------:R-:W-:-:S03]  /*16370*/  MOV R2, 0x400 ;  /* 0x0000040000027802 */ /* 0x000fc60000000f00 */
[----:B------:R-:W-:Y:S01]  /*16380*/  IMAD.IADD R0, R0, 0x1, -R3 ;  /* 0x0000000100007824 */ /* 0x000fe200078e0a03 */
[----:B0-----:R-:W-:-:S04]  /*16390*/  LEA R5, R5, R2, 0x18 ;  /* 0x0000000205057211 */ /* 0x001fc800078ec0ff */
[----:B------:R-:W-:-:S04]  /*163a0*/  SHF.L.U32 R0, R0, 0x1f, RZ ;  /* 0x0000001f00007819 */ /* 0x000fc800000006ff */
[----:B------:R-:W0:Y:S02]  /*163b0*/  SYNCS.PHASECHK.TRANS64.TRYWAIT P0, [R5+URZ+0x13220], R0 ;  /* 0x01322000050075a7 */ /* 0x000e24000800017f */
[----:B0-----:R-:W-:Y:S05]  /*163c0*/  @!P0 BRA `(.L_x_640) ;  /* 0x0000003c004c8947 */ /* 0x001fea0003800000 */
.L_x_791:
[----:B------:R-:W-:Y:S05]  /*163d0*/  BSYNC B0 ;  /* 0x0000000000007941 */ /* 0x000fea0003800000 */
.L_x_639:
[----:B------:R-:W-:-:S03]  /*163e0*/  UMOV UR4, 0xffffffff ;  /* 0xffffffff00047882 */ /* 0x000fc60000000000 */
[----:B------:R-:W-:Y:S05]  /*163f0*/  BRA.DIV UR4, `(.L_x_641) ;  /* 0x0000003e04547947 */ /* 0x000fea000b800000 */
[----:B0-----:R-:W0:Y:S02]  /*16400*/  S2R R0, SR_TID.X ;  /* 0x0000000000007919 */ /* 0x001e240000002100 */
[----:B0-----:R-:W-:-:S04]  /*16410*/  SHF.R.U32.HI R0, RZ, 0x5, R0 ;  /* 0x00000005ff007819 */ /* 0x001fc80000011600 */
[----:B------:R-:W-:-:S05]  /*16420*/  LOP3.LUT R0, R0, 0x3, RZ, 0xc0, !PT ;  /* 0x0000000300007812 */ /* 0x000fca00078ec0ff */
[----:B------:R0:W1:Y:S02]  /*16430*/  SHFL.IDX PT, R14, R0, RZ, 0x1f ;  /* 0x00001fff000e7589 */ /* 0x00006400000e0000 */
.L_x_794:
[----:B-1----:R-:W-:-:S13]  /*16440*/  ISETP.NE.AND P0, PT, R14, RZ, PT ;  /* 0x000000ff0e00720c */ /* 0x002fda0003f05270 */
[----:B------:R-:W-:Y:S05]  /*16450*/  @P0 BRA `(.L_x_417) ;  /* 0x0000000000b00947 */ /* 0x000fea0003800000 */
[----:B------:R-:W-:-:S03]  /*16460*/  UMOV UR4, 0xffffffff ;  /* 0xffffffff00047882 */ /* 0x000fc60000000000 */
[----:B------:R-:W-:Y:S05]  /*16470*/  BRA.DIV UR4, `(.L_x_642) ;  /* 0x0000003e04687947 */ /* 0x000fea000b800000 */
[----:B------:R-:W-:-:S13]  /*16480*/  ELECT P6, URZ, PT ;  /* 0x00000000003f782f */ /* 0x000fda00038c0000 */
.L_x_797:
[----:B------:R-:W-:Y:S05]  /*16490*/  @!P6 BRA `(.L_x_417) ;  /* 0x0000000000a0e947 */ /* 0x000fea0003800000 */
[----:B0-----:R-:W2:Y:S02]  /*164a0*/  LDL.LU R0, [R1+0x34] ;  /* 0x0000340001007983 */ /* 0x001ea40000300800 */
[----:B--2---:R-:W-:-:S04]  /*164b0*/  LOP3.LUT R0, R0, 0x2, RZ, 0xfc, !PT ;  /* 0x0000000200007812 */ /* 0x004fc800078efcff */
[----:B------:R-:W-:-:S13]  /*164c0*/  ISETP.NE.AND P0, PT, R0, 0x3, PT ;  /* 0x000000030000780c */ /* 0x000fda0003f05270 */
[----:B------:R-:W-:Y:S05]  /*164d0*/  @!P0 BRA `(.L_x_643) ;  /* 0x0000000000048947 */ /* 0x000fea0003800000 */
[----:B------:R-:W-:Y:S01]  /*164e0*/  BPT.TRAP 0x1 ;  /* 0x000000040000795c */ /* 0x000fe20000300000 */
.L_x_643:
        /* <DEDUP_REMOVED lines=8> */
.L_x_798:
[----:B------:R-:W2:Y:S01]  /*16570*/  LDL.LU R4, [R1+0xc] ;  /* 0x00000c0001047983 */ /* 0x000ea20000300800 */
[----:B------:R-:W-:Y:S02]  /*16580*/  SEL R29, R29, RZ, P2 ;  /* 0x000000ff1d1d7207 */ /* 0x000fe40001000000 */
[----:B--2---:R-:W-:Y:S01]  /*16590*/  LOP3.LUT R0, R4, R0, RZ, 0x3c, !PT ;  /* 0x0000000004007212 */ /* 0x004fe200078e3cff */
[----:B------:R-:W-:Y:S06]  /*165a0*/  @!P0 BRA `(.L_x_645) ;  /* 0x0000000000048947 */ /* 0x000fec0003800000 */
[----:B------:R-:W-:Y:S01]  /*165b0*/  BPT.TRAP 0x1 ;  /* 0x000000040000795c */ /* 0x000fe20000300000 */
.L_x_645:
[----:B------:R-:W-:Y:S01]  /*165c0*/  IMAD R29, R29, 0x8, R5 ;  /* 0x000000081d1d7824 */ /* 0x000fe200078e0205 */
[----:B------:R-:W-:-:S04]  /*165d0*/  SHF.L.U32 R0, R0, 0x1f, RZ ;  /* 0x0000001f00007819 */ /* 0x000fc800000006ff */
[----:B------:R-:W1:Y:S02]  /*165e0*/  SYNCS.PHASECHK.TRANS64.TRYWAIT P1, [R29+URZ+0x13240], R0 ;  /* 0x013240001d0075a7 */ /* 0x000e64000802017f */
[----:B-1----:R-:W-:Y:S05]  /*165f0*/  @!P1 BRA `(.L_x_646) ;  /* 0x0000003c003c9947 */ /* 0x002fea0003800000 */
.L_x_799:
[----:B------:R-:W-:Y:S05]  /*16600*/  @!P0 BRA `(.L_x_647) ;  /* 0x0000000000048947 */ /* 0x000fea0003800000 */
[----:B------:R-:W-:Y:S01]  /*16610*/  BPT.TRAP 0x1 ;  /* 0x000000040000795c */ /* 0x000fe20000300000 */
.L_x_647:
[----:B------:R-:W2:Y:S02]  /*16620*/  SYNCS.PHASECHK.TRANS64.TRYWAIT P1, [R3+URZ+0x13260], R2 ;  /* 0x01326002030075a7 */ /* 0x000ea4000802017f */
[----:B--2---:R-:W-:Y:S05]  /*16630*/  @!P1 BRA `(.L_x_648) ;  /* 0x0000003c00409947 */ /* 0x004fea0003800000 */
.L_x_800:
[----:B------:R-:W-:Y:S05]  /*16640*/  @!P0 BRA `(.L_x_649) ;  /* 0x0000000000048947 */ /* 0x000fea0003800000 */
[----:B------:R-:W-:Y:S01]  /*16650*/  BPT.TRAP 0x1 ;  /* 0x000000040000795c */ /* 0x000fe20000300000 */
.L_x_649:
[----:B------:R-:W3:Y:S02]  /*16660*/  SYNCS.PHASECHK.TRANS64.TRYWAIT P1, [R29+URZ+0x13260], R0 ;  /* 0x013260001d0075a7 */ /* 0x000ee4000802017f */
[----:B---3--:R-:W-:Y:S05]  /*16670*/  @!P1 BRA `(.L_x_650) ;  /* 0x0000003c00449947 */ /* 0x008fea0003800000 */
.L_x_801:
[----:B------:R-:W-:Y:S05]  /*16680*/  @!P0 BRA `(.L_x_651) ;  /* 0x0000000000048947 */ /* 0x000fea0003800000 */
[----:B------:R-:W-:Y:S01]  /*16690*/  BPT.TRAP 0x1 ;  /* 0x000000040000795c */ /* 0x000fe20000300000 */
.L_x_651:
[----:B------:R-:W4:Y:S02]  /*166a0*/  SYNCS.PHASECHK.TRANS64.TRYWAIT P1, [R3+URZ+0x13280], R2 ;  /* 0x01328002030075a7 */ /* 0x000f24000802017f */
[----:B----4-:R-:W-:Y:S05]  /*166b0*/  @!P1 BRA `(.L_x_652) ;  /* 0x0000003c00489947 */ /* 0x010fea0003800000 */
.L_x_802:
[----:B------:R-:W-:Y:S05]  /*166c0*/  @!P0 BRA `(.L_x_653) ;  /* 0x0000000000048947 */ /* 0x000fea0003800000 */
[----:B------:R-:W-:Y:S01]  /*166d0*/  BPT.TRAP 0x1 ;  /* 0x000000040000795c */ /* 0x000fe20000300000 */
.L_x_653:
[----:B------:R0:W0:Y:S02]  /*166e0*/  SYNCS.PHASECHK.TRANS64.TRYWAIT P0, [R29+URZ+0x13280], R0 ;  /* 0x013280001d0075a7 */ /* 0x000024000800017f */
[----:B0-----:R-:W-:Y:S05]  /*166f0*/  @!P0 NANOSLEEP.SYNCS 0x989680 ;  /* 0x009896800000895d */ /* 0x001fea0003900000 */
[----:B------:R-:W0:Y:S02]  /*16700*/  @!P0 SYNCS.PHASECHK.TRANS64 P0, [R29+URZ+0x13280], R0 ;  /* 0x013280001d0085a7 */ /* 0x000e24000800007f */
[----:B0-----:R-:W-:Y:S05]  /*16710*/  @!P0 BRA `(.L_x_653) ;  /* 0xfffffffc00f08947 */ /* 0x001fea000383ffff */
.L_x_417:
[----:B------:R-:W-:Y:S05]  /*16720*/  BSYNC B8 ;  /* 0x0000000000087941 */ /* 0x000fea0003800000 */
.L_x_414:
[----:B------:R-:W-:Y:S05]  /*16730*/  EXIT ;  /* 0x000000000000794d */ /* 0x000fea0003800000 */
.L_x_433:
[----:B0-----:R0:W1:Y:S02]  /*16740*/  SYNCS.PHASECHK.TRANS64.TRYWAIT P5, [R66+URZ+0x13290], R67 ;  /* 0x01329043420075a7 */ /* 0x00106400080a017f */
[----:B-1----:R-:W-:Y:S05]  /*16750*/  @!P5 NANOSLEEP.SYNCS 0x989680 ;  /* 0x009896800000d95d */ /* 0x002fea0003900000 */
[----:B------:R-:W1:Y:S02]  /*16760*/  @!P5 SYNCS.PHASECHK.TRANS64 P5, [R66+URZ+0x13290], R67 ;  /* 0x013290434200d5a7 */ /* 0x000e6400080a007f */
[----:B-1----:R-:W-:Y:S05]  /*16770*/  @!P5 BRA `(.L_x_433) ;  /* 0xfffffffc00f0d947 */ /* 0x002fea000383ffff */
[----:B------:R-:W-:Y:S05]  /*16780*/  BRA `(.L_x_654) ;  /* 0xfffffebc00ac7947 */ /* 0x000fea000383ffff */
.L_x_434:
[----:B------:R-:W-:Y:S01]  /*16790*/  BSSY B1, `(.L_x_655) ;  /* 0x0000007000017945 */ /* 0x000fe20003800000 */
[----:B------:R-:W-:Y:S01]  /*167a0*/  IMAD.MOV.U32 R12, RZ, RZ, RZ ;  /* 0x000000ffff0c7224 */ /* 0x000fe200078e00ff */
[----:B------:R-:W-:Y:S01]  /*167b0*/  MOV R11, 0x1e1f ;  /* 0x00001e1f000b7802 */ /* 0x000fe20000000f00 */
[----:B------:R-:W-:-:S07]  /*167c0*/  IMAD.MOV.U32 R15, RZ, RZ, -0x1 ;  /* 0xffffffffff0f7424 */ /* 0x000fce00078e00ff */
[----:B0-----:R-:W-:Y:S05]  /*167d0*/  WARPSYNC.COLLECTIVE R15, `(.L_x_656) ;  /* 0x000000000f087348 */ /* 0x001fea0003c00000 */
[----:B------:R1:W2:Y:S02]  /*167e0*/  SHFL.IDX P6, R14, R13, R12, R11 ;  /* 0x0000000c0d0e7389 */ /* 0x0002a400000c000b */
[----:B012---:R-:W-:Y:S01]  /*167f0*/  ENDCOLLECTIVE ;  /* 0x000000000000791b */ /* 0x007fe20003800000 */
.L_x_656:
[----:B------:R-:W-:Y:S05]  /*16800*/  BSYNC B1 ;  /* 0x0000000000017941 */ /* 0x000fea0003800000 */
.L_x_655:
        /* <DEDUP_REMOVED lines=8> */
.L_x_657:
[----:B------:R-:W-:Y:S05]  /*16890*/  BRA `(.L_x_658) ;  /* 0xfffffebc007c7947 */ /* 0x000fea000383ffff */
.L_x_444:
[----:B0-----:R0:W1:Y:S02]  /*168a0*/  SYNCS.PHASECHK.TRANS64.TRYWAIT P6, [R66+URZ+0x13290], R67 ;  /* 0x01329043420075a7 */ /* 0x00106400080c017f */
[----:B-1----:R-:W-:Y:S05]  /*168b0*/  @!P6 NANOSLEEP.SYNCS 0x989680 ;  /* 0x009896800000e95d */ /* 0x002fea0003900000 */
[----:B------:R-:W1:Y:S02]  /*168c0*/  @!P6 SYNCS.PHASECHK.TRANS64 P6, [R66+URZ+0x13290], R67 ;  /* 0x013290434200e5a7 */ /* 0x000e6400080c007f */
[----:B-1----:R-:W-:Y:S05]  /*168d0*/  @!P6 BRA `(.L_x_444) ;  /* 0xfffffffc00f0e947 */ /* 0x002fea000383ffff */
[----:B------:R-:W-:Y:S05]  /*168e0*/  BRA `(.L_x_659) ;  /* 0xfffffecc00ac7947 */ /* 0x000fea000383ffff */
.L_x_445:
[----:B------:R-:W-:Y:S01]  /*168f0*/  BSSY B1, `(.L_x_660) ;  /* 0x0000007000017945 */ /* 0x000fe20003800000 */
[----:B------:R-:W-:Y:S01]  /*16900*/  IMAD.MOV.U32 R12, RZ, RZ, RZ ;  /* 0x000000ffff0c7224 */ /* 0x000fe200078e00ff */
[----:B------:R-:W-:Y:S01]  /*16910*/  MOV R11, 0x1e1f ;  /* 0x00001e1f000b7802 */ /* 0x000fe20000000f00 */
[----:B------:R-:W-:-:S07]  /*16920*/  IMAD.MOV.U32 R15, RZ, RZ, -0x1 ;  /* 0xffffffffff0f7424 */ /* 0x000fce00078e00ff */
[----:B0-----:R-:W-:Y:S05]  /*16930*/  WARPSYNC.COLLECTIVE R15, `(.L_x_661) ;  /* 0x000000000f087348 */ /* 0x001fea0003c00000 */
[----:B------:R1:W2:Y:S02]  /*16940*/  SHFL.IDX P6, R14, R13, R12, R11 ;  /* 0x0000000c0d0e7389 */ /* 0x0002a400000c000b */
[----:B012---:R-:W-:Y:S01]  /*16950*/  ENDCOLLECTIVE ;  /* 0x000000000000791b */ /* 0x007fe20003800000 */
.L_x_661:
[----:B------:R-:W-:Y:S05]  /*16960*/  BSYNC B1 ;  /* 0x0000000000017941 */ /* 0x000fea0003800000 */
.L_x_660:
        /* <DEDUP_REMOVED lines=8> */
.L_x_662:
[----:B------:R-:W-:Y:S01]  /*169f0*/  IMAD.MOV.U32 R71, RZ, RZ, R14 ;  /* 0x000000ffff477224 */ /* 0x000fe200078e000e */
[----:B------:R-:W-:Y:S06]  /*16a00*/  BRA `(.L_x_663) ;  /* 0xfffffecc00787947 */ /* 0x000fec000383ffff */
.L_x_450:
[----:B0-----:R0:W1:Y:S02]  /*16a10*/  SYNCS.PHASECHK.TRANS64.TRYWAIT P3, [R66+URZ+0x13290], R67 ;  /* 0x01329043420075a7 */ /* 0x001064000806017f */
[----:B-1----:R-:W-:Y:S05]  /*16a20*/  @!P3 NANOSLEEP.SYNCS 0x989680 ;  /* 0x009896800000b95d */ /* 0x002fea0003900000 */
[----:B------:R-:W1:Y:S02]  /*16a30*/  @!P3 SYNCS.PHASECHK.TRANS64 P3, [R66+URZ+0x13290], R67 ;  /* 0x013290434200b5a7 */ /* 0x000e64000806007f */
[----:B-1----:R-:W-:Y:S05]  /*16a40*/  @!P3 BRA `(.L_x_450) ;  /* 0xfffffffc00f0b947 */ /* 0x002fea000383ffff */
[----:B------:R-:W-:Y:S05]  /*16a50*/  BRA `(.L_x_664) ;  /* 0xfffffedc004c7947 */ /* 0x000fea000383ffff */
.L_x_451:
[----:B------:R-:W-:Y:S01]  /*16a60*/  BSSY B1, `(.L_x_665) ;  /* 0x0000007000017945 */ /* 0x000fe20003800000 */
[----:B------:R-:W-:Y:S01]  /*16a70*/  MOV R12, RZ ;  /* 0x000000ff000c7202 */ /* 0x000fe20000000f00 */
[----:B------:R-:W-:Y:S02]  /*16a80*/  IMAD.MOV.U32 R11, RZ, RZ, 0x1e1f ;  /* 0x00001e1fff0b7424 */ /* 0x000fe400078e00ff */
[----:B------:R-:W-:-:S07]  /*16a90*/  IMAD.MOV.U32 R15, RZ, RZ, -0x1 ;  /* 0xffffffffff0f7424 */ /* 0x000fce00078e00ff */
[----:B0-----:R-:W-:Y:S05]  /*16aa0*/  WARPSYNC.COLLECTIVE R15, `(.L_x_666) ;  /* 0x000000000f087348 */ /* 0x001fea0003c00000 */
[----:B------:R1:W2:Y:S02]  /*16ab0*/  SHFL.IDX P6, R14, R13, R12, R11 ;  /* 0x0000000c0d0e7389 */ /* 0x0002a400000c000b */
[----:B012---:R-:W-:Y:S01]  /*16ac0*/  ENDCOLLECTIVE ;  /* 0x000000000000791b */ /* 0x007fe20003800000 */
.L_x_666:
[----:B------:R-:W-:Y:S05]  /*16ad0*/  BSYNC B1 ;  /* 0x0000000000017941 */ /* 0x000fea0003800000 */
.L_x_665:
        /* <DEDUP_REMOVED lines=8> */
.L_x_667:
[----:B------:R-:W-:Y:S05]  /*16b60*/  BRA `(.L_x_668) ;  /* 0xfffffedc00847947 */ /* 0x000fea000383ffff */
.L_x_455:
[----:B-1----:R1:W4:Y:S02]  /*16b70*/  SYNCS.PHASECHK.TRANS64.TRYWAIT P4, [R66+URZ+0x132b0], R67 ;  /* 0x0132b043420075a7 */ /* 0x002324000808017f */
[----:B----4-:R-:W-:Y:S05]  /*16b80*/  @!P4 NANOSLEEP.SYNCS 0x989680 ;  /* 0x009896800000c95d */ /* 0x010fea0003900000 */
[----:B------:R-:W4:Y:S02]  /*16b90*/  @!P4 SYNCS.PHASECHK.TRANS64 P4, [R66+URZ+0x132b0], R67 ;  /* 0x0132b0434200c5a7 */ /* 0x000f24000808007f */
[----:B----4-:R-:W-:Y:S05]  /*16ba0*/  @!P4 BRA `(.L_x_455) ;  /* 0xfffffffc00f0c947 */ /* 0x010fea000383ffff */
[----:B------:R-:W-:Y:S05]  /*16bb0*/  BRA `(.L_x_669) ;  /* 0xfffffedc00f87947 */ /* 0x000fea000383ffff */
.L_x_473:
[----:B------:R-:W-:Y:S01]  /*16bc0*/  BSSY B1, `(.L_x_670) ;  /* 0x0000008000017945 */ /* 0x000fe20003800000 */
[----:B------:R-:W-:Y:S01]  /*16bd0*/  MOV R13, R28 ;  /* 0x0000001c000d7202 */ /* 0x000fe20000000f00 */
[----:B------:R-:W-:Y:S02]  /*16be0*/  IMAD.MOV.U32 R12, RZ, RZ, RZ ;  /* 0x000000ffff0c7224 */ /* 0x000fe400078e00ff */
[----:B------:R-:W-:Y:S02]  /*16bf0*/  IMAD.MOV.U32 R11, RZ, RZ, 0x1e1f ;  /* 0x00001e1fff0b7424 */ /* 0x000fe400078e00ff */
[----:B------:R-:W-:-:S07]  /*16c00*/  IMAD.MOV.U32 R15, RZ, RZ, -0x1 ;  /* 0xffffffffff0f7424 */ /* 0x000fce00078e00ff */
[----:B------:R-:W-:Y:S05]  /*16c10*/  WARPSYNC.COLLECTIVE R15, `(.L_x_671) ;  /* 0x000000000f087348 */ /* 0x000fea0003c00000 */
[----:B------:R0:W1:Y:S02]  /*16c20*/  SHFL.IDX P6, R14, R13, R12, R11 ;  /* 0x0000000c0d0e7389 */ /* 0x00006400000c000b */
[----:B01----:R-:W-:Y:S01]  /*16c30*/  ENDCOLLECTIVE ;  /* 0x000000000000791b */ /* 0x003fe20003800000 */
.L_x_671:
[----:B------:R-:W-:Y:S05]  /*16c40*/  BSYNC B1 ;  /* 0x0000000000017941 */ /* 0x000fea0003800000 */
.L_x_670:
[----:B------:R-:W-:Y:S01]  /*16c50*/  IMAD.MOV.U32 R13, RZ, RZ, R26 ;  /* 0x000000ffff0d7224 */ /* 0x000fe200078e001a */
[----:B------:R-:W-:Y:S01]  /*16c60*/  MOV R15, 0xffffffff ;  /* 0xffffffff000f7802 */ /* 0x000fe20000000f00 */
[----:B------:R-:W-:Y:S02]  /*16c70*/  IMAD.MOV.U32 R12, RZ, RZ, RZ ;  /* 0x000000ffff0c7224 */ /* 0x000fe400078e00ff */
[----:B------:R-:W-:Y:S02]  /*16c80*/  IMAD.MOV.U32 R11, RZ, RZ, 0x1e1f ;  /* 0x00001e1fff0b7424 */ /* 0x000fe400078e00ff */
[----:B------:R-:W-:-:S07]  /*16c90*/  IMAD.MOV.U32 R0, RZ, RZ, R14 ;  /* 0x000000ffff007224 */ /* 0x000fce00078e000e */
[----:B------:R-:W-:Y:S05]  /*16ca0*/  WARPSYNC.COLLECTIVE R15, `(.L_x_672) ;  /* 0x000000000f087348 */ /* 0x000fea0003c00000 */
[----:B------:R0:W1:Y:S02]  /*16cb0*/  SHFL.IDX P6, R14, R13, R12, R11 ;  /* 0x0000000c0d0e7389 */ /* 0x00006400000c000b */
[----:B01----:R-:W-:Y:S01]  /*16cc0*/  ENDCOLLECTIVE ;  /* 0x000000000000791b */ /* 0x003fe20003800000 */
.L_x_672:
[----:B------:R-:W-:Y:S02]  /*16cd0*/  IMAD.MOV.U32 R13, RZ, RZ, R30 ;  /* 0x000000ffff0d7224 */ /* 0x000fe400078e001e */
[----:B------:R-:W-:-:S07]  /*16ce0*/  IMAD.MOV.U32 R27, RZ, RZ, R14 ;  /* 0x000000ffff1b7224 */ /* 0x000fce00078e000e */
[----:B------:R-:W-:Y:S05]  /*16cf0*/  WARPSYNC.COLLECTIVE R15, `(.L_x_673) ;  /* 0x000000000f087348 */ /* 0x000fea0003c00000 */
[----:B------:R0:W1:Y:S02]  /*16d00*/  SHFL.IDX P6, R14, R13, R12, R11 ;  /* 0x0000000c0d0e7389 */ /* 0x00006400000c000b */
[----:B01----:R-:W-:Y:S01]  /*16d10*/  ENDCOLLECTIVE ;  /* 0x000000000000791b */ /* 0x003fe20003800000 */
.L_x_673:
[----:B------:R-:W-:Y:S02]  /*16d20*/  IMAD.MOV.U32 R13, RZ, RZ, R24 ;  /* 0x000000ffff0d7224 */ /* 0x000fe400078e0018 */
[----:B------:R-:W-:-:S07]  /*16d30*/  IMAD.MOV.U32 R3, RZ, RZ, R14 ;  /* 0x000000ffff037224 */ /* 0x000fce00078e000e */
[----:B------:R-:W-:Y:S05]  /*16d40*/  WARPSYNC.COLLECTIVE R15, `(.L_x_674) ;  /* 0x000000000f087348 */ /* 0x000fea0003c00000 */
[----:B------:R0:W1:Y:S02]  /*16d50*/  SHFL.IDX P6, R14, R13, R12, R11 ;  /* 0x0000000c0d0e7389 */ /* 0x00006400000c000b */
[----:B01----:R-:W-:Y:S01]  /*16d60*/  ENDCOLLECTIVE ;  /* 0x000000000000791b */ /* 0x003fe20003800000 */
.L_x_674:
[----:B------:R-:W-:Y:S05]  /*16d70*/  BRA `(.L_x_675) ;  /* 0xfffffeec00207947 */ /* 0x000fea000383ffff */
.L_x_477:
[----:B-1----:R1:W3:Y:S02]  /*16d80*/  SYNCS.PHASECHK.TRANS64.TRYWAIT P0, [R18+URZ+0x13200], R29 ;  /* 0x0132001d120075a7 */ /* 0x0022e4000800017f */
[----:B---3--:R-:W-:Y:S05]  /*16d90*/  @!P0 NANOSLEEP.SYNCS 0x989680 ;  /* 0x009896800000895d */ /* 0x008fea0003900000 */
[----:B------:R-:W3:Y:S02]  /*16da0*/  @!P0 SYNCS.PHASECHK.TRANS64 P0, [R18+URZ+0x13200], R29 ;  /* 0x0132001d120085a7 */ /* 0x000ee4000800007f */
[----:B---3--:R-:W-:Y:S05]  /*16db0*/  @!P0 BRA `(.L_x_477) ;  /* 0xfffffffc00f08947 */ /* 0x008fea000383ffff */
[----:B------:R-:W-:Y:S05]  /*16dc0*/  BRA `(.L_x_676) ;  /* 0xfffffeec00b07947 */ /* 0x000fea000383ffff */
.L_x_481:
[----:B------:R-:W-:Y:S01]  /*16dd0*/  BSSY B1, `(.L_x_677) ;  /* 0x0000008000017945 */ /* 0x000fe20003800000 */
[----:B------:R-:W-:Y:S01]  /*16de0*/  IMAD.MOV.U32 R13, RZ, RZ, R28 ;  /* 0x000000ffff0d7224 */ /* 0x000fe200078e001c */
[----:B------:R-:W-:Y:S01]  /*16df0*/  MOV R15, 0xffffffff ;  /* 0xffffffff000f7802 */ /* 0x000fe20000000f00 */
[----:B------:R-:W-:Y:S02]  /*16e00*/  IMAD.MOV.U32 R12, RZ, RZ, RZ ;  /* 0x000000ffff0c7224 */ /* 0x000fe400078e00ff */
[----:B------:R-:W-:-:S07]  /*16e10*/  IMAD.MOV.U32 R11, RZ, RZ, 0x1e1f ;  /* 0x00001e1fff0b7424 */ /* 0x000fce00078e00ff */
[----:B------:R-:W-:Y:S05]  /*16e20*/  WARPSYNC.COLLECTIVE R15, `(.L_x_678) ;  /* 0x000000000f087348 */ /* 0x000fea0003c00000 */
[----:B------:R0:W1:Y:S02]  /*16e30*/  SHFL.IDX P6, R14, R13, R12, R11 ;  /* 0x0000000c0d0e7389 */ /* 0x00006400000c000b */
[----:B01----:R-:W-:Y:S01]  /*16e40*/  ENDCOLLECTIVE ;  /* 0x000000000000791b */ /* 0x003fe20003800000 */
.L_x_678:
[----:B------:R-:W-:Y:S05]  /*16e50*/  BSYNC B1 ;  /* 0x0000000000017941 */ /* 0x000fea0003800000 */
.L_x_677:
        /* <DEDUP_REMOVED lines=8> */
.L_x_679:
[----:B------:R-:W-:Y:S02]  /*16ee0*/  IMAD.MOV.U32 R13, RZ, RZ, R30 ;  /* 0x000000ffff0d7224 */ /* 0x000fe400078e001e */
[----:B------:R-:W-:-:S07]  /*16ef0*/  IMAD.MOV.U32 R27, RZ, RZ, R14 ;  /* 0x000000ffff1b7224 */ /* 0x000fce00078e000e */
[----:B------:R-:W-:Y:S05]  /*16f00*/  WARPSYNC.COLLECTIVE R15, `(.L_x_680) ;  /* 0x000000000f087348 */ /* 0x000fea0003c00000 */
[----:B------:R0:W1:Y:S02]  /*16f10*/  SHFL.IDX P6, R14, R13, R12, R11 ;  /* 0x0000000c0d0e7389 */ /* 0x00006400000c000b */
[----:B01----:R-:W-:Y:S01]  /*16f20*/  ENDCOLLECTIVE ;  /* 0x000000000000791b */ /* 0x003fe20003800000 */
.L_x_680:
[----:B------:R-:W-:Y:S01]  /*16f30*/  IMAD.MOV.U32 R13, RZ, RZ, R24 ;  /* 0x000000ffff0d7224 */ /* 0x000fe200078e0018 */
[----:B------:R-:W-:-:S07]  /*16f40*/  MOV R21, R14 ;  /* 0x0000000e00157202 */ /* 0x000fce0000000f00 */
[----:B------:R-:W-:Y:S05]  /*16f50*/  WARPSYNC.COLLECTIVE R15, `(.L_x_681) ;  /* 0x000000000f087348 */ /* 0x000fea0003c00000 */
[----:B------:R0:W1:Y:S02]  /*16f60*/  SHFL.IDX P6, R14, R13, R12, R11 ;  /* 0x0000000c0d0e7389 */ /* 0x00006400000c000b */
[----:B01----:R-:W-:Y:S01]  /*16f70*/  ENDCOLLECTIVE ;  /* 0x000000000000791b */ /* 0x003fe20003800000 */
.L_x_681:
[----:B------:R-:W-:Y:S05]  /*16f80*/  BRA `(.L_x_682) ;  /* 0xfffffefc00607947 */ /* 0x000fea000383ffff */
.L_x_485:
[----:B-1----:R1:W3:Y:S02]  /*16f90*/  SYNCS.PHASECHK.TRANS64.TRYWAIT P1, [R18+URZ+0x13200], R25 ;  /* 0x01320019120075a7 */ /* 0x0022e4000802017f */
[----:B---3--:R-:W-:Y:S05]  /*16fa0*/  @!P1 NANOSLEEP.SYNCS 0x989680 ;  /* 0x009896800000995d */ /* 0x008fea0003900000 */
[----:B------:R-:W3:Y:S02]  /*16fb0*/  @!P1 SYNCS.PHASECHK.TRANS64 P1, [R18+URZ+0x13200], R25 ;  /* 0x01320019120095a7 */ /* 0x000ee4000802007f */
[----:B---3--:R-:W-:Y:S05]  /*16fc0*/  @!P1 BRA `(.L_x_485) ;  /* 0xfffffffc00f09947 */ /* 0x008fea000383ffff */
[----:B------:R-:W-:Y:S05]  /*16fd0*/  BRA `(.L_x_683) ;  /* 0xfffffefc00e47947 */ /* 0x000fea000383ffff */
.L_x_489:
[----:B-1----:R1:W3:Y:S02]  /*16fe0*/  SYNCS.PHASECHK.TRANS64.TRYWAIT P1, [R3+URZ+0x13230], R4 ;  /* 0x01323004030075a7 */ /* 0x0022e4000802017f */
[----:B---3--:R-:W-:Y:S05]  /*16ff0*/  @!P1 NANOSLEEP.SYNCS 0x989680 ;  /* 0x009896800000995d */ /* 0x008fea0003900000 */
[----:B------:R-:W3:Y:S02]  /*17000*/  @!P1 SYNCS.PHASECHK.TRANS64 P1, [R3+URZ+0x13230], R4 ;  /* 0x01323004030095a7 */ /* 0x000ee4000802007f */
[----:B---3--:R-:W-:Y:S05]  /*17010*/  @!P1 BRA `(.L_x_489) ;  /* 0xfffffffc00f09947 */ /* 0x008fea000383ffff */
[----:B------:R-:W-:Y:S05]  /*17020*/  BRA `(.L_x_488) ;  /* 0xffffff1000387947 */ /* 0x000fea000383ffff */
.L_x_497:
[----:B-1----:R1:W2:Y:S02]  /*17030*/  SYNCS.PHASECHK.TRANS64.TRYWAIT P1, [R0+URZ+0x13230], R13 ;  /* 0x0132300d000075a7 */ /* 0x0022a4000802017f */
[----:B--2---:R-:W-:Y:S05]  /*17040*/  @!P1 NANOSLEEP.SYNCS 0x989680 ;  /* 0x009896800000995d */ /* 0x004fea0003900000 */
[----:B------:R-:W2:Y:S02]  /*17050*/  @!P1 SYNCS.PHASECHK.TRANS64 P1, [R0+URZ+0x13230], R13 ;  /* 0x0132300d000095a7 */ /* 0x000ea4000802007f */
[----:B--2---:R-:W-:Y:S05]  /*17060*/  @!P1 BRA `(.L_x_497) ;  /* 0xfffffffc00f09947 */ /* 0x004fea000383ffff */
[----:B------:R-:W-:Y:S05]  /*17070*/  BRA `(.L_x_496) ;  /* 0xffffff3800d07947 */ /* 0x000fea000383ffff */
.L_x_502:
[----:B-1----:R1:W2:Y:S02]  /*17080*/  SYNCS.PHASECHK.TRANS64.TRYWAIT P1, [R14+URZ+0x13250], R9 ;  /* 0x013250090e0075a7 */ /* 0x0022a4000802017f */
[----:B--2---:R-:W-:Y:S05]  /*17090*/  @!P1 NANOSLEEP.SYNCS 0x989680 ;  /* 0x009896800000995d */ /* 0x004fea0003900000 */
[----:B------:R-:W2:Y:S02]  /*170a0*/  @!P1 SYNCS.PHASECHK.TRANS64 P1, [R14+URZ+0x13250], R9 ;  /* 0x013250090e0095a7 */ /* 0x000ea4000802007f */
[----:B--2---:R-:W-:Y:S05]  /*170b0*/  @!P1 BRA `(.L_x_502) ;  /* 0xfffffffc00f09947 */ /* 0x004fea000383ffff */
[----:B------:R-:W-:Y:S05]  /*170c0*/  BRA `(.L_x_501) ;  /* 0xffffff4000407947 */ /* 0x000fea000383ffff */
.L_x_510:
[----:B-1----:R1:W2:Y:S02]  /*170d0*/  SYNCS.PHASECHK.TRANS64.TRYWAIT P1, [R10+URZ+0x13250], R3 ;  /* 0x013250030a0075a7 */ /* 0x0022a4000802017f */
[----:B--2---:R-:W-:Y:S05]  /*170e0*/  @!P1 NANOSLEEP.SYNCS 0x989680 ;  /* 0x009896800000995d */ /* 0x004fea0003900000 */
[----:B------:R-:W2:Y:S02]  /*170f0*/  @!P1 SYNCS.PHASECHK.TRANS64 P1, [R10+URZ+0x13250], R3 ;  /* 0x013250030a0095a7 */ /* 0x000ea4000802007f */
[----:B--2---:R-:W-:Y:S05]  /*17100*/  @!P1 BRA `(.L_x_510) ;  /* 0xfffffffc00f09947 */ /* 0x004fea000383ffff */
[----:B------:R-:W-:Y:S05]  /*17110*/  BRA `(.L_x_509) ;  /* 0xffffff5c00b07947 */ /* 0x000fea000383ffff */
.L_x_534:
[----:B------:R-:W0:Y:S01]  /*17120*/  S2R R8, SR_TID.X ;  /* 0x0000000000087919 */ /* 0x000e220000002100 */
[----:B------:R-:W-:Y:S01]  /*17130*/  BSSY B1, `(.L_x_684) ;  /* 0x000000a000017945 */ /* 0x000fe20003800000 */
[----:B------:R-:W-:Y:S02]  /*17140*/  IMAD.MOV.U32 R12, RZ, RZ, RZ ;  /* 0x000000ffff0c7224 */ /* 0x000fe400078e00ff */
[----:B------:R-:W-:Y:S02]  /*17150*/  IMAD.MOV.U32 R11, RZ, RZ, 0x1f ;  /* 0x0000001fff0b7424 */ /* 0x000fe400078e00ff */
[----:B------:R-:W-:Y:S01]  /*17160*/  IMAD.MOV.U32 R15, RZ, RZ, -0x1 ;  /* 0xffffffffff0f7424 */ /* 0x000fe200078e00ff */
[----:B0-----:R-:W-:-:S04]  /*17170*/  SHF.R.U32.HI R8, RZ, 0x5, R8 ;  /* 0x00000005ff087819 */ /* 0x001fc80000011608 */
[----:B------:R-:W-:-:S05]  /*17180*/  LOP3.LUT R8, R8, 0x3, RZ, 0xc0, !PT ;  /* 0x0000000308087812 */ /* 0x000fca00078ec0ff */
[----:B------:R-:W-:-:S07]  /*17190*/  IMAD.MOV.U32 R13, RZ, RZ, R8 ;  /* 0x000000ffff0d7224 */ /* 0x000fce00078e0008 */
[----:B------:R-:W-:Y:S05]  /*171a0*/  WARPSYNC.COLLECTIVE R15, `(.L_x_685) ;  /* 0x000000000f087348 */ /* 0x000fea0003c00000 */
[----:B------:R0:W1:Y:S02]  /*171b0*/  SHFL.IDX P6, R14, R13, R12, R11 ;  /* 0x0000000c0d0e7389 */ /* 0x00006400000c000b */
[----:B01----:R-:W-:Y:S01]  /*171c0*/  ENDCOLLECTIVE ;  /* 0x000000000000791b */ /* 0x003fe20003800000 */
.L_x_685:
[----:B------:R-:W-:Y:S05]  /*171d0*/  BSYNC B1 ;  /* 0x0000000000017941 */ /* 0x000fea0003800000 */
.L_x_684:
[----:B------:R-:W-:Y:S05]  /*171e0*/  BRA `(.L_x_686) ;  /* 0xffffff9800187947 */ /* 0x000fea000383ffff */
.L_x_536:
[----:B------:R-:W-:Y:S01]  /*171f0*/  BSSY B1, `(.L_x_687) ;  /* 0x0000006000017945 */ /* 0x000fe20003800000 */
[----:B------:R-:W-:-:S07]  /*17200*/  IMAD.MOV.U32 R15, RZ, RZ, -0x1 ;  /* 0xffffffffff0f7424 */ /* 0x000fce00078e00ff */
[----:B0-----:R-:W-:Y:S05]  /*17210*/  WARPSYNC.COLLECTIVE R15, `(.L_x_688) ;  /* 0x000000000f0c7348 */ /* 0x001fea0003c00000 */
[----:B------:R-:W-:Y:S02]  /*17220*/  ELECT P6, UR62, PT ;  /* 0x00000000003e782f */ /* 0x000fe400038c0000 */
[----:B------:R-:W-:Y:S01]  /*17230*/  MOV R14, UR62 ;  /* 0x0000003e000e7c02 */ /* 0x000fe20008000f00 */
[----:B0-----:R-:W-:Y:S10]  /*17240*/  ENDCOLLECTIVE ;  /* 0x000000000000791b */ /* 0x001ff40003800000 */
.L_x_688:
[----:B------:R-:W-:Y:S05]  /*17250*/  BSYNC B1 ;  /* 0x0000000000017941 */ /* 0x000fea0003800000 */
.L_x_687:
[----:B------:R-:W-:Y:S05]  /*17260*/  BRA `(.L_x_535) ;  /* 0xffffff9800107947 */ /* 0x000fea000383ffff */
.L_x_538:
[----:B0-----:R0:W1:Y:S02]  /*17270*/  SYNCS.PHASECHK.TRANS64.TRYWAIT P0, [R22+URZ+0x13220], R5 ;  /* 0x01322005160075a7 */ /* 0x001064000800017f */
[----:B-1----:R-:W-:Y:S05]  /*17280*/  @!P0 NANOSLEEP.SYNCS 0x989680 ;  /* 0x009896800000895d */ /* 0x002fea0003900000 */
[----:B------:R-:W1:Y:S02]  /*17290*/  @!P0 SYNCS.PHASECHK.TRANS64 P0, [R22+URZ+0x13220], R5 ;  /* 0x01322005160085a7 */ /* 0x000e64000800007f */
[----:B-1----:R-:W-:Y:S05]  /*172a0*/  @!P0 BRA `(.L_x_538) ;  /* 0xfffffffc00f08947 */ /* 0x002fea000383ffff */
[----:B------:R-:W-:Y:S05]  /*172b0*/  BRA `(.L_x_689) ;  /* 0xffffff9800207947 */ /* 0x000fea000383ffff */
.L_x_542:
[----:B0-----:R0:W1:Y:S02]  /*172c0*/  SYNCS.PHASECHK.TRANS64.TRYWAIT P0, [R5+URZ+0x132a0], R9 ;  /* 0x0132a009050075a7 */ /* 0x001064000800017f */
[----:B-1----:R-:W-:Y:S05]  /*172d0*/  @!P0 NANOSLEEP.SYNCS 0x989680 ;  /* 0x009896800000895d */ /* 0x002fea0003900000 */
[----:B------:R-:W1:Y:S02]  /*172e0*/  @!P0 SYNCS.PHASECHK.TRANS64 P0, [R5+URZ+0x132a0], R9 ;  /* 0x0132a009050085a7 */ /* 0x000e64000800007f */
[----:B-1----:R-:W-:Y:S05]  /*172f0*/  @!P0 BRA `(.L_x_542) ;  /* 0xfffffffc00f08947 */ /* 0x002fea000383ffff */
[----:B------:R-:W-:Y:S05]  /*17300*/  BRA `(.L_x_690) ;  /* 0xffffff9800407947 */ /* 0x000fea000383ffff */
.L_x_547:
[----:B-1----:R1:W2:Y:S02]  /*17310*/  SYNCS.PHASECHK.TRANS64.TRYWAIT P0, [R5+URZ+0x132c0], R9 ;  /* 0x0132c009050075a7 */ /* 0x0022a4000800017f */
[----:B--2---:R-:W-:Y:S05]  /*17320*/  @!P0 NANOSLEEP.SYNCS 0x989680 ;  /* 0x009896800000895d */ /* 0x004fea0003900000 */
[----:B------:R-:W2:Y:S02]  /*17330*/  @!P0 SYNCS.PHASECHK.TRANS64 P0, [R5+URZ+0x132c0], R9 ;  /* 0x0132c009050085a7 */ /* 0x000ea4000800007f */
[----:B--2---:R-:W-:Y:S05]  /*17340*/  @!P0 BRA `(.L_x_547) ;  /* 0xfffffffc00f08947 */ /* 0x004fea000383ffff */
[----:B------:R-:W-:Y:S05]  /*17350*/  BRA `(.L_x_691) ;  /* 0xffffff9800c07947 */ /* 0x000fea000383ffff */
.L_x_554:
[----:B0-----:R0:W1:Y:S02]  /*17360*/  SYNCS.PHASECHK.TRANS64.TRYWAIT P1, [R5+URZ+0x132a0], R6 ;  /* 0x0132a006050075a7 */ /* 0x001064000802017f */
[----:B-1----:R-:W-:Y:S05]  /*17370*/  @!P1 NANOSLEEP.SYNCS 0x989680 ;  /* 0x009896800000995d */ /* 0x002fea0003900000 */
[----:B------:R-:W1:Y:S02]  /*17380*/  @!P1 SYNCS.PHASECHK.TRANS64 P1, [R5+URZ+0x132a0], R6 ;  /* 0x0132a006050095a7 */ /* 0x000e64000802007f */
[----:B-1----:R-:W-:Y:S05]  /*17390*/  @!P1 BRA `(.L_x_554) ;  /* 0xfffffffc00f09947 */ /* 0x002fea000383ffff */
[----:B------:R-:W-:Y:S05]  /*173a0*/  BRA `(.L_x_692) ;  /* 0xffffff9c00947947 */ /* 0x000fea000383ffff */
.L_x_559:
[----:B-1----:R1:W2:Y:S02]  /*173b0*/  SYNCS.PHASECHK.TRANS64.TRYWAIT P1, [R5+URZ+0x132c0], R6 ;  /* 0x0132c006050075a7 */ /* 0x0022a4000802017f */
[----:B--2---:R-:W-:Y:S05]  /*173c0*/  @!P1 NANOSLEEP.SYNCS 0x989680 ;  /* 0x009896800000995d */ /* 0x004fea0003900000 */
[----:B------:R-:W2:Y:S02]  /*173d0*/  @!P1 SYNCS.PHASECHK.TRANS64 P1, [R5+URZ+0x132c0], R6 ;  /* 0x0132c006050095a7 */ /* 0x000ea4000802007f */
[----:B--2---:R-:W-:Y:S05]  /*173e0*/  @!P1 BRA `(.L_x_559) ;  /* 0xfffffffc00f09947 */ /* 0x004fea000383ffff */
[----:B------:R-:W-:Y:S05]  /*173f0*/  BRA `(.L_x_693) ;  /* 0xffffffa000107947 */ /* 0x000fea000383ffff */
.L_x_574:
[----:B------:R-:W0:Y:S01]  /*17400*/  S2R R21, SR_TID.X ;  /* 0x0000000000157919 */ /* 0x000e220000002100 */
[----:B------:R-:W-:Y:S01]  /*17410*/  BSSY B0, `(.L_x_694) ;  /* 0x000000a000007945 */ /* 0x000fe20003800000 */
[----:B------:R-:W-:Y:S02]  /*17420*/  IMAD.MOV.U32 R11, RZ, RZ, 0x1f ;  /* 0x0000001fff0b7424 */ /* 0x000fe400078e00ff */
[----:B------:R-:W-:Y:S01]  /*17430*/  IMAD.MOV.U32 R15, RZ, RZ, -0x1 ;  /* 0xffffffffff0f7424 */ /* 0x000fe200078e00ff */
[----:B0-----:R-:W-:-:S04]  /*17440*/  SHF.R.U32.HI R12, RZ, 0x5, R21 ;  /* 0x00000005ff0c7819 */ /* 0x001fc80000011615 */
[----:B------:R-:W-:-:S05]  /*17450*/  LOP3.LUT R12, R12, 0x3, RZ, 0xc0, !PT ;  /* 0x000000030c0c7812 */ /* 0x000fca00078ec0ff */
[----:B-1----:R-:W-:Y:S01]  /*17460*/  IMAD.MOV.U32 R13, RZ, RZ, R12 ;  /* 0x000000ffff0d7224 */ /* 0x002fe200078e000c */
[----:B------:R-:W-:-:S07]  /*17470*/  MOV R12, RZ ;  /* 0x000000ff000c7202 */ /* 0x000fce0000000f00 */
[----:B-----5:R-:W-:Y:S05]  /*17480*/  WARPSYNC.COLLECTIVE R15, `(.L_x_695) ;  /* 0x000000000f087348 */ /* 0x020fea0003c00000 */
[----:B------:R0:W1:Y:S02]  /*17490*/  SHFL.IDX P6, R14, R13, R12, R11 ;  /* 0x0000000c0d0e7389 */ /* 0x00006400000c000b */
[----:B01---5:R-:W-:Y:S01]  /*174a0*/  ENDCOLLECTIVE ;  /* 0x000000000000791b */ /* 0x023fe20003800000 */
.L_x_695:
[----:B------:R-:W-:Y:S05]  /*174b0*/  BSYNC B0 ;  /* 0x0000000000007941 */ /* 0x000fea0003800000 */
.L_x_694:
[----:B------:R-:W-:Y:S05]  /*174c0*/  BRA `(.L_x_696) ;  /* 0xffffffac00887947 */ /* 0x000fea000383ffff */
.L_x_577:
[----:B0-----:R-:W2:Y:S02]  /*174d0*/  LDL R0, [R1+0x50] ;  /* 0x0000500001007983 */ /* 0x001ea40000100800 */
[----:B--2---:R0:W2:Y:S02]  /*174e0*/  SYNCS.PHASECHK.TRANS64.TRYWAIT P0, [R6+URZ+0x13280], R0 ;  /* 0x01328000060075a7 */ /* 0x0040a4000800017f */
[----:B--2---:R-:W-:Y:S05]  /*174f0*/  @!P0 NANOSLEEP.SYNCS 0x989680 ;  /* 0x009896800000895d */ /* 0x004fea0003900000 */
[----:B------:R-:W2:Y:S02]  /*17500*/  @!P0 SYNCS.PHASECHK.TRANS64 P0, [R6+URZ+0x13280], R0 ;  /* 0x01328000060085a7 */ /* 0x000ea4000800007f */
[----:B--2---:R-:W-:Y:S05]  /*17510*/  @!P0 BRA `(.L_x_577) ;  /* 0xfffffffc00ec8947 */ /* 0x004fea000383ffff */
[----:B------:R-:W-:Y:S05]  /*17520*/  BRA `(.L_x_697) ;  /* 0xffffffac00a87947 */ /* 0x000fea000383ffff */
.L_x_578:
[----:B------:R-:W-:Y:S01]  /*17530*/  BSSY B0, `(.L_x_698) ;  /* 0x0000008000007945 */ /* 0x000fe20003800000 */
[----:B------:R-:W-:Y:S02]  /*17540*/  IMAD.MOV.U32 R13, RZ, RZ, R2 ;  /* 0x000000ffff0d7224 */ /* 0x000fe400078e0002 */
[----:B------:R-:W-:Y:S02]  /*17550*/  IMAD.MOV.U32 R12, RZ, RZ, RZ ;  /* 0x000000ffff0c7224 */ /* 0x000fe400078e00ff */
[----:B------:R-:W-:Y:S02]  /*17560*/  IMAD.MOV.U32 R11, RZ, RZ, 0x1c1f ;  /* 0x00001c1fff0b7424 */ /* 0x000fe400078e00ff */
[----:B------:R-:W-:-:S07]  /*17570*/  IMAD.MOV.U32 R15, RZ, RZ, -0x1 ;  /* 0xffffffffff0f7424 */ /* 0x000fce00078e00ff */
[----:B------:R-:W-:Y:S05]  /*17580*/  WARPSYNC.COLLECTIVE R15, `(.L_x_699) ;  /* 0x000000000f087348 */ /* 0x000fea0003c00000 */
[----:B------:R0:W1:Y:S02]  /*17590*/  SHFL.IDX P6, R14, R13, R12, R11 ;  /* 0x0000000c0d0e7389 */ /* 0x00006400000c000b */
[----:B01----:R-:W-:Y:S01]  /*175a0*/  ENDCOLLECTIVE ;  /* 0x000000000000791b */ /* 0x003fe20003800000 */
.L_x_699:
[----:B------:R-:W-:Y:S05]  /*175b0*/  BSYNC B0 ;  /* 0x0000000000007941 */ /* 0x000fea0003800000 */
.L_x_698:
[----:B------:R-:W-:Y:S01]  /*175c0*/  MOV R13, R0 ;  /* 0x00000000000d7202 */ /* 0x000fe20000000f00 */
[----:B------:R-:W-:Y:S02]  /*175d0*/  IMAD.MOV.U32 R12, RZ, RZ, RZ ;  /* 0x000000ffff0c7224 */ /* 0x000fe400078e00ff */
[----:B------:R-:W-:Y:S02]  /*175e0*/  IMAD.MOV.U32 R11, RZ, RZ, 0x1c1f ;  /* 0x00001c1fff0b7424 */ /* 0x000fe400078e00ff */
[----:B------:R-:W-:Y:S02]  /*175f0*/  IMAD.MOV.U32 R15, RZ, RZ, -0x1 ;  /* 0xffffffffff0f7424 */ /* 0x000fe400078e00ff */
[----:B------:R-:W-:-:S07]  /*17600*/  IMAD.MOV.U32 R10, RZ, RZ, R14 ;  /* 0x000000ffff0a7224 */ /* 0x000fce00078e000e */
[----:B------:R-:W-:Y:S05]  /*17610*/  WARPSYNC.COLLECTIVE R15, `(.L_x_700) ;  /* 0x000000000f087348 */ /* 0x000fea0003c00000 */
[----:B------:R0:W1:Y:S02]  /*17620*/  SHFL.IDX P6, R14, R13, R12, R11 ;  /* 0x0000000c0d0e7389 */ /* 0x00006400000c000b */
[----:B01----:R-:W-:Y:S01]  /*17630*/  ENDCOLLECTIVE ;  /* 0x000000000000791b */ /* 0x003fe20003800000 */
.L_x_700:
[----:B------:R-:W-:Y:S01]  /*17640*/  IMAD.MOV.U32 R13, RZ, RZ, R2 ;  /* 0x000000ffff0d7224 */ /* 0x000fe200078e0002 */
[----:B------:R-:W-:Y:S01]  /*17650*/  MOV R12, 0x1 ;  /* 0x00000001000c7802 */ /* 0x000fe20000000f00 */
[----:B------:R-:W-:-:S07]  /*17660*/  IMAD.MOV.U32 R3, RZ, RZ, R14 ;  /* 0x000000ffff037224 */ /* 0x000fce00078e000e */
[----:B------:R-:W-:Y:S05]  /*17670*/  WARPSYNC.COLLECTIVE R15, `(.L_x_701) ;  /* 0x000000000f087348 */ /* 0x000fea0003c00000 */
[----:B------:R0:W1:Y:S02]  /*17680*/  SHFL.IDX P6, R14, R13, R12, R11 ;  /* 0x0000000c0d0e7389 */ /* 0x00006400000c000b */
[----:B01----:R-:W-:Y:S01]  /*17690*/  ENDCOLLECTIVE ;  /* 0x000000000000791b */ /* 0x003fe20003800000 */
.L_x_701:
[----:B------:R-:W-:Y:S01]  /*176a0*/  IADD3 R26, P1, R21, R3, RZ ;  /* 0x00000003151a7210 */ /* 0x000fe20007f3e0ff */
[----:B------:R-:W-:-:S04]  /*176b0*/  IMAD.IADD R3, R22, 0x1, R20 ;  /* 0x0000000116037824 */ /* 0x000fc800078e0214 */
[----:B------:R-:W-:Y:S01]  /*176c0*/  IMAD.X R27, RZ, RZ, R10, P1 ;  /* 0x000000ffff1b7224 */ /* 0x000fe200008e060a */
[----:B------:R-:W-:Y:S01]  /*176d0*/  ISETP.LT.OR P1, PT, R7, 0x1, P0 ;  /* 0x000000010700780c */ /* 0x000fe20000721670 */
[----:B------:R-:W-:-:S12]  /*176e0*/  IMAD.MOV.U32 R13, RZ, RZ, R0 ;  /* 0x000000ffff0d7224 */ /* 0x000fd800078e0000 */
        /* <DEDUP_REMOVED lines=8> */
.L_x_702:
[----:B------:R-:W-:Y:S02]  /*17770*/  IMAD.MOV.U32 R13, RZ, RZ, R2 ;  /* 0x000000ffff0d7224 */ /* 0x000fe400078e0002 */
[----:B------:R-:W-:Y:S02]  /*17780*/  IMAD.MOV.U32 R12, RZ, RZ, 0x2 ;  /* 0x00000002ff0c7424 */ /* 0x000fe400078e00ff */
[----:B------:R-:W-:-:S07]  /*17790*/  IMAD.MOV.U32 R10, RZ, RZ, R14 ;  /* 0x000000ffff0a7224 */ /* 0x000fce00078e000e */
[----:B------:R-:W-:Y:S05]  /*177a0*/  WARPSYNC.COLLECTIVE R15, `(.L_x_703) ;  /* 0x000000000f087348 */ /* 0x000fea0003c00000 */
[----:B------:R0:W1:Y:S02]  /*177b0*/  SHFL.IDX P6, R14, R13, R12, R11 ;  /* 0x0000000c0d0e7389 */ /* 0x00006400000c000b */
[----:B01----:R-:W-:Y:S01]  /*177c0*/  ENDCOLLECTIVE ;  /* 0x000000000000791b */ /* 0x003fe20003800000 */
.L_x_703:
[----:B------:R-:W-:-:S05]  /*177d0*/  IADD3 R26, P1, R21, R10, RZ ;  /* 0x0000000a151a7210 */ /* 0x000fca0007f3e0ff */
[----:B------:R-:W-:Y:S01]  /*177e0*/  IMAD.X R27, RZ, RZ, R20, P1 ;  /* 0x000000ffff1b7224 */ /* 0x000fe200008e0614 */
[----:B------:R-:W-:Y:S02]  /*177f0*/  ISETP.LT.OR P1, PT, R7, 0x21, P0 ;  /* 0x000000210700780c */ /* 0x000fe40000721670 */
[----:B------:R-:W-:-:S11]  /*17800*/  MOV R13, R0 ;  /* 0x00000000000d7202 */ /* 0x000fd60000000f00 */
        /* <DEDUP_REMOVED lines=8> */
.L_x_704:
[----:B------:R-:W-:-:S05]  /*17890*/  IMAD.MOV.U32 R10, RZ, RZ, R14 ;  /* 0x000000ffff0a7224 */ /* 0x000fca00078e000e */
[----:B------:R-:W-:-:S05]  /*178a0*/  IADD3 R26, P1, R21, R10, RZ ;  /* 0x0000000a151a7210 */ /* 0x000fca0007f3e0ff */
[----:B------:R-:W-:Y:S01]  /*178b0*/  IMAD.X R27, RZ, RZ, R20, P1 ;  /* 0x000000ffff1b7224 */ /* 0x000fe200008e0614 */
[----:B------:R-:W-:-:S13]  /*178c0*/  ISETP.LT.OR P1, PT, R7, 0x41, P0 ;  /* 0x000000410700780c */ /* 0x000fda0000721670 */
[----:B------:R-:W-:Y:S01]  /*178d0*/  @!PT LDS RZ, [RZ] ;  /* 0x00000000fffff984 */ /* 0x000fe20000000800 */
[----:B------:R-:W-:Y:S01]  /*178e0*/  @!PT LDS RZ, [RZ] ;  /* 0x00000000fffff984 */ /* 0x000fe20000000800 */
[----:B------:R-:W-:Y:S01]  /*178f0*/  @!PT LDS RZ, [RZ] ;  /* 0x00000000fffff984 */ /* 0x000fe20000000800 */
[----:B------:R0:W-:Y:S04]  /*17900*/  LDGSTS.E.BYPASS.LTC128B.128 [R3+0x7000], desc[UR40][R26.64], !P1 ;  /* 0x070000001a037fae */ /* 0x0001e8000c901d68 */
[----:B------:R0:W5:Y:S01]  /*17910*/  LDL.LU R27, [R1+0x30] ;  /* 0x00003000011b7983 */ /* 0x0001620000300800 */
[----:B------:R-:W-:Y:S01]  /*17920*/  IMAD.MOV.U32 R13, RZ, RZ, R2 ;  /* 0x000000ffff0d7224 */ /* 0x000fe200078e0002 */
[C---:B------:R-:W-:Y:S01]  /*17930*/  ISETP.GE.AND P3, PT, R7.reuse, 0x81, PT ;  /* 0x000000810700780c */ /* 0x040fe20003f66270 */
[----:B------:R-:W-:Y:S01]  /*17940*/  IMAD.MOV.U32 R12, RZ, RZ, 0x3 ;  /* 0x00000003ff0c7424 */ /* 0x000fe200078e00ff */
[C---:B------:R-:W-:Y:S02]  /*17950*/  ISETP.GE.AND P4, PT, R7.reuse, 0x21, PT ;  /* 0x000000210700780c */ /* 0x040fe40003f86270 */
[----:B------:R-:W-:-:S13]  /*17960*/  ISETP.GE.AND P2, PT, R7, 0x61, PT ;  /* 0x000000610700780c */ /* 0x000fda0003f46270 */
[----:B0----5:R-:W-:Y:S05]  /*17970*/  WARPSYNC.COLLECTIVE R15, `(.L_x_705) ;  /* 0x000000000f087348 */ /* 0x021fea0003c00000 */
[----:B------:R1:W2:Y:S02]  /*17980*/  SHFL.IDX P6, R14, R13, R12, R11 ;  /* 0x0000000c0d0e7389 */ /* 0x0002a400000c000b */
[----:B012--5:R-:W-:Y:S01]  /*17990*/  ENDCOLLECTIVE ;  /* 0x000000000000791b */ /* 0x027fe20003800000 */
.L_x_705:
[----:B------:R-:W-:Y:S02]  /*179a0*/  IMAD.MOV.U32 R13, RZ, RZ, R0 ;  /* 0x000000ffff0d7224 */ /* 0x000fe400078e0000 */
[----:B------:R-:W-:-:S07]  /*179b0*/  IMAD.MOV.U32 R2, RZ, RZ, R14 ;  /* 0x000000ffff027224 */ /* 0x000fce00078e000e */
[----:B------:R-:W-:Y:S05]  /*179c0*/  WARPSYNC.COLLECTIVE R15, `(.L_x_706) ;  /* 0x000000000f087348 */ /* 0x000fea0003c00000 */
[----:B------:R0:W1:Y:S02]  /*179d0*/  SHFL.IDX P6, R14, R13, R12, R11 ;  /* 0x0000000c0d0e7389 */ /* 0x00006400000c000b */
[----:B01----:R-:W-:Y:S01]  /*179e0*/  ENDCOLLECTIVE ;  /* 0x000000000000791b */ /* 0x003fe20003800000 */
.L_x_706:
[----:B------:R-:W-:Y:S02]  /*179f0*/  IMAD.MOV.U32 R13, RZ, RZ, R25 ;  /* 0x000000ffff0d7224 */ /* 0x000fe400078e0019 */
[----:B------:R-:W-:Y:S02]  /*17a00*/  IMAD.MOV.U32 R12, RZ, RZ, RZ ;  /* 0x000000ffff0c7224 */ /* 0x000fe400078e00ff */
[----:B------:R-:W-:-:S07]  /*17a10*/  IMAD.MOV.U32 R0, RZ, RZ, R14 ;  /* 0x000000ffff007224 */ /* 0x000fce00078e000e */
[----:B------:R-:W-:Y:S05]  /*17a20*/  WARPSYNC.COLLECTIVE R15, `(.L_x_707) ;  /* 0x000000000f087348 */ /* 0x000fea0003c00000 */
[----:B------:R0:W1:Y:S02]  /*17a30*/  SHFL.IDX P6, R14, R13, R12, R11 ;  /* 0x0000000c0d0e7389 */ /* 0x00006400000c000b */
[----:B01----:R-:W-:Y:S01]  /*17a40*/  ENDCOLLECTIVE ;  /* 0x000000000000791b */ /* 0x003fe20003800000 */
.L_x_707:
[----:B------:R-:W-:-:S04]  /*17a50*/  IADD3 R20, P1, R21, R0, RZ ;  /* 0x0000000015147210 */ /* 0x000fc80007f3e0ff */
[----:B------:R-:W-:Y:S02]  /*17a60*/  IADD3.X R21, RZ, R2, RZ, P1, !PT ;  /* 0x00000002ff157210 */ /* 0x000fe40000ffe4ff */
        /* <DEDUP_REMOVED lines=11> */
.L_x_708:
[----:B------:R-:W-:Y:S01]  /*17b20*/  IMAD.MOV.U32 R10, RZ, RZ, R14 ;  /* 0x000000ffff0a7224 */ /* 0x000fe200078e000e */
[----:B------:R-:W-:-:S04]  /*17b30*/  LOP3.LUT R27, R27, 0xfffffff7, RZ, 0xc0, !PT ;  /* 0xfffffff71b1b7812 */ /* 0x000fc800078ec0ff */
[----:B------:R-:W-:-:S05]  /*17b40*/  @P3 LOP3.LUT R27, R27, 0x8, RZ, 0xfc, !PT ;  /* 0x000000081b1b3812 */ /* 0x000fca00078efcff */
[----:B------:R0:W-:Y:S01]  /*17b50*/  STL [R1+0x30], R27 ;  /* 0x0000301b01007387 */ /* 0x0001e20000100800 */
[----:B------:R-:W-:Y:S05]  /*17b60*/  BRA `(.L_x_709) ;  /* 0xffffffac00907947 */ /* 0x000fea000383ffff */
.L_x_583:
[----:B----4-:R-:W4:Y:S02]  /*17b70*/  LDL R0, [R1+0x50] ;  /* 0x0000500001007983 */ /* 0x010f240000100800 */
[----:B----4-:R4:W0:Y:S02]  /*17b80*/  SYNCS.PHASECHK.TRANS64.TRYWAIT P0, [R6+URZ+0x13240], R0 ;  /* 0x01324000060075a7 */ /* 0x010824000800017f */
[----:B0-----:R-:W-:Y:S05]  /*17b90*/  @!P0 NANOSLEEP.SYNCS 0x989680 ;  /* 0x009896800000895d */ /* 0x001fea0003900000 */
[----:B------:R-:W0:Y:S02]  /*17ba0*/  @!P0 SYNCS.PHASECHK.TRANS64 P0, [R6+URZ+0x13240], R0 ;  /* 0x01324000060085a7 */ /* 0x000e24000800007f */
[----:B0-----:R-:W-:Y:S05]  /*17bb0*/  @!P0 BRA `(.L_x_583) ;  /* 0xfffffffc00ec8947 */ /* 0x001fea000383ffff */
[----:B------:R-:W-:Y:S05]  /*17bc0*/  BRA `(.L_x_710) ;  /* 0xffffffac00f07947 */ /* 0x000fea000383ffff */
.L_x_584:
[----:B------:R-:W-:Y:S01]  /*17bd0*/  BSSY B0, `(.L_x_711) ;  /* 0x0000008000007945 */ /* 0x000fe20003800000 */
[----:B------:R-:W-:Y:S01]  /*17be0*/  IMAD.MOV.U32 R13, RZ, RZ, R2 ;  /* 0x000000ffff0d7224 */ /* 0x000fe200078e0002 */
[----:B------:R-:W-:Y:S01]  /*17bf0*/  MOV R11, 0x1c1f ;  /* 0x00001c1f000b7802 */ /* 0x000fe20000000f00 */
[----:B------:R-:W-:Y:S02]  /*17c00*/  IMAD.MOV.U32 R12, RZ, RZ, RZ ;  /* 0x000000ffff0c7224 */ /* 0x000fe400078e00ff */
[----:B------:R-:W-:-:S07]  /*17c10*/  IMAD.MOV.U32 R15, RZ, RZ, -0x1 ;  /* 0xffffffffff0f7424 */ /* 0x000fce00078e00ff */
[----:B01----:R-:W-:Y:S05]  /*17c20*/  WARPSYNC.COLLECTIVE R15, `(.L_x_712) ;  /* 0x000000000f087348 */ /* 0x003fea0003c00000 */
[----:B-1----:R1:W2:Y:S02]  /*17c30*/  SHFL.IDX P6, R14, R13, R12, R11 ;  /* 0x0000000c0d0e7389 */ /* 0x0022a400000c000b */
[----:B012---:R-:W-:Y:S01]  /*17c40*/  ENDCOLLECTIVE ;  /* 0x000000000000791b */ /* 0x007fe20003800000 */
.L_x_712:
[----:B------:R-:W-:Y:S05]  /*17c50*/  BSYNC B0 ;  /* 0x0000000000007941 */ /* 0x000fea0003800000 */
.L_x_711:
[----:B------:R-:W0:Y:S01]  /*17c60*/  S2R R20, SR_TID.X ;  /* 0x0000000000147919 */ /* 0x000e220000002100 */
[----:B------:R-:W-:Y:S01]  /*17c70*/  IMAD.MOV.U32 R13, RZ, RZ, R0 ;  /* 0x000000ffff0d7224 */ /* 0x000fe200078e0000 */
[----:B------:R-:W1:Y:S01]  /*17c80*/  LDC R21, c[0x0][0x2f4] ;  /* 0x0000bd00ff157b82 */ /* 0x000e620000000800 */
[----:B------:R-:W-:Y:S02]  /*17c90*/  IMAD.MOV.U32 R12, RZ, RZ, RZ ;  /* 0x000000ffff0c7224 */ /* 0x000fe400078e00ff */
[----:B------:R-:W-:Y:S02]  /*17ca0*/  IMAD.MOV.U32 R11, RZ, RZ, 0x1c1f ;  /* 0x00001c1fff0b7424 */ /* 0x000fe400078e00ff */
[----:B------:R-:W-:Y:S02]  /*17cb0*/  IMAD.MOV.U32 R15, RZ, RZ, -0x1 ;  /* 0xffffffffff0f7424 */ /* 0x000fe400078e00ff */
[----:B------:R-:W-:-:S07]  /*17cc0*/  IMAD.MOV.U32 R4, RZ, RZ, R14 ;  /* 0x000000ffff047224 */ /* 0x000fce00078e000e */
[----:B01----:R-:W-:Y:S05]  /*17cd0*/  WARPSYNC.COLLECTIVE R15, `(.L_x_713) ;  /* 0x000000000f087348 */ /* 0x003fea0003c00000 */
[----:B------:R2:W3:Y:S02]  /*17ce0*/  SHFL.IDX P6, R14, R13, R12, R11 ;  /* 0x0000000c0d0e7389 */ /* 0x0004e400000c000b */
[----:B0123--:R-:W-:Y:S01]  /*17cf0*/  ENDCOLLECTIVE ;  /* 0x000000000000791b */ /* 0x00ffe20003800000 */
.L_x_713:
[----:B------:R-:W-:Y:S02]  /*17d00*/  IMAD.MOV.U32 R13, RZ, RZ, R2 ;  /* 0x000000ffff0d7224 */ /* 0x000fe400078e0002 */
[----:B------:R-:W-:Y:S02]  /*17d10*/  IMAD.MOV.U32 R12, RZ, RZ, 0x1 ;  /* 0x00000001ff0c7424 */ /* 0x000fe400078e00ff */
[----:B------:R-:W-:Y:S01]  /*17d20*/  IMAD.SHL.U32 R20, R20, 0x10, RZ ;  /* 0x0000001014147824 */ /* 0x000fe200078e00ff */
[----:B------:R-:W-:-:S04]  /*17d30*/  MOV R5, R14 ;  /* 0x0000000e00057202 */ /* 0x000fc80000000f00 */
[----:B------:R-:W-:-:S07]  /*17d40*/  LOP3.LUT R20, R20, 0x30, RZ, 0xc0, !PT ;  /* 0x0000003014147812 */ /* 0x000fce00078ec0ff */
[----:B------:R-:W-:Y:S05]  /*17d50*/  WARPSYNC.COLLECTIVE R15, `(.L_x_714) ;  /* 0x000000000f087348 */ /* 0x000fea0003c00000 */
[----:B------:R0:W1:Y:S02]  /*17d60*/  SHFL.IDX P6, R14, R13, R12, R11 ;  /* 0x0000000c0d0e7389 */ /* 0x00006400000c000b */
[----:B01----:R-:W-:Y:S01]  /*17d70*/  ENDCOLLECTIVE ;  /* 0x000000000000791b */ /* 0x003fe20003800000 */
.L_x_714:
[C---:B------:R-:W-:Y:S02]  /*17d80*/  @P5 IADD3 R5, P0, R20.reuse, R5, RZ ;  /* 0x0000000514055210 */ /* 0x040fe40007f1e0ff */
[----:B------:R-:W-:-:S03]  /*17d90*/  ISETP.GE.AND P3, PT, R20, R21, PT ;  /* 0x000000151400720c */ /* 0x000fc60003f66270 */
        /* <DEDUP_REMOVED lines=13> */
.L_x_715:
[----:B------:R-:W-:Y:S01]  /*17e70*/  MOV R13, R2 ;  /* 0x00000002000d7202 */ /* 0x000fe20000000f00 */
[----:B------:R-:W-:Y:S02]  /*17e80*/  IMAD.MOV.U32 R12, RZ, RZ, 0x2 ;  /* 0x00000002ff0c7424 */ /* 0x000fe400078e00ff */
[----:B------:R-:W-:-:S07]  /*17e90*/  IMAD.MOV.U32 R5, RZ, RZ, R14 ;  /* 0x000000ffff057224 */ /* 0x000fce00078e000e */
[----:B------:R-:W-:Y:S05]  /*17ea0*/  WARPSYNC.COLLECTIVE R15, `(.L_x_716) ;  /* 0x000000000f087348 */ /* 0x000fea0003c00000 */
[----:B------:R0:W1:Y:S02]  /*17eb0*/  SHFL.IDX P6, R14, R13, R12, R11 ;  /* 0x0000000c0d0e7389 */ /* 0x00006400000c000b */
[----:B01----:R-:W-:Y:S01]  /*17ec0*/  ENDCOLLECTIVE ;  /* 0x000000000000791b */ /* 0x003fe20003800000 */
.L_x_716:
        /* <DEDUP_REMOVED lines=14> */
.L_x_717:
[----:B------:R-:W-:Y:S02]  /*17fb0*/  IMAD.MOV.U32 R13, RZ, RZ, R2 ;  /* 0x000000ffff0d7224 */ /* 0x000fe400078e0002 */
[----:B------:R-:W-:Y:S02]  /*17fc0*/  IMAD.MOV.U32 R12, RZ, RZ, 0x3 ;  /* 0x00000003ff0c7424 */ /* 0x000fe400078e00ff */
[----:B------:R-:W-:-:S07]  /*17fd0*/  IMAD.MOV.U32 R5, RZ, RZ, R14 ;  /* 0x000000ffff057224 */ /* 0x000fce00078e000e */
[----:B------:R-:W-:Y:S05]  /*17fe0*/  WARPSYNC.COLLECTIVE R15, `(.L_x_718) ;  /* 0x000000000f087348 */ /* 0x000fea0003c00000 */
[----:B------:R0:W1:Y:S02]  /*17ff0*/  SHFL.IDX P6, R14, R13, R12, R11 ;  /* 0x0000000c0d0e7389 */ /* 0x00006400000c000b */
[----:B01----:R-:W-:Y:S01]  /*18000*/  ENDCOLLECTIVE ;  /* 0x000000000000791b */ /* 0x003fe20003800000 */
.L_x_718:
[----:B------:R-:W-:-:S05]  /*18010*/  @P1 IADD3 R5, P0, R20, R5, RZ ;  /* 0x0000000514051210 */ /* 0x000fca0007f1e0ff */
[----:B------:R-:W-:-:S05]  /*18020*/  @P1 IMAD.X R4, RZ, RZ, R4, P0 ;  /* 0x000000ffff041224 */ /* 0x000fca00000e0604 */
[----:B------:R-:W-:Y:S01]  /*18030*/  @P1 LOP3.LUT R5, R5, R4, RZ, 0x3c, !PT ;  /* 0x0000000405051212 */ /* 0x000fe200078e3cff */
[----:B------:R-:W-:-:S03]  /*18040*/  IMAD.MOV.U32 R13, RZ, RZ, R0 ;  /* 0x000000ffff0d7224 */ /* 0x000fc600078e0000 */
[----:B------:R-:W-:-:S04]  /*18050*/  @P1 LOP3.LUT R4, R5, R4, RZ, 0x3c, !PT ;  /* 0x0000000405041212 */ /* 0x000fc800078e3cff */
[----:B------:R-:W-:Y:S02]  /*18060*/  @P1 LOP3.LUT R5, R5, R4, RZ, 0x3c, !PT ;  /* 0x0000000405051212 */ /* 0x000fe400078e3cff */
[----:B------:R-:W-:-:S07]  /*18070*/  MOV R2, R14 ;  /* 0x0000000e00027202 */ /* 0x000fce0000000f00 */
[----:B------:R-:W-:Y:S05]  /*18080*/  WARPSYNC.COLLECTIVE R15, `(.L_x_719) ;  /* 0x000000000f087348 */ /* 0x000fea0003c00000 */
[----:B------:R0:W1:Y:S02]  /*18090*/  SHFL.IDX P6, R14, R13, R12, R11 ;  /* 0x0000000c0d0e7389 */ /* 0x00006400000c000b */
[----:B01----:R-:W-:Y:S01]  /*180a0*/  ENDCOLLECTIVE ;  /* 0x000000000000791b */ /* 0x003fe20003800000 */
.L_x_719:
        /* <DEDUP_REMOVED lines=10> */
.L_x_720:
[----:B------:R-:W-:-:S05]  /*18150*/  @P2 IADD3 R0, P0, R20, R0, RZ ;  /* 0x0000000014002210 */ /* 0x000fca0007f1e0ff */
[----:B------:R-:W-:Y:S02]  /*18160*/  @P2 IMAD.MOV.U32 R4, RZ, RZ, R0 ;  /* 0x000000ffff042224 */ /* 0x000fe400078e0000 */
[----:B------:R-:W-:Y:S02]  /*18170*/  @P2 IMAD.X R2, RZ, RZ, R2, P0 ;  /* 0x000000ffff022224 */ /* 0x000fe400000e0602 */
[----:B------:R-:W-:Y:S02]  /*18180*/  IMAD.MOV.U32 R13, RZ, RZ, R8 ;  /* 0x000000ffff0d7224 */ /* 0x000fe400078e0008 */
[----:B------:R-:W-:-:S05]  /*18190*/  @P2 IMAD.MOV.U32 R5, RZ, RZ, R2 ;  /* 0x000000ffff052224 */ /* 0x000fca00078e0002 */
[----:B------:R-:W-:Y:S01]  /*181a0*/  @!PT LDS RZ, [RZ] ;  /* 0x00000000fffff984 */ /* 0x000fe20000000800 */
[----:B------:R-:W-:Y:S01]  /*181b0*/  @!PT LDS RZ, [RZ] ;  /* 0x00000000fffff984 */ /* 0x000fe20000000800 */
[----:B------:R-:W-:Y:S01]  /*181c0*/  @!PT LDS RZ, [RZ] ;  /* 0x00000000fffff984 */ /* 0x000fe20000000800 */
[----:B------:R0:W-:Y:S01]  /*181d0*/  @P2 LDGSTS.E.BYPASS.LTC128B.128 [R3+0xf800], desc[UR40][R4.64], !P3 ;  /* 0x0f80000004032fae */ /* 0x0001e2000d901d68 */
[----:B------:R-:W-:-:S07]  /*181e0*/  MOV R0, R14 ;  /* 0x0000000e00007202 */ /* 0x000fce0000000f00 */
[----:B0-----:R-:W-:Y:S05]  /*181f0*/  WARPSYNC.COLLECTIVE R15, `(.L_x_721) ;  /* 0x000000000f087348 */ /* 0x001fea0003c00000 */
[----:B------:R1:W2:Y:S02]  /*18200*/  SHFL.IDX P6, R14, R13, R12, R11 ;  /* 0x0000000c0d0e7389 */ /* 0x0002a400000c000b */
[----:B012---:R-:W-:Y:S01]  /*18210*/  ENDCOLLECTIVE ;  /* 0x000000000000791b */ /* 0x007fe20003800000 */
.L_x_721:
[----:B------:R-:W-:Y:S01]  /*18220*/  IMAD.MOV.U32 R4, RZ, RZ, R14 ;  /* 0x000000ffff047224 */ /* 0x000fe200078e000e */
[----:B------:R-:W-:Y:S06]  /*18230*/  BRA `(.L_x_722) ;  /* 0xffffffac00807947 */ /* 0x000fec000383ffff */
.L_x_591:
[----:B------:R-:W-:Y:S02]  /*18240*/  IMAD.MOV.U32 R13, RZ, RZ, R0 ;  /* 0x000000ffff0d7224 */ /* 0x000fe400078e0000 */
[----:B------:R-:W-:Y:S02]  /*18250*/  IMAD.MOV.U32 R12, RZ, RZ, RZ ;  /* 0x000000ffff0c7224 */ /* 0x000fe400078e00ff */
[----:B------:R-:W-:Y:S02]  /*18260*/  IMAD.MOV.U32 R11, RZ, RZ, 0x1c1f ;  /* 0x00001c1fff0b7424 */ /* 0x000fe400078e00ff */
[----:B------:R-:W-:Y:S02]  /*18270*/  IMAD.MOV.U32 R15, RZ, RZ, -0x1 ;  /* 0xffffffffff0f7424 */ /* 0x000fe400078e00ff */
[----:B-----5:R-:W-:Y:S02]  /*18280*/  IMAD R2, R23, R9, RZ ;  /* 0x0000000917027224 */ /* 0x020fe400078e02ff */
[----:B------:R-:W-:-:S07]  /*18290*/  IMAD R17, R17, 0xc0, R21 ;  /* 0x000000c011117824 */ /* 0x000fce00078e0215 */
[----:B------:R-:W-:Y:S05]  /*182a0*/  WARPSYNC.COLLECTIVE R15, `(.L_x_723) ;  /* 0x000000000f087348 */ /* 0x000fea0003c00000 */
[----:B------:R0:W1:Y:S02]  /*182b0*/  SHFL.IDX P6, R14, R13, R12, R11 ;  /* 0x0000000c0d0e7389 */ /* 0x00006400000c000b */
[----:B01----:R-:W-:Y:S01]  /*182c0*/  ENDCOLLECTIVE ;  /* 0x000000000000791b */ /* 0x003fe20003800000 */
.L_x_723:
[C---:B------:R-:W-:Y:S01]  /*182d0*/  VIADD R9, R17.reuse, 0x20 ;  /* 0x0000002011097836 */ /* 0x040fe20000000000 */
[----:B------:R-:W-:Y:S02]  /*182e0*/  ISETP.GE.AND P2, PT, R17, R2, PT ;  /* 0x000000021100720c */ /* 0x000fe40003f46270 */
[----:B------:R-:W-:Y:S01]  /*182f0*/  MOV R13, R4 ;  /* 0x00000004000d7202 */ /* 0x000fe20000000f00 */
[----:B------:R-:W-:-:S10]  /*18300*/  IMAD.MOV.U32 R7, RZ, RZ, R14 ;  /* 0x000000ffff077224 */ /* 0x000fd400078e000e */
[----:B------:R-:W-:Y:S05]  /*18310*/  WARPSYNC.COLLECTIVE R15, `(.L_x_724) ;  /* 0x000000000f087348 */ /* 0x000fea0003c00000 */
[----:B------:R0:W1:Y:S02]  /*18320*/  SHFL.IDX P6, R14, R13, R12, R11 ;  /* 0x0000000c0d0e7389 */ /* 0x00006400000c000b */
[----:B01----:R-:W-:Y:S01]  /*18330*/  ENDCOLLECTIVE ;  /* 0x000000000000791b */ /* 0x003fe20003800000 */
.L_x_724:
[----:B------:R-:W-:Y:S02]  /*18340*/  IMAD.MOV.U32 R13, RZ, RZ, R0 ;  /* 0x000000ffff0d7224 */ /* 0x000fe400078e0000 */
[----:B------:R-:W-:Y:S02]  /*18350*/  IMAD.MOV.U32 R12, RZ, RZ, 0x1 ;  /* 0x00000001ff0c7424 */ /* 0x000fe400078e00ff */
[----:B------:R-:W-:-:S07]  /*18360*/  IMAD.MOV.U32 R6, RZ, RZ, R14 ;  /* 0x000000ffff067224 */ /* 0x000fce00078e000e */
[----:B------:R-:W-:Y:S05]  /*18370*/  WARPSYNC.COLLECTIVE R15, `(.L_x_725) ;  /* 0x000000000f087348 */ /* 0x000fea0003c00000 */
[----:B------:R0:W1:Y:S02]  /*18380*/  SHFL.IDX P6, R14, R13, R12, R11 ;  /* 0x0000000c0d0e7389 */ /* 0x00006400000c000b */
[----:B01----:R-:W-:Y:S01]  /*18390*/  ENDCOLLECTIVE ;  /* 0x000000000000791b */ /* 0x003fe20003800000 */
.L_x_725:
[----:B------:R-:W-:-:S05]  /*183a0*/  @!P2 IADD3 R6, P1, R20, R6, RZ ;  /* 0x000000061406a210 */ /* 0x000fca0007f3e0ff */
[----:B------:R-:W-:Y:S01]  /*183b0*/  @!P2 IMAD.X R7, RZ, RZ, R7, P1 ;  /* 0x000000ffff07a224 */ /* 0x000fe200008e0607 */
[----:B------:R-:W-:-:S04]  /*183c0*/  ISETP.GE.AND P1, PT, R9, R2, PT ;  /* 0x000000020900720c */ /* 0x000fc80003f26270 */
[----:B------:R-:W-:Y:S01]  /*183d0*/  @!PT LDS RZ, [RZ] ;  /* 0x00000000fffff984 */ /* 0x000fe20000000800 */
[----:B------:R-:W-:Y:S01]  /*183e0*/  @!PT LDS RZ, [RZ] ;  /* 0x00000000fffff984 */ /* 0x000fe20000000800 */
[----:B------:R-:W-:Y:S01]  /*183f0*/  @!PT LDS RZ, [RZ] ;  /* 0x00000000fffff984 */ /* 0x000fe20000000800 */
[----:B------:R0:W-:Y:S01]  /*18400*/  @!P2 LDGSTS.E.BYPASS.LTC128B.128 [R10+0xb000], desc[UR40][R6.64], !P0 ;  /* 0x0b000000060aafae */ /* 0x0001e2000c101d68 */
[----:B------:R-:W-:Y:S02]  /*18410*/  IMAD.MOV.U32 R13, RZ, RZ, R4 ;  /* 0x000000ffff0d7224 */ /* 0x000fe400078e0004 */
[----:B0-----:R-:W-:-:S07]  /*18420*/  IMAD.MOV.U32 R6, RZ, RZ, R14 ;  /* 0x000000ffff067224 */ /* 0x001fce00078e000e */
[----:B------:R-:W-:Y:S05]  /*18430*/  WARPSYNC.COLLECTIVE R15, `(.L_x_726) ;  /* 0x000000000f087348 */ /* 0x000fea0003c00000 */
[----:B------:R0:W1:Y:S02]  /*18440*/  SHFL.IDX P6, R14, R13, R12, R11 ;  /* 0x0000000c0d0e7389 */ /* 0x00006400000c000b */
[----:B01----:R-:W-:Y:S01]  /*18450*/  ENDCOLLECTIVE ;  /* 0x000000000000791b */ /* 0x003fe20003800000 */
.L_x_726:
[----:B------:R-:W-:Y:S02]  /*18460*/  IMAD.MOV.U32 R13, RZ, RZ, R0 ;  /* 0x000000ffff0d7224 */ /* 0x000fe400078e0000 */
[----:B------:R-:W-:Y:S01]  /*18470*/  IMAD.MOV.U32 R12, RZ, RZ, 0x2 ;  /* 0x00000002ff0c7424 */ /* 0x000fe200078e00ff */
[----:B------:R-:W-:-:S07]  /*18480*/  MOV R7, R14 ;  /* 0x0000000e00077202 */ /* 0x000fce0000000f00 */
[----:B------:R-:W-:Y:S05]  /*18490*/  WARPSYNC.COLLECTIVE R15, `(.L_x_727) ;  /* 0x000000000f087348 */ /* 0x000fea0003c00000 */
[----:B------:R0:W1:Y:S02]  /*184a0*/  SHFL.IDX P6, R14, R13, R12, R11 ;  /* 0x0000000c0d0e7389 */ /* 0x00006400000c000b */
[----:B01----:R-:W-:Y:S01]  /*184b0*/  ENDCOLLECTIVE ;  /* 0x000000000000791b */ /* 0x003fe20003800000 */
.L_x_727:
        /* <DEDUP_REMOVED lines=16> */
.L_x_728:
[----:B------:R-:W-:Y:S02]  /*185c0*/  IMAD.MOV.U32 R13, RZ, RZ, R0 ;  /* 0x000000ffff0d7224 */ /* 0x000fe400078e0000 */
[----:B------:R-:W-:Y:S02]  /*185d0*/  IMAD.MOV.U32 R12, RZ, RZ, 0x3 ;  /* 0x00000003ff0c7424 */ /* 0x000fe400078e00ff */
[----:B------:R-:W-:-:S07]  /*185e0*/  IMAD.MOV.U32 R7, RZ, RZ, R14 ;  /* 0x000000ffff077224 */ /* 0x000fce00078e000e */
[----:B------:R-:W-:Y:S05]  /*185f0*/  WARPSYNC.COLLECTIVE R15, `(.L_x_729) ;  /* 0x000000000f087348 */ /* 0x000fea0003c00000 */
[----:B------:R0:W1:Y:S02]  /*18600*/  SHFL.IDX P6, R14, R13, R12, R11 ;  /* 0x0000000c0d0e7389 */ /* 0x00006400000c000b */
[----:B01----:R-:W-:Y:S01]  /*18610*/  ENDCOLLECTIVE ;  /* 0x000000000000791b */ /* 0x003fe20003800000 */
.L_x_729:
[----:B------:R-:W-:-:S04]  /*18620*/  @!P1 IADD3 R7, P2, R20, R7, RZ ;  /* 0x0000000714079210 */ /* 0x000fc80007f5e0ff */
[----:B------:R-:W-:-:S04]  /*18630*/  @!P1 IADD3.X R6, RZ, R6, RZ, P2, !PT ;  /* 0x00000006ff069210 */ /* 0x000fc800017fe4ff */
[----:B------:R-:W-:Y:S01]  /*18640*/  @!P1 LOP3.LUT R7, R7, R6, RZ, 0x3c, !PT ;  /* 0x0000000607079212 */ /* 0x000fe200078e3cff */
[----:B------:R-:W-:-:S03]  /*18650*/  IMAD.MOV.U32 R13, RZ, RZ, R4 ;  /* 0x000000ffff0d7224 */ /* 0x000fc600078e0004 */
[----:B------:R-:W-:Y:S01]  /*18660*/  @!P1 LOP3.LUT R6, R7, R6, RZ, 0x3c, !PT ;  /* 0x0000000607069212 */ /* 0x000fe200078e3cff */
[----:B------:R-:W-:-:S03]  /*18670*/  VIADD R4, R17, 0x60 ;  /* 0x0000006011047836 */ /* 0x000fc60000000000 */
[----:B------:R-:W-:Y:S01]  /*18680*/  @!P1 LOP3.LUT R7, R7, R6, RZ, 0x3c, !PT ;  /* 0x0000000607079212 */ /* 0x000fe200078e3cff */
[----:B------:R-:W-:-:S04]  /*18690*/  IMAD.MOV.U32 R0, RZ, RZ, R14 ;  /* 0x000000ffff007224 */ /* 0x000fc800078e000e */
[----:B------:R-:W-:Y:S01]  /*186a0*/  @!PT LDS RZ, [RZ] ;  /* 0x00000000fffff984 */ /* 0x000fe20000000800 */
[----:B------:R-:W-:Y:S01]  /*186b0*/  @!PT LDS RZ, [RZ] ;  /* 0x00000000fffff984 */ /* 0x000fe20000000800 */
[----:B------:R-:W-:Y:S01]  /*186c0*/  @!PT LDS RZ, [RZ] ;  /* 0x00000000fffff984 */ /* 0x000fe20000000800 */
[----:B------:R0:W-:Y:S01]  /*186d0*/  @!P1 LDGSTS.E.BYPASS.LTC128B.128 [R10+0xc000], desc[UR40][R6.64], !P0 ;  /* 0x0c000000060a9fae */ /* 0x0001e2000c101d68 */
[----:B------:R-:W-:-:S13]  /*186e0*/  ISETP.GE.AND P1, PT, R4, R2, PT ;  /* 0x000000020400720c */ /* 0x000fda0003f26270 */
[----:B0-----:R-:W-:Y:S05]  /*186f0*/  WARPSYNC.COLLECTIVE R15, `(.L_x_730) ;  /* 0x000000000f087348 */ /* 0x001fea0003c00000 */
[----:B------:R1:W2:Y:S02]  /*18700*/  SHFL.IDX P6, R14, R13, R12, R11 ;  /* 0x0000000c0d0e7389 */ /* 0x0002a400000c000b */
[----:B012---:R-:W-:Y:S01]  /*18710*/  ENDCOLLECTIVE ;  /* 0x000000000000791b */ /* 0x007fe20003800000 */
.L_x_730:
[----:B------:R-:W-:Y:S01]  /*18720*/  MOV R13, R3 ;  /* 0x00000003000d7202 */ /* 0x000fe20000000f00 */
[----:B------:R-:W-:Y:S02]  /*18730*/  IMAD.MOV.U32 R12, RZ, RZ, RZ ;  /* 0x000000ffff0c7224 */ /* 0x000fe400078e00ff */
[----:B------:R-:W-:-:S07]  /*18740*/  IMAD.MOV.U32 R6, RZ, RZ, R14 ;  /* 0x000000ffff067224 */ /* 0x000fce00078e000e */
[----:B------:R-:W-:Y:S05]  /*18750*/  WARPSYNC.COLLECTIVE R15, `(.L_x_731) ;  /* 0x000000000f087348 */ /* 0x000fea0003c00000 */
[----:B------:R0:W1:Y:S02]  /*18760*/  SHFL.IDX P6, R14, R13, R12, R11 ;  /* 0x0000000c0d0e7389 */ /* 0x00006400000c000b */
[----:B01----:R-:W-:Y:S01]  /*18770*/  ENDCOLLECTIVE ;  /* 0x000000000000791b */ /* 0x003fe20003800000 */
.L_x_731:
[----:B------:R-:W-:-:S05]  /*18780*/  @!P1 IADD3 R6, P3, R20, R6, RZ ;  /* 0x0000000614069210 */ /* 0x000fca0007f7e0ff */
[----:B------:R-:W-:-:S05]  /*18790*/  @!P1 IMAD.X R7, RZ, RZ, R0, P3 ;  /* 0x000000ffff079224 */ /* 0x000fca00018e0600 */
        /* <DEDUP_REMOVED lines=9> */
.L_x_732:
        /* <DEDUP_REMOVED lines=8> */
.L_x_733:
[----:B------:R-:W-:-:S05]  /*188b0*/  @!P1 IADD3 R0, P3, R20, R0, RZ ;  /* 0x0000000014009210 */ /* 0x000fca0007f7e0ff */
[----:B------:R-:W-:Y:S02]  /*188c0*/  @!P1 IMAD.X R4, RZ, RZ, R4, P3 ;  /* 0x000000ffff049224 */ /* 0x000fe400018e0604 */
[----:B------:R-:W-:-:S03]  /*188d0*/  @!P1 IMAD.MOV.U32 R6, RZ, RZ, R0 ;  /* 0x000000ffff069224 */ /* 0x000fc600078e0000 */
[----:B------:R-:W-:Y:S01]  /*188e0*/  @!P1 MOV R7, R4 ;  /* 0x0000000400079202 */ /* 0x000fe20000000f00 */
[----:B------:R-:W-:-:S04]  /*188f0*/  IMAD.MOV.U32 R13, RZ, RZ, R5 ;  /* 0x000000ffff0d7224 */ /* 0x000fc800078e0005 */
[----:B------:R-:W-:Y:S01]  /*18900*/  @!PT LDS RZ, [RZ] ;  /* 0x00000000fffff984 */ /* 0x000fe20000000800 */
[----:B------:R-:W-:Y:S01]  /*18910*/  @!PT LDS RZ, [RZ] ;  /* 0x00000000fffff984 */ /* 0x000fe20000000800 */
[----:B------:R-:W-:Y:S01]  /*18920*/  @!PT LDS RZ, [RZ] ;  /* 0x00000000fffff984 */ /* 0x000fe20000000800 */
[----:B------:R0:W-:Y:S01]  /*18930*/  @!P1 LDGSTS.E.BYPASS.LTC128B.128 [R10+0xd000], desc[UR40][R6.64], !P0 ;  /* 0x0d000000060a9fae */ /* 0x0001e2000c101d68 */
[----:B------:R-:W-:-:S07]  /*18940*/  IMAD.MOV.U32 R3, RZ, RZ, R14 ;  /* 0x000000ffff037224 */ /* 0x000fce00078e000e */
[----:B0-----:R-:W-:Y:S05]  /*18950*/  WARPSYNC.COLLECTIVE R15, `(.L_x_734) ;  /* 0x000000000f087348 */ /* 0x001fea0003c00000 */
[----:B------:R1:W2:Y:S02]  /*18960*/  SHFL.IDX P6, R14, R13, R12, R11 ;  /* 0x0000000c0d0e7389 */ /* 0x0002a400000c000b */
[----:B012---:R-:W-:Y:S01]  /*18970*/  ENDCOLLECTIVE ;  /* 0x000000000000791b */ /* 0x007fe20003800000 */
.L_x_734:
[----:B------:R-:W-:Y:S01]  /*18980*/  IMAD.MOV.U32 R5, RZ, RZ, R14 ;  /* 0x000000ffff057224 */ /* 0x000fe200078e000e */
[----:B------:R-:W-:Y:S06]  /*18990*/  BRA `(.L_x_735) ;  /* 0xffffffb0008c7947 */ /* 0x000fec000383ffff */
.L_x_594:
[----:B-1----:R1:W2:Y:S02]  /*189a0*/  SYNCS.PHASECHK.TRANS64.TRYWAIT P0, [R22+URZ+0x13220], R0 ;  /* 0x01322000160075a7 */ /* 0x0022a4000800017f */
[----:B--2---:R-:W-:Y:S05]  /*189b0*/  @!P0 NANOSLEEP.SYNCS 0x989680 ;  /* 0x009896800000895d */ /* 0x004fea0003900000 */
[----:B------:R-:W2:Y:S02]  /*189c0*/  @!P0 SYNCS.PHASECHK.TRANS64 P0, [R22+URZ+0x13220], R0 ;  /* 0x01322000160085a7 */ /* 0x000ea4000800007f */
[----:B--2---:R-:W-:Y:S05]  /*189d0*/  @!P0 BRA `(.L_x_594) ;  /* 0xfffffffc00f08947 */ /* 0x004fea000383ffff */
[----:B------:R-:W-:Y:S05]  /*189e0*/  BRA `(.L_x_736) ;  /* 0xffffffb000e87947 */ /* 0x000fea000383ffff */
.L_x_598:
[----:B0-----:R0:W1:Y:S02]  /*189f0*/  SYNCS.PHASECHK.TRANS64.TRYWAIT P0, [R6+URZ+0x13280], R28 ;  /* 0x0132801c060075a7 */ /* 0x001064000800017f */
[----:B-1----:R-:W-:Y:S05]  /*18a00*/  @!P0 NANOSLEEP.SYNCS 0x989680 ;  /* 0x009896800000895d */ /* 0x002fea0003900000 */
[----:B------:R-:W1:Y:S02]  /*18a10*/  @!P0 SYNCS.PHASECHK.TRANS64 P0, [R6+URZ+0x13280], R28 ;  /* 0x0132801c060085a7 */ /* 0x000e64000800007f */
[----:B-1----:R-:W-:Y:S05]  /*18a20*/  @!P0 BRA `(.L_x_598) ;  /* 0xfffffffc00f08947 */ /* 0x002fea000383ffff */
[----:B------:R-:W-:Y:S05]  /*18a30*/  BRA `(.L_x_737) ;  /* 0xffffffb800247947 */ /* 0x000fea000383ffff */
.L_x_599:
[----:B------:R-:W-:Y:S01]  /*18a40*/  BSSY B0, `(.L_x_738) ;  /* 0x0000008000007945 */ /* 0x000fe20003800000 */
[----:B------:R-:W-:Y:S01]  /*18a50*/  IMAD.MOV.U32 R13, RZ, RZ, R10 ;  /* 0x000000ffff0d7224 */ /* 0x000fe200078e000a */
[----:B------:R-:W-:Y:S01]  /*18a60*/  MOV R11, 0x1c1f ;  /* 0x00001c1f000b7802 */ /* 0x000fe20000000f00 */
[----:B------:R-:W-:Y:S02]  /*18a70*/  IMAD.MOV.U32 R12, RZ, RZ, RZ ;  /* 0x000000ffff0c7224 */ /* 0x000fe400078e00ff */
[----:B------:R-:W-:-:S07]  /*18a80*/  IMAD.MOV.U32 R15, RZ, RZ, -0x1 ;  /* 0xffffffffff0f7424 */ /* 0x000fce00078e00ff */
[----:B0-----:R-:W-:Y:S05]  /*18a90*/  WARPSYNC.COLLECTIVE R15, `(.L_x_739) ;  /* 0x000000000f087348 */ /* 0x001fea0003c00000 */
[----:B------:R1:W2:Y:S02]  /*18aa0*/  SHFL.IDX P6, R14, R13, R12, R11 ;  /* 0x0000000c0d0e7389 */ /* 0x0002a400000c000b */
[----:B012---:R-:W-:Y:S01]  /*18ab0*/  ENDCOLLECTIVE ;  /* 0x000000000000791b */ /* 0x007fe20003800000 */
.L_x_739:
[----:B------:R-:W-:Y:S05]  /*18ac0*/  BSYNC B0 ;  /* 0x0000000000007941 */ /* 0x000fea0003800000 */
.L_x_738:
[----:B------:R-:W0:Y:S01]  /*18ad0*/  S2R R2, SR_TID.X ;  /* 0x0000000000027919 */ /* 0x000e220000002100 */
[----:B------:R-:W-:Y:S02]  /*18ae0*/  IMAD.MOV.U32 R13, RZ, RZ, R9 ;  /* 0x000000ffff0d7224 */ /* 0x000fe400078e0009 */
[----:B------:R-:W-:Y:S02]  /*18af0*/  IMAD.MOV.U32 R12, RZ, RZ, RZ ;  /* 0x000000ffff0c7224 */ /* 0x000fe400078e00ff */
[----:B------:R-:W-:Y:S02]  /*18b00*/  IMAD.MOV.U32 R11, RZ, RZ, 0x1c1f ;  /* 0x00001c1fff0b7424 */ /* 0x000fe400078e00ff */
[----:B------:R-:W-:Y:S02]  /*18b10*/  IMAD.MOV.U32 R15, RZ, RZ, -0x1 ;  /* 0xffffffffff0f7424 */ /* 0x000fe400078e00ff */
[----:B------:R-:W-:Y:S02]  /*18b20*/  IMAD.MOV.U32 R3, RZ, RZ, R14 ;  /* 0x000000ffff037224 */ /* 0x000fe400078e000e */
[----:B------:R-:W-:-:S07]  /*18b30*/  IMAD.IADD R7, R22, 0x1, R7 ;  /* 0x0000000116077824 */ /* 0x000fce00078e0207 */
[----:B0-----:R-:W-:Y:S05]  /*18b40*/  WARPSYNC.COLLECTIVE R15, `(.L_x_740) ;  /* 0x000000000f087348 */ /* 0x001fea0003c00000 */
[----:B------:R1:W2:Y:S02]  /*18b50*/  SHFL.IDX P6, R14, R13, R12, R11 ;  /* 0x0000000c0d0e7389 */ /* 0x0002a400000c000b */
[----:B012---:R-:W-:Y:S01]  /*18b60*/  ENDCOLLECTIVE ;  /* 0x000000000000791b */ /* 0x007fe20003800000 */
.L_x_740:
[----:B------:R-:W-:Y:S02]  /*18b70*/  IMAD.MOV.U32 R13, RZ, RZ, R10 ;  /* 0x000000ffff0d7224 */ /* 0x000fe400078e000a */
[----:B------:R-:W-:Y:S02]  /*18b80*/  IMAD.MOV.U32 R12, RZ, RZ, 0x1 ;  /* 0x00000001ff0c7424 */ /* 0x000fe400078e00ff */
[----:B------:R-:W-:Y:S01]  /*18b90*/  IMAD.SHL.U32 R15, R2, 0x10, RZ ;  /* 0x00000010020f7824 */ /* 0x000fe200078e00ff */
[----:B------:R-:W-:-:S04]  /*18ba0*/  MOV R2, R14 ;  /* 0x0000000e00027202 */ /* 0x000fc80000000f00 */
[----:B------:R-:W-:-:S04]  /*18bb0*/  LOP3.LUT R15, R15, 0x30, RZ, 0xc0, !PT ;  /* 0x000000300f0f7812 */ /* 0x000fc800078ec0ff */
[----:B------:R-:W-:Y:S01]  /*18bc0*/  IADD3 R2, P0, R15, R2, RZ ;  /* 0x000000020f027210 */ /* 0x000fe20007f1e0ff */
[----:B------:R-:W-:-:S04]  /*18bd0*/  IMAD.MOV.U32 R15, RZ, RZ, -0x1 ;  /* 0xffffffffff0f7424 */ /* 0x000fc800078e00ff */
[----:B------:R-:W-:-:S08]  /*18be0*/  IMAD.X R3, RZ, RZ, R3, P0 ;  /* 0x000000ffff037224 */ /* 0x000fd000000e0603 */
[----:B------:R-:W-:Y:S05]  /*18bf0*/  WARPSYNC.COLLECTIVE R15, `(.L_x_741) ;  /* 0x000000000f087348 */ /* 0x000fea0003c00000 */
[----:B------:R0:W1:Y:S02]  /*18c00*/  SHFL.IDX P6, R14, R13, R12, R11 ;  /* 0x0000000c0d0e7389 */ /* 0x00006400000c000b */
[----:B01----:R-:W-:Y:S01]  /*18c10*/  ENDCOLLECTIVE ;  /* 0x000000000000791b */ /* 0x003fe20003800000 */
.L_x_741:
        /* <DEDUP_REMOVED lines=10> */
.L_x_742:
        /* <DEDUP_REMOVED lines=11> */
.L_x_743:
        /* <DEDUP_REMOVED lines=10> */
.L_x_744:
        /* <DEDUP_REMOVED lines=11> */
.L_x_745:
        /* <DEDUP_REMOVED lines=10> */
.L_x_746:
[----:B------:R-:W-:Y:S02]  /*18f60*/  IMAD.MOV.U32 R13, RZ, RZ, R17 ;  /* 0x000000ffff0d7224 */ /* 0x000fe400078e0011 */
[----:B------:R-:W-:Y:S01]  /*18f70*/  IMAD.MOV.U32 R12, RZ, RZ, RZ ;  /* 0x000000ffff0c7224 */ /* 0x000fe200078e00ff */
[----:B------:R-:W-:Y:S01]  /*18f80*/  SHF.L.U32 R3, R3, 0x4, RZ ;  /* 0x0000000403037819 */ /* 0x000fe200000006ff */
[----:B------:R-:W-:-:S07]  /*18f90*/  IMAD.MOV.U32 R2, RZ, RZ, R14 ;  /* 0x000000ffff027224 */ /* 0x000fce00078e000e */
[----:B------:R-:W-:Y:S05]  /*18fa0*/  WARPSYNC.COLLECTIVE R15, `(.L_x_747) ;  /* 0x000000000f087348 */ /* 0x000fea0003c00000 */
[----:B------:R0:W1:Y:S02]  /*18fb0*/  SHFL.IDX P6, R14, R13, R12, R11 ;  /* 0x0000000c0d0e7389 */ /* 0x00006400000c000b */
[----:B01----:R-:W-:Y:S01]  /*18fc0*/  ENDCOLLECTIVE ;  /* 0x000000000000791b */ /* 0x003fe20003800000 */
.L_x_747:
[----:B------:R-:W-:-:S04]  /*18fd0*/  LOP3.LUT R3, R3, 0x30, RZ, 0xc0, !PT ;  /* 0x0000003003037812 */ /* 0x000fc800078ec0ff */
[----:B------:R-:W-:-:S05]  /*18fe0*/  IADD3 R2, P0, R3, R2, RZ ;  /* 0x0000000203027210 */ /* 0x000fca0007f1e0ff */
[----:B------:R-:W-:Y:S02]  /*18ff0*/  IMAD.X R3, RZ, RZ, R10, P0 ;  /* 0x000000ffff037224 */ /* 0x000fe400000e060a */
[----:B------:R-:W-:-:S03]  /*19000*/  IMAD.MOV.U32 R13, RZ, RZ, R20 ;  /* 0x000000ffff0d7224 */ /* 0x000fc600078e0014 */
        /* <DEDUP_REMOVED lines=8> */
.L_x_748:
[----:B------:R-:W-:Y:S01]  /*19090*/  IMAD.MOV.U32 R2, RZ, RZ, R14 ;  /* 0x000000ffff027224 */ /* 0x000fe200078e000e */
[----:B------:R-:W-:Y:S06]  /*190a0*/  BRA `(.L_x_749) ;  /* 0xffffffb400947947 */ /* 0x000fec000383ffff */
.L_x_604:
[----:B---3--:R3:W4:Y:S02]  /*190b0*/  SYNCS.PHASECHK.TRANS64.TRYWAIT P0, [R6+URZ+0x13240], R28 ;  /* 0x0132401c060075a7 */ /* 0x008724000800017f */
[----:B----4-:R-:W-:Y:S05]  /*190c0*/  @!P0 NANOSLEEP.SYNCS 0x989680 ;  /* 0x009896800000895d */ /* 0x010fea0003900000 */
[----:B------:R-:W4:Y:S02]  /*190d0*/  @!P0 SYNCS.PHASECHK.TRANS64 P0, [R6+URZ+0x13240], R28 ;  /* 0x0132401c060085a7 */ /* 0x000f24000800007f */
[----:B----4-:R-:W-:Y:S05]  /*190e0*/  @!P0 BRA `(.L_x_604) ;  /* 0xfffffffc00f08947 */ /* 0x010fea000383ffff */
[----:B------:R-:W-:Y:S05]  /*190f0*/  BRA `(.L_x_750) ;  /* 0xffffffb400f07947 */ /* 0x000fea000383ffff */
.L_x_605:
[----:B------:R-:W-:Y:S01]  /*19100*/  BSSY B0, `(.L_x_751) ;  /* 0x0000008000007945 */ /* 0x000fe20003800000 */
[----:B------:R-:W-:Y:S01]  /*19110*/  MOV R13, R8 ;  /* 0x00000008000d7202 */ /* 0x000fe20000000f00 */
[----:B------:R-:W-:Y:S02]  /*19120*/  IMAD.MOV.U32 R12, RZ, RZ, RZ ;  /* 0x000000ffff0c7224 */ /* 0x000fe400078e00ff */
[----:B------:R-:W-:Y:S02]  /*19130*/  IMAD.MOV.U32 R11, RZ, RZ, 0x1c1f ;  /* 0x00001c1fff0b7424 */ /* 0x000fe400078e00ff */
[----:B------:R-:W-:-:S07]  /*19140*/  IMAD.MOV.U32 R15, RZ, RZ, -0x1 ;  /* 0xffffffffff0f7424 */ /* 0x000fce00078e00ff */
[----:B0123--:R-:W-:Y:S05]  /*19150*/  WARPSYNC.COLLECTIVE R15, `(.L_x_752) ;  /* 0x000000000f087348 */ /* 0x00ffea0003c00000 */
[----:B------:R4:W0:Y:S02]  /*19160*/  SHFL.IDX P6, R14, R13, R12, R11 ;  /* 0x0000000c0d0e7389 */ /* 0x00082400000c000b */
[----:B01234-:R-:W-:Y:S01]  /*19170*/  ENDCOLLECTIVE ;  /* 0x000000000000791b */ /* 0x01ffe20003800000 */
.L_x_752:
[----:B------:R-:W-:Y:S05]  /*19180*/  BSYNC B0 ;  /* 0x0000000000007941 */ /* 0x000fea0003800000 */
.L_x_751:
        /* <DEDUP_REMOVED lines=8> */
.L_x_753:
[----:B------:R-:W-:Y:S02]  /*19210*/  IMAD.MOV.U32 R13, RZ, RZ, R8 ;  /* 0x000000ffff0d7224 */ /* 0x000fe400078e0008 */
[----:B------:R-:W-:Y:S02]  /*19220*/  IMAD.MOV.U32 R12, RZ, RZ, 0x1 ;  /* 0x00000001ff0c7424 */ /* 0x000fe400078e00ff */
[----:B------:R-:W-:-:S07]  /*19230*/  IMAD.MOV.U32 R2, RZ, RZ, R14 ;  /* 0x000000ffff027224 */ /* 0x000fce00078e000e */
[----:B------:R-:W-:Y:S05]  /*19240*/  WARPSYNC.COLLECTIVE R15, `(.L_x_754) ;  /* 0x000000000f087348 */ /* 0x000fea0003c00000 */
[----:B------:R0:W1:Y:S02]  /*19250*/  SHFL.IDX P6, R14, R13, R12, R11 ;  /* 0x0000000c0d0e7389 */ /* 0x00006400000c000b */
[----:B01----:R-:W-:Y:S01]  /*19260*/  ENDCOLLECTIVE ;  /* 0x000000000000791b */ /* 0x003fe20003800000 */
.L_x_754:
        /* <DEDUP_REMOVED lines=11> */
.L_x_755:
[----:B------:R-:W-:Y:S02]  /*19320*/  IMAD.MOV.U32 R13, RZ, RZ, R8 ;  /* 0x000000ffff0d7224 */ /* 0x000fe400078e0008 */
[----:B------:R-:W-:Y:S02]  /*19330*/  IMAD.MOV.U32 R12, RZ, RZ, 0x2 ;  /* 0x00000002ff0c7424 */ /* 0x000fe400078e00ff */
[----:B------:R-:W-:-:S07]  /*19340*/  IMAD.MOV.U32 R2, RZ, RZ, R14 ;  /* 0x000000ffff027224 */ /* 0x000fce00078e000e */
[----:B------:R-:W-:Y:S05]  /*19350*/  WARPSYNC.COLLECTIVE R15, `(.L_x_756) ;  /* 0x000000000f087348 */ /* 0x000fea0003c00000 */
[----:B------:R0:W1:Y:S02]  /*19360*/  SHFL.IDX P6, R14, R13, R12, R11 ;  /* 0x0000000c0d0e7389 */ /* 0x00006400000c000b */
[----:B01----:R-:W-:Y:S01]  /*19370*/  ENDCOLLECTIVE ;  /* 0x000000000000791b */ /* 0x003fe20003800000 */
.L_x_756:
        /* <DEDUP_REMOVED lines=11> */
.L_x_757:
[----:B------:R-:W-:Y:S01]  /*19430*/  IMAD.MOV.U32 R13, RZ, RZ, R8 ;  /* 0x000000ffff0d7224 */ /* 0x000fe200078e0008 */
[----:B------:R-:W-:Y:S01]  /*19440*/  MOV R12, 0x3 ;  /* 0x00000003000c7802 */ /* 0x000fe20000000f00 */
[----:B------:R-:W-:-:S07]  /*19450*/  IMAD.MOV.U32 R2, RZ, RZ, R14 ;  /* 0x000000ffff027224 */ /* 0x000fce00078e000e */
[----:B------:R-:W-:Y:S05]  /*19460*/  WARPSYNC.COLLECTIVE R15, `(.L_x_758) ;  /* 0x000000000f087348 */ /* 0x000fea0003c00000 */
[----:B------:R0:W1:Y:S02]  /*19470*/  SHFL.IDX P6, R14, R13, R12, R11 ;  /* 0x0000000c0d0e7389 */ /* 0x00006400000c000b */
[----:B01----:R-:W-:Y:S01]  /*19480*/  ENDCOLLECTIVE ;  /* 0x000000000000791b */ /* 0x003fe20003800000 */
.L_x_758:
        /* <DEDUP_REMOVED lines=11> */
.L_x_759:
[----:B------:R-:W-:Y:S02]  /*19540*/  IMAD.MOV.U32 R13, RZ, RZ, R4 ;  /* 0x000000ffff0d7224 */ /* 0x000fe400078e0004 */
[----:B------:R-:W-:Y:S02]  /*19550*/  IMAD.MOV.U32 R12, RZ, RZ, RZ ;  /* 0x000000ffff0c7224 */ /* 0x000fe400078e00ff */
[----:B------:R-:W-:-:S07]  /*19560*/  IMAD.MOV.U32 R2, RZ, RZ, R14 ;  /* 0x000000ffff027224 */ /* 0x000fce00078e000e */
[----:B------:R-:W-:Y:S05]  /*19570*/  WARPSYNC.COLLECTIVE R15, `(.L_x_760) ;  /* 0x000000000f087348 */ /* 0x000fea0003c00000 */
[----:B------:R0:W1:Y:S02]  /*19580*/  SHFL.IDX P6, R14, R13, R12, R11 ;  /* 0x0000000c0d0e7389 */ /* 0x00006400000c000b */
[----:B01----:R-:W-:Y:S01]  /*19590*/  ENDCOLLECTIVE ;  /* 0x000000000000791b */ /* 0x003fe20003800000 */
.L_x_760:
        /* <DEDUP_REMOVED lines=11> */
.L_x_761:
[----:B------:R-:W-:Y:S01]  /*19650*/  IMAD.MOV.U32 R2, RZ, RZ, R14 ;  /* 0x000000ffff027224 */ /* 0x000fe200078e000e */
[----:B------:R-:W-:Y:S06]  /*19660*/  BRA `(.L_x_762) ;  /* 0xffffffb400847947 */ /* 0x000fec000383ffff */
.L_x_610:
[----:B------:R0:W0:Y:S02]  /*19670*/  SYNCS.PHASECHK.TRANS64.TRYWAIT P2, [R2+URZ+0x13270], R0 ;  /* 0x01327000020075a7 */ /* 0x000024000804017f */
[----:B0-----:R-:W-:Y:S05]  /*19680*/  @!P2 NANOSLEEP.SYNCS 0x989680 ;  /* 0x009896800000a95d */ /* 0x001fea0003900000 */
[----:B------:R-:W0:Y:S02]  /*19690*/  @!P2 SYNCS.PHASECHK.TRANS64 P2, [R2+URZ+0x13270], R0 ;  /* 0x013270000200a5a7 */ /* 0x000e24000804007f */
[----:B0-----:R-:W-:Y:S05]  /*196a0*/  @!P2 BRA `(.L_x_610) ;  /* 0xfffffffc00f0a947 */ /* 0x001fea000383ffff */
[----:B------:R-:W-:Y:S05]  /*196b0*/  BRA `(.L_x_763) ;  /* 0xffffffb400e87947 */ /* 0x000fea000383ffff */
.L_x_612:
[----:B------:R0:W0:Y:S02]  /*196c0*/  SYNCS.PHASECHK.TRANS64.TRYWAIT P2, [R2+URZ+0x13260], R0 ;  /* 0x01326000020075a7 */ /* 0x000024000804017f */
[----:B0-----:R-:W-:Y:S05]  /*196d0*/  @!P2 NANOSLEEP.SYNCS 0x989680 ;  /* 0x009896800000a95d */ /* 0x001fea0003900000 */
[----:B------:R-:W0:Y:S02]  /*196e0*/  @!P2 SYNCS.PHASECHK.TRANS64 P2, [R2+URZ+0x13260], R0 ;  /* 0x013260000200a5a7 */ /* 0x000e24000804007f */
[----:B0-----:R-:W-:Y:S05]  /*196f0*/  @!P2 BRA `(.L_x_612) ;  /* 0xfffffffc00f0a947 */ /* 0x001fea000383ffff */
[----:B------:R-:W-:Y:S05]  /*19700*/  BRA `(.L_x_764) ;  /* 0xffffffb400f87947 */ /* 0x000fea000383ffff */
.L_x_620:
[----:B0-----:R0:W1:Y:S02]  /*19710*/  SYNCS.PHASECHK.TRANS64.TRYWAIT P1, [R3+URZ+0x13270], R0 ;  /* 0x01327000030075a7 */ /* 0x001064000802017f */
[----:B-1----:R-:W-:Y:S05]  /*19720*/  @!P1 NANOSLEEP.SYNCS 0x989680 ;  /* 0x009896800000995d */ /* 0x002fea0003900000 */
[----:B------:R-:W1:Y:S02]  /*19730*/  @!P1 SYNCS.PHASECHK.TRANS64 P1, [R3+URZ+0x13270], R0 ;  /* 0x01327000030095a7 */ /* 0x000e64000802007f */
[----:B-1----:R-:W-:Y:S05]  /*19740*/  @!P1 BRA `(.L_x_620) ;  /* 0xfffffffc00f09947 */ /* 0x002fea000383ffff */
[----:B------:R-:W-:Y:S05]  /*19750*/  BRA `(.L_x_765) ;  /* 0xffffffbc00407947 */ /* 0x000fea000383ffff */
.L_x_622:
[----:B0-----:R0:W1:Y:S02]  /*19760*/  SYNCS.PHASECHK.TRANS64.TRYWAIT P1, [R3+URZ+0x13260], R0 ;  /* 0x01326000030075a7 */ /* 0x001064000802017f */
[----:B-1----:R-:W-:Y:S05]  /*19770*/  @!P1 NANOSLEEP.SYNCS 0x989680 ;  /* 0x009896800000995d */ /* 0x002fea0003900000 */
[----:B------:R-:W1:Y:S02]  /*19780*/  @!P1 SYNCS.PHASECHK.TRANS64 P1, [R3+URZ+0x13260], R0 ;  /* 0x01326000030095a7 */ /* 0x000e64000802007f */
[----:B-1----:R-:W-:Y:S05]  /*19790*/  @!P1 BRA `(.L_x_622) ;  /* 0xfffffffc00f09947 */ /* 0x002fea000383ffff */
[----:B------:R-:W-:Y:S05]  /*197a0*/  BRA `(.L_x_766) ;  /* 0xffffffbc00507947 */ /* 0x000fea000383ffff */
.L_x_627:
[----:B------:R-:W-:Y:S01]  /*197b0*/  BSSY B0, `(.L_x_767) ;  /* 0x0000008000007945 */ /* 0x000fe20003800000 */
[----:B------:R-:W-:Y:S02]  /*197c0*/  IMAD.MOV.U32 R13, RZ, RZ, R16 ;  /* 0x000000ffff0d7224 */ /* 0x000fe400078e0010 */
[----:B------:R-:W-:Y:S02]  /*197d0*/  IMAD.MOV.U32 R12, RZ, RZ, RZ ;  /* 0x000000ffff0c7224 */ /* 0x000fe400078e00ff */
[----:B------:R-:W-:Y:S02]  /*197e0*/  IMAD.MOV.U32 R11, RZ, RZ, 0x1f ;  /* 0x0000001fff0b7424 */ /* 0x000fe400078e00ff */
[----:B------:R-:W-:-:S07]  /*197f0*/  IMAD.MOV.U32 R15, RZ, RZ, -0x1 ;  /* 0xffffffffff0f7424 */ /* 0x000fce00078e00ff */
[----:B0----5:R-:W-:Y:S05]  /*19800*/  WARPSYNC.COLLECTIVE R15, `(.L_x_768) ;  /* 0x000000000f087348 */ /* 0x021fea0003c00000 */
[----:B------:R1:W2:Y:S02]  /*19810*/  SHFL.IDX P6, R14, R13, R12, R11 ;  /* 0x0000000c0d0e7389 */ /* 0x0002a400000c000b */
[----:B012--5:R-:W-:Y:S01]  /*19820*/  ENDCOLLECTIVE ;  /* 0x000000000000791b */ /* 0x027fe20003800000 */
.L_x_768:
[----:B------:R-:W-:Y:S05]  /*19830*/  BSYNC B0 ;  /* 0x0000000000007941 */ /* 0x000fea0003800000 */
.L_x_767:
[----:B------:R-:W-:Y:S01]  /*19840*/  IMAD.MOV.U32 R13, RZ, RZ, R16 ;  /* 0x000000ffff0d7224 */ /* 0x000fe200078e0010 */
[----:B------:R-:W-:Y:S01]  /*19850*/  MOV R12, 0x1 ;  /* 0x00000001000c7802 */ /* 0x000fe20000000f00 */
[----:B------:R-:W-:Y:S02]  /*19860*/  IMAD.MOV.U32 R11, RZ, RZ, 0x1f ;  /* 0x0000001fff0b7424 */ /* 0x000fe400078e00ff */
[----:B------:R-:W-:Y:S02]  /*19870*/  IMAD.MOV.U32 R15, RZ, RZ, -0x1 ;  /* 0xffffffffff0f7424 */ /* 0x000fe400078e00ff */
[----:B------:R-:W-:Y:S02]  /*19880*/  IMAD.IADD R5, R19, 0x1, R6 ;  /* 0x0000000113057824 */ /* 0x000fe400078e0206 */
[----:B------:R-:W-:-:S07]  /*19890*/  IMAD.MOV.U32 R0, RZ, RZ, R14 ;  /* 0x000000ffff007224 */ /* 0x000fce00078e000e */
[----:B------:R-:W-:Y:S05]  /*198a0*/  WARPSYNC.COLLECTIVE R15, `(.L_x_769) ;  /* 0x000000000f087348 */ /* 0x000fea0003c00000 */
[----:B------:R0:W1:Y:S02]  /*198b0*/  SHFL.IDX P6, R14, R13, R12, R11 ;  /* 0x0000000c0d0e7389 */ /* 0x00006400000c000b */
[----:B01----:R-:W-:Y:S01]  /*198c0*/  ENDCOLLECTIVE ;  /* 0x000000000000791b */ /* 0x003fe20003800000 */
.L_x_769:
[----:B------:R-:W-:Y:S02]  /*198d0*/  ULDC UR4, c[0x0][0xc3c] ;  /* 0x00030f0000047ab9 */ /* 0x000fe40000000800 */
[----:B------:R-:W-:-:S13]  /*198e0*/  ISETP.GE.OR P1, PT, R5, UR4, !P0 ;  /* 0x0000000405007c0c */ /* 0x000fda000c726670 */
[----:B------:R-:W0:Y:S01]  /*198f0*/  @!P1 LDC.64 R2, c[0x0][0xc80] ;  /* 0x00032000ff029b82 */ /* 0x000e220000000a00 */
[----:B------:R-:W-:Y:S01]  /*19900*/  MOV R11, RZ ;  /* 0x000000ff000b7202 */ /* 0x000fe20000000f00 */
[----:B------:R-:W-:Y:S02]  /*19910*/  IMAD.MOV.U32 R4, RZ, RZ, R14 ;  /* 0x000000ffff047224 */ /* 0x000fe400078e000e */
[----:B0-----:R-:W-:-:S06]  /*19920*/  @!P1 IMAD.WIDE R2, R5, 0x4, R2 ;  /* 0x0000000405029825 */ /* 0x001fcc00078e0202 */
[----:B------:R0:W2:Y:S01]  /*19930*/  @!P1 LDG.E R3, desc[UR40][R2.64] ;  /* 0x0000002802039981 */ /* 0x0000a2000c1e1900 */
[C---:B------:R-:W-:Y:S02]  /*19940*/  ISETP.GE.U32.AND P2, PT, R6.reuse, 0x2, PT ;  /* 0x000000020600780c */ /* 0x040fe40003f46070 */
[C---:B------:R-:W-:Y:S02]  /*19950*/  ISETP.GE.U32.AND P3, PT, R6.reuse, 0x4, PT ;  /* 0x000000040600780c */ /* 0x040fe40003f66070 */
[C---:B------:R-:W-:Y:S02]  /*19960*/  ISETP.GE.U32.AND P4, PT, R6.reuse, 0x8, PT ;  /* 0x000000080600780c */ /* 0x040fe40003f86070 */
[C---:B------:R-:W-:Y:S01]  /*19970*/  ISETP.GE.U32.AND P5, PT, R6.reuse, 0x10, PT ;  /* 0x000000100600780c */ /* 0x040fe20003fa6070 */
[----:B0-----:R-:W-:Y:S02]  /*19980*/  IMAD.MOV.U32 R2, RZ, RZ, RZ ;  /* 0x000000ffff027224 */ /* 0x001fe400078e00ff */
[----:B--2---:R-:W-:Y:S01]  /*19990*/  @!P1 IMAD.MOV.U32 R2, RZ, RZ, R3 ;  /* 0x000000ffff029224 */ /* 0x004fe200078e0003 */
[----:B------:R-:W-:-:S03]  /*199a0*/  ISETP.NE.AND P1, PT, R6, RZ, PT ;  /* 0x000000ff0600720c */ /* 0x000fc60003f25270 */
[----:B------:R-:W-:-:S10]  /*199b0*/  IMAD.MOV.U32 R13, RZ, RZ, R2 ;  /* 0x000000ffff0d7224 */ /* 0x000fd400078e0002 */
[----:B------:R-:W-:Y:S05]  /*199c0*/  WARPSYNC.COLLECTIVE R15, `(.L_x_770) ;  /* 0x000000000f087348 */ /* 0x000fea0003c00000 */
[----:B------:R0:W1:Y:S02]  /*199d0*/  SHFL.UP P6, R14, R13, R12, R11 ;  /* 0x0400000c0d0e7389 */ /* 0x00006400000c000b */
[----:B01----:R-:W-:Y:S01]  /*199e0*/  ENDCOLLECTIVE ;  /* 0x000000000000791b */ /* 0x003fe20003800000 */
.L_x_770:
[----:B------:R-:W-:Y:S01]  /*199f0*/  IMAD.MOV.U32 R12, RZ, RZ, 0x2 ;  /* 0x00000002ff0c7424 */ /* 0x000fe200078e00ff */
[----:B------:R-:W-:-:S05]  /*19a00*/  SEL R5, R14, RZ, P1 ;  /* 0x000000ff0e057207 */ /* 0x000fca0000800000 */
[----:B------:R-:W-:-:S04]  /*19a10*/  IMAD.IADD R3, R2, 0x1, R5 ;  /* 0x0000000102037824 */ /* 0x000fc800078e0205 */
[----:B------:R-:W-:-:S07]  /*19a20*/  IMAD.MOV.U32 R13, RZ, RZ, R3 ;  /* 0x000000ffff0d7224 */ /* 0x000fce00078e0003 */
[----:B------:R-:W-:Y:S05]  /*19a30*/  WARPSYNC.COLLECTIVE R15, `(.L_x_771) ;  /* 0x000000000f087348 */ /* 0x000fea0003c00000 */
[----:B------:R0:W1:Y:S02]  /*19a40*/  SHFL.UP P6, R14, R13, R12, R11 ;  /* 0x0400000c0d0e7389 */ /* 0x00006400000c000b */
[----:B01----:R-:W-:Y:S01]  /*19a50*/  ENDCOLLECTIVE ;  /* 0x000000000000791b */ /* 0x003fe20003800000 */
.L_x_771:
[----:B------:R-:W-:Y:S01]  /*19a60*/  IMAD.MOV.U32 R12, RZ, RZ, 0x4 ;  /* 0x00000004ff0c7424 */ /* 0x000fe200078e00ff */
[----:B------:R-:W-:-:S05]  /*19a70*/  SEL R14, R14, RZ, P2 ;  /* 0x000000ff0e0e7207 */ /* 0x000fca0001000000 */
[----:B------:R-:W-:-:S04]  /*19a80*/  IMAD.IADD R3, R3, 0x1, R14 ;  /* 0x0000000103037824 */ /* 0x000fc800078e020e */
[----:B------:R-:W-:-:S07]  /*19a90*/  IMAD.MOV.U32 R13, RZ, RZ, R3 ;  /* 0x000000ffff0d7224 */ /* 0x000fce00078e0003 */
[----:B------:R-:W-:Y:S05]  /*19aa0*/  WARPSYNC.COLLECTIVE R15, `(.L_x_772) ;  /* 0x000000000f087348 */ /* 0x000fea0003c00000 */
[----:B------:R0:W1:Y:S02]  /*19ab0*/  SHFL.UP P6, R14, R13, R12, R11 ;  /* 0x0400000c0d0e7389 */ /* 0x00006400000c000b */
[----:B01----:R-:W-:Y:S01]  /*19ac0*/  ENDCOLLECTIVE ;  /* 0x000000000000791b */ /* 0x003fe20003800000 */
.L_x_772:
[----:B------:R-:W-:Y:S01]  /*19ad0*/  IMAD.MOV.U32 R12, RZ, RZ, 0x8 ;  /* 0x00000008ff0c7424 */ /* 0x000fe200078e00ff */
[----:B------:R-:W-:-:S05]  /*19ae0*/  SEL R14, R14, RZ, P3 ;  /* 0x000000ff0e0e7207 */ /* 0x000fca0001800000 */
[----:B------:R-:W-:-:S05]  /*19af0*/  IMAD.IADD R3, R3, 0x1, R14 ;  /* 0x0000000103037824 */ /* 0x000fca00078e020e */
[----:B------:R-:W-:-:S07]  /*19b00*/  MOV R13, R3 ;  /* 0x00000003000d7202 */ /* 0x000fce0000000f00 */
[----:B------:R-:W-:Y:S05]  /*19b10*/  WARPSYNC.COLLECTIVE R15, `(.L_x_773) ;  /* 0x000000000f087348 */ /* 0x000fea0003c00000 */
[----:B------:R0:W1:Y:S02]  /*19b20*/  SHFL.UP P6, R14, R13, R12, R11 ;  /* 0x0400000c0d0e7389 */ /* 0x00006400000c000b */
[----:B01----:R-:W-:Y:S01]  /*19b30*/  ENDCOLLECTIVE ;  /* 0x000000000000791b */ /* 0x003fe20003800000 */
.L_x_773:
[----:B------:R-:W-:Y:S01]  /*19b40*/  IMAD.MOV.U32 R12, RZ, RZ, 0x10 ;  /* 0x00000010ff0c7424 */ /* 0x000fe200078e00ff */
[----:B------:R-:W-:-:S05]  /*19b50*/  SEL R14, R14, RZ, P4 ;  /* 0x000000ff0e0e7207 */ /* 0x000fca0002000000 */
[----:B------:R-:W-:-:S04]  /*19b60*/  IMAD.IADD R3, R3, 0x1, R14 ;  /* 0x0000000103037824 */ /* 0x000fc800078e020e */
[----:B------:R-:W-:-:S07]  /*19b70*/  IMAD.MOV.U32 R13, RZ, RZ, R3 ;  /* 0x000000ffff0d7224 */ /* 0x000fce00078e0003 */
[----:B------:R-:W-:Y:S05]  /*19b80*/  WARPSYNC.COLLECTIVE R15, `(.L_x_774) ;  /* 0x000000000f087348 */ /* 0x000fea0003c00000 */
[----:B------:R0:W1:Y:S02]  /*19b90*/  SHFL.UP P6, R14, R13, R12, R11 ;  /* 0x0400000c0d0e7389 */ /* 0x00006400000c000b */
[----:B01----:R-:W-:Y:S01]  /*19ba0*/  ENDCOLLECTIVE ;  /* 0x000000000000791b */ /* 0x003fe20003800000 */
.L_x_774:
[----:B------:R-:W-:Y:S01]  /*19bb0*/  IMAD.MOV.U32 R12, RZ, RZ, 0x1f ;  /* 0x0000001fff0c7424 */ /* 0x000fe200078e00ff */
[----:B------:R-:W-:Y:S02]  /*19bc0*/  MOV R11, 0x1f ;  /* 0x0000001f000b7802 */ /* 0x000fe40000000f00 */
[----:B------:R-:W-:-:S05]  /*19bd0*/  SEL R14, R14, RZ, P5 ;  /* 0x000000ff0e0e7207 */ /* 0x000fca0002800000 */
[----:B------:R-:W-:-:S04]  /*19be0*/  IMAD.IADD R3, R3, 0x1, R14 ;  /* 0x0000000103037824 */ /* 0x000fc800078e020e */
[----:B------:R-:W-:-:S07]  /*19bf0*/  IMAD.MOV.U32 R13, RZ, RZ, R3 ;  /* 0x000000ffff0d7224 */ /* 0x000fce00078e0003 */
[----:B------:R-:W-:Y:S05]  /*19c00*/  WARPSYNC.COLLECTIVE R15, `(.L_x_775) ;  /* 0x000000000f087348 */ /* 0x000fea0003c00000 */
[----:B------:R0:W1:Y:S02]  /*19c10*/  SHFL.IDX P6, R14, R13, R12, R11 ;  /* 0x0000000c0d0e7389 */ /* 0x00006400000c000b */
[----:B01----:R-:W-:Y:S01]  /*19c20*/  ENDCOLLECTIVE ;  /* 0x000000000000791b */ /* 0x003fe20003800000 */
.L_x_775:
[----:B------:R-:W-:Y:S05]  /*19c30*/  BRA `(.L_x_776) ;  /* 0xffffffbc00ec7947 */ /* 0x000fea000383ffff */
.L_x_632:
[----:B------:R-:W-:Y:S01]  /*19c40*/  BSSY B0, `(.L_x_777) ;  /* 0x0000008000007945 */ /* 0x000fe20003800000 */
[----:B-----5:R-:W-:Y:S02]  /*19c50*/  IMAD.MOV.U32 R13, RZ, RZ, R2 ;  /* 0x000000ffff0d7224 */ /* 0x020fe400078e0002 */
[----:B------:R-:W-:Y:S02]  /*19c60*/  IMAD.MOV.U32 R12, RZ, RZ, 0x1 ;  /* 0x00000001ff0c7424 */ /* 0x000fe400078e00ff */
[----:B------:R-:W-:Y:S02]  /*19c70*/  IMAD.MOV.U32 R11, RZ, RZ, RZ ;  /* 0x000000ffff0b7224 */ /* 0x000fe400078e00ff */
[----:B------:R-:W-:-:S07]  /*19c80*/  IMAD.MOV.U32 R15, RZ, RZ, -0x1 ;  /* 0xffffffffff0f7424 */ /* 0x000fce00078e00ff */
[----:B0-----:R-:W-:Y:S05]  /*19c90*/  WARPSYNC.COLLECTIVE R15, `(.L_x_778) ;  /* 0x000000000f087348 */ /* 0x001fea0003c00000 */
[----:B------:R1:W2:Y:S02]  /*19ca0*/  SHFL.UP P6, R14, R13, R12, R11 ;  /* 0x0400000c0d0e7389 */ /* 0x0002a400000c000b */
[----:B012---:R-:W-:Y:S01]  /*19cb0*/  ENDCOLLECTIVE ;  /* 0x000000000000791b */ /* 0x007fe20003800000 */
.L_x_778:
[----:B------:R-:W-:Y:S05]  /*19cc0*/  BSYNC B0 ;  /* 0x0000000000007941 */ /* 0x000fea0003800000 */
.L_x_777:
[----:B------:R-:W-:Y:S01]  /*19cd0*/  SEL R3, R14, RZ, P1 ;  /* 0x000000ff0e037207 */ /* 0x000fe20000800000 */
[----:B------:R-:W-:Y:S01]  /*19ce0*/  IMAD.MOV.U32 R12, RZ, RZ, 0x2 ;  /* 0x00000002ff0c7424 */ /* 0x000fe200078e00ff */
[----:B------:R-:W-:Y:S01]  /*19cf0*/  MOV R11, RZ ;  /* 0x000000ff000b7202 */ /* 0x000fe20000000f00 */
[----:B------:R-:W-:Y:S02]  /*19d00*/  IMAD.MOV.U32 R15, RZ, RZ, -0x1 ;  /* 0xffffffffff0f7424 */ /* 0x000fe400078e00ff */
[----:B------:R-:W-:-:S04]  /*19d10*/  IMAD.IADD R3, R2, 0x1, R3 ;  /* 0x0000000102037824 */ /* 0x000fc800078e0203 */
[----:B------:R-:W-:-:S07]  /*19d20*/  IMAD.MOV.U32 R13, RZ, RZ, R3 ;  /* 0x000000ffff0d7224 */ /* 0x000fce00078e0003 */
[----:B------:R-:W-:Y:S05]  /*19d30*/  WARPSYNC.COLLECTIVE R15, `(.L_x_779) ;  /* 0x000000000f087348 */ /* 0x000fea0003c00000 */
[----:B------:R0:W1:Y:S02]  /*19d40*/  SHFL.UP P6, R14, R13, R12, R11 ;  /* 0x0400000c0d0e7389 */ /* 0x00006400000c000b */
[----:B01----:R-:W-:Y:S01]  /*19d50*/  ENDCOLLECTIVE ;  /* 0x000000000000791b */ /* 0x003fe20003800000 */
.L_x_779:
[----:B------:R-:W-:Y:S01]  /*19d60*/  IMAD.MOV.U32 R12, RZ, RZ, 0x4 ;  /* 0x00000004ff0c7424 */ /* 0x000fe200078e00ff */
[----:B------:R-:W-:-:S05]  /*19d70*/  SEL R14, R14, RZ, P2 ;  /* 0x000000ff0e0e7207 */ /* 0x000fca0001000000 */
[----:B------:R-:W-:-:S04]  /*19d80*/  IMAD.IADD R3, R3, 0x1, R14 ;  /* 0x0000000103037824 */ /* 0x000fc800078e020e */
[----:B------:R-:W-:-:S07]  /*19d90*/  IMAD.MOV.U32 R13, RZ, RZ, R3 ;  /* 0x000000ffff0d7224 */ /* 0x000fce00078e0003 */
[----:B------:R-:W-:Y:S05]  /*19da0*/  WARPSYNC.COLLECTIVE R15, `(.L_x_780) ;  /* 0x000000000f087348 */ /* 0x000fea0003c00000 */
[----:B------:R0:W1:Y:S02]  /*19db0*/  SHFL.UP P6, R14, R13, R12, R11 ;  /* 0x0400000c0d0e7389 */ /* 0x00006400000c000b */
[----:B01----:R-:W-:Y:S01]  /*19dc0*/  ENDCOLLECTIVE ;  /* 0x000000000000791b */ /* 0x003fe20003800000 */
.L_x_780:
[----:B------:R-:W-:Y:S01]  /*19dd0*/  IMAD.MOV.U32 R12, RZ, RZ, 0x8 ;  /* 0x00000008ff0c7424 */ /* 0x000fe200078e00ff */
[----:B------:R-:W-:-:S05]  /*19de0*/  SEL R14, R14, RZ, P3 ;  /* 0x000000ff0e0e7207 */ /* 0x000fca0001800000 */
[----:B------:R-:W-:-:S04]  /*19df0*/  IMAD.IADD R3, R3, 0x1, R14 ;  /* 0x0000000103037824 */ /* 0x000fc800078e020e */
[----:B------:R-:W-:-:S07]  /*19e00*/  IMAD.MOV.U32 R13, RZ, RZ, R3 ;  /* 0x000000ffff0d7224 */ /* 0x000fce00078e0003 */
[----:B------:R-:W-:Y:S05]  /*19e10*/  WARPSYNC.COLLECTIVE R15, `(.L_x_781) ;  /* 0x000000000f087348 */ /* 0x000fea0003c00000 */
[----:B------:R0:W1:Y:S02]  /*19e20*/  SHFL.UP P6, R14, R13, R12, R11 ;  /* 0x0400000c0d0e7389 */ /* 0x00006400000c000b */
[----:B01----:R-:W-:Y:S01]  /*19e30*/  ENDCOLLECTIVE ;  /* 0x000000000000791b */ /* 0x003fe20003800000 */
.L_x_781:
[----:B------:R-:W-:Y:S01]  /*19e40*/  IMAD.MOV.U32 R12, RZ, RZ, 0x10 ;  /* 0x00000010ff0c7424 */ /* 0x000fe200078e00ff */
[----:B------:R-:W-:-:S04]  /*19e50*/  SEL R14, R14, RZ, P4 ;  /* 0x000000ff0e0e7207 */ /* 0x000fc80002000000 */
[----:B------:R-:W-:-:S05]  /*19e60*/  IADD3 R3, R3, R14, RZ ;  /* 0x0000000e03037210 */ /* 0x000fca0007ffe0ff */
[----:B------:R-:W-:-:S07]  /*19e70*/  IMAD.MOV.U32 R13, RZ, RZ, R3 ;  /* 0x000000ffff0d7224 */ /* 0x000fce00078e0003 */
[----:B------:R-:W-:Y:S05]  /*19e80*/  WARPSYNC.COLLECTIVE R15, `(.L_x_782) ;  /* 0x000000000f087348 */ /* 0x000fea0003c00000 */
[----:B------:R0:W1:Y:S02]  /*19e90*/  SHFL.UP P6, R14, R13, R12, R11 ;  /* 0x0400000c0d0e7389 */ /* 0x00006400000c000b */
[----:B01----:R-:W-:Y:S01]  /*19ea0*/  ENDCOLLECTIVE ;  /* 0x000000000000791b */ /* 0x003fe20003800000 */
.L_x_782:
[----:B------:R-:W-:Y:S02]  /*19eb0*/  IMAD.MOV.U32 R12, RZ, RZ, 0x1f ;  /* 0x0000001fff0c7424 */ /* 0x000fe400078e00ff */
[----:B------:R-:W-:Y:S01]  /*19ec0*/  IMAD.MOV.U32 R11, RZ, RZ, 0x1f ;  /* 0x0000001fff0b7424 */ /* 0x000fe200078e00ff */
[----:B------:R-:W-:-:S05]  /*19ed0*/  SEL R14, R14, RZ, P5 ;  /* 0x000000ff0e0e7207 */ /* 0x000fca0002800000 */
[----:B------:R-:W-:-:S04]  /*19ee0*/  IMAD.IADD R3, R3, 0x1, R14 ;  /* 0x0000000103037824 */ /* 0x000fc800078e020e */
[----:B------:R-:W-:-:S07]  /*19ef0*/  IMAD.MOV.U32 R13, RZ, RZ, R3 ;  /* 0x000000ffff0d7224 */ /* 0x000fce00078e0003 */
[----:B------:R-:W-:Y:S05]  /*19f00*/  WARPSYNC.COLLECTIVE R15, `(.L_x_783) ;  /* 0x000000000f087348 */ /* 0x000fea0003c00000 */
[----:B------:R0:W1:Y:S02]  /*19f10*/  SHFL.IDX P6, R14, R13, R12, R11 ;  /* 0x0000000c0d0e7389 */ /* 0x00006400000c000b */
[----:B01----:R-:W-:Y:S01]  /*19f20*/  ENDCOLLECTIVE ;  /* 0x000000000000791b */ /* 0x003fe20003800000 */
.L_x_783:
[----:B------:R-:W-:Y:S05]  /*19f30*/  BRA `(.L_x_784) ;  /* 0xffffffbc00c87947 */ /* 0x000fea000383ffff */
.L_x_634:
[----:B------:R-:W-:Y:S01]  /*19f40*/  BSSY B0, `(.L_x_785) ;  /* 0x0000006000007945 */ /* 0x000fe20003800000 */
[----:B------:R-:W-:Y:S01]  /*19f50*/  PLOP3.LUT P6, PT, P6, PT, PT, 0x8, 0x0 ;  /* 0x000000000000781c */ /* 0x000fe200037ce170 */
[----:B------:R-:W-:-:S12]  /*19f60*/  IMAD.MOV.U32 R15, RZ, RZ, -0x1 ;  /* 0xffffffffff0f7424 */ /* 0x000fd800078e00ff */
[----:B0----5:R-:W-:Y:S05]  /*19f70*/  WARPSYNC.COLLECTIVE R15, `(.L_x_786) ;  /* 0x000000000f087348 */ /* 0x021fea0003c00000 */
[----:B------:R-:W-:Y:S01]  /*19f80*/  VOTE.ANY R14, PT, P6 ;  /* 0x00000000000e7806 */ /* 0x000fe200030e0100 */
[----:B0----5:R-:W-:Y:S06]  /*19f90*/  ENDCOLLECTIVE ;  /* 0x000000000000791b */ /* 0x021fec0003800000 */
.L_x_786:
[----:B------:R-:W-:Y:S05]  /*19fa0*/  BSYNC B0 ;  /* 0x0000000000007941 */ /* 0x000fea0003800000 */
.L_x_785:
[----:B------:R-:W-:Y:S01]  /*19fb0*/  MOV R5, R14 ;  /* 0x0000000e00057202 */ /* 0x000fe20000000f00 */
[----:B------:R-:W-:Y:S02]  /*19fc0*/  IMAD.MOV.U32 R13, RZ, RZ, R2 ;  /* 0x000000ffff0d7224 */ /* 0x000fe400078e0002 */
[----:B------:R-:W-:Y:S01]  /*19fd0*/  IMAD.MOV.U32 R11, RZ, RZ, 0x1f ;  /* 0x0000001fff0b7424 */ /* 0x000fe200078e00ff */
[----:B------:R-:W0:Y:S01]  /*19fe0*/  POPC R4, R5 ;  /* 0x0000000500047309 */ /* 0x000e220000000000 */
[----:B------:R-:W-:Y:S02]  /*19ff0*/  IMAD.MOV.U32 R15, RZ, RZ, -0x1 ;  /* 0xffffffffff0f7424 */ /* 0x000fe400078e00ff */
[----:B0-----:R-:W-:-:S07]  /*1a000*/  IMAD.MOV.U32 R12, RZ, RZ, R4 ;  /* 0x000000ffff0c7224 */ /* 0x001fce00078e0004 */
[----:B------:R-:W-:Y:S05]  /*1a010*/  WARPSYNC.COLLECTIVE R15, `(.L_x_787) ;  /* 0x000000000f087348 */ /* 0x000fea0003c00000 */
[----:B------:R0:W1:Y:S02]  /*1a020*/  SHFL.IDX P6, R14, R13, R12, R11 ;  /* 0x0000000c0d0e7389 */ /* 0x00006400000c000b */
[----:B01----:R-:W-:Y:S01]  /*1a030*/  ENDCOLLECTIVE ;  /* 0x000000000000791b */ /* 0x003fe20003800000 */
.L_x_787:
[----:B------:R-:W-:Y:S01]  /*1a040*/  IMAD.MOV.U32 R17, RZ, RZ, R14 ;  /* 0x000000ffff117224 */ /* 0x000fe200078e000e */
[----:B------:R-:W-:Y:S06]  /*1a050*/  BRA `(.L_x_788) ;  /* 0xffffffbc00b87947 */ /* 0x000fec000383ffff */
.L_x_636:
[----:B------:R-:W-:Y:S01]  /*1a060*/  BSSY B0, `(.L_x_789) ;  /* 0x0000007000007945 */ /* 0x000fe20003800000 */
[----:B------:R-:W-:Y:S01]  /*1a070*/  IMAD.MOV.U32 R13, RZ, RZ, R3 ;  /* 0x000000ffff0d7224 */ /* 0x000fe200078e0003 */
[----:B------:R-:W-:Y:S01]  /*1a080*/  MOV R15, 0xffffffff ;  /* 0xffffffff000f7802 */ /* 0x000fe20000000f00 */
[----:B------:R-:W-:-:S07]  /*1a090*/  IMAD.MOV.U32 R11, RZ, RZ, 0x1f ;  /* 0x0000001fff0b7424 */ /* 0x000fce00078e00ff */
[----:B0-2--5:R-:W-:Y:S05]  /*1a0a0*/  WARPSYNC.COLLECTIVE R15, `(.L_x_790) ;  /* 0x000000000f087348 */ /* 0x025fea0003c00000 */
[----:B------:R1:W3:Y:S02]  /*1a0b0*/  SHFL.IDX P6, R14, R13, R12, R11 ;  /* 0x0000000c0d0e7389 */ /* 0x0002e400000c000b */
[----:B0123-5:R-:W-:Y:S01]  /*1a0c0*/  ENDCOLLECTIVE ;  /* 0x000000000000791b */ /* 0x02ffe20003800000 */
.L_x_790:
[----:B------:R-:W-:Y:S05]  /*1a0d0*/  BSYNC B0 ;  /* 0x0000000000007941 */ /* 0x000fea0003800000 */
.L_x_789:
[----:B------:R-:W-:Y:S01]  /*1a0e0*/  IMAD.MOV.U32 R2, RZ, RZ, R14 ;  /* 0x000000ffff027224 */ /* 0x000fe200078e000e */
[----:B------:R-:W-:Y:S06]  /*1a0f0*/  BRA `(.L_x_635) ;  /* 0xffffffbc00ac7947 */ /* 0x000fec000383ffff */
.L_x_640:
[----:B0-----:R0:W1:Y:S02]  /*1a100*/  SYNCS.PHASECHK.TRANS64.TRYWAIT P0, [R5+URZ+0x13220], R0 ;  /* 0x01322000050075a7 */ /* 0x001064000800017f */
[----:B-1----:R-:W-:Y:S05]  /*1a110*/  @!P0 NANOSLEEP.SYNCS 0x989680 ;  /* 0x009896800000895d */ /* 0x002fea0003900000 */
[----:B------:R-:W1:Y:S02]  /*1a120*/  @!P0 SYNCS.PHASECHK.TRANS64 P0, [R5+URZ+0x13220], R0 ;  /* 0x01322000050085a7 */ /* 0x000e64000800007f */
[----:B-1----:R-:W-:Y:S05]  /*1a130*/  @!P0 BRA `(.L_x_640) ;  /* 0xfffffffc00f08947 */ /* 0x002fea000383ffff */
[----:B------:R-:W-:Y:S05]  /*1a140*/  BRA `(.L_x_791) ;  /* 0xffffffc000a07947 */ /* 0x000fea000383ffff */
.L_x_641:
        /* <DEDUP_REMOVED lines=11> */
.L_x_793:
[----:B------:R-:W-:Y:S05]  /*1a200*/  BSYNC B0 ;  /* 0x0000000000007941 */ /* 0x000fea0003800000 */
.L_x_792:
[----:B------:R-:W-:Y:S05]  /*1a210*/  BRA `(.L_x_794) ;  /* 0xffffffc000887947 */ /* 0x000fea000383ffff */
.L_x_642:
[----:B------:R-:W-:Y:S01]  /*1a220*/  BSSY B0, `(.L_x_795) ;  /* 0x0000006000007945 */ /* 0x000fe20003800000 */
[----:B------:R-:W-:-:S07]  /*1a230*/  IMAD.MOV.U32 R15, RZ, RZ, -0x1 ;  /* 0xffffffffff0f7424 */ /* 0x000fce00078e00ff */
[----:B0----5:R-:W-:Y:S05]  /*1a240*/  WARPSYNC.COLLECTIVE R15, `(.L_x_796) ;  /* 0x000000000f0c7348 */ /* 0x021fea0003c00000 */
[----:B------:R-:W-:Y:S02]  /*1a250*/  ELECT P6, UR62, PT ;  /* 0x00000000003e782f */ /* 0x000fe400038c0000 */
[----:B------:R-:W-:Y:S01]  /*1a260*/  MOV R14, UR62 ;  /* 0x0000003e000e7c02 */ /* 0x000fe20008000f00 */
[----:B0----5:R-:W-:Y:S10]  /*1a270*/  ENDCOLLECTIVE ;  /* 0x000000000000791b */ /* 0x021ff40003800000 */
.L_x_796:
[----:B------:R-:W-:Y:S05]  /*1a280*/  BSYNC B0 ;  /* 0x0000000000007941 */ /* 0x000fea0003800000 */
.L_x_795:
[----:B------:R-:W-:Y:S05]  /*1a290*/  BRA `(.L_x_797) ;  /* 0xffffffc0007c7947 */ /* 0x000fea000383ffff */
.L_x_644:
[----:B0-----:R0:W1:Y:S02]  /*1a2a0*/  SYNCS.PHASECHK.TRANS64.TRYWAIT P1, [R3+URZ+0x13240], R2 ;  /* 0x01324002030075a7 */ /* 0x001064000802017f */
[----:B-1----:R-:W-:Y:S05]  /*1a2b0*/  @!P1 NANOSLEEP.SYNCS 0x989680 ;  /* 0x009896800000995d */ /* 0x002fea0003900000 */
[----:B------:R-:W1:Y:S02]  /*1a2c0*/  @!P1 SYNCS.PHASECHK.TRANS64 P1, [R3+URZ+0x13240], R2 ;  /* 0x01324002030095a7 */ /* 0x000e64000802007f */
[----:B-1----:R-:W-:Y:S05]  /*1a2d0*/  @!P1 BRA `(.L_x_644) ;  /* 0xfffffffc00f09947 */ /* 0x002fea000383ffff */
[----:B------:R-:W-:Y:S05]  /*1a2e0*/  BRA `(.L_x_798) ;  /* 0xffffffc000a07947 */ /* 0x000fea000383ffff */
.L_x_646:
[----:B-1----:R1:W2:Y:S02]  /*1a2f0*/  SYNCS.PHASECHK.TRANS64.TRYWAIT P1, [R29+URZ+0x13240], R0 ;  /* 0x013240001d0075a7 */ /* 0x0022a4000802017f */
[----:B--2---:R-:W-:Y:S05]  /*1a300*/  @!P1 NANOSLEEP.SYNCS 0x989680 ;  /* 0x009896800000995d */ /* 0x004fea0003900000 */
[----:B------:R-:W2:Y:S02]  /*1a310*/  @!P1 SYNCS.PHASECHK.TRANS64 P1, [R29+URZ+0x13240], R0 ;  /* 0x013240001d0095a7 */ /* 0x000ea4000802007f */
[----:B--2---:R-:W-:Y:S05]  /*1a320*/  @!P1 BRA `(.L_x_646) ;  /* 0xfffffffc00f09947 */ /* 0x004fea000383ffff */
[----:B------:R-:W-:Y:S05]  /*1a330*/  BRA `(.L_x_799) ;  /* 0xffffffc000b07947 */ /* 0x000fea000383ffff */
.L_x_648:
[----:B--2---:R2:W3:Y:S02]  /*1a340*/  SYNCS.PHASECHK.TRANS64.TRYWAIT P1, [R3+URZ+0x13260], R2 ;  /* 0x01326002030075a7 */ /* 0x0044e4000802017f */
[----:B---3--:R-:W-:Y:S05]  /*1a350*/  @!P1 NANOSLEEP.SYNCS 0x989680 ;  /* 0x009896800000995d */ /* 0x008fea0003900000 */
[----:B------:R-:W3:Y:S02]  /*1a360*/  @!P1 SYNCS.PHASECHK.TRANS64 P1, [R3+URZ+0x13260], R2 ;  /* 0x01326002030095a7 */ /* 0x000ee4000802007f */
[----:B---3--:R-:W-:Y:S05]  /*1a370*/  @!P1 BRA `(.L_x_648) ;  /* 0xfffffffc00f09947 */ /* 0x008fea000383ffff */
[----:B------:R-:W-:Y:S05]  /*1a380*/  BRA `(.L_x_800) ;  /* 0xffffffc000ac7947 */ /* 0x000fea000383ffff */
.L_x_650:
[----:B---3--:R3:W4:Y:S02]  /*1a390*/  SYNCS.PHASECHK.TRANS64.TRYWAIT P1, [R29+URZ+0x13260], R0 ;  /* 0x013260001d0075a7 */ /* 0x008724000802017f */
[----:B----4-:R-:W-:Y:S05]  /*1a3a0*/  @!P1 NANOSLEEP.SYNCS 0x989680 ;  /* 0x009896800000995d */ /* 0x010fea0003900000 */
[----:B------:R-:W4:Y:S02]  /*1a3b0*/  @!P1 SYNCS.PHASECHK.TRANS64 P1, [R29+URZ+0x13260], R0 ;  /* 0x013260001d0095a7 */ /* 0x000f24000802007f */
[----:B----4-:R-:W-:Y:S05]  /*1a3c0*/  @!P1 BRA `(.L_x_650) ;  /* 0xfffffffc00f09947 */ /* 0x010fea000383ffff */
[----:B------:R-:W-:Y:S05]  /*1a3d0*/  BRA `(.L_x_801) ;  /* 0xffffffc000a87947 */ /* 0x000fea000383ffff */
.L_x_652:
[----:B----4-:R4:W0:Y:S02]  /*1a3e0*/  SYNCS.PHASECHK.TRANS64.TRYWAIT P1, [R3+URZ+0x13280], R2 ;  /* 0x01328002030075a7 */ /* 0x010824000802017f */
[----:B0-----:R-:W-:Y:S05]  /*1a3f0*/  @!P1 NANOSLEEP.SYNCS 0x989680 ;  /* 0x009896800000995d */ /* 0x001fea0003900000 */
[----:B------:R-:W0:Y:S02]  /*1a400*/  @!P1 SYNCS.PHASECHK.TRANS64 P1, [R3+URZ+0x13280], R2 ;  /* 0x01328002030095a7 */ /* 0x000e24000802007f */
[----:B0-----:R-:W-:Y:S05]  /*1a410*/  @!P1 BRA `(.L_x_652) ;  /* 0xfffffffc00f09947 */ /* 0x001fea000383ffff */
[----:B------:R-:W-:Y:S05]  /*1a420*/  BRA `(.L_x_802) ;  /* 0xffffffc000a47947 */ /* 0x000fea000383ffff */
.L_x_803:
        /* <DEDUP_REMOVED lines=13> */
.L_x_2749:


//--------------------- .text._ZN7cutlass13device_kernelIN5flash11enable_sm90INS1_16FlashAttnFwdSm90INS1_25CollectiveMainloopFwdSm90ILi2EN4cute5tupleIJNS5_1CILi1EEES8_S8_EEENS6_IJNS7_ILi192EEENS7_ILi160EEENS7_ILi64EEEEEELi64ENS_12float_e4m3_tEfNS_4arch4Sm90ELb0ELb1ELb0ELb0ELb1ELb0ELb0ELb1ELb1ELb1ELb0ELb0EEENS1_21CollectiveEpilogueFwdINS6_IJSA_SC_SB_EEES9_NS_10bfloat16_tESG_Li384ELb0ELb1ELb0ELb1EEENS1_30DynamicPersistentTileSchedulerILi384ELi128ELb0ELb1ELb1EEEEEEEEEvNT_6ParamsE --------------------------
	.section	.text._ZN7cutlass13device_kernelIN5flash11enable_sm90INS1_16FlashAttnFwdSm90INS1_25CollectiveMainloopFwdSm90ILi2EN4cute5tupleIJNS5_1CILi1EEES8_S8_EEENS6_IJNS7_ILi192EEENS7_ILi160EEENS7_ILi64EEEEEELi64ENS_12float_e4m3_tEfNS_4arch4Sm90ELb0ELb1ELb0ELb0ELb1ELb0ELb0ELb1ELb1ELb1ELb0ELb0EEENS1_21CollectiveEpilogueFwdINS6_IJSA_SC_SB_EEES9_NS_10bfloat16_tESG_Li384ELb0ELb1ELb0ELb1EEENS1_30DynamicPersistentTileSchedulerILi384ELi128ELb0ELb1ELb1EEEEEEEEEvNT_6ParamsE,"ax",@progbits
	.align	128
.text._ZN7cutlass13device_kernelIN5flash11enable_sm90INS1_16FlashAttnFwdSm90INS1_25CollectiveMainloopFwdSm90ILi2EN4cute5tupleIJNS5_1CILi1EEES8_S8_EEENS6_IJNS7_ILi192EEENS7_ILi160EEENS7_ILi64EEEEEELi64ENS_12float_e4m3_tEfNS_4arch4Sm90ELb0ELb1ELb0ELb0ELb1ELb0ELb0ELb1ELb1ELb1ELb0ELb0EEENS1_21CollectiveEpilogueFwdINS6_IJSA_SC_SB_EEES9_NS_10bfloat16_tESG_Li384ELb0ELb1ELb0ELb1EEENS1_30DynamicPersistentTileSchedulerILi384ELi128ELb0ELb1ELb1EEEEEEEEEvNT_6ParamsE:
        .type           _ZN7cutlass13device_kernelIN5flash11enable_sm90INS1_16FlashAttnFwdSm90INS1_25CollectiveMainloopFwdSm90ILi2EN4cute5tupleIJNS5_1CILi1EEES8_S8_EEENS6_IJNS7_ILi192EEENS7_ILi160EEENS7_ILi64EEEEEELi64ENS_12float_e4m3_tEfNS_4arch4Sm90ELb0ELb1ELb0ELb0ELb1ELb0ELb0ELb1ELb1ELb1ELb0ELb0EEENS1_21CollectiveEpilogueFwdINS6_IJSA_SC_SB_EEES9_NS_10bfloat16_tESG_Li384ELb0ELb1ELb0ELb1EEENS1_30DynamicPersistentTileSchedulerILi384ELi128ELb0ELb1ELb1EEEEEEEEEvNT_6ParamsE,@function
        .size           _ZN7cutlass13device_kernelIN5flash11enable_sm90INS1_16FlashAttnFwdSm90INS1_25CollectiveMainloopFwdSm90ILi2EN4cute5tupleIJNS5_1CILi1EEES8_S8_EEENS6_IJNS7_ILi192EEENS7_ILi160EEENS7_ILi64EEEEEELi64ENS_12float_e4m3_tEfNS_4arch4Sm90ELb0ELb1ELb0ELb0ELb1ELb0ELb0ELb1ELb1ELb1ELb0ELb0EEENS1_21CollectiveEpilogueFwdINS6_IJSA_SC_SB_EEES9_NS_10bfloat16_tESG_Li384ELb0ELb1ELb0ELb1EEENS1_30DynamicPersistentTileSchedulerILi384ELi128ELb0ELb1ELb1EEEEEEEEEvNT_6ParamsE,(.L_x_2750 - _ZN7cutlass13device_kernelIN5flash11enable_sm90INS1_16FlashAttnFwdSm90INS1_25CollectiveMainloopFwdSm90ILi2EN4cute5tupleIJNS5_1CILi1EEES8_S8_EEENS6_IJNS7_ILi192EEENS7_ILi160EEENS7_ILi64EEEEEELi64ENS_12float_e4m3_tEfNS_4arch4Sm90ELb0ELb1ELb0ELb0ELb1ELb0ELb0ELb1ELb1ELb1ELb0ELb0EEENS1_21CollectiveEpilogueFwdINS6_IJSA_SC_SB_EEES9_NS_10bfloat16_tESG_Li384ELb0ELb1ELb0ELb1EEENS1_30DynamicPersistentTileSchedulerILi384ELi128ELb0ELb1ELb1EEEEEEEEEvNT_6ParamsE)
        .other          _ZN7cutlass13device_kernelIN5flash11enable_sm90INS1_16FlashAttnFwdSm90INS1_25CollectiveMainloopFwdSm90ILi2EN4cute5tupleIJNS5_1CILi1EEES8_S8_EEENS6_IJNS7_ILi192EEENS7_ILi160EEENS7_ILi64EEEEEELi64ENS_12float_e4m3_tEfNS_4arch4Sm90ELb0ELb1ELb0ELb0ELb1ELb0ELb0ELb1ELb1ELb1ELb0ELb0EEENS1_21CollectiveEpilogueFwdINS6_IJSA_SC_SB_EEES9_NS_10bfloat16_tESG_Li384ELb0ELb1ELb0ELb1EEENS1_30DynamicPersistentTileSchedulerILi384ELi128ELb0ELb1ELb1EEEEEEEEEvNT_6ParamsE,@"STO_CUDA_ENTRY STV_DEFAULT"
_ZN7cutlass13device_kernelIN5flash11enable_sm90INS1_16FlashAttnFwdSm90INS1_25CollectiveMainloopFwdSm90ILi2EN4cute5tupleIJNS5_1CILi1EEES8_S8_EEENS6_IJNS7_ILi192EEENS7_ILi160EEENS7_ILi64EEEEEELi64ENS_12float_e4m3_tEfNS_4arch4Sm90ELb0ELb1ELb0ELb0ELb1ELb0ELb0ELb1ELb1ELb1ELb0ELb0EEENS1_21CollectiveEpilogueFwdINS6_IJSA_SC_SB_EEES9_NS_10bfloat16_tESG_Li384ELb0ELb1ELb0ELb1EEENS1_30DynamicPersistentTileSchedulerILi384ELi128ELb0ELb1ELb1EEEEEEEEEvNT_6ParamsE:
        /* <DEDUP_REMOVED lines=45> */
.L_x_804:
        /* <DEDUP_REMOVED lines=22> */
.L_x_805:
        /* <DEDUP_REMOVED lines=18> */
.L_x_806:
        /* <DEDUP_REMOVED lines=22> */
.L_x_807:
        /* <DEDUP_REMOVED lines=24> */
.L_x_808:
[----:B------:R-:W-:Y:S01]  /*0830*/  IMAD.U32 R2, RZ, RZ, UR10 ;  /* 0x0000000aff027e24 */ /* 0x000fe2000f8e00ff */
[----:B------:R-:W-:Y:S01]  /*0840*/  UISETP.NE.AND UP0, UPT, UR9, URZ, UPT ;  /* 0x0000003f0900728c */ /* 0x000fe2000bf05270 */
[----:B------:R-:W-:Y:S01]  /*0850*/  NOP ;  /* 0x0000000000007918 */ /* 0x000fe20000000000 */
[----:B------:R-:W-:Y:S01]  /*0860*/  UMOV UR38, 0x1 ;  /* 0x0000000100267882 */ /* 0x000fe20000000000 */
[----:B------:R-:W-:Y:S01]  /*0870*/  ULDC.64 UR48, c[0x0][0x208] ;  /* 0x0000820000307ab9 */ /* 0x000fe20000000a00 */
[----:B------:R0:W-:Y:S01]  /*0880*/  STL [R1+0x18], R2 ;  /* 0x0000180201007387 */ /* 0x0001e20000100800 */
[----:B------:R-:W-:Y:S01]  /*0890*/  USEL UR38, UR38, 0x2, !UP0 ;  /* 0x0000000226267887 */ /* 0x000fe2000c000000 */
[----:B01234-:R-:W-:Y:S01]  /*08a0*/  BAR.SYNC.DEFER_BLOCKING 0x0 ;  /* 0x0000000000007b1d */ /* 0x01ffe20000010000 */
[----:B------:R-:W-:-:S13]  /*08b0*/  PLOP3.LUT P0, PT, PT, PT, UP0, 0x80, 0x0 ;  /* 0x000000000000781c */ /* 0x000fda0003f0f008 */
[----:B------:R-:W-:Y:S05]  /*08c0*/  @!P0 BRA `(.L_x_809) ;  /* 0x0000011400788947 */ /* 0x000fea0003800000 */
.L_x_810:
[----:B------:R-:W-:-:S08]  /*08d0*/  NOP ;  /* 0x0000000000007918 */ /* 0x000fd00000000000 */
[----:B------:R-:W0:Y:S02]  /*08e0*/  USETMAXREG.TRY_ALLOC.CTAPOOL UP0, 0xa0 ;  /* 0x000000a0000079c8 */ /* 0x000e240008000600 */
[----:B0-----:R-:W-:-:S13]  /*08f0*/  PLOP3.LUT P0, PT, PT, PT, UP0, 0x80, 0x0 ;  /* 0x000000000000781c */ /* 0x001fda0003f0f008 */
[----:B------:R-:W-:Y:S05]  /*0900*/  @!P0 BRA `(.L_x_810) ;  /* 0xfffffffc00f08947 */ /* 0x000fea000383ffff */
[----:B------:R-:W0:Y:S08]  /*0910*/  S2UR UR4, SR_CTAID.X ;  /* 0x00000000000479c3 */ /* 0x000e300000002500 */
[----:B------:R-:W-:Y:S08]  /*0920*/  BAR.ARV 0x4, 0x200 ;  /* 0x0108000000007b1d */ /* 0x000ff00000002000 */
[----:B------:R-:W0:Y:S08]  /*0930*/  LDC R0, c[0x0][0xc38] ;  /* 0x00030e00ff007b82 */ /* 0x000e300000000800 */
[----:B------:R-:W-:Y:S06]  /*0940*/  BAR.ARV 0x8, 0x200 ;  /* 0x0208000000007b1d */ /* 0x000fec0000002000 */
        /* <DEDUP_REMOVED lines=15> */
[C---:B------:R-:W-:Y:S01]  /*0a40*/  LOP3.LUT R4, R3.reuse, 0x3fffff0, RZ, 0xc0, !PT ;  /* 0x03fffff003047812 */ /* 0x040fe200078ec0ff */
        /* <DEDUP_REMOVED lines=8> */
[----:B------:R-:W-:Y:S01]  /*0ad0*/  SHF.R.S32.HI R11, RZ, 0x7, R2 ;  /* 0x00000007ff0b7819 */ /* 0x000fe20000011402 */
[----:B------:R-:W-:Y:S01]  /*0ae0*/  IMAD.IADD R3, R6, 0x1, -R3 ;  /* 0x0000000106037824 */ /* 0x000fe200078e0a03 */
[----:B------:R-:W-:-:S02]  /*0af0*/  SHF.R.S32.HI R6, RZ, 0x2, R5 ;  /* 0x00000002ff067819 */ /* 0x000fc40000011405 */
[----:B------:R-:W-:Y:S01]  /*0b00*/  SHF.R.S32.HI R7, RZ, 0x1f, R5 ;  /* 0x0000001fff077819 */ /* 0x000fe20000011405 */
[----:B------:R-:W-:Y:S01]  /*0b10*/  IMAD R2, R3, 0x8, R4 ;  /* 0x0000000803027824 */ /* 0x000fe200078e0204 */
[----:B------:R-:W-:Y:S02]  /*0b20*/  LEA.HI R8, R8, R157, RZ, 0x5 ;  /* 0x0000009d08087211 */ /* 0x000fe400078f28ff */
[----:B------:R-:W-:Y:S02]  /*0b30*/  LEA.HI R7, R7, R6, RZ, 0x3 ;  /* 0x0000000607077211 */ /* 0x000fe400078f18ff */
[----:B------:R0:W-:Y:S01]  /*0b40*/  STL [R1+0xc], R2 ;  /* 0x00000c0201007387 */ /* 0x0001e20000100800 */
[----:B------:R-:W-:Y:S02]  /*0b50*/  SHF.R.S32.HI R8, RZ, 0x5, R8 ;  /* 0x00000005ff087819 */ /* 0x000fe40000011408 */
[----:B------:R-:W-:Y:S02]  /*0b60*/  LOP3.LUT R7, R7, 0xfffffff8, RZ, 0xc0, !PT ;  /* 0xfffffff807077812 */ /* 0x000fe400078ec0ff */
[----:B------:R-:W-:-:S02]  /*0b70*/  LEA.HI R9, R0, R10, RZ, 0x2 ;  /* 0x0000000a00097211 */ /* 0x000fc400078f10ff */
[----:B------:R-:W-:Y:S01]  /*0b80*/  LEA.HI R0, R0, R10, RZ, 0x3 ;  /* 0x0000000a00007211 */ /* 0x000fe200078f18ff */
[----:B------:R-:W-:Y:S01]  /*0b90*/  IMAD.IADD R7, R6, 0x1, -R7 ;  /* 0x0000000106077824 */ /* 0x000fe200078e0a07 */
[----:B------:R-:W-:Y:S01]  /*0ba0*/  LOP3.LUT R9, R9, 0xfffffffc, RZ, 0xc0, !PT ;  /* 0xfffffffc09097812 */ /* 0x000fe200078ec0ff */
[----:B0-----:R-:W-:Y:S01]  /*0bb0*/  IMAD.HI R2, R11, 0x55555556, RZ ;  /* 0x555555560b027827 */ /* 0x001fe200078e02ff */
[----:B------:R-:W-:Y:S02]  /*0bc0*/  LOP3.LUT R22, R0, 0xfffffff8, RZ, 0xc0, !PT ;  /* 0xfffffff800167812 */ /* 0x000fe400078ec0ff */
[----:B------:R-:W-:Y:S01]  /*0bd0*/  LOP3.LUT R18, R5, 0x7ffffffc, RZ, 0xc0, !PT ;  /* 0x7ffffffc05127812 */ /* 0x000fe200078ec0ff */
[----:B------:R-:W-:Y:S01]  /*0be0*/  IMAD R7, R8, 0x10, R7 ;  /* 0x0000001008077824 */ /* 0x000fe200078e0207 */
[----:B------:R-:W-:Y:S01]  /*0bf0*/  LEA.HI R2, R2, R2, RZ, 0x1 ;  /* 0x0000000202027211 */ /* 0x000fe200078f08ff */
[C---:B------:R-:W-:Y:S01]  /*0c00*/  IMAD.IADD R9, R10.reuse, 0x1, -R9 ;  /* 0x000000010a097824 */ /* 0x040fe200078e0a09 */
[----:B------:R-:W-:Y:S01]  /*0c10*/  SHF.R.S32.HI R156, RZ, 0x3, R0 ;  /* 0x00000003ff9c7819 */ /* 0x000fe20000011400 */
[----:B------:R-:W-:-:S02]  /*0c20*/  IMAD.IADD R22, R10, 0x1, -R22 ;  /* 0x000000010a167824 */ /* 0x000fc400078e0a16 */
[----:B------:R-:W-:Y:S01]  /*0c30*/  IMAD R2, R2, -0x3, R11 ;  /* 0xfffffffd02027824 */ /* 0x000fe200078e020b */
[----:B------:R-:W-:Y:S01]  /*0c40*/  LEA.HI R3, R9, R9, RZ, 0x1 ;  /* 0x0000000909037211 */ /* 0x000fe200078f08ff */
[----:B------:R-:W-:Y:S02]  /*0c50*/  IMAD.SHL.U32 R23, R22, 0x8, RZ ;  /* 0x0000000816177824 */ /* 0x000fe400078e00ff */
[----:B------:R-:W-:Y:S01]  /*0c60*/  IMAD R2, R2, 0x40, R7 ;  /* 0x0000004002027824 */ /* 0x000fe200078e0207 */
[----:B------:R-:W-:Y:S01]  /*0c70*/  LOP3.LUT R4, R3, 0x1ffffffe, RZ, 0xc0, !PT ;  /* 0x1ffffffe03047812 */ /* 0x000fe200078ec0ff */
[----:B------:R-:W-:Y:S01]  /*0c80*/  IMAD.IADD R18, R157, 0x1, -R18 ;  /* 0x000000019d127824 */ /* 0x000fe200078e0a12 */
[----:B------:R-:W-:Y:S02]  /*0c90*/  SHF.R.S32.HI R0, RZ, 0x1f, R23 ;  /* 0x0000001fff007819 */ /* 0x000fe40000011417 */
[----:B------:R0:W-:Y:S01]  /*0ca0*/  STL [R1+0x8], R2 ;  /* 0x0000080201007387 */ /* 0x0001e20000100800 */
[----:B------:R-:W-:-:S04]  /*0cb0*/  IMAD.IADD R4, R9, 0x1, -R4 ;  /* 0x0000000109047824 */ /* 0x000fc800078e0a04 */
[----:B------:R-:W-:-:S07]  /*0cc0*/  IMAD R19, R4, 0x8, R2 ;  /* 0x0000000804137824 */ /* 0x000fce00078e0202 */
.L_x_903:
[----:B------:R-:W-:Y:S01]  /*0cd0*/  ULDC UR5, c[0x0][0xc60] ;  /* 0x0003180000057ab9 */ /* 0x000fe20000000800 */
[----:B------:R-:W-:Y:S01]  /*0ce0*/  UMOV UR9, UR4 ;  /* 0x0000000400097c82 */ /* 0x000fe20008000000 */
[----:B------:R-:W-:-:S11]  /*0cf0*/  UISETP.NE.AND UP0, UPT, UR5, 0x1, UPT ;  /* 0x000000010500788c */ /* 0x000fd6000bf05270 */
[----:B------:R-:W-:Y:S01]  /*0d00*/  @UP0 ULDC UR6, c[0x0][0xc64] ;  /* 0x0003190000060ab9 */ /* 0x000fe20000000800 */
[----:B------:R-:W-:Y:S01]  /*0d10*/  @UP0 ULDC UR8, c[0x0][0xc68] ;  /* 0x00031a0000080ab9 */ /* 0x000fe20000000800 */
[----:B------:R-:W-:-:S04]  /*0d20*/  UIMAD.WIDE.U32 UR6, UR4, UR6, URZ ;  /* 0x00000006040672a5 */ /* 0x000fc8000f8e003f */
[----:B------:R-:W-:-:S03]  /*0d30*/  @UP0 USHF.R.U32.HI UR9, URZ, UR8, UR7 ;  /* 0x000000083f090299 */ /* 0x000fc60008011607 */
[----:B------:R-:W-:Y:S02]  /*0d40*/  ULDC UR6, c[0x0][0xc78] ;  /* 0x00031e0000067ab9 */ /* 0x000fe40000000800 */
[----:B------:R-:W-:Y:S02]  /*0d50*/  UISETP.GE.AND UP0, UPT, UR9, UR6, UPT ;  /* 0x000000060900728c */ /* 0x000fe4000bf06270 */
[----:B------:R-:W-:-:S04]  /*0d60*/  UIADD3 UR6, -UR9, URZ, URZ ;  /* 0x0000003f09067290 */ /* 0x000fc8000fffe13f */
[----:B------:R-:W-:Y:S01]  /*0d70*/  PLOP3.LUT P0, PT, PT, PT, UP0, 0x80, 0x0 ;  /* 0x000000000000781c */ /* 0x000fe20003f0f008 */
[----:B------:R-:W-:-:S12]  /*0d80*/  UIMAD UR7, UR5, UR6, UR4 ;  /* 0x00000006050772a4 */ /* 0x000fd8000f8e0204 */
[----:B012--5:R-:W-:Y:S05]  /*0d90*/  @!P0 BRA `(.L_x_811) ;  /* 0x0000000000208947 */ /* 0x027fea0003800000 */
[----:B------:R-:W-:Y:S01]  /*0da0*/  ULDC UR6, c[0x0][0xc6c] ;  /* 0x00031b0000067ab9 */ /* 0x000fe20000000800 */
[----:B------:R-:W-:Y:S01]  /*0db0*/  UMOV UR8, UR7 ;  /* 0x0000000700087c82 */ /* 0x000fe20008000000 */
[----:B------:R-:W-:-:S11]  /*0dc0*/  UISETP.NE.AND UP0, UPT, UR6, 0x1, UPT ;  /* 0x000000010600788c */ /* 0x000fd6000bf05270 */
[----:B------:R-:W-:Y:S02]  /*0dd0*/  @UP0 ULDC.64 UR10, c[0x0][0xc70] ;  /* 0x00031c00000a0ab9 */ /* 0x000fe40000000a00 */
[----:B------:R-:W-:-:S04]  /*0de0*/  UIMAD.WIDE.U32 UR4, UR7, UR10, URZ ;  /* 0x0000000a070472a5 */ /* 0x000fc8000f8e003f */
[----:B------:R-:W-:-:S04]  /*0df0*/  @UP0 USHF.R.U32.HI UR8, URZ, UR11, UR5 ;  /* 0x0000000b3f080299 */ /* 0x000fc80008011605 */
[----:B------:R-:W-:Y:S01]  /*0e00*/  UIMAD UR4, UR8, UR6, URZ ;  /* 0x00000006080472a4 */ /* 0x000fe2000f8e023f */
[----:B------:R-:W-:Y:S11]  /*0e10*/  BRA `(.L_x_812) ;  /* 0x00000000001c7947 */ /* 0x000ff60003800000 */
.L_x_811:
[----:B------:R-:W-:Y:S01]  /*0e20*/  ULDC UR6, c[0x0][0xc54] ;  /* 0x0003150000067ab9 */ /* 0x000fe20000000800 */
[----:B------:R-:W-:Y:S01]  /*0e30*/  UMOV UR8, UR7 ;  /* 0x0000000700087c82 */ /* 0x000fe20008000000 */
[----:B------:R-:W-:-:S11]  /*0e40*/  UISETP.NE.AND UP0, UPT, UR6, 0x1, UPT ;  /* 0x000000010600788c */ /* 0x000fd6000bf05270 */
[----:B------:R-:W-:Y:S02]  /*0e50*/  @UP0 ULDC.64 UR10, c[0x0][0xc58] ;  /* 0x00031600000a0ab9 */ /* 0x000fe40000000a00 */
[----:B------:R-:W-:-:S04]  /*0e60*/  UIMAD.WIDE.U32 UR4, UR7, UR10, URZ ;  /* 0x0000000a070472a5 */ /* 0x000fc8000f8e003f */
[----:B------:R-:W-:-:S04]  /*0e70*/  @UP0 USHF.R.U32.HI UR8, URZ, UR11, UR5 ;  /* 0x0000000b3f080299 */ /* 0x000fc80008011605 */
[----:B------:R-:W-:-:S12]  /*0e80*/  UIMAD UR4, UR8, UR6, URZ ;  /* 0x00000006080472a4 */ /* 0x000fd8000f8e023f */
.L_x_812:
[----:B------:R-:W-:Y:S01]  /*0e90*/  ULDC UR40, c[0x0][0xc48] ;  /* 0x0003120000287ab9 */ /* 0x000fe20000000800 */
[----:B------:R-:W-:Y:S01]  /*0ea0*/  UIADD3 UR6, UR7, -UR4, URZ ;  /* 0x8000000407067290 */ /* 0x000fe2000fffe03f */
[----:B------:R-:W-:Y:S01]  /*0eb0*/  IMAD.MOV.U32 R3, RZ, RZ, 0x3f800000 ;  /* 0x3f800000ff037424 */ /* 0x000fe200078e00ff */
[----:B------:R-:W-:Y:S01]  /*0ec0*/  UISETP.NE.AND UP2, UPT, UR40, 0x1, UPT ;  /* 0x000000012800788c */ /* 0x000fe2000bf45270 */
[----:B------:R-:W-:Y:S01]  /*0ed0*/  IMAD.MOV.U32 R0, RZ, RZ, 0x3f800000 ;  /* 0x3f800000ff007424 */ /* 0x000fe200078e00ff */
[----:B------:R-:W-:Y:S01]  /*0ee0*/  ULDC.64 UR4, c[0x0][0x990] ;  /* 0x0002640000047ab9 */ /* 0x000fe20000000a00 */
[----:B------:R-:W-:Y:S01]  /*0ef0*/  ULDC UR18, c[0x0][0xc54] ;  /* 0x0003150000127ab9 */ /* 0x000fe20000000800 */
[----:B------:R-:W-:Y:S01]  /*0f00*/  UISETP.NE.U32.AND UP0, UPT, UR4, URZ, UPT ;  /* 0x0000003f0400728c */ /* 0x000fe2000bf05070 */
[----:B------:R-:W1:Y:S01]  /*0f10*/  LDC R8, c[0x0][0x448] ;  /* 0x00011200ff087b82 */ /* 0x000e620000000800 */
[----:B------:R-:W-:Y:S02]  /*0f20*/  UIMAD UR18, UR9, UR18, UR6 ;  /* 0x00000012091272a4 */ /* 0x000fe4000f8e0206 */
[----:B------:R-:W-:Y:S01]  /*0f30*/  UISETP.NE.AND.EX UP0, UPT, UR5, URZ, UPT, UP0 ;  /* 0x0000003f0500728c */ /* 0x000fe2000bf05300 */
[----:B------:R-:W-:-:S02]  /*0f40*/  ULDC.64 UR6, c[0x0][0x998] ;  /* 0x0002660000067ab9 */ /* 0x000fc40000000a00 */
[----:B------:R-:W-:Y:S01]  /*0f50*/  @UP2 ULDC UR10, c[0x0][0xc4c] ;  /* 0x00031300000a2ab9 */ /* 0x000fe20000000800 */
[----:B------:R-:W-:Y:S01]  /*0f60*/  UISETP.NE.U32.AND UP1, UPT, UR6, URZ, UPT ;  /* 0x0000003f0600728c */ /* 0x000fe2000bf25070 */
[----:B------:R-:W2:Y:S01]  /*0f70*/  LDC.64 R12, c[0x0][0x9e0] ;  /* 0x00027800ff0c7b82 */ /* 0x000ea20000000a00 */
[----:B------:R-:W-:Y:S01]  /*0f80*/  UIMAD.WIDE.U32 UR10, UR18, UR10, URZ ;  /* 0x0000000a120a72a5 */ /* 0x000fe2000f8e003f */
[----:B------:R-:W-:Y:S01]  /*0f90*/  PLOP3.LUT P0, PT, PT, PT, UP0, 0x80, 0x0 ;  /* 0x000000000000781c */ /* 0x000fe20003f0f008 */
[----:B------:R-:W-:Y:S01]  /*0fa0*/  @UP2 ULDC UR9, c[0x0][0xc50] ;  /* 0x0003140000092ab9 */ /* 0x000fe20000000800 */
[----:B------:R-:W-:Y:S01]  /*0fb0*/  UISETP.NE.AND.EX UP1, UPT, UR7, URZ, UPT, UP1 ;  /* 0x0000003f0700728c */ /* 0x000fe2000bf25310 */
[----:B------:R-:W-:Y:S01]  /*0fc0*/  UMOV UR39, UR18 ;  /* 0x0000001200277c82 */ /* 0x000fe20008000000 */
[----:B------:R-:W-:Y:S02]  /*0fd0*/  @UP2 USHF.R.U32.HI UR39, URZ, UR9, UR11 ;  /* 0x000000093f272299 */ /* 0x000fe4000801160b */
[----:B------:R-:W3:Y:S01]  /*0fe0*/  LDC R105, c[0x0][0x288] ;  /* 0x0000a200ff697b82 */ /* 0x000ee20000000800 */
[----:B------:R-:W-:Y:S01]  /*0ff0*/  @UP0 ULDC.64 UR10, c[0x0][0x9a8] ;  /* 0x00026a00000a0ab9 */ /* 0x000fe20000000a00 */
[----:B------:R-:W-:Y:S01]  /*1000*/  @UP0 USHF.R.S32.HI UR9, URZ, 0x1f, UR39 ;  /* 0x0000001f3f090899 */ /* 0x000fe20008011427 */
[----:B------:R-:W-:Y:S01]  /*1010*/  PLOP3.LUT P1, PT, PT, PT, UP1, 0x80, 0x0 ;  /* 0x000000000000781c */ /* 0x000fe20003f2f018 */
[----:B------:R-:W-:-:S02]  /*1020*/  @UP0 UIMAD.WIDE.U32 UR12, UR39, UR10, URZ ;  /* 0x0000000a270c02a5 */ /* 0x000fc4000f8e003f */
[----:B------:R-:W-:Y:S02]  /*1030*/  @UP0 UIMAD UR9, UR9, UR10, URZ ;  /* 0x0000000a090902a4 */ /* 0x000fe4000f8e023f */
[----:B------:R-:W4:Y:S01]  /*1040*/  LDC R9, c[0x0][0x2f0] ;  /* 0x0000bc00ff097b82 */ /* 0x000f220000000800 */
[----:B------:R-:W-:Y:S02]  /*1050*/  @UP1 USHF.R.S32.HI UR10, URZ, 0x1f, UR39 ;  /* 0x0000001f3f0a1899 */ /* 0x000fe40008011427 */
[----:B------:R-:W-:Y:S01]  /*1060*/  UIADD3 UR15, -UR39, URZ, URZ ;  /* 0x0000003f270f7290 */ /* 0x000fe2000fffe13f */
[----:B------:R-:W-:Y:S01]  /*1070*/  @UP1 ULDC.64 UR16, c[0x0][0x9b8] ;  /* 0x00026e0000101ab9 */ /* 0x000fe20000000a00 */
[----:B------:R-:W-:Y:S02]  /*1080*/  @UP0 UIMAD UR14, UR39, UR11, UR9 ;  /* 0x0000000b270e02a4 */ /* 0x000fe4000f8e0209 */
[----:B------:R-:W-:Y:S02]  /*1090*/  @UP1 UIMAD UR9, UR10, UR16, URZ ;  /* 0x000000100a0912a4 */ /* 0x000fe4000f8e023f */
[----:B------:R-:W-:-:S02]  /*10a0*/  UIMAD UR40, UR40, UR15, UR18 ;  /* 0x0000000f282872a4 */ /* 0x000fc4000f8e0212 */
[----:B------:R-:W-:Y:S02]  /*10b0*/  @UP1 UIMAD UR15, UR39, UR17, UR9 ;  /* 0x00000011270f12a4 */ /* 0x000fe4000f8e0209 */
[----:B------:R-:W-:Y:S02]  /*10c0*/  @UP0 USHF.R.S32.HI UR9, URZ, 0x1f, UR40 ;  /* 0x0000001f3f090899 */ /* 0x000fe40008011428 */
[----:B------:R-:W-:Y:S02]  /*10d0*/  @UP1 UIMAD.WIDE.U32 UR10, UR39, UR16, URZ ;  /* 0x00000010270a12a5 */ /* 0x000fe4000f8e003f */
[----:B------:R-:W-:Y:S01]  /*10e0*/  @UP1 USHF.R.S32.HI UR20, URZ, 0x1f, UR40 ;  /* 0x0000001f3f141899 */ /* 0x000fe20008011428 */
[----:B------:R-:W-:Y:S01]  /*10f0*/  @UP0 ULDC.64 UR16, c[0x0][0x9b0] ;  /* 0x00026c0000100ab9 */ /* 0x000fe20000000a00 */
[----:B------:R-:W-:Y:S01]  /*1100*/  @UP1 ULDC.64 UR18, c[0x0][0x9c0] ;  /* 0x0002700000121ab9 */ /* 0x000fe20000000a00 */
[----:B------:R-:W-:Y:S02]  /*1110*/  @UP0 UIADD3 UR13, UR13, UR14, URZ ;  /* 0x0000000e0d0d0290 */ /* 0x000fe4000fffe03f */
[----:B------:R-:W-:-:S02]  /*1120*/  @UP0 UIMAD UR9, UR9, UR16, URZ ;  /* 0x00000010090902a4 */ /* 0x000fc4000f8e023f */
[----:B------:R-:W-:Y:S02]  /*1130*/  @UP1 UIADD3 UR11, UR11, UR15, URZ ;  /* 0x0000000f0b0b1290 */ /* 0x000fe4000fffe03f */
[----:B------:R-:W-:Y:S02]  /*1140*/  @UP1 UIMAD UR14, UR20, UR18, URZ ;  /* 0x00000012140e12a4 */ /* 0x000fe4000f8e023f */
        /* <DEDUP_REMOVED lines=9> */
[----:B------:R-:W-:Y:S01]  /*11e0*/  IMAD.U32 R4, RZ, RZ, UR4 ;  /* 0x00000004ff047e24 */ /* 0x000fe2000f8e00ff */
[----:B------:R-:W-:-:S02]  /*11f0*/  @UP1 ULEA.HI.X UR7, UR10, UR7, UR9, 0x2, UP3 ;  /* 0x000000070a071291 */ /* 0x000fc400098f1409 */
[----:B------:R-:W-:Y:S01]  /*1200*/  IMAD.U32 R6, RZ, RZ, UR6 ;  /* 0x00000006ff067e24 */ /* 0x000fe2000f8e00ff */
[----:B-1----:R-:W-:Y:S01]  /*1210*/  ISETP.NE.AND P3, PT, R8, 0x1, PT ;  /* 0x000000010800780c */ /* 0x002fe20003f65270 */
[----:B------:R-:W-:Y:S01]  /*1220*/  IMAD.U32 R5, RZ, RZ, UR5 ;  /* 0x00000005ff057e24 */ /* 0x000fe2000f8e00ff */
[----:B------:R-:W1:Y:S01]  /*1230*/  LDC R8, c[0x0][0x424] ;  /* 0x00010900ff087b82 */ /* 0x000e620000000800 */
[----:B------:R-:W-:Y:S01]  /*1240*/  IMAD.U32 R7, RZ, RZ, UR7 ;  /* 0x00000007ff077e24 */ /* 0x000fe2000f8e00ff */
[----:B------:R-:W-:Y:S02]  /*1250*/  ULOP3.LUT UR8, URZ, UR8, URZ, 0x33, !UPT ;  /* 0x000000083f087292 */ /* 0x000fe4000f8e333f */
[----:B------:R3:W5:Y:S01]  /*1260*/  @P0 LDG.E R3, desc[UR48][R4.64] ;  /* 0x0000003004030981 */ /* 0x000762000c1e1900 */
[----:B------:R-:W-:Y:S01]  /*1270*/  ULDC UR4, c[0x0][0xc3c] ;  /* 0x00030f0000047ab9 */ /* 0x000fe20000000800 */
[----:B------:R-:W-:Y:S01]  /*1280*/  ULDC.64 UR6, c[0x0][0x418] ;  /* 0x0001060000067ab9 */ /* 0x000fe20000000a00 */
[----:B------:R-:W-:Y:S01]  /*1290*/  ULDC UR5, c[0x0][0x988] ;  /* 0x0002620000057ab9 */ /* 0x000fe20000000800 */
[----:B------:R-:W5:Y:S01]  /*12a0*/  @P1 LDG.E R0, desc[UR48][R6.64] ;  /* 0x0000003006001981 */ /* 0x000f62000c1e1900 */
[----:B------:R-:W-:Y:S01]  /*12b0*/  UIADD3 UR4, UR8, UR4, URZ ;  /* 0x0000000408047290 */ /* 0x000fe2000fffe03f */
[----:B------:R-:W-:Y:S01]  /*12c0*/  ISETP.NE.U32.AND P0, PT, RZ, UR6, PT ;  /* 0x00000006ff007c0c */ /* 0x000fe2000bf05070 */
[----:B------:R-:W4:Y:S01]  /*12d0*/  @P3 LDC R10, c[0x0][0x44c] ;  /* 0x00011300ff0a3b82 */ /* 0x000f220000000800 */
[----:B--2---:R-:W-:Y:S01]  /*12e0*/  ISETP.GE.AND P2, PT, R13, 0x1, PT ;  /* 0x000000010d00780c */ /* 0x004fe20003f46270 */
[----:B------:R-:W-:Y:S01]  /*12f0*/  UIMAD UR41, UR4, 0xc0, URZ ;  /* 0x000000c0042978a4 */ /* 0x000fe2000f8e023f */
[----:B------:R-:W-:-:S02]  /*1300*/  ISETP.NE.AND.EX P0, PT, RZ, UR7, PT, P0 ;  /* 0x00000007ff007c0c */ /* 0x000fc4000bf05300 */
[----:B---3--:R-:W-:Y:S01]  /*1310*/  IADD3 R5, -R105, 0x1, RZ ;  /* 0x0000000169057810 */ /* 0x008fe20007ffe1ff */
[----:B------:R-:W-:Y:S01]  /*1320*/  UIADD3 UR4, UR41, 0xbf, URZ ;  /* 0x000000bf29047890 */ /* 0x000fe2000fffe03f */
[----:B0-----:R-:W-:Y:S01]  /*1330*/  LOP3.LUT R2, R2, 0xffffffef, RZ, 0xc0, !PT ;  /* 0xffffffef02027812 */ /* 0x001fe200078ec0ff */
[----:B------:R-:W0:Y:S03]  /*1340*/  @P3 LDC R11, c[0x0][0x450] ;  /* 0x00011400ff0b3b82 */ /* 0x000e260000000800 */
[----:B------:R-:W-:-:S04]  /*1350*/  @P3 LOP3.LUT R2, R2, 0x10, RZ, 0xfc, !PT ;  /* 0x0000001002023812 */ /* 0x000fc800078efcff */
[----:B------:R-:W-:-:S04]  /*1360*/  LOP3.LUT R2, R2, 0xfffffff7, RZ, 0xc0, !PT ;  /* 0xfffffff702027812 */ /* 0x000fc800078ec0ff */
[----:B------:R-:W-:Y:S01]  /*1370*/  @P2 LOP3.LUT R2, R2, 0x8, RZ, 0xfc, !PT ;  /* 0x0000000802022812 */ /* 0x000fe200078efcff */
[----:B----4-:R-:W-:-:S04]  /*1380*/  @P3 IMAD.HI.U32 R4, R10, UR4, RZ ;  /* 0x000000040a043c27 */ /* 0x010fc8000f8e00ff */
[----:B-----5:R-:W-:Y:S01]  /*1390*/  FMUL.FTZ R0, R3, R0 ;  /* 0x0000000003007220 */ /* 0x020fe20000410000 */
[----:B------:R-:W-:Y:S01]  /*13a0*/  IMAD.U32 R3, RZ, RZ, UR4 ;  /* 0x00000004ff037e24 */ /* 0x000fe2000f8e00ff */
[----:B0-----:R-:W-:Y:S02]  /*13b0*/  @P3 SHF.R.U32.HI R3, RZ, R11, R4 ;  /* 0x0000000bff033219 */ /* 0x001fe40000011604 */
[----:B------:R-:W-:Y:S01]  /*13c0*/  FMUL.FTZ R6, R0, UR5 ;  /* 0x0000000500067c20 */ /* 0x000fe20008410000 */
[----:B-1----:R-:W-:-:S04]  /*13d0*/  SEL R0, R8, 0x1, P0 ;  /* 0x0000000108007807 */ /* 0x002fc80000000000 */
[----:B------:R-:W-:Y:S01]  /*13e0*/  R2UR UR42, R6 ;  /* 0x00000000062a72ca */ /* 0x000fe200000e0000 */
[CC--:B------:R-:W-:Y:S02]  /*13f0*/  IMAD R6, R0.reuse, R9.reuse, R5 ;  /* 0x0000000900067224 */ /* 0x0c0fe400078e0205 */
[----:B------:R-:W-:Y:S02]  /*1400*/  IMAD R17, R0, R9, RZ ;  /* 0x0000000900117224 */ /* 0x000fe400078e02ff */
[----:B------:R-:W-:-:S04]  /*1410*/  IMAD.IADD R5, R6, 0x1, R3 ;  /* 0x0000000106057824 */ /* 0x000fc800078e0203 */
[----:B------:R-:W-:Y:S01]  /*1420*/  IMAD.IADD R3, R5, 0x1, R12 ;  /* 0x0000000105037824 */ /* 0x000fe200078e020c */
[----:B------:R-:W-:Y:S06]  /*1430*/  @!P2 BRA `(.L_x_813) ;  /* 0x000000000040a947 */ /* 0x000fec0003800000 */
[C---:B------:R-:W-:Y:S01]  /*1440*/  ISETP.GT.AND P0, PT, R5.reuse, RZ, PT ;  /* 0x000000ff0500720c */ /* 0x040fe20003f04270 */
[----:B------:R-:W-:-:S12]  /*1450*/  VIADD R4, R5, 0xffffffff ;  /* 0xffffffff05047836 */ /* 0x000fd80000000000 */
[----:B------:R-:W-:Y:S05]  /*1460*/  @P0 BRA `(.L_x_814) ;  /* 0x00000000001c0947 */ /* 0x000fea0003800000 */
[----:B------:R-:W-:Y:S01]  /*1470*/  ISETP.NE.AND P0, PT, R13, 0x1, PT ;  /* 0x000000010d00780c */ /* 0x000fe20003f05270 */
[----:B------:R-:W-:-:S12]  /*1480*/  IMAD.MOV R5, RZ, RZ, -R5 ;  /* 0x000000ffff057224 */ /* 0x000fd800078e0a05 */
[----:B------:R-:W0:Y:S02]  /*1490*/  @P0 LDC.64 R6, c[0x0][0x9e8] ;  /* 0x00027a00ff060b82 */ /* 0x000e240000000a00 */
[----:B0-----:R-:W-:-:S05]  /*14a0*/  @P0 IMAD.HI.U32 R4, R5, R6, RZ ;  /* 0x0000000605040227 */ /* 0x001fca00078e00ff */
[----:B------:R-:W-:-:S04]  /*14b0*/  @P0 SHF.R.U32.HI R5, RZ, R7, R4 ;  /* 0x00000007ff050219 */ /* 0x000fc80000011604 */
[----:B------:R-:W-:Y:S01]  /*14c0*/  LOP3.LUT R4, RZ, R5, RZ, 0x33, !PT ;  /* 0x00000005ff047212 */ /* 0x000fe200078e33ff */
[----:B------:R-:W-:Y:S06]  /*14d0*/  BRA `(.L_x_815) ;  /* 0x0000000000107947 */ /* 0x000fec0003800000 */
.L_x_814:
[----:B------:R-:W-:-:S13]  /*14e0*/  ISETP.NE.AND P0, PT, R13, 0x1, PT ;  /* 0x000000010d00780c */ /* 0x000fda0003f05270 */
[----:B------:R-:W0:Y:S02]  /*14f0*/  @P0 LDC.64 R6, c[0x0][0x9e8] ;  /* 0x00027a00ff060b82 */ /* 0x000e240000000a00 */
[----:B0-----:R-:W-:-:S05]  /*1500*/  @P0 IMAD.HI.U32 R6, R4, R6, RZ ;  /* 0x0000000604060227 */ /* 0x001fca00078e00ff */
[----:B------:R-:W-:-:S07]  /*1510*/  @P0 SHF.R.U32.HI R4, RZ, R7, R6 ;  /* 0x00000007ff040219 */ /* 0x000fce0000011606 */
.L_x_815:
[----:B------:R-:W-:-:S05]  /*1520*/  IMAD R4, R4, R13, R13 ;  /* 0x0000000d04047224 */ /* 0x000fca00078e020d */
[----:B------:R-:W-:-:S07]  /*1530*/  VIMNMX R3, R3, R4, PT ;  /* 0x0000000403037248 */ /* 0x000fce0003fe0100 */
.L_x_813:
[----:B------:R-:W0:Y:S01]  /*1540*/  @P3 LDC R5, c[0x0][0x44c] ;  /* 0x00011300ff053b82 */ /* 0x000e220000000800 */
[----:B------:R-:W-:Y:S01]  /*1550*/  IMAD.U32 R4, RZ, RZ, UR41 ;  /* 0x00000029ff047e24 */ /* 0x000fe2000f8e00ff */
[----:B------:R-:W-:Y:S01]  /*1560*/  ULDC UR4, c[0x0][0x9dc] ;  /* 0x0002770000047ab9 */ /* 0x000fe20000000800 */
[CC--:B------:R-:W-:Y:S02]  /*1570*/  IMAD R105, R0.reuse, R9.reuse, -R105 ;  /* 0x0000000900697224 */ /* 0x0c0fe400078e0a69 */
[----:B------:R-:W-:Y:S02]  /*1580*/  VIADD R3, R3, 0x9f ;  /* 0x0000009f03037836 */ /* 0x000fe40000000000 */
[----:B------:R-:W-:Y:S01]  /*1590*/  IMAD R0, R0, R9, 0x9f ;  /* 0x0000009f00007424 */ /* 0x000fe200078e0209 */
[----:B------:R-:W1:Y:S03]  /*15a0*/  @P3 LDC R6, c[0x0][0x450] ;  /* 0x00011400ff063b82 */ /* 0x000e660000000800 */
[----:B------:R-:W-:-:S04]  /*15b0*/  IMAD.HI R0, R0, 0x66666667, RZ ;  /* 0x6666666700007827 */ /* 0x000fc800078e02ff */
[----:B0-----:R-:W-:-:S05]  /*15c0*/  @P3 IMAD.HI.U32 R5, R5, UR41, RZ ;  /* 0x0000002905053c27 */ /* 0x001fca000f8e00ff */
[----:B-1----:R-:W-:-:S05]  /*15d0*/  @P3 SHF.R.U32.HI R4, RZ, R6, R5 ;  /* 0x00000006ff043219 */ /* 0x002fca0000011605 */
[----:B------:R-:W-:Y:S02]  /*15e0*/  IMAD.IADD R6, R105, 0x1, R4 ;  /* 0x0000000169067824 */ /* 0x000fe400078e0204 */
[----:B------:R-:W-:Y:S01]  /*15f0*/  IMAD.HI R4, R3, 0x66666667, RZ ;  /* 0x6666666703047827 */ /* 0x000fe200078e02ff */
[----:B------:R-:W-:-:S03]  /*1600*/  SHF.R.U32.HI R3, RZ, 0x1f, R0 ;  /* 0x0000001fff037819 */ /* 0x000fc60000011600 */
[----:B------:R-:W-:Y:S01]  /*1610*/  VIADD R7, R6, -UR4 ;  /* 0x8000000406077c36 */ /* 0x000fe20008000000 */
[----:B------:R-:W-:Y:S02]  /*1620*/  SHF.R.U32.HI R5, RZ, 0x1f, R4 ;  /* 0x0000001fff057819 */ /* 0x000fe40000011604 */
[----:B------:R-:W-:Y:S02]  /*1630*/  LEA.HI.SX32 R3, R0, R3, 0x1a ;  /* 0x0000000300037211 */ /* 0x000fe400078fd2ff */
[----:B------:R-:W-:Y:S02]  /*1640*/  LEA.HI.SX32 R104, R4, R5, 0x1a ;  /* 0x0000000504687211 */ /* 0x000fe400078fd2ff */
[----:B------:R-:W-:Y:S02]  /*1650*/  R2UR UR4, R7 ;  /* 0x00000000070472ca */ /* 0x000fe400000e0000 */
[----:B------:R-:W-:Y:S01]  /*1660*/  VIMNMX R104, R3, R104, PT ;  /* 0x0000006803687248 */ /* 0x000fe20003fe0100 */
[----:B------:R-:W-:-:S12]  /*1670*/  @!P2 BRA `(.L_x_816) ;  /* 0x000000000044a947 */ /* 0x000fd80003800000 */
[----:B------:R-:W-:-:S13]  /*1680*/  ISETP.GT.AND P0, PT, R6, -0x1, PT ;  /* 0xffffffff0600780c */ /* 0x000fda0003f04270 */
[----:B------:R-:W-:Y:S05]  /*1690*/  @P0 BRA `(.L_x_817) ;  /* 0x00000000001c0947 */ /* 0x000fea0003800000 */
[----:B------:R-:W-:Y:S02]  /*16a0*/  ISETP.NE.AND P0, PT, R13, 0x1, PT ;  /* 0x000000010d00780c */ /* 0x000fe40003f05270 */
[----:B------:R-:W-:-:S11]  /*16b0*/  LOP3.LUT R3, RZ, R6, RZ, 0x33, !PT ;  /* 0x00000006ff037212 */ /* 0x000fd600078e33ff */
[----:B------:R-:W0:Y:S02]  /*16c0*/  @P0 LDC.64 R4, c[0x0][0x9e8] ;  /* 0x00027a00ff040b82 */ /* 0x000e240000000a00 */
[----:B0-----:R-:W-:-:S05]  /*16d0*/  @P0 IMAD.HI.U32 R0, R3, R4, RZ ;  /* 0x0000000403000227 */ /* 0x001fca00078e00ff */
[----:B------:R-:W-:-:S04]  /*16e0*/  @P0 SHF.R.U32.HI R3, RZ, R5, R0 ;  /* 0x00000005ff030219 */ /* 0x000fc80000011600 */
[----:B------:R-:W-:Y:S01]  /*16f0*/  LOP3.LUT R6, RZ, R3, RZ, 0x33, !PT ;  /* 0x00000003ff067212 */ /* 0x000fe200078e33ff */
[----:B------:R-:W-:Y:S06]  /*1700*/  BRA `(.L_x_818) ;  /* 0x0000000000107947 */ /* 0x000fec0003800000 */
.L_x_817:
[----:B------:R-:W-:-:S13]  /*1710*/  ISETP.NE.AND P0, PT, R13, 0x1, PT ;  /* 0x000000010d00780c */ /* 0x000fda0003f05270 */
[----:B------:R-:W0:Y:S02]  /*1720*/  @P0 LDC.64 R4, c[0x0][0x9e8] ;  /* 0x00027a00ff040b82 */ /* 0x000e240000000a00 */
[----:B0-----:R-:W-:-:S05]  /*1730*/  @P0 IMAD.HI.U32 R0, R6, R4, RZ ;  /* 0x0000000406000227 */ /* 0x001fca00078e00ff */
[----:B------:R-:W-:-:S07]  /*1740*/  @P0 SHF.R.U32.HI R6, RZ, R5, R0 ;  /* 0x00000005ff060219 */ /* 0x000fce0000011600 */
.L_x_818:
[----:B------:R-:W-:-:S05]  /*1750*/  IMAD R6, R6, R13, RZ ;  /* 0x0000000d06067224 */ /* 0x000fca00078e02ff */
[----:B------:R-:W-:-:S13]  /*1760*/  R2UR UR5, R6 ;  /* 0x00000000060572ca */ /* 0x000fda00000e0000 */
[----:B------:R-:W-:-:S04]  /*1770*/  UISETP.LT.AND UP0, UPT, UR4, UR5, UPT ;  /* 0x000000050400728c */ /* 0x000fc8000bf01270 */
[----:B------:R-:W-:-:S12]  /*1780*/  USEL UR4, UR4, UR5, !UP0 ;  /* 0x0000000504047287 */ /* 0x000fd8000c000000 */
.L_x_816:
[----:B------:R-:W-:Y:S01]  /*1790*/  UIMAD.WIDE UR4, UR4, 0x66666667, URZ ;  /* 0x66666667040478a5 */ /* 0x000fe2000f8e023f */
[----:B------:R-:W-:Y:S01]  /*17a0*/  PLOP3.LUT P0, PT, PT, PT, PT, 0x80, 0x0 ;  /* 0x000000000000781c */ /* 0x000fe20003f0f070 */
[----:B------:R-:W-:Y:S01]  /*17b0*/  IMAD.MOV.U32 R0, RZ, RZ, RZ ;  /* 0x000000ffff007224 */ /* 0x000fe200078e00ff */
[----:B------:R-:W-:Y:S01]  /*17c0*/  CS2R R54, SRZ ;  /* 0x0000000000367805 */ /* 0x000fe2000001ff00 */
[----:B------:R-:W-:Y:S01]  /*17d0*/  USHF.R.U32.HI UR4, URZ, 0x1f, UR5 ;  /* 0x0000001f3f047899 */ /* 0x000fe20008011605 */
[----:B------:R-:W-:Y:S01]  /*17e0*/  IMAD.MOV.U32 R3, RZ, RZ, RZ ;  /* 0x000000ffff037224 */ /* 0x000fe200078e00ff */
[----:B------:R-:W-:Y:S02]  /*17f0*/  CS2R R8, SRZ ;  /* 0x0000000000087805 */ /* 0x000fe4000001ff00 */
[----:B------:R-:W-:Y:S01]  /*1800*/  CS2R R52, SRZ ;  /* 0x0000000000347805 */ /* 0x000fe2000001ff00 */
[----:B------:R-:W-:Y:S01]  /*1810*/  ULEA.HI.SX32 UR4, UR5, UR4, 0x1a ;  /* 0x0000000405047291 */ /* 0x000fe2000f8fd23f */
[----:B------:R-:W-:Y:S01]  /*1820*/  CS2R R10, SRZ ;  /* 0x00000000000a7805 */ /* 0x000fe2000001ff00 */
[----:B------:R-:W-:Y:S01]  /*1830*/  IMAD.MOV.U32 R5, RZ, RZ, RZ ;  /* 0x000000ffff057224 */ /* 0x000fe200078e00ff */
[----:B------:R-:W-:Y:S01]  /*1840*/  CS2R R46, SRZ ;  /* 0x00000000002e7805 */ /* 0x000fe2000001ff00 */
[----:B------:R-:W-:Y:S01]  /*1850*/  UISETP.LT.AND UP0, UPT, URZ, UR4, UPT ;  /* 0x000000043f00728c */ /* 0x000fe2000bf01270 */
[----:B------:R-:W-:-:S02]  /*1860*/  CS2R R12, SRZ ;  /* 0x00000000000c7805 */ /* 0x000fc4000001ff00 */
[----:B------:R-:W-:Y:S02]  /*1870*/  CS2R R44, SRZ ;  /* 0x00000000002c7805 */ /* 0x000fe4000001ff00 */
[----:B------:R-:W-:Y:S01]  /*1880*/  CS2R R14, SRZ ;  /* 0x00000000000e7805 */ /* 0x000fe2000001ff00 */
[----:B------:R-:W-:Y:S01]  /*1890*/  USEL UR43, URZ, UR4, !UP0 ;  /* 0x000000043f2b7287 */ /* 0x000fe2000c000000 */
[----:B------:R-:W-:Y:S02]  /*18a0*/  CS2R R38, SRZ ;  /* 0x0000000000267805 */ /* 0x000fe4000001ff00 */
[----:B------:R-:W-:Y:S02]  /*18b0*/  CS2R R20, SRZ ;  /* 0x0000000000147805 */ /* 0x000fe4000001ff00 */
[----:B------:R-:W-:Y:S02]  /*18c0*/  CS2R R36, SRZ ;  /* 0x0000000000247805 */ /* 0x000fe4000001ff00 */
[----:B------:R-:W-:-:S02]  /*18d0*/  CS2R R24, SRZ ;  /* 0x0000000000187805 */ /* 0x000fc4000001ff00 */
[----:B------:R-:W-:Y:S02]  /*18e0*/  CS2R R30, SRZ ;  /* 0x00000000001e7805 */ /* 0x000fe4000001ff00 */
[----:B------:R-:W-:Y:S01]  /*18f0*/  ISETP.GT.AND P1, PT, R104, UR43, PT ;  /* 0x0000002b68007c0c */ /* 0x000fe2000bf24270 */
[----:B------:R-:W-:Y:S01]  /*1900*/  IMAD.MOV.U32 R26, RZ, RZ, RZ ;  /* 0x000000ffff1a7224 */ /* 0x000fe200078e00ff */
[----:B------:R-:W-:Y:S02]  /*1910*/  CS2R R28, SRZ ;  /* 0x00000000001c7805 */ /* 0x000fe4000001ff00 */
[----:B------:R-:W-:-:S09]  /*1920*/  CS2R R56, SRZ ;  /* 0x0000000000387805 */ /* 0x000fd2000001ff00 */
[----:B------:R-:W-:Y:S05]  /*1930*/  @!P1 BRA `(.L_x_819) ;  /* 0x000000ec00349947 */ /* 0x000fea0003800000 */
[----:B------:R-:W0:Y:S01]  /*1940*/  S2R R4, SR_TID.X ;  /* 0x0000000000047919 */ /* 0x000e220000002100 */
[----:B------:R-:W1:Y:S01]  /*1950*/  S2UR UR44, SR_CgaCtaId ;  /* 0x00000000002c79c3 */ /* 0x000e620000008800 */
[----:B------:R-:W-:Y:S02]  /*1960*/  UMOV UR45, 0x400 ;  /* 0x00000400002d7882 */ /* 0x000fe40000000000 */
[----:B-1----:R-:W-:Y:S01]  /*1970*/  ULEA UR45, UR44, UR45, 0x18 ;  /* 0x0000002d2c2d7291 */ /* 0x002fe2000f8ec03f */
[----:B0-----:R-:W-:-:S05]  /*1980*/  VIADD R6, R4, 0xffffff80 ;  /* 0xffffff8004067836 */ /* 0x001fca0000000000 */
[----:B------:R-:W-:-:S04]  /*1990*/  SHF.R.S32.HI R4, RZ, 0x1f, R6 ;  /* 0x0000001fff047819 */ /* 0x000fc80000011406 */
[----:B------:R-:W-:-:S04]  /*19a0*/  LEA.HI R4, R4, R6, RZ, 0x7 ;  /* 0x0000000604047211 */ /* 0x000fc800078f38ff */
[----:B------:R-:W-:-:S05]  /*19b0*/  SHF.R.S32.HI R4, RZ, 0x7, R4 ;  /* 0x00000007ff047819 */ /* 0x000fca0000011404 */
[----:B------:R-:W0:Y:S02]  /*19c0*/  SHFL.IDX PT, R0, R4, RZ, 0x1f ;  /* 0x00001fff04007589 */ /* 0x000e2400000e0000 */
[----:B0-----:R-:W-:-:S13]  /*19d0*/  R2UR UR6, R0 ;  /* 0x00000000000672ca */ /* 0x001fda00000e0000 */
[----:B------:R-:W-:Y:S02]  /*19e0*/  UIMAD.WIDE UR4, UR6, 0x55555556, URZ ;  /* 0x55555556060478a5 */ /* 0x000fe4000f8e023f */
[----:B------:R-:W-:Y:S02]  /*19f0*/  UIADD3 UR4, UR45, 0xb000, URZ ;  /* 0x0000b0002d047890 */ /* 0x000fe4000fffe03f */
[----:B------:R-:W-:Y:S02]  /*1a00*/  ULEA.HI UR5, UR5, UR5, URZ, 0x1 ;  /* 0x0000000505057291 */ /* 0x000fe4000f8f083f */
[----:B------:R-:W-:Y:S02]  /*1a10*/  ULOP3.LUT UP0, URZ, UR4, 0x9f, URZ, 0xc0, !UPT ;  /* 0x0000009f043f7892 */ /* 0x000fe4000f80c03f */
[----:B------:R-:W-:-:S04]  /*1a20*/  UIMAD UR5, UR5, -0x3, UR6 ;  /* 0xfffffffd050578a4 */ /* 0x000fc8000f8e0206 */
[----:B------:R-:W-:Y:S01]  /*1a30*/  PLOP3.LUT P0, PT, PT, PT, UP0, 0x80, 0x0 ;  /* 0x000000000000781c */ /* 0x000fe20003f0f008 */
[----:B------:R-:W-:-:S04]  /*1a40*/  ULEA UR5, UR5, UR4, 0xc ;  /* 0x0000000405057291 */ /* 0x000fc8000f8e603f */
[----:B------:R-:W-:-:S04]  /*1a50*/  USHF.R.U32.HI UR5, URZ, 0x4, UR5 ;  /* 0x000000043f057899 */ /* 0x000fc80008011605 */
[----:B------:R-:W-:-:S04]  /*1a60*/  ULOP3.LUT UR50, UR5, 0x3fff, URZ, 0xc0, !UPT ;  /* 0x00003fff05327892 */ /* 0x000fc8000f8ec03f */
[----:B------:R-:W-:Y:S08]  /*1a70*/  @!P0 BRA `(.L_x_820) ;  /* 0x0000000000408947 */ /* 0x000ff00003800000 */
[----:B------:R-:W-:Y:S01]  /*1a80*/  MOV R0, 0x0 ;  /* 0x0000000000007802 */ /* 0x000fe20000000f00 */
[----:B------:R-:W-:Y:S01]  /*1a90*/  ULDC.64 UR4, c[0x4][0x98] ;  /* 0x0100260000047ab9 */ /* 0x000fe20000000a00 */
[----:B------:R-:W-:Y:S01]  /*1aa0*/  ULDC.64 UR6, c[0x4][0x30] ;  /* 0x01000c0000067ab9 */ /* 0x000fe20000000a00 */
[----:B------:R-:W-:Y:S01]  /*1ab0*/  IMAD.U32 R4, RZ, RZ, UR4 ;  /* 0x00000004ff047e24 */ /* 0x000fe2000f8e00ff */
[----:B------:R0:W1:Y:S01]  /*1ac0*/  LDC.64 R14, c[0x4][R0] ;  /* 0x01000000000e7b82 */ /* 0x0000620000000a00 */
[----:B------:R-:W-:Y:S01]  /*1ad0*/  IMAD.U32 R5, RZ, RZ, UR5 ;  /* 0x00000005ff057e24 */ /* 0x000fe2000f8e00ff */
        /* <DEDUP_REMOVED lines=10> */
.L_x_820:
[----:B------:R-:W-:Y:S01]  /*1b80*/  ULEA.HI UR4, UR46, UR46, URZ, 0x1 ;  /* 0x0000002e2e047291 */ /* 0x000fe2000f8f083f */
[----:B------:R-:W-:-:S03]  /*1b90*/  IMAD.U32 R3, RZ, RZ, UR47 ;  /* 0x0000002fff037e24 */ /* 0x000fc6000f8e00ff */
[----:B------:R-:W-:Y:S02]  /*1ba0*/  ULOP3.LUT UR4, UR4, 0xfffffffe, URZ, 0xc0, !UPT ;  /* 0xfffffffe04047892 */ /* 0x000fe4000f8ec03f */
[----:B------:R-:W-:Y:S02]  /*1bb0*/  ISETP.NE.AND P0, PT, R3, 0x3, PT ;  /* 0x000000030300780c */ /* 0x000fe40003f05270 */
[----:B------:R-:W-:-:S06]  /*1bc0*/  UIADD3 UR4, UR46, -UR4, URZ ;  /* 0x800000042e047290 */ /* 0x000fcc000fffe03f */
[----:B------:R-:W-:-:S05]  /*1bd0*/  IMAD.U32 R0, RZ, RZ, UR4 ;  /* 0x00000004ff007e24 */ /* 0x000fca000f8e00ff */
[----:B------:R-:W-:-:S04]  /*1be0*/  SHF.L.U32 R0, R0, 0x1f, RZ ;  /* 0x0000001f00007819 */ /* 0x000fc800000006ff */
[----:B------:R-:W0:Y:S02]  /*1bf0*/  SYNCS.PHASECHK.TRANS64.TRYWAIT P1, [UR45+0x13200], R0 ;  /* 0x01320000ff0075a7 */ /* 0x000e24000802016d */
[----:B0-----:R-:W-:Y:S05]  /*1c00*/  @!P1 BRA `(.L_x_821) ;  /* 0x0000015400609947 */ /* 0x001fea0003800000 */
.L_x_995:
[----:B------:R-:W-:Y:S05]  /*1c10*/  @!P0 BRA `(.L_x_822) ;  /* 0x0000000000048947 */ /* 0x000fea0003800000 */
[----:B------:R-:W-:Y:S01]  /*1c20*/  BPT.TRAP 0x1 ;  /* 0x000000040000795c */ /* 0x000fe20000300000 */
.L_x_822:
[----:B0-----:R-:W-:Y:S02]  /*1c30*/  IMAD.U32 R3, RZ, RZ, UR37 ;  /* 0x00000025ff037e24 */ /* 0x001fe4000f8e00ff */
[----:B------:R-:W-:-:S03]  /*1c40*/  IMAD.U32 R0, RZ, RZ, UR36 ;  /* 0x00000024ff007e24 */ /* 0x000fc6000f8e00ff */
[----:B------:R-:W-:Y:S02]  /*1c50*/  LEA R3, R3, UR45, 0x3 ;  /* 0x0000002d03037c11 */ /* 0x000fe4000f8e18ff */
[----:B------:R-:W-:-:S04]  /*1c60*/  SHF.L.U32 R0, R0, 0x1f, RZ ;  /* 0x0000001f00007819 */ /* 0x000fc800000006ff */
[----:B------:R0:W1:Y:S01]  /*1c70*/  SYNCS.PHASECHK.TRANS64.TRYWAIT P1, [R3+URZ+0x13230], R0 ;  /* 0x01323000030075a7 */ /* 0x000062000802017f */
[----:B------:R-:W-:Y:S05]  /*1c80*/  @!P0 BRA `(.L_x_823) ;  /* 0x0000000000048947 */ /* 0x000fea0003800000 */
[----:B------:R-:W-:Y:S01]  /*1c90*/  BPT.TRAP 0x1 ;  /* 0x000000040000795c */ /* 0x000fe20000300000 */
.L_x_823:
[----:B-1----:R-:W-:Y:S05]  /*1ca0*/  @P1 BRA `(.L_x_824) ;  /* 0x0000000000081947 */ /* 0x002fea0003800000 */
[----:B------:R-:W1:Y:S02]  /*1cb0*/  SYNCS.PHASECHK.TRANS64.TRYWAIT P1, [R3+URZ+0x13230], R0 ;  /* 0x01323000030075a7 */ /* 0x000e64000802017f */
[----:B-1----:R-:W-:Y:S05]  /*1cc0*/  @!P1 BRA `(.L_x_825) ;  /* 0x0000015400489947 */ /* 0x002fea0003800000 */
.L_x_824:
[----:B------:R-:W-:-:S04]  /*1cd0*/  UIADD3 UR4, UR45, 0xe000, URZ ;  /* 0x0000e0002d047890 */ /* 0x000fc8000fffe03f */
[----:B------:R-:W-:-:S04]  /*1ce0*/  USHF.R.U32.HI UR4, URZ, 0x4, UR4 ;  /* 0x000000043f047899 */ /* 0x000fc80008011604 */
[----:B------:R-:W-:-:S06]  /*1cf0*/  ULOP3.LUT UR4, UR4, 0x3fff, URZ, 0xc0, !UPT ;  /* 0x00003fff04047892 */ /* 0x000fcc000f8ec03f */
[----:B------:R-:W-:Y:S01]  /*1d00*/  IMAD.U32 R4, RZ, RZ, UR4 ;  /* 0x00000004ff047e24 */ /* 0x000fe2000f8e00ff */
[----:B------:R-:W-:Y:S05]  /*1d10*/  WARPSYNC.ALL ;  /* 0x0000000000007948 */ /* 0x000fea0003800000 */
[----:B------:R-:W-:-:S04]  /*1d20*/  LOP3.LUT R4, R4, 0x10000, RZ, 0xfc, !PT ;  /* 0x0001000004047812 */ /* 0x000fc800078efcff */
[----:B------:R-:W-:Y:S01]  /*1d30*/  R2UR UR12, R4 ;  /* 0x00000000040c72ca */ /* 0x000fe200000e0000 */
[----:B------:R-:W-:Y:S01]  /*1d40*/  ULOP3.LUT UR50, UR50, 0x10000, URZ, 0xfc, !UPT ;  /* 0x0001000032327892 */ /* 0x000fe2000f8efc3f */
[----:B------:R-:W-:Y:S01]  /*1d50*/  WARPGROUP.ARRIVE ;  /* 0x00000000000079c5 */ /* 0x000fe20000000000 */
[----:B------:R-:W-:Y:S01]  /*1d60*/  UMOV UR9, 0x80000020 ;  /* 0x8000002000097882 */ /* 0x000fe20000000000 */
[----:B------:R-:W-:Y:S01]  /*1d70*/  UMOV UR11, 0x80000020 ;  /* 0x80000020000b7882 */ /* 0x000fe20000000000 */
[----:B------:R-:W-:-:S03]  /*1d80*/  UMOV UR7, 0x80000020 ;  /* 0x8000002000077882 */ /* 0x000fc60000000000 */
[----:B------:R-:W-:-:S05]  /*1d90*/  UMOV UR8, UR50 ;  /* 0x0000003200087c82 */ /* 0x000fca0008000000 */
        /* <DEDUP_REMOVED lines=60> */
.L_x_826:
[----:B------:R-:W2:Y:S01]  /*2160*/  LDC R107, c[0x0][0x448] ;  /* 0x00011200ff6b7b82 */ /* 0x000ea20000000800 */
[----:B------:R-:W-:Y:S01]  /*2170*/  VIADD R5, R19, UR41 ;  /* 0x0000002913057c36 */ /* 0x000fe20008000000 */
[----:B------:R-:W-:Y:S01]  /*2180*/  R2UR UR6, R3 ;  /* 0x00000000030672ca */ /* 0x000fe200000e0000 */
[----:B------:R-:W-:Y:S01]  /*2190*/  IMAD.MOV.U32 R9, RZ, RZ, -0xa0 ;  /* 0xffffff60ff097424 */ /* 0x000fe200078e00ff */
[----:B------:R-:W-:Y:S01]  /*21a0*/  LOP3.LUT P1, RZ, R2, 0x8, RZ, 0xc0, !PT ;  /* 0x0000000802ff7812 */ /* 0x000fe2000782c0ff */
[----:B------:R-:W-:Y:S01]  /*21b0*/  ULDC UR21, c[0x0][0x9dc] ;  /* 0x0002770000157ab9 */ /* 0x000fe20000000800 */
[----:B------:R-:W-:Y:S01]  /*21c0*/  ULDC UR7, c[0x0][0x9e0] ;  /* 0x0002780000077ab9 */ /* 0x000fe20000000800 */
[----:B------:R-:W-:Y:S01]  /*21d0*/  IMAD R9, R104, R9, 0xa1 ;  /* 0x000000a168097424 */ /* 0x000fe200078e0209 */
[----:B------:R-:W3:Y:S07]  /*21e0*/  LDC R6, c[0x0][0x288] ;  /* 0x0000a200ff067b82 */ /* 0x000eee0000000800 */
[----:B------:R-:W-:-:S04]  /*21f0*/  UIADD3 UR6, UR6, 0x13240, URZ ;  /* 0x0001324006067890 */ /* 0x000fc8000fffe03f */
[----:B------:R-:W-:Y:S01]  /*2200*/  UPRMT UR6, UR44, 0x654, UR6 ;  /* 0x000006542c067896 */ /* 0x000fe20008000006 */
[----:B--2---:R-:W-:-:S08]  /*2210*/  ISETP.NE.AND P2, PT, R107, 0x1, PT ;  /* 0x000000016b00780c */ /* 0x004fd00003f45270 */
[----:B------:R-:W-:Y:S01]  /*2220*/  SYNCS.ARRIVE.TRANS64.RED.A1T0 RZ, [UR6], RZ ;  /* 0x000000ffffff79a7 */ /* 0x000fe20008100406 */
[----:B------:R-:W-:-:S04]  /*2230*/  ULOP3.LUT UR6, URZ, UR21, URZ, 0x33, !UPT ;  /* 0x000000153f067292 */ /* 0x000fc8000f8e333f */
[----:B01----:R-:W0:Y:S08]  /*2240*/  @P2 LDC R0, c[0x0][0x44c] ;  /* 0x00011300ff002b82 */ /* 0x003e300000000800 */
[----:B------:R-:W1:Y:S01]  /*2250*/  @P2 LDC R7, c[0x0][0x450] ;  /* 0x00011400ff072b82 */ /* 0x000e620000000800 */
[----:B0-----:R-:W-:-:S05]  /*2260*/  @P2 IMAD.HI.U32 R0, R5, R0, RZ ;  /* 0x0000000005002227 */ /* 0x001fca00078e00ff */
[----:B-1----:R-:W-:Y:S01]  /*2270*/  @P2 SHF.R.U32.HI R5, RZ, R7, R0 ;  /* 0x00000007ff052219 */ /* 0x002fe20000011600 */
[----:B------:R-:W-:Y:S02]  /*2280*/  IMAD R0, R104, -0xa0, R17 ;  /* 0xffffff6068007824 */ /* 0x000fe400078e0211 */
[----:B------:R-:W-:Y:S02]  /*2290*/  IMAD R7, R18, -0x2, R9 ;  /* 0xfffffffe12077824 */ /* 0x000fe400078e0209 */
[----:B------:R-:W0:Y:S01]  /*22a0*/  SHFL.IDX PT, R13, R5, RZ, 0x1c1f ;  /* 0x001c1fff050d7589 */ /* 0x000e2200000e0000 */
[----:B------:R-:W-:Y:S02]  /*22b0*/  VIADD R3, R0, 0xa0 ;  /* 0x000000a000037836 */ /* 0x000fe40000000000 */
[----:B---3--:R-:W-:Y:S01]  /*22c0*/  IADD3 R0, R7, -R6, R17 ;  /* 0x8000000607007210 */ /* 0x008fe20007ffe011 */
[----:B------:R-:W-:Y:S02]  /*22d0*/  VIADD R9, R9, 0xffffffff ;  /* 0xffffffff09097836 */ /* 0x000fe40000000000 */
[----:B------:R-:W-:-:S02]  /*22e0*/  IMAD R8, R18, -0x2, R3 ;  /* 0xfffffffe12087824 */ /* 0x000fc400078e0203 */
[C---:B------:R-:W-:Y:S02]  /*22f0*/  VIADD R3, R0.reuse, UR7 ;  /* 0x0000000700037c36 */ /* 0x040fe40008000000 */
[----:B------:R-:W-:Y:S02]  /*2300*/  VIADD R0, R0, UR6 ;  /* 0x0000000600007c36 */ /* 0x000fe40008000000 */
[----:B------:R-:W-:Y:S01]  /*2310*/  VIADD R7, R7, 0xffffffff ;  /* 0xffffffff07077836 */ /* 0x000fe20000000000 */
[----:B0-----:R-:W-:Y:S01]  /*2320*/  VIADDMNMX R10, R13, R3, R8, PT ;  /* 0x000000030d0a7246 */ /* 0x001fe20003800108 */
[----:B------:R-:W-:Y:S01]  /*2330*/  IMAD.IADD R11, R0, 0x1, R13 ;  /* 0x00000001000b7824 */ /* 0x000fe200078e020d */
[----:B------:R-:W-:Y:S06]  /*2340*/  @!P1 BRA `(.L_x_827) ;  /* 0x00000000005c9947 */ /* 0x000fec0003800000 */
[----:B------:R-:W-:Y:S01]  /*2350*/  IADD3 R12, R17, -R6, R13 ;  /* 0x80000006110c7210 */ /* 0x000fe20007ffe00d */
[----:B------:R-:W-:Y:S03]  /*2360*/  BSSY B0, `(.L_x_828) ;  /* 0x0000012000007945 */ /* 0x000fe60003800000 */
[----:B------:R-:W-:-:S13]  /*2370*/  ISETP.GT.AND P1, PT, R12, -0x1, PT ;  /* 0xffffffff0c00780c */ /* 0x000fda0003f24270 */
[----:B------:R-:W-:Y:S05]  /*2380*/  @P1 BRA `(.L_x_829) ;  /* 0x0000000000241947 */ /* 0x000fea0003800000 */
[----:B------:R-:W-:Y:S01]  /*2390*/  ULDC UR6, c[0x0][0x9e4] ;  /* 0x0002790000067ab9 */ /* 0x000fe20000000800 */
[----:B------:R-:W-:Y:S01]  /*23a0*/  LOP3.LUT R13, RZ, R12, RZ, 0x33, !PT ;  /* 0x0000000cff0d7212 */ /* 0x000fe200078e33ff */
[----:B------:R-:W-:-:S05]  /*23b0*/  IMAD.U32 R15, RZ, RZ, UR6 ;  /* 0x00000006ff0f7e24 */ /* 0x000fca000f8e00ff */
[----:B------:R-:W-:-:S13]  /*23c0*/  ISETP.NE.AND P1, PT, R15, 0x1, PT ;  /* 0x000000010f00780c */ /* 0x000fda0003f25270 */
[----:B------:R-:W0:Y:S02]  /*23d0*/  @P1 LDC.64 R20, c[0x0][0x9e8] ;  /* 0x00027a00ff141b82 */ /* 0x000e240000000a00 */
[----:B0-----:R-:W-:-:S05]  /*23e0*/  @P1 IMAD.HI.U32 R12, R13, R20, RZ ;  /* 0x000000140d0c1227 */ /* 0x001fca00078e00ff */
[----:B------:R-:W-:-:S04]  /*23f0*/  @P1 SHF.R.U32.HI R13, RZ, R21, R12 ;  /* 0x00000015ff0d1219 */ /* 0x000fc8000001160c */
[----:B------:R-:W-:Y:S01]  /*2400*/  LOP3.LUT R12, RZ, R13, RZ, 0x33, !PT ;  /* 0x0000000dff0c7212 */ /* 0x000fe200078e33ff */
[----:B------:R-:W-:Y:S06]  /*2410*/  BRA `(.L_x_830) ;  /* 0x0000000000187947 */ /* 0x000fec0003800000 */
.L_x_829:
[----:B------:R-:W-:Y:S02]  /*2420*/  ULDC UR6, c[0x0][0x9e4] ;  /* 0x0002790000067ab9 */ /* 0x000fe40000000800 */
[----:B------:R-:W-:-:S05]  /*2430*/  IMAD.U32 R15, RZ, RZ, UR6 ;  /* 0x00000006ff0f7e24 */ /* 0x000fca000f8e00ff */
[----:B------:R-:W-:-:S13]  /*2440*/  ISETP.NE.AND P1, PT, R15, 0x1, PT ;  /* 0x000000010f00780c */ /* 0x000fda0003f25270 */
[----:B------:R-:W0:Y:S02]  /*2450*/  @P1 LDC.64 R20, c[0x0][0x9e8] ;  /* 0x00027a00ff141b82 */ /* 0x000e240000000a00 */
[----:B0-----:R-:W-:-:S05]  /*2460*/  @P1 IMAD.HI.U32 R14, R12, R20, RZ ;  /* 0x000000140c0e1227 */ /* 0x001fca00078e00ff */
[----:B------:R-:W-:-:S07]  /*2470*/  @P1 SHF.R.U32.HI R12, RZ, R21, R14 ;  /* 0x00000015ff0c1219 */ /* 0x000fce000001160e */
.L_x_830:
[----:B------:R-:W-:Y:S05]  /*2480*/  BSYNC B0 ;  /* 0x0000000000007941 */ /* 0x000fea0003800000 */
.L_x_828:
[----:B------:R-:W-:-:S05]  /*2490*/  IMAD R12, R12, R15, R7 ;  /* 0x0000000f0c0c7224 */ /* 0x000fca00078e0207 */
[----:B------:R-:W-:Y:S02]  /*24a0*/  VIADDMNMX R10, R12, R15, R10, PT ;  /* 0x0000000f0c0a7246 */ /* 0x000fe4000380010a */
[----:B------:R-:W-:-:S07]  /*24b0*/  VIMNMX R11, R11, R12, !PT ;  /* 0x0000000c0b0b7248 */ /* 0x000fce0007fe0100 */
.L_x_827:
[C---:B------:R-:W-:Y:S01]  /*24c0*/  ISETP.GE.AND P2, PT, R9.reuse, 0x2, PT ;  /* 0x000000020900780c */ /* 0x040fe20003f46270 */
[----:B------:R-:W0:Y:S01]  /*24d0*/  SHFL.IDX PT, R5, R5, 0x1, 0x1c1f ;  /* 0x003c1f0005057f89 */ /* 0x000e2200000e0000 */
[C---:B------:R-:W-:Y:S02]  /*24e0*/  ISETP.GE.AND P1, PT, R9.reuse, 0x9, PT ;  /* 0x000000090900780c */ /* 0x040fe40003f26270 */
[----:B------:R-:W-:Y:S02]  /*24f0*/  LOP3.LUT R16, R16, 0xefffffff, RZ, 0xc0, !PT ;  /* 0xefffffff10107812 */ /* 0x000fe400078ec0ff */
[C---:B------:R-:W-:Y:S02]  /*2500*/  ISETP.GE.AND P3, PT, R9.reuse, 0xa, PT ;  /* 0x0000000a0900780c */ /* 0x040fe40003f66270 */
[----:B------:R-:W-:Y:S02]  /*2510*/  LOP3.LUT R2, R2, 0xfffffffb, RZ, 0xc0, !PT ;  /* 0xfffffffb02027812 */ /* 0x000fe400078ec0ff */
[----:B------:R-:W-:-:S03]  /*2520*/  ISETP.GE.AND P4, PT, R9, 0x2a, PT ;  /* 0x0000002a0900780c */ /* 0x000fc60003f86270 */
[----:B------:R-:W-:Y:S02]  /*2530*/  @P2 LOP3.LUT R16, R16, 0x10000000, RZ, 0xfc, !PT ;  /* 0x1000000010102812 */ /* 0x000fe400078efcff */
[C---:B------:R-:W-:Y:S02]  /*2540*/  ISETP.GT.AND P2, PT, R11.reuse, 0x1, !P2 ;  /* 0x000000010b00780c */ /* 0x040fe40005744270 */
[----:B------:R-:W-:Y:S02]  /*2550*/  LOP3.LUT R16, R16, 0xdfffffff, RZ, 0xc0, !PT ;  /* 0xdfffffff10107812 */ /* 0x000fe400078ec0ff */
[----:B------:R-:W-:Y:S02]  /*2560*/  ISETP.LT.OR P2, PT, R10, 0x2, P2 ;  /* 0x000000020a00780c */ /* 0x000fe40001741670 */
[----:B------:R-:W-:Y:S02]  /*2570*/  @P1 LOP3.LUT R16, R16, 0x20000000, RZ, 0xfc, !PT ;  /* 0x2000000010101812 */ /* 0x000fe400078efcff */
[----:B------:R-:W-:-:S02]  /*2580*/  ISETP.GT.AND P1, PT, R11, 0x8, !P1 ;  /* 0x000000080b00780c */ /* 0x000fc40004f24270 */
[----:B------:R-:W-:Y:S01]  /*2590*/  FSEL R89, R89, -INF , !P2 ;  /* 0xff80000059597808 */ /* 0x000fe20005000000 */
[----:B0-----:R-:W-:Y:S01]  /*25a0*/  IMAD.IADD R0, R0, 0x1, R5 ;  /* 0x0000000100007824 */ /* 0x001fe200078e0205 */
[----:B------:R-:W-:Y:S02]  /*25b0*/  ISETP.LT.OR P1, PT, R10, 0x9, P1 ;  /* 0x000000090a00780c */ /* 0x000fe40000f21670 */
[----:B------:R-:W-:Y:S02]  /*25c0*/  ISETP.GE.AND P2, PT, R9, 0x11, PT ;  /* 0x000000110900780c */ /* 0x000fe40003f46270 */
[----:B------:R-:W-:Y:S02]  /*25d0*/  FSEL R92, R92, -INF , !P1 ;  /* 0xff8000005c5c7808 */ /* 0x000fe40004800000 */
[----:B------:R-:W-:Y:S02]  /*25e0*/  ISETP.GT.AND P1, PT, R11, 0x9, !P3 ;  /* 0x000000090b00780c */ /* 0x000fe40005f24270 */
[----:B------:R-:W-:-:S02]  /*25f0*/  LOP3.LUT R16, R16, 0xbfffffff, RZ, 0xc0, !PT ;  /* 0xbfffffff10107812 */ /* 0x000fc400078ec0ff */
[----:B------:R-:W-:Y:S02]  /*2600*/  ISETP.LT.OR P1, PT, R10, 0xa, P1 ;  /* 0x0000000a0a00780c */ /* 0x000fe40000f21670 */
[----:B------:R-:W-:Y:S02]  /*2610*/  @P3 LOP3.LUT R16, R16, 0x40000000, RZ, 0xfc, !PT ;  /* 0x4000000010103812 */ /* 0x000fe400078efcff */
[----:B------:R-:W-:Y:S02]  /*2620*/  FSEL R93, R93, -INF , !P1 ;  /* 0xff8000005d5d7808 */ /* 0x000fe40004800000 */
[----:B------:R-:W-:Y:S02]  /*2630*/  @P2 LOP3.LUT R2, R2, 0x4, RZ, 0xfc, !PT ;  /* 0x0000000402022812 */ /* 0x000fe400078efcff */
[----:B------:R-:W-:Y:S02]  /*2640*/  ISETP.GT.AND P1, PT, R11, 0x10, !P2 ;  /* 0x000000100b00780c */ /* 0x000fe40005724270 */
[----:B------:R-:W-:-:S02]  /*2650*/  ISETP.GE.AND P2, PT, R9, 0x12, PT ;  /* 0x000000120900780c */ /* 0x000fc40003f46270 */
[----:B------:R-:W-:Y:S02]  /*2660*/  ISETP.LT.OR P1, PT, R10, 0x11, P1 ;  /* 0x000000110a00780c */ /* 0x000fe40000f21670 */
[----:B------:R-:W-:Y:S02]  /*2670*/  LOP3.LUT R2, R2, 0xfffffffd, RZ, 0xc0, !PT ;  /* 0xfffffffd02027812 */ /* 0x000fe400078ec0ff */
[----:B------:R-:W-:Y:S02]  /*2680*/  FSEL R96, R96, -INF , !P1 ;  /* 0xff80000060607808 */ /* 0x000fe40004800000 */
[----:B------:R-:W-:Y:S02]  /*2690*/  ISETP.GT.AND P1, PT, R11, 0x11, !P2 ;  /* 0x000000110b00780c */ /* 0x000fe40005724270 */
[----:B------:R-:W-:Y:S02]  /*26a0*/  LOP3.LUT R16, R16, 0x7fffffff, RZ, 0xc0, !PT ;  /* 0x7fffffff10107812 */ /* 0x000fe400078ec0ff */
[----:B------:R-:W-:-:S02]  /*26b0*/  ISETP.LT.OR P1, PT, R10, 0x12, P1 ;  /* 0x000000120a00780c */ /* 0x000fc40000f21670 */
[----:B------:R-:W-:Y:S02]  /*26c0*/  @P2 LOP3.LUT R2, R2, 0x2, RZ, 0xfc, !PT ;  /* 0x0000000202022812 */ /* 0x000fe400078efcff */
[----:B------:R-:W-:Y:S02]  /*26d0*/  ISETP.GE.AND P2, PT, R9, 0x19, PT ;  /* 0x000000190900780c */ /* 0x000fe40003f46270 */
[----:B------:R-:W-:Y:S02]  /*26e0*/  FSEL R97, R97, -INF , !P1 ;  /* 0xff80000061617808 */ /* 0x000fe40004800000 */
[----:B------:R-:W-:Y:S02]  /*26f0*/  LOP3.LUT R2, R2, 0xfffffffe, RZ, 0xc0, !PT ;  /* 0xfffffffe02027812 */ /* 0x000fe400078ec0ff */
[----:B------:R-:W-:Y:S02]  /*2700*/  ISETP.GT.AND P1, PT, R11, 0x18, !P2 ;  /* 0x000000180b00780c */ /* 0x000fe40005724270 */
[----:B------:R-:W-:-:S02]  /*2710*/  ISETP.GE.AND P3, PT, R9, 0x22, PT ;  /* 0x000000220900780c */ /* 0x000fc40003f66270 */
[----:B------:R-:W-:Y:S02]  /*2720*/  ISETP.LT.OR P1, PT, R10, 0x19, P1 ;  /* 0x000000190a00780c */ /* 0x000fe40000f21670 */
[----:B------:R-:W-:Y:S02]  /*2730*/  VIADDMNMX R3, R5, R3, R8, PT ;  /* 0x0000000305037246 */ /* 0x000fe40003800108 */
[----:B------:R-:W-:Y:S02]  /*2740*/  @P2 LOP3.LUT R2, R2, 0x1, RZ, 0xfc, !PT ;  /* 0x0000000102022812 */ /* 0x000fe400078efcff */
[----:B------:R-:W-:Y:S02]  /*2750*/  ISETP.GE.AND P2, PT, R9, 0x1a, PT ;  /* 0x0000001a0900780c */ /* 0x000fe40003f46270 */
[----:B------:R-:W-:Y:S02]  /*2760*/  FSEL R100, R100, -INF , !P1 ;  /* 0xff80000064647808 */ /* 0x000fe40004800000 */
[----:B------:R-:W-:-:S04]  /*2770*/  ISETP.GT.AND P1, PT, R11, 0x19, !P2 ;  /* 0x000000190b00780c */ /* 0x000fc80005724270 */
[----:B------:R-:W-:-:S04]  /*2780*/  ISETP.LT.OR P1, PT, R10, 0x1a, P1 ;  /* 0x0000001a0a00780c */ /* 0x000fc80000f21670 */
[----:B------:R-:W-:Y:S02]  /*2790*/  FSEL R101, R101, -INF , !P1 ;  /* 0xff80000065657808 */ /* 0x000fe40004800000 */
[----:B------:R-:W-:Y:S02]  /*27a0*/  ISETP.GE.AND P1, PT, R9, 0x21, PT ;  /* 0x000000210900780c */ /* 0x000fe40003f26270 */
[----:B------:R-:W-:Y:S02]  /*27b0*/  @P2 LOP3.LUT R16, R16, 0x80000000, RZ, 0xfc, !PT ;  /* 0x8000000010102812 */ /* 0x000fe400078efcff */
[----:B------:R-:W-:Y:S02]  /*27c0*/  ISETP.GT.AND P2, PT, R11, 0x20, !P1 ;  /* 0x000000200b00780c */ /* 0x000fe40004f44270 */
[----:B------:R-:W-:Y:S02]  /*27d0*/  LOP3.LUT R16, R16, 0xfffffffe, RZ, 0xc0, !PT ;  /* 0xfffffffe10107812 */ /* 0x000fe400078ec0ff */
[----:B------:R-:W-:-:S02]  /*27e0*/  ISETP.LT.OR P2, PT, R10, 0x21, P2 ;  /* 0x000000210a00780c */ /* 0x000fc40001741670 */
[----:B------:R-:W-:Y:S02]  /*27f0*/  @P3 LOP3.LUT R16, R16, 0x1, RZ, 0xfc, !PT ;  /* 0x0000000110103812 */ /* 0x000fe400078efcff */
[----:B------:R-:W-:Y:S02]  /*2800*/  FSEL R72, R72, -INF , !P2 ;  /* 0xff80000048487808 */ /* 0x000fe40005000000 */
[----:B------:R-:W-:Y:S02]  /*2810*/  ISETP.GT.AND P2, PT, R11, 0x21, !P3 ;  /* 0x000000210b00780c */ /* 0x000fe40005f44270 */
[----:B------:R-:W-:Y:S02]  /*2820*/  LOP3.LUT R16, R16, 0xffdfffff, RZ, 0xc0, !PT ;  /* 0xffdfffff10107812 */ /* 0x000fe400078ec0ff */
[----:B------:R-:W-:Y:S02]  /*2830*/  ISETP.LT.OR P2, PT, R10, 0x22, P2 ;  /* 0x000000220a00780c */ /* 0x000fe40001741670 */
[----:B------:R-:W-:-:S02]  /*2840*/  @P4 LOP3.LUT R16, R16, 0x200000, RZ, 0xfc, !PT ;  /* 0x0020000010104812 */ /* 0x000fc400078efcff */
[----:B------:R-:W-:Y:S02]  /*2850*/  FSEL R73, R73, -INF , !P2 ;  /* 0xff80000049497808 */ /* 0x000fe40005000000 */
[----:B------:R-:W-:Y:S02]  /*2860*/  ISETP.GE.AND P2, PT, R9, 0x29, PT ;  /* 0x000000290900780c */ /* 0x000fe40003f46270 */
[----:B------:R-:W-:Y:S02]  /*2870*/  LOP3.LUT R16, R16, 0xffefffff, RZ, 0xc0, !PT ;  /* 0xffefffff10107812 */ /* 0x000fe400078ec0ff */
[----:B------:R-:W-:-:S04]  /*2880*/  ISETP.GT.AND P3, PT, R11, 0x28, !P2 ;  /* 0x000000280b00780c */ /* 0x000fc80005764270 */
[----:B------:R-:W-:-:S04]  /*2890*/  ISETP.LT.OR P3, PT, R10, 0x29, P3 ;  /* 0x000000290a00780c */ /* 0x000fc80001f61670 */
[----:B------:R-:W-:Y:S02]  /*28a0*/  FSEL R76, R76, -INF , !P3 ;  /* 0xff8000004c4c7808 */ /* 0x000fe40005800000 */
[----:B------:R-:W-:Y:S02]  /*28b0*/  ISETP.GT.AND P3, PT, R11, 0x29, !P4 ;  /* 0x000000290b00780c */ /* 0x000fe40006764270 */
[----:B------:R-:W-:Y:S02]  /*28c0*/  ISETP.GE.AND P4, PT, R9, 0x31, PT ;  /* 0x000000310900780c */ /* 0x000fe40003f86270 */
[----:B------:R-:W-:-:S04]  /*28d0*/  ISETP.LT.OR P3, PT, R10, 0x2a, P3 ;  /* 0x0000002a0a00780c */ /* 0x000fc80001f61670 */
[----:B------:R-:W-:Y:S02]  /*28e0*/  FSEL R77, R77, -INF , !P3 ;  /* 0xff8000004d4d7808 */ /* 0x000fe40005800000 */
[----:B------:R-:W-:-:S04]  /*28f0*/  ISETP.GT.AND P3, PT, R11, 0x30, !P4 ;  /* 0x000000300b00780c */ /* 0x000fc80006764270 */
[----:B------:R-:W-:Y:S02]  /*2900*/  ISETP.LT.OR P3, PT, R10, 0x31, P3 ;  /* 0x000000310a00780c */ /* 0x000fe40001f61670 */
[----:B------:R-:W-:Y:S02]  /*2910*/  @P4 LOP3.LUT R16, R16, 0x100000, RZ, 0xfc, !PT ;  /* 0x0010000010104812 */ /* 0x000fe400078efcff */
[----:B------:R-:W-:Y:S02]  /*2920*/  ISETP.GE.AND P4, PT, R9, 0x32, PT ;  /* 0x000000320900780c */ /* 0x000fe40003f86270 */
[----:B------:R-:W-:Y:S02]  /*2930*/  LOP3.LUT R16, R16, 0xfff7ffff, RZ, 0xc0, !PT ;  /* 0xfff7ffff10107812 */ /* 0x000fe400078ec0ff */
[----:B------:R-:W-:Y:S02]  /*2940*/  FSEL R80, R80, -INF , !P3 ;  /* 0xff80000050507808 */ /* 0x000fe40005800000 */
[----:B------:R-:W-:-:S04]  /*2950*/  ISETP.GT.AND P3, PT, R11, 0x31, !P4 ;  /* 0x000000310b00780c */ /* 0x000fc80006764270 */
[----:B------:R-:W-:-:S03]  /*2960*/  ISETP.LT.OR P3, PT, R10, 0x32, P3 ;  /* 0x000000320a00780c */ /* 0x000fc60001f61670 */
        /* <DEDUP_REMOVED lines=128> */
[----:B------:R-:W-:Y:S02]  /*3170*/  FSEL R28, R28, -INF , !P3 ;  /* 0xff8000001c1c7808 */ /* 0x000fe40005800000 */
[----:B------:R-:W-:Y:S02]  /*3180*/  LOP3.LUT R16, R16, 0xfbffffff, RZ, 0xc0, !PT ;  /* 0xfbffffff10107812 */ /* 0x000fe400078ec0ff */
[----:B------:R-:W-:-:S04]  /*3190*/  ISETP.GT.AND P3, PT, R11, 0x89, !P4 ;  /* 0x000000890b00780c */ /* 0x000fc80006764270 */
[----:B------:R-:W-:-:S03]  /*31a0*/  ISETP.LT.OR P3, PT, R10, 0x8a, P3 ;  /* 0x0000008a0a00780c */ /* 0x000fc60001f61670 */
[----:B------:R-:W-:Y:S02]  /*31b0*/  @P4 LOP3.LUT R16, R16, 0x4000000, RZ, 0xfc, !PT ;  /* 0x0400000010104812 */ /* 0x000fe400078efcff */
[----:B------:R-:W-:Y:S02]  /*31c0*/  ISETP.GE.AND P4, PT, R9, 0x91, PT ;  /* 0x000000910900780c */ /* 0x000fe40003f86270 */
[----:B------:R-:W-:Y:S02]  /*31d0*/  FSEL R29, R29, -INF , !P3 ;  /* 0xff8000001d1d7808 */ /* 0x000fe40005800000 */
[----:B------:R-:W-:Y:S02]  /*31e0*/  ISETP.GT.AND P3, PT, R11, 0x90, !P4 ;  /* 0x000000900b00780c */ /* 0x000fe40006764270 */
[----:B------:R-:W-:Y:S02]  /*31f0*/  LOP3.LUT R16, R16, 0xffbfffff, RZ, 0xc0, !PT ;  /* 0xffbfffff10107812 */ /* 0x000fe400078ec0ff */
[----:B------:R-:W-:-:S04]  /*3200*/  ISETP.LT.OR P3, PT, R10, 0x91, P3 ;  /* 0x000000910a00780c */ /* 0x000fc80001f61670 */
[----:B------:R-:W-:Y:S02]  /*3210*/  FSEL R32, R32, -INF , !P3 ;  /* 0xff80000020207808 */ /* 0x000fe40005800000 */
[----:B------:R-:W-:Y:S02]  /*3220*/  ISETP.GE.AND P3, PT, R9, 0x92, PT ;  /* 0x000000920900780c */ /* 0x000fe40003f66270 */
[----:B------:R-:W-:Y:S02]  /*3230*/  @P4 LOP3.LUT R16, R16, 0x400000, RZ, 0xfc, !PT ;  /* 0x0040000010104812 */ /* 0x000fe400078efcff */
[----:B------:R-:W-:Y:S02]  /*3240*/  ISETP.GT.AND P4, PT, R11, 0x91, !P3 ;  /* 0x000000910b00780c */ /* 0x000fe40005f84270 */
[----:B------:R-:W-:Y:S02]  /*3250*/  LOP3.LUT R16, R16, 0xf7ffffff, RZ, 0xc0, !PT ;  /* 0xf7ffffff10107812 */ /* 0x000fe400078ec0ff */
[----:B------:R-:W-:-:S04]  /*3260*/  ISETP.LT.OR P4, PT, R10, 0x92, P4 ;  /* 0x000000920a00780c */ /* 0x000fc80002781670 */
[----:B------:R-:W-:Y:S02]  /*3270*/  FSEL R33, R33, -INF , !P4 ;  /* 0xff80000021217808 */ /* 0x000fe40006000000 */
[----:B------:R-:W-:-:S04]  /*3280*/  ISETP.GE.AND P4, PT, R9, 0x99, PT ;  /* 0x000000990900780c */ /* 0x000fc80003f86270 */
[----:B------:R-:W-:-:S04]  /*3290*/  ISETP.GT.AND P5, PT, R11, 0x98, !P4 ;  /* 0x000000980b00780c */ /* 0x000fc800067a4270 */
[----:B------:R-:W-:-:S04]  /*32a0*/  ISETP.LT.OR P5, PT, R10, 0x99, P5 ;  /* 0x000000990a00780c */ /* 0x000fc80002fa1670 */
[----:B------:R-:W-:Y:S02]  /*32b0*/  FSEL R36, R36, -INF , !P5 ;  /* 0xff80000024247808 */ /* 0x000fe40006800000 */
[----:B------:R-:W-:-:S04]  /*32c0*/  ISETP.GE.AND P5, PT, R9, 0x1, PT ;  /* 0x000000010900780c */ /* 0x000fc80003fa6270 */
[----:B------:R-:W-:-:S04]  /*32d0*/  ISETP.GT.AND P6, PT, R11, RZ, !P5 ;  /* 0x000000ff0b00720c */ /* 0x000fc80006fc4270 */
[----:B------:R-:W-:-:S04]  /*32e0*/  ISETP.LT.OR P6, PT, R10, 0x1, P6 ;  /* 0x000000010a00780c */ /* 0x000fc800037c1670 */
[----:B------:R-:W-:Y:S02]  /*32f0*/  FSEL R88, R88, -INF , !P6 ;  /* 0xff80000058587808 */ /* 0x000fe40007000000 */
[----:B------:R-:W-:-:S13]  /*3300*/  ISETP.GE.AND P6, PT, R9, 0x9a, PT ;  /* 0x0000009a0900780c */ /* 0x000fda0003fc6270 */
[----:B------:R-:W-:Y:S02]  /*3310*/  @P6 LOP3.LUT R16, R16, 0x8000000, RZ, 0xfc, !PT ;  /* 0x0800000010106812 */ /* 0x000fe400078efcff */
[----:B------:R-:W-:-:S04]  /*3320*/  ISETP.GT.AND P6, PT, R11, 0x99, !P6 ;  /* 0x000000990b00780c */ /* 0x000fc800077c4270 */
[----:B------:R-:W-:-:S04]  /*3330*/  ISETP.LT.OR P6, PT, R10, 0x9a, P6 ;  /* 0x0000009a0a00780c */ /* 0x000fc800037c1670 */
[----:B------:R-:W-:Y:S02]  /*3340*/  FSEL R37, R37, -INF , !P6 ;  /* 0xff80000025257808 */ /* 0x000fe40007000000 */
[----:B------:R-:W-:-:S13]  /*3350*/  LOP3.LUT P6, RZ, R2, 0x8, RZ, 0xc0, !PT ;  /* 0x0000000802ff7812 */ /* 0x000fda00078cc0ff */
[----:B------:R-:W-:Y:S05]  /*3360*/  @!P6 BRA `(.L_x_831) ;  /* 0x00000000005ce947 */ /* 0x000fea0003800000 */
        /* <DEDUP_REMOVED lines=13> */
.L_x_833:
[----:B------:R-:W-:Y:S02]  /*3440*/  ULDC UR6, c[0x0][0x9e4] ;  /* 0x0002790000067ab9 */ /* 0x000fe40000000800 */
[----:B------:R-:W-:-:S05]  /*3450*/  IMAD.U32 R10, RZ, RZ, UR6 ;  /* 0x00000006ff0a7e24 */ /* 0x000fca000f8e00ff */
[----:B------:R-:W-:-:S13]  /*3460*/  ISETP.NE.AND P6, PT, R10, 0x1, PT ;  /* 0x000000010a00780c */ /* 0x000fda0003fc5270 */
[----:B------:R-:W0:Y:S02]  /*3470*/  @P6 LDC.64 R8, c[0x0][0x9e8] ;  /* 0x00027a00ff086b82 */ /* 0x000e240000000a00 */
[----:B0-----:R-:W-:-:S05]  /*3480*/  @P6 IMAD.HI.U32 R8, R5, R8, RZ ;  /* 0x0000000805086227 */ /* 0x001fca00078e00ff */
[----:B------:R-:W-:-:S07]  /*3490*/  @P6 SHF.R.U32.HI R5, RZ, R9, R8 ;  /* 0x00000009ff056219 */ /* 0x000fce0000011608 */
.L_x_834:
[----:B------:R-:W-:Y:S05]  /*34a0*/  BSYNC B0 ;  /* 0x0000000000007941 */ /* 0x000fea0003800000 */
.L_x_832:
[----:B------:R-:W-:-:S05]  /*34b0*/  IMAD R5, R5, R10, R7 ;  /* 0x0000000a05057224 */ /* 0x000fca00078e0207 */
[----:B------:R-:W-:Y:S02]  /*34c0*/  VIADDMNMX R3, R5, R10, R3, PT ;  /* 0x0000000a05037246 */ /* 0x000fe40003800103 */
[----:B------:R-:W-:-:S07]  /*34d0*/  VIMNMX R0, R0, R5, !PT ;  /* 0x0000000500007248 */ /* 0x000fce0007fe0100 */
.L_x_831:
[----:B------:R-:W-:Y:S01]  /*34e0*/  ISETP.GT.AND P1, PT, R0, 0x20, !P1 ;  /* 0x000000200000780c */ /* 0x000fe20004f24270 */
[----:B------:R-:W-:Y:S01]  /*34f0*/  IMAD.U32 R106, RZ, RZ, UR42 ;  /* 0x0000002aff6a7e24 */ /* 0x000fe2000f8e00ff */
[----:B------:R-:W-:Y:S02]  /*3500*/  LOP3.LUT P6, RZ, R16, 0x1, RZ, 0xc0, !PT ;  /* 0x0000000110ff7812 */ /* 0x000fe400078cc0ff */
[----:B------:R-:W-:Y:S02]  /*3510*/  ISETP.LT.OR P1, PT, R3, 0x21, P1 ;  /* 0x000000210300780c */ /* 0x000fe40000f21670 */
[----:B------:R-:W-:Y:S02]  /*3520*/  ISETP.GT.AND P2, PT, R0, 0x28, !P2 ;  /* 0x000000280000780c */ /* 0x000fe40005744270 */
[----:B------:R-:W-:Y:S02]  /*3530*/  FSEL R74, R74, -INF , !P1 ;  /* 0xff8000004a4a7808 */ /* 0x000fe40004800000 */
[----:B------:R-:W-:-:S02]  /*3540*/  ISETP.GT.AND P1, PT, R0, 0x21, !P6 ;  /* 0x000000210000780c */ /* 0x000fc40007724270 */
[C---:B------:R-:W-:Y:S02]  /*3550*/  ISETP.LT.OR P2, PT, R3.reuse, 0x29, P2 ;  /* 0x000000290300780c */ /* 0x040fe40001741670 */
[----:B------:R-:W-:Y:S02]  /*3560*/  ISETP.LT.OR P1, PT, R3, 0x22, P1 ;  /* 0x000000220300780c */ /* 0x000fe40000f21670 */
[----:B------:R-:W-:Y:S02]  /*3570*/  FSEL R78, R78, -INF , !P2 ;  /* 0xff8000004e4e7808 */ /* 0x000fe40005000000 */
[----:B------:R-:W-:Y:S02]  /*3580*/  FSEL R75, R75, -INF , !P1 ;  /* 0xff8000004b4b7808 */ /* 0x000fe40004800000 */
[C---:B------:R-:W-:Y:S02]  /*3590*/  LOP3.LUT P1, RZ, R16.reuse, 0x200000, RZ, 0xc0, !PT ;  /* 0x0020000010ff7812 */ /* 0x040fe4000782c0ff */
[----:B------:R-:W-:-:S02]  /*35a0*/  LOP3.LUT P2, RZ, R16, 0x2000, RZ, 0xc0, !PT ;  /* 0x0000200010ff7812 */ /* 0x000fc4000784c0ff */
[----:B------:R-:W-:Y:S02]  /*35b0*/  ISETP.GT.AND P1, PT, R0, 0x29, !P1 ;  /* 0x000000290000780c */ /* 0x000fe40004f24270 */
[----:B------:R-:W-:Y:S02]  /*35c0*/  LOP3.LUT P6, RZ, R16, 0x1000, RZ, 0xc0, !PT ;  /* 0x0000100010ff7812 */ /* 0x000fe400078cc0ff */
[----:B------:R-:W-:Y:S02]  /*35d0*/  ISETP.LT.OR P1, PT, R3, 0x2a, P1 ;  /* 0x0000002a0300780c */ /* 0x000fe40000f21670 */
[----:B------:R-:W-:Y:S02]  /*35e0*/  FMNMX.FTZ R5, R88, R89, !PT ;  /* 0x0000005958057209 */ /* 0x000fe40007810000 */
[----:B------:R-:W-:Y:S02]  /*35f0*/  FSEL R79, R79, -INF , !P1 ;  /* 0xff8000004f4f7808 */ /* 0x000fe40004800000 */
[----:B------:R-:W-:-:S02]  /*3600*/  LOP3.LUT P1, RZ, R16, 0x100000, RZ, 0xc0, !PT ;  /* 0x0010000010ff7812 */ /* 0x000fc4000782c0ff */
[----:B------:R-:W-:Y:S02]  /*3610*/  FMNMX.FTZ R8, R92, R5, !PT ;  /* 0x000000055c087209 */ /* 0x000fe40007810000 */
[----:B------:R-:W-:Y:S02]  /*3620*/  ISETP.GT.AND P1, PT, R0, 0x30, !P1 ;  /* 0x000000300000780c */ /* 0x000fe40004f24270 */
[----:B------:R-:W-:Y:S02]  /*3630*/  FMNMX.FTZ R5, R93, R8, !PT ;  /* 0x000000085d057209 */ /* 0x000fe40007810000 */
[----:B------:R-:W-:Y:S02]  /*3640*/  ISETP.LT.OR P1, PT, R3, 0x31, P1 ;  /* 0x000000310300780c */ /* 0x000fe40000f21670 */
[----:B------:R-:W-:Y:S02]  /*3650*/  FMNMX.FTZ R8, R96, R5, !PT ;  /* 0x0000000560087209 */ /* 0x000fe40007810000 */
[----:B------:R-:W-:-:S02]  /*3660*/  FSEL R82, R82, -INF , !P1 ;  /* 0xff80000052527808 */ /* 0x000fc40004800000 */
[----:B------:R-:W-:Y:S02]  /*3670*/  LOP3.LUT P1, RZ, R16, 0x80000, RZ, 0xc0, !PT ;  /* 0x0008000010ff7812 */ /* 0x000fe4000782c0ff */
[----:B------:R-:W-:Y:S02]  /*3680*/  FMNMX.FTZ R5, R97, R8, !PT ;  /* 0x0000000861057209 */ /* 0x000fe40007810000 */
[----:B------:R-:W-:Y:S02]  /*3690*/  ISETP.GT.AND P1, PT, R0, 0x31, !P1 ;  /* 0x000000310000780c */ /* 0x000fe40004f24270 */
[----:B------:R-:W-:Y:S02]  /*36a0*/  FMNMX.FTZ R8, R100, R5, !PT ;  /* 0x0000000564087209 */ /* 0x000fe40007810000 */
[----:B------:R-:W-:Y:S02]  /*36b0*/  ISETP.LT.OR P1, PT, R3, 0x32, P1 ;  /* 0x000000320300780c */ /* 0x000fe40000f21670 */
[----:B------:R-:W-:-:S02]  /*36c0*/  FMNMX.FTZ R5, R101, R8, !PT ;  /* 0x0000000865057209 */ /* 0x000fc40007810000 */
[----:B------:R-:W-:Y:S02]  /*36d0*/  FSEL R83, R83, -INF , !P1 ;  /* 0xff80000053537808 */ /* 0x000fe40004800000 */
[----:B------:R-:W-:Y:S02]  /*36e0*/  LOP3.LUT P1, RZ, R16, 0x40000, RZ, 0xc0, !PT ;  /* 0x0004000010ff7812 */ /* 0x000fe4000782c0ff */
[----:B------:R-:W-:Y:S02]  /*36f0*/  FMNMX.FTZ R8, R72, R5, !PT ;  /* 0x0000000548087209 */ /* 0x000fe40007810000 */
[----:B------:R-:W-:Y:S02]  /*3700*/  ISETP.GT.AND P1, PT, R0, 0x38, !P1 ;  /* 0x000000380000780c */ /* 0x000fe40004f24270 */
[----:B------:R-:W-:Y:S02]  /*3710*/  FMNMX.FTZ R5, R73, R8, !PT ;  /* 0x0000000849057209 */ /* 0x000fe40007810000 */
[----:B------:R-:W-:-:S02]  /*3720*/  ISETP.LT.OR P1, PT, R3, 0x39, P1 ;  /* 0x000000390300780c */ /* 0x000fc40000f21670 */
[----:B------:R-:W-:Y:S02]  /*3730*/  FMNMX.FTZ R8, R76, R5, !PT ;  /* 0x000000054c087209 */ /* 0x000fe40007810000 */
[----:B------:R-:W-:Y:S02]  /*3740*/  FSEL R86, R86, -INF , !P1 ;  /* 0xff80000056567808 */ /* 0x000fe40004800000 */
[----:B------:R-:W-:Y:S02]  /*3750*/  LOP3.LUT P1, RZ, R16, 0x20000, RZ, 0xc0, !PT ;  /* 0x0002000010ff7812 */ /* 0x000fe4000782c0ff */
[----:B------:R-:W-:Y:S02]  /*3760*/  FMNMX.FTZ R5, R77, R8, !PT ;  /* 0x000000084d057209 */ /* 0x000fe40007810000 */
[----:B------:R-:W-:Y:S02]  /*3770*/  ISETP.GT.AND P1, PT, R0, 0x39, !P1 ;  /* 0x000000390000780c */ /* 0x000fe40004f24270 */
[----:B------:R-:W-:-:S02]  /*3780*/  FMNMX.FTZ R8, R80, R5, !PT ;  /* 0x0000000550087209 */ /* 0x000fc40007810000 */
[----:B------:R-:W-:Y:S02]  /*3790*/  ISETP.LT.OR P1, PT, R3, 0x3a, P1 ;  /* 0x0000003a0300780c */ /* 0x000fe40000f21670 */
[----:B------:R-:W-:Y:S02]  /*37a0*/  FMNMX.FTZ R5, R81, R8, !PT ;  /* 0x0000000851057209 */ /* 0x000fe40007810000 */
[----:B------:R-:W-:Y:S02]  /*37b0*/  FSEL R87, R87, -INF , !P1 ;  /* 0xff80000057577808 */ /* 0x000fe40004800000 */
[----:B------:R-:W-:Y:S02]  /*37c0*/  LOP3.LUT P1, RZ, R16, 0x10000, RZ, 0xc0, !PT ;  /* 0x0001000010ff7812 */ /* 0x000fe4000782c0ff */
[----:B------:R-:W-:Y:S02]  /*37d0*/  FMNMX.FTZ R8, R84, R5, !PT ;  /* 0x0000000554087209 */ /* 0x000fe40007810000 */
[----:B------:R-:W-:-:S02]  /*37e0*/  ISETP.GT.AND P1, PT, R0, 0x40, !P1 ;  /* 0x000000400000780c */ /* 0x000fc40004f24270 */
[----:B------:R-:W-:Y:S02]  /*37f0*/  FMNMX.FTZ R5, R85, R8, !PT ;  /* 0x0000000855057209 */ /* 0x000fe40007810000 */
[----:B------:R-:W-:Y:S02]  /*3800*/  ISETP.LT.OR P1, PT, R3, 0x41, P1 ;  /* 0x000000410300780c */ /* 0x000fe40000f21670 */
[----:B------:R-:W-:Y:S02]  /*3810*/  FMNMX.FTZ R8, R56, R5, !PT ;  /* 0x0000000538087209 */ /* 0x000fe40007810000 */
[----:B------:R-:W-:Y:S02]  /*3820*/  FSEL R58, R58, -INF , !P1 ;  /* 0xff8000003a3a7808 */ /* 0x000fe40004800000 */
[----:B------:R-:W-:Y:S02]  /*3830*/  LOP3.LUT P1, RZ, R16, 0x8000, RZ, 0xc0, !PT ;  /* 0x0000800010ff7812 */ /* 0x000fe4000782c0ff */
[----:B------:R-:W-:-:S02]  /*3840*/  FMNMX.FTZ R5, R57, R8, !PT ;  /* 0x0000000839057209 */ /* 0x000fc40007810000 */
[----:B------:R-:W-:Y:S02]  /*3850*/  ISETP.GT.AND P1, PT, R0, 0x41, !P1 ;  /* 0x000000410000780c */ /* 0x000fe40004f24270 */
[----:B------:R-:W-:Y:S02]  /*3860*/  FMNMX.FTZ R8, R60, R5, !PT ;  /* 0x000000053c087209 */ /* 0x000fe40007810000 */
        /* <DEDUP_REMOVED lines=10> */
[----:B------:R-:W-:Y:S02]  /*3910*/  ISETP.GT.AND P1, PT, R0, 0x49, !P2 ;  /* 0x000000490000780c */ /* 0x000fe40005724270 */
[----:B------:R-:W-:Y:S02]  /*3920*/  LOP3.LUT P2, RZ, R16, 0x4, RZ, 0xc0, !PT ;  /* 0x0000000410ff7812 */ /* 0x000fe4000784c0ff */
[----:B------:R-:W-:Y:S02]  /*3930*/  ISETP.LT.OR P1, PT, R3, 0x4a, P1 ;  /* 0x0000004a0300780c */ /* 0x000fe40000f21670 */
[----:B------:R-:W-:Y:S02]  /*3940*/  FMNMX.FTZ R5, R69, R8, !PT ;  /* 0x0000000845057209 */ /* 0x000fe40007810000 */
[----:B------:R-:W-:Y:S02]  /*3950*/  FSEL R63, R63, -INF , !P1 ;  /* 0xff8000003f3f7808 */ /* 0x000fe40004800000 */
[----:B------:R-:W-:-:S02]  /*3960*/  ISETP.GT.AND P1, PT, R0, 0x50, !P6 ;  /* 0x000000500000780c */ /* 0x000fc40007724270 */
[----:B------:R-:W-:Y:S02]  /*3970*/  LOP3.LUT P6, RZ, R16, 0x2, RZ, 0xc0, !PT ;  /* 0x0000000210ff7812 */ /* 0x000fe400078cc0ff */
        /* <DEDUP_REMOVED lines=38> */
[----:B------:R-:W-:Y:S01]  /*3be0*/  LOP3.LUT P1, RZ, R16, 0x40, RZ, 0xc0, !PT ;  /* 0x0000004010ff7812 */ /* 0x000fe2000782c0ff */
[----:B------:R-:W0:Y:S01]  /*3bf0*/  SHFL.BFLY PT, R5, R8, 0x2, 0x1f ;  /* 0x0c401f0008057f89 */ /* 0x000e2200000e0000 */
[C---:B------:R-:W-:Y:S02]  /*3c00*/  ISETP.GT.AND P5, PT, R0.reuse, RZ, !P5 ;  /* 0x000000ff0000720c */ /* 0x040fe40006fa4270 */
[----:B------:R-:W-:-:S02]  /*3c10*/  ISETP.GT.AND P1, PT, R0, 0x68, !P1 ;  /* 0x000000680000780c */ /* 0x000fc40004f24270 */
[C---:B------:R-:W-:Y:S02]  /*3c20*/  ISETP.LT.OR P5, PT, R3.reuse, 0x1, P5 ;  /* 0x000000010300780c */ /* 0x040fe40002fa1670 */
[----:B------:R-:W-:Y:S02]  /*3c30*/  ISETP.LT.OR P1, PT, R3, 0x69, P1 ;  /* 0x000000690300780c */ /* 0x000fe40000f21670 */
[----:B------:R-:W-:Y:S02]  /*3c40*/  FSEL R90, R90, -INF , !P5 ;  /* 0xff8000005a5a7808 */ /* 0x000fe40006800000 */
[----:B------:R-:W-:Y:S02]  /*3c50*/  FSEL R46, R46, -INF , !P1 ;  /* 0xff8000002e2e7808 */ /* 0x000fe40004800000 */
[----:B------:R-:W-:Y:S02]  /*3c60*/  LOP3.LUT P1, RZ, R16, 0x20, RZ, 0xc0, !PT ;  /* 0x0000002010ff7812 */ /* 0x000fe4000782c0ff */
[----:B------:R-:W-:-:S02]  /*3c70*/  ISETP.GT.AND P3, PT, R0, 0x91, !P3 ;  /* 0x000000910000780c */ /* 0x000fc40005f64270 */
[C---:B------:R-:W-:Y:S02]  /*3c80*/  ISETP.GT.AND P1, PT, R0.reuse, 0x69, !P1 ;  /* 0x000000690000780c */ /* 0x040fe40004f24270 */
[----:B------:R-:W-:Y:S02]  /*3c90*/  ISETP.GT.AND P4, PT, R0, 0x98, !P4 ;  /* 0x000000980000780c */ /* 0x000fe40006784270 */
[C---:B------:R-:W-:Y:S02]  /*3ca0*/  ISETP.LT.OR P1, PT, R3.reuse, 0x6a, P1 ;  /* 0x0000006a0300780c */ /* 0x040fe40000f21670 */
[----:B------:R-:W-:Y:S02]  /*3cb0*/  ISETP.LT.OR P3, PT, R3, 0x92, P3 ;  /* 0x000000920300780c */ /* 0x000fe40001f61670 */
[----:B------:R-:W-:Y:S02]  /*3cc0*/  FSEL R47, R47, -INF , !P1 ;  /* 0xff8000002f2f7808 */ /* 0x000fe40004800000 */
[----:B------:R-:W-:-:S02]  /*3cd0*/  LOP3.LUT P1, RZ, R16, 0x10, RZ, 0xc0, !PT ;  /* 0x0000001010ff7812 */ /* 0x000fc4000782c0ff */
[----:B0-----:R-:W-:Y:S02]  /*3ce0*/  FMNMX.FTZ R9, R8, R5, !PT ;  /* 0x0000000508097209 */ /* 0x001fe40007810000 */
[----:B------:R-:W-:Y:S02]  /*3cf0*/  ISETP.GT.AND P1, PT, R0, 0x70, !P1 ;  /* 0x000000700000780c */ /* 0x000fe40004f24270 */
[C---:B------:R-:W-:Y:S01]  /*3d00*/  ISETP.LT.OR P4, PT, R3.reuse, 0x99, P4 ;  /* 0x000000990300780c */ /* 0x040fe20002781670 */
[----:B------:R-:W0:Y:S01]  /*3d10*/  SHFL.BFLY PT, R10, R9, 0x1, 0x1f ;  /* 0x0c201f00090a7f89 */ /* 0x000e2200000e0000 */
[----:B------:R-:W-:Y:S02]  /*3d20*/  ISETP.LT.OR P1, PT, R3, 0x71, P1 ;  /* 0x000000710300780c */ /* 0x000fe40000f21670 */
[----:B------:R-:W-:Y:S02]  /*3d30*/  FSEL R35, R35, -INF , !P3 ;  /* 0xff80000023237808 */ /* 0x000fe40005800000 */
[----:B------:R-:W-:-:S02]  /*3d40*/  FSEL R50, R50, -INF , !P1 ;  /* 0xff80000032327808 */ /* 0x000fc40004800000 */
[----:B------:R-:W-:Y:S02]  /*3d50*/  LOP3.LUT P1, RZ, R16, 0x8, RZ, 0xc0, !PT ;  /* 0x0000000810ff7812 */ /* 0x000fe4000782c0ff */
[----:B------:R-:W-:Y:S02]  /*3d60*/  FSEL R38, R38, -INF , !P4 ;  /* 0xff80000026267808 */ /* 0x000fe40006000000 */
[----:B------:R-:W-:-:S04]  /*3d70*/  ISETP.GT.AND P1, PT, R0, 0x71, !P1 ;  /* 0x000000710000780c */ /* 0x000fc80004f24270 */
[----:B------:R-:W-:-:S04]  /*3d80*/  ISETP.LT.OR P1, PT, R3, 0x72, P1 ;  /* 0x000000720300780c */ /* 0x000fc80000f21670 */
[----:B------:R-:W-:Y:S02]  /*3d90*/  FSEL R51, R51, -INF , !P1 ;  /* 0xff80000033337808 */ /* 0x000fe40004800000 */
[----:B------:R-:W-:Y:S02]  /*3da0*/  ISETP.GT.AND P1, PT, R0, 0x78, !P2 ;  /* 0x000000780000780c */ /* 0x000fe40005724270 */
[----:B------:R-:W-:Y:S02]  /*3db0*/  LOP3.LUT P2, RZ, R16, 0x1000000, RZ, 0xc0, !PT ;  /* 0x0100000010ff7812 */ /* 0x000fe4000784c0ff */
[----:B------:R-:W-:Y:S02]  /*3dc0*/  ISETP.LT.OR P1, PT, R3, 0x79, P1 ;  /* 0x000000790300780c */ /* 0x000fe40000f21670 */
[----:B0-----:R-:W-:Y:S02]  /*3dd0*/  FMNMX.FTZ R5, R9, R10, !PT ;  /* 0x0000000a09057209 */ /* 0x001fe40007810000 */
[----:B------:R-:W-:-:S02]  /*3de0*/  FSEL R54, R54, -INF , !P1 ;  /* 0xff80000036367808 */ /* 0x000fc40004800000 */
[----:B------:R-:W-:Y:S01]  /*3df0*/  ISETP.GT.AND P1, PT, R0, 0x79, !P6 ;  /* 0x000000790000780c */ /* 0x000fe20007724270 */
[----:B------:R-:W-:-:S01]  /*3e00*/  FFMA.FTZ R106, R5, R106, -8 ;  /* 0xc1000000056a7423 */ /* 0x000fc2000001006a */
[----:B------:R-:W-:Y:S02]  /*3e10*/  LOP3.LUT P6, RZ, R16, 0x800000, RZ, 0xc0, !PT ;  /* 0x0080000010ff7812 */ /* 0x000fe400078cc0ff */
[----:B------:R-:W-:-:S04]  /*3e20*/  ISETP.LT.OR P1, PT, R3, 0x7a, P1 ;  /* 0x0000007a0300780c */ /* 0x000fc80000f21670 */
[----:B------:R-:W-:Y:S02]  /*3e30*/  FSEL R55, R55, -INF , !P1 ;  /* 0xff80000037377808 */ /* 0x000fe40004800000 */
[----:B------:R-:W-:-:S04]  /*3e40*/  LOP3.LUT P1, RZ, R16, 0x10000000, RZ, 0xc0, !PT ;  /* 0x1000000010ff7812 */ /* 0x000fc8000782c0ff */
[----:B------:R-:W-:-:S04]  /*3e50*/  ISETP.GT.AND P1, PT, R0, 0x1, !P1 ;  /* 0x000000010000780c */ /* 0x000fc80004f24270 */
[----:B------:R-:W-:-:S04]  /*3e60*/  ISETP.LT.OR P1, PT, R3, 0x2, P1 ;  /* 0x000000020300780c */ /* 0x000fc80000f21670 */
[----:B------:R-:W-:Y:S02]  /*3e70*/  FSEL R91, R91, -INF , !P1 ;  /* 0xff8000005b5b7808 */ /* 0x000fe40004800000 */
[----:B------:R-:W-:Y:S02]  /*3e80*/  LOP3.LUT P1, RZ, R16, 0x20000000, RZ, 0xc0, !PT ;  /* 0x2000000010ff7812 */ /* 0x000fe4000782c0ff */
[----:B------:R-:W-:Y:S02]  /*3e90*/  FMNMX.FTZ R15, R90, R91, !PT ;  /* 0x0000005b5a0f7209 */ /* 0x000fe40007810000 */
        /* <DEDUP_REMOVED lines=28> */
[----:B------:R-:W-:-:S04]  /*4060*/  LOP3.LUT P1, RZ, R16, 0x2000000, RZ, 0xc0, !PT ;  /* 0x0200000010ff7812 */ /* 0x000fc8000782c0ff */
[----:B------:R-:W-:-:S04]  /*4070*/  ISETP.GT.AND P1, PT, R0, 0x80, !P1 ;  /* 0x000000800000780c */ /* 0x000fc80004f24270 */
[----:B------:R-:W-:-:S04]  /*4080*/  ISETP.LT.OR P1, PT, R3, 0x81, P1 ;  /* 0x000000810300780c */ /* 0x000fc80000f21670 */
[----:B------:R-:W-:Y:S02]  /*4090*/  FSEL R26, R26, -INF , !P1 ;  /* 0xff8000001a1a7808 */ /* 0x000fe40004800000 */
[----:B------:R-:W-:Y:S02]  /*40a0*/  ISETP.GT.AND P1, PT, R0, 0x81, !P2 ;  /* 0x000000810000780c */ /* 0x000fe40005724270 */
[----:B------:R-:W-:Y:S02]  /*40b0*/  LOP3.LUT P2, RZ, R16, 0x400000, RZ, 0xc0, !PT ;  /* 0x0040000010ff7812 */ /* 0x000fe4000784c0ff */
[----:B------:R-:W-:-:S04]  /*40c0*/  ISETP.LT.OR P1, PT, R3, 0x82, P1 ;  /* 0x000000820300780c */ /* 0x000fc80000f21670 */
[----:B------:R-:W-:Y:S02]  /*40d0*/  FSEL R27, R27, -INF , !P1 ;  /* 0xff8000001b1b7808 */ /* 0x000fe40004800000 */
[----:B------:R-:W-:Y:S02]  /*40e0*/  ISETP.GT.AND P1, PT, R0, 0x88, !P6 ;  /* 0x000000880000780c */ /* 0x000fe40007724270 */
[----:B------:R-:W-:Y:S02]  /*40f0*/  LOP3.LUT P6, RZ, R16, 0x4000000, RZ, 0xc0, !PT ;  /* 0x0400000010ff7812 */ /* 0x000fe400078cc0ff */
[----:B------:R-:W-:-:S04]  /*4100*/  ISETP.LT.OR P1, PT, R3, 0x89, P1 ;  /* 0x000000890300780c */ /* 0x000fc80000f21670 */
[----:B------:R-:W-:Y:S02]  /*4110*/  FSEL R30, R30, -INF , !P1 ;  /* 0xff8000001e1e7808 */ /* 0x000fe40004800000 */
[----:B------:R-:W-:-:S04]  /*4120*/  FSETP.NEU.FTZ.AND P1, PT, R5, -INF , PT ;  /* 0xff8000000500780b */ /* 0x000fc80003f3d000 */
[----:B------:R-:W-:Y:S02]  /*4130*/  FSEL R106, R106, RZ, P1 ;  /* 0x000000ff6a6a7208 */ /* 0x000fe40000800000 */
[----:B------:R-:W-:Y:S02]  /*4140*/  ISETP.GT.AND P1, PT, R0, 0x89, !P6 ;  /* 0x000000890000780c */ /* 0x000fe40007724270 */
[----:B------:R-:W-:Y:S01]  /*4150*/  LOP3.LUT P6, RZ, R16, 0x8000000, RZ, 0xc0, !PT ;  /* 0x0800000010ff7812 */ /* 0x000fe200078cc0ff */
[----:B------:R-:W-:-:S01]  /*4160*/  FFMA.FTZ R7, R88, UR42, -R106 ;  /* 0x0000002a58077c23 */ /* 0x000fc2000801086a */
[--C-:B------:R-:W-:Y:S01]  /*4170*/  FFMA.FTZ R88, R72, UR42, -R106.reuse ;  /* 0x0000002a48587c23 */ /* 0x100fe2000801086a */
[----:B------:R-:W-:-:S01]  /*4180*/  FFMA.FTZ R72, R73, UR42, -R106 ;  /* 0x0000002a49487c23 */ /* 0x000fc2000801086a */
[----:B------:R-:W-:Y:S01]  /*4190*/  FMNMX.FTZ R73, R103, R10, !PT ;  /* 0x0000000a67497209 */ /* 0x000fe20007810000 */
[----:B------:R-:W-:-:S01]  /*41a0*/  FFMA.FTZ R8, R89, UR42, -R106 ;  /* 0x0000002a59087c23 */ /* 0x000fc2000801086a */
[--C-:B------:R-:W-:Y:S01]  /*41b0*/  FFMA.FTZ R89, R76, UR42, -R106.reuse ;  /* 0x0000002a4c597c23 */ /* 0x100fe2000801086a */
[----:B------:R-:W-:-:S01]  /*41c0*/  FFMA.FTZ R76, R77, UR42, -R106 ;  /* 0x0000002a4d4c7c23 */ /* 0x000fc2000801086a */
[----:B------:R-:W-:Y:S01]  /*41d0*/  FMNMX.FTZ R10, R74, R73, !PT ;  /* 0x000000494a0a7209 */ /* 0x000fe20007810000 */
[----:B------:R0:W-:Y:S01]  /*41e0*/  MUFU.EX2 R15, R88 ;  /* 0x00000058000f7308 */ /* 0x0001e20000000800 */
[----:B------:R-:W-:Y:S01]  /*41f0*/  ISETP.LT.OR P1, PT, R3, 0x8a, P1 ;  /* 0x0000008a0300780c */ /* 0x000fe20000f21670 */
[--C-:B------:R-:W-:Y:S01]  /*4200*/  FFMA.FTZ R9, R92, UR42, -R106.reuse ;  /* 0x0000002a5c097c23 */ /* 0x100fe2000801086a */
[----:B------:R-:W-:Y:S01]  /*4210*/  FMNMX.FTZ R73, R75, R10, !PT ;  /* 0x0000000a4b497209 */ /* 0x000fe20007810000 */
[--C-:B------:R-:W-:Y:S01]  /*4220*/  FFMA.FTZ R12, R93, UR42, -R106.reuse ;  /* 0x0000002a5d0c7c23 */ /* 0x100fe2000801086a */
[----:B------:R-:W-:Y:S01]  /*4230*/  FSEL R31, R31, -INF , !P1 ;  /* 0xff8000001f1f7808 */ /* 0x000fe20004800000 */
[--C-:B------:R-:W-:Y:S01]  /*4240*/  FFMA.FTZ R11, R96, UR42, -R106.reuse ;  /* 0x0000002a600b7c23 */ /* 0x100fe2000801086a */
[----:B------:R-:W-:Y:S01]  /*4250*/  FMNMX.FTZ R10, R78, R73, !PT ;  /* 0x000000494e0a7209 */ /* 0x000fe20007810000 */
[----:B------:R1:W-:Y:S01]  /*4260*/  MUFU.EX2 R21, R89 ;  /* 0x0000005900157308 */ /* 0x0003e20000000800 */
[----:B0-----:R-:W-:-:S01]  /*4270*/  FFMA.FTZ R88, R80, UR42, -R106 ;  /* 0x0000002a50587c23 */ /* 0x001fc2000801086a */
[--C-:B------:R-:W-:Y:S01]  /*4280*/  FFMA.FTZ R80, R81, UR42, -R106.reuse ;  /* 0x0000002a51507c23 */ /* 0x100fe2000801086a */
[----:B------:R-:W-:Y:S01]  /*4290*/  FMNMX.FTZ R77, R79, R10, !PT ;  /* 0x0000000a4f4d7209 */ /* 0x000fe20007810000 */
[--C-:B------:R-:W-:Y:S01]  /*42a0*/  FFMA.FTZ R14, R97, UR42, -R106.reuse ;  /* 0x0000002a610e7c23 */ /* 0x100fe2000801086a */
[----:B------:R-:W-:Y:S01]  /*42b0*/  ISETP.GT.AND P1, PT, R0, 0x90, !P2 ;  /* 0x000000900000780c */ /* 0x000fe20005724270 */
[--C-:B------:R-:W-:Y:S01]  /*42c0*/  FFMA.FTZ R13, R100, UR42, -R106.reuse ;  /* 0x0000002a640d7c23 */ /* 0x100fe2000801086a */
[----:B------:R-:W-:Y:S01]  /*42d0*/  FMNMX.FTZ R10, R82, R77, !PT ;  /* 0x0000004d520a7209 */ /* 0x000fe20007810000 */
[----:B------:R-:W-:Y:S01]  /*42e0*/  MUFU.EX2 R7, R7 ;  /* 0x0000000700077308 */ /* 0x000fe20000000800 */
[----:B------:R-:W-:Y:S01]  /*42f0*/  ISETP.LT.OR P1, PT, R3, 0x91, P1 ;  /* 0x000000910300780c */ /* 0x000fe20000f21670 */
[--C-:B-1----:R-:W-:Y:S01]  /*4300*/  FFMA.FTZ R89, R84, UR42, -R106.reuse ;  /* 0x0000002a54597c23 */ /* 0x102fe2000801086a */
[----:B------:R-:W-:Y:S01]  /*4310*/  FMNMX.FTZ R77, R83, R10, !PT ;  /* 0x0000000a534d7209 */ /* 0x000fe20007810000 */
[--C-:B------:R-:W-:Y:S01]  /*4320*/  FFMA.FTZ R84, R85, UR42, -R106.reuse ;  /* 0x0000002a55547c23 */ /* 0x100fe2000801086a */
[----:B------:R-:W-:Y:S01]  /*4330*/  FSEL R34, R34, -INF , !P1 ;  /* 0xff80000022227808 */ /* 0x000fe20004800000 */
[--C-:B------:R-:W-:Y:S01]  /*4340*/  FFMA.FTZ R85, R41, UR42, -R106.reuse ;  /* 0x0000002a29557c23 */ /* 0x100fe2000801086a */
[----:B------:R-:W-:Y:S01]  /*4350*/  FMNMX.FTZ R10, R86, R77, !PT ;  /* 0x0000004d560a7209 */ /* 0x000fe20007810000 */
[----:B------:R-:W-:Y:S01]  /*4360*/  MUFU.EX2 R8, R8 ;  /* 0x0000000800087308 */ /* 0x000fe20000000800 */
[----:B------:R-:W-:Y:S01]  /*4370*/  ISETP.GT.AND P2, PT, R0, 0x99, !P6 ;  /* 0x000000990000780c */ /* 0x000fe20007744270 */
[--C-:B------:R-:W-:Y:S01]  /*4380*/  FFMA.FTZ R0, R40, UR42, -R106.reuse ;  /* 0x0000002a28007c23 */ /* 0x100fe2000801086a */
[----:B------:R-:W-:Y:S01]  /*4390*/  FMNMX.FTZ R81, R87, R10, !PT ;  /* 0x0000000a57517209 */ /* 0x000fe20007810000 */
[--C-:B------:R-:W-:Y:S01]  /*43a0*/  FFMA.FTZ R40, R44, UR42, -R106.reuse ;  /* 0x0000002a2c287c23 */ /* 0x100fe2000801086a */
[----:B------:R-:W-:Y:S01]  /*43b0*/  ISETP.LT.OR P2, PT, R3, 0x9a, P2 ;  /* 0x0000009a0300780c */ /* 0x000fe20001741670 */
[--C-:B------:R-:W-:Y:S01]  /*43c0*/  FFMA.FTZ R44, R48, UR42, -R106.reuse ;  /* 0x0000002a302c7c23 */ /* 0x100fe2000801086a */
[----:B------:R-:W-:Y:S01]  /*43d0*/  FMNMX.FTZ R10, R58, R81, !PT ;  /* 0x000000513a0a7209 */ /* 0x000fe20007810000 */
[--C-:B------:R-:W-:Y:S01]  /*43e0*/  FFMA.FTZ R48, R52, UR42, -R106.reuse ;  /* 0x0000002a34307c23 */ /* 0x100fe2000801086a */
[----:B------:R-:W-:Y:S01]  /*43f0*/  FSEL R39, R39, -INF , !P2 ;  /* 0xff80000027277808 */ /* 0x000fe20005000000 */
[----:B------:R-:W-:Y:S01]  /*4400*/  MUFU.EX2 R9, R9 ;  /* 0x0000000900097308 */ /* 0x000fe20000000800 */
[----:B------:R-:W-:Y:S01]  /*4410*/  FMNMX.FTZ R81, R59, R10, !PT ;  /* 0x0000000a3b517209 */ /* 0x000fe20007810000 */
[--C-:B------:R-:W-:Y:S01]  /*4420*/  FFMA.FTZ R20, R101, UR42, -R106.reuse ;  /* 0x0000002a65147c23 */ /* 0x100fe2000801086a */
[----:B------:R-:W-:-:S01]  /*4430*/  FFMA.FTZ R56, R56, UR42, -R106 ;  /* 0x0000002a38387c23 */ /* 0x000fc2000801086a */
[--C-:B------:R-:W-:Y:S01]  /*4440*/  FFMA.FTZ R57, R57, UR42, -R106.reuse ;  /* 0x0000002a39397c23 */ /* 0x100fe2000801086a */
[----:B------:R-:W-:Y:S01]  /*4450*/  FMNMX.FTZ R10, R62, R81, !PT ;  /* 0x000000513e0a7209 */ /* 0x000fe20007810000 */
[--C-:B------:R-:W-:Y:S01]  /*4460*/  FFMA.FTZ R60, R60, UR42, -R106.reuse ;  /* 0x0000002a3c3c7c23 */ /* 0x100fe2000801086a */
[----:B------:R-:W-:-:S01]  /*4470*/  FFMA.FTZ R61, R61, UR42, -R106 ;  /* 0x0000002a3d3d7c23 */ /* 0x000fc2000801086a */
[----:B------:R-:W0:Y:S01]  /*4480*/  MUFU.EX2 R12, R12 ;  /* 0x0000000c000c7308 */ /* 0x000e220000000800 */
[----:B------:R-:W-:Y:S01]  /*4490*/  FMNMX.FTZ R81, R63, R10, !PT ;  /* 0x0000000a3f517209 */ /* 0x000fe20007810000 */
[--C-:B------:R-:W-:Y:S01]  /*44a0*/  FFMA.FTZ R68, R68, UR42, -R106.reuse ;  /* 0x0000002a44447c23 */ /* 0x100fe2000801086a */
[----:B------:R-:W-:-:S01]  /*44b0*/  FFMA.FTZ R69, R69, UR42, -R106 ;  /* 0x0000002a45457c23 */ /* 0x000fc2000801086a */
[--C-:B------:R-:W-:Y:S01]  /*44c0*/  FFMA.FTZ R64, R64, UR42, -R106.reuse ;  /* 0x0000002a40407c23 */ /* 0x100fe2000801086a */
[----:B------:R-:W-:Y:S01]  /*44d0*/  FMNMX.FTZ R10, R66, R81, !PT ;  /* 0x00000051420a7209 */ /* 0x000fe20007810000 */
[--C-:B------:R-:W-:Y:S01]  /*44e0*/  FFMA.FTZ R65, R65, UR42, -R106.reuse ;  /* 0x0000002a41417c23 */ /* 0x100fe2000801086a */
[----:B------:R-:W-:Y:S01]  /*44f0*/  ISETP.NE.AND P6, PT, R107, 0x1, PT ;  /* 0x000000016b00780c */ /* 0x000fe20003fc5270 */
        /* <DEDUP_REMOVED lines=8> */
[----:B------:R-:W-:Y:S01]  /*4580*/  MUFU.EX2 R3, R85 ;  /* 0x0000005500037308 */ /* 0x000fe20000000800 */
[----:B------:R-:W-:Y:S01]  /*4590*/  FMNMX.FTZ R81, R71, R10, !PT ;  /* 0x0000000a47517209 */ /* 0x000fe20007810000 */
[--C-:B------:R-:W-:Y:S01]  /*45a0*/  FFMA.FTZ R32, R32, UR42, -R106.reuse ;  /* 0x0000002a20207c23 */ /* 0x100fe2000801086a */
[----:B0-----:R-:W-:Y:S01]  /*45b0*/  F2FP.SATFINITE.E4M3.F32.PACK_AB_MERGE_C R152, R12, R9, RZ ;  /* 0x000000090c98723e */ /* 0x001fe200048070ff */
[----:B------:R-:W-:Y:S01]  /*45c0*/  FFMA.FTZ R33, R33, UR42, -R106 ;  /* 0x0000002a21217c23 */ /* 0x000fe2000801086a */
[----:B------:R-:W-:-:S02]  /*45d0*/  FMNMX.FTZ R10, R42, R81, !PT ;  /* 0x000000512a0a7209 */ /* 0x000fc40007810000 */
[----:B------:R-:W-:Y:S01]  /*45e0*/  F2FP.SATFINITE.E4M3.F32.PACK_AB_MERGE_C R152, R8, R7, R152 ;  /* 0x000000070898723e */ /* 0x000fe20004807098 */
[----:B------:R-:W-:Y:S01]  /*45f0*/  MUFU.EX2 R14, R14 ;  /* 0x0000000e000e7308 */ /* 0x000fe20000000800 */
[----:B------:R-:W-:-:S04]  /*4600*/  FMNMX.FTZ R81, R43, R10, !PT ;  /* 0x0000000a2b517209 */ /* 0x000fc80007810000 */
[----:B------:R-:W-:-:S03]  /*4610*/  FMNMX.FTZ R10, R46, R81, !PT ;  /* 0x000000512e0a7209 */ /* 0x000fc60007810000 */
        /* <DEDUP_REMOVED lines=9> */
[----:B------:R-:W0:Y:S01]  /*46b0*/  MUFU.EX2 R20, R20 ;  /* 0x0000001400147308 */ /* 0x000e220000000800 */
[----:B------:R-:W-:-:S04]  /*46c0*/  FMNMX.FTZ R81, R27, R10, !PT ;  /* 0x0000000a1b517209 */ /* 0x000fc80007810000 */
[----:B------:R-:W-:-:S03]  /*46d0*/  FMNMX.FTZ R10, R30, R81, !PT ;  /* 0x000000511e0a7209 */ /* 0x000fc60007810000 */
[----:B------:R-:W-:Y:S01]  /*46e0*/  MUFU.EX2 R72, R72 ;  /* 0x0000004800487308 */ /* 0x000fe20000000800 */
[----:B------:R-:W-:-:S04]  /*46f0*/  FMNMX.FTZ R81, R31, R10, !PT ;  /* 0x0000000a1f517209 */ /* 0x000fc80007810000 */
[----:B------:R-:W-:-:S03]  /*4700*/  FMNMX.FTZ R10, R34, R81, !PT ;  /* 0x00000051220a7209 */ /* 0x000fc60007810000 */
[----:B------:R-:W1:Y:S01]  /*4710*/  MUFU.EX2 R76, R76 ;  /* 0x0000004c004c7308 */ /* 0x000e620000000800 */
[----:B------:R-:W-:Y:S02]  /*4720*/  FMNMX.FTZ R41, R35, R10, !PT ;  /* 0x0000000a23297209 */ /* 0x000fe40007810000 */
[----:B0-----:R-:W-:Y:S02]  /*4730*/  F2FP.SATFINITE.E4M3.F32.PACK_AB_MERGE_C R154, R20, R13, RZ ;  /* 0x0000000d149a723e */ /* 0x001fe400048070ff */
[----:B------:R-:W-:Y:S01]  /*4740*/  FMNMX.FTZ R10, R38, R41, !PT ;  /* 0x00000029260a7209 */ /* 0x000fe20007810000 */
[--C-:B------:R-:W-:Y:S01]  /*4750*/  FFMA.FTZ R41, R45, UR42, -R106.reuse ;  /* 0x0000002a2d297c23 */ /* 0x100fe2000801086a */
[----:B------:R-:W-:-:S01]  /*4760*/  FFMA.FTZ R45, R49, UR42, -R106 ;  /* 0x0000002a312d7c23 */ /* 0x000fc2000801086a */
[----:B------:R-:W-:Y:S01]  /*4770*/  FFMA.FTZ R49, R53, UR42, -R106 ;  /* 0x0000002a35317c23 */ /* 0x000fe2000801086a */
[----:B------:R-:W-:Y:S01]  /*4780*/  FMNMX.FTZ R10, R39, R10, !PT ;  /* 0x0000000a270a7209 */ /* 0x000fe20007810000 */
[----:B------:R-:W-:Y:S01]  /*4790*/  IMAD.U32 R53, RZ, RZ, UR42 ;  /* 0x0000002aff357e24 */ /* 0x000fe2000f8e00ff */
[----:B------:R-:W-:Y:S01]  /*47a0*/  MUFU.EX2 R80, R80 ;  /* 0x0000005000507308 */ /* 0x000fe20000000800 */
[----:B------:R-:W-:-:S02]  /*47b0*/  F2FP.SATFINITE.E4M3.F32.PACK_AB_MERGE_C R154, R14, R11, R154 ;  /* 0x0000000b0e9a723e */ /* 0x000fc4000480709a */
[----:B------:R-:W0:Y:S01]  /*47c0*/  SHFL.BFLY PT, R81, R10, 0x2, 0x1f ;  /* 0x0c401f000a517f89 */ /* 0x000e2200000e0000 */
[----:B-1----:R-:W-:-:S04]  /*47d0*/  F2FP.SATFINITE.E4M3.F32.PACK_AB_MERGE_C R148, R76, R21, RZ ;  /* 0x000000154c94723e */ /* 0x002fc800048070ff */
[----:B------:R-:W1:Y:S01]  /*47e0*/  MUFU.EX2 R84, R84 ;  /* 0x0000005400547308 */ /* 0x000e620000000800 */
[----:B------:R-:W-:-:S07]  /*47f0*/  F2FP.SATFINITE.E4M3.F32.PACK_AB_MERGE_C R148, R72, R15, R148 ;  /* 0x0000000f4894723e */ /* 0x000fce0004807094 */
[----:B------:R-:W-:Y:S08]  /*4800*/  MUFU.EX2 R56, R56 ;  /* 0x0000003800387308 */ /* 0x000ff00000000800 */
[----:B------:R-:W-:Y:S01]  /*4810*/  MUFU.EX2 R57, R57 ;  /* 0x0000003900397308 */ /* 0x000fe20000000800 */
[----:B-1----:R-:W-:Y:S02]  /*4820*/  F2FP.SATFINITE.E4M3.F32.PACK_AB_MERGE_C R150, R84, R77, RZ ;  /* 0x0000004d5496723e */ /* 0x002fe400048070ff */
[----:B0-----:R-:W-:-:S02]  /*4830*/  FMNMX.FTZ R81, R10, R81, !PT ;  /* 0x000000510a517209 */ /* 0x001fc40007810000 */
[----:B------:R-:W-:-:S03]  /*4840*/  F2FP.SATFINITE.E4M3.F32.PACK_AB_MERGE_C R150, R80, R73, R150 ;  /* 0x000000495096723e */ /* 0x000fc60004807096 */
[----:B------:R-:W0:Y:S01]  /*4850*/  SHFL.BFLY PT, R10, R81, 0x1, 0x1f ;  /* 0x0c201f00510a7f89 */ /* 0x000e2200000e0000 */
[----:B------:R-:W-:Y:S08]  /*4860*/  MUFU.EX2 R60, R60 ;  /* 0x0000003c003c7308 */ /* 0x000ff00000000800 */
[----:B------:R-:W1:Y:S08]  /*4870*/  MUFU.EX2 R61, R61 ;  /* 0x0000003d003d7308 */ /* 0x000e700000000800 */
[----:B------:R-:W-:Y:S01]  /*4880*/  MUFU.EX2 R68, R68 ;  /* 0x0000004400447308 */ /* 0x000fe20000000800 */
[----:B0-----:R-:W-:-:S07]  /*4890*/  FMNMX.FTZ R10, R81, R10, !PT ;  /* 0x0000000a510a7209 */ /* 0x001fce0007810000 */
[----:B------:R-:W-:Y:S01]  /*48a0*/  MUFU.EX2 R69, R69 ;  /* 0x0000004500457308 */ /* 0x000fe20000000800 */
[----:B-1----:R-:W-:Y:S02]  /*48b0*/  F2FP.SATFINITE.E4M3.F32.PACK_AB_MERGE_C R144, R61, R60, RZ ;  /* 0x0000003c3d90723e */ /* 0x002fe400048070ff */
[C---:B------:R-:W-:Y:S01]  /*48c0*/  FSETP.NEU.FTZ.AND P1, PT, R10.reuse, -INF , PT ;  /* 0xff8000000a00780b */ /* 0x040fe20003f3d000 */
[----:B------:R-:W-:-:S01]  /*48d0*/  FFMA.FTZ R52, R10, R53, -8 ;  /* 0xc10000000a347423 */ /* 0x000fc20000010035 */
[----:B------:R-:W-:Y:S01]  /*48e0*/  FFMA.FTZ R53, R37, UR42, -R106 ;  /* 0x0000002a25357c23 */ /* 0x000fe2000801086a */
[----:B------:R-:W-:Y:S02]  /*48f0*/  F2FP.SATFINITE.E4M3.F32.PACK_AB_MERGE_C R144, R57, R56, R144 ;  /* 0x000000383990723e */ /* 0x000fe40004807090 */
[----:B------:R-:W-:Y:S01]  /*4900*/  MUFU.EX2 R64, R64 ;  /* 0x0000004000407308 */ /* 0x000fe20000000800 */
[----:B------:R-:W-:-:S05]  /*4910*/  FSEL R37, R52, RZ, P1 ;  /* 0x000000ff34257208 */ /* 0x000fca0000800000 */
        /* <DEDUP_REMOVED lines=14> */
[----:B------:R-:W-:Y:S01]  /*4a00*/  FFMA.FTZ R63, R67, UR42, -R37 ;  /* 0x0000002a433f7c23 */ /* 0x000fe20008010825 */
[----:B------:R-:W-:-:S01]  /*4a10*/  FADD.FTZ R67, R9, R66 ;  /* 0x0000004209437221 */ /* 0x000fc20000010000 */
[--C-:B------:R-:W-:Y:S01]  /*4a20*/  FFMA.FTZ R89, R98, UR42, -R37.reuse ;  /* 0x0000002a62597c23 */ /* 0x100fe20008010825 */
[----:B------:R-:W-:-:S01]  /*4a30*/  FFMA.FTZ R90, R99, UR42, -R37 ;  /* 0x0000002a635a7c23 */ /* 0x000fc20008010825 */
[----:B------:R-:W0:Y:S01]  /*4a40*/  MUFU.EX2 R81, R81 ;  /* 0x0000005100517308 */ /* 0x000e220000000800 */
[----:B------:R-:W-:-:S01]  /*4a50*/  FADD.FTZ R96, R12, R67 ;  /* 0x000000430c607221 */ /* 0x000fc20000010000 */
[--C-:B------:R-:W-:Y:S01]  /*4a60*/  FFMA.FTZ R91, R102, UR42, -R37.reuse ;  /* 0x0000002a665b7c23 */ /* 0x100fe20008010825 */
[----:B------:R-:W-:-:S01]  /*4a70*/  FFMA.FTZ R66, R70, UR42, -R37 ;  /* 0x0000002a46427c23 */ /* 0x000fc20008010825 */
[----:B------:R-:W-:Y:S01]  /*4a80*/  FFMA.FTZ R92, R103, UR42, -R37 ;  /* 0x0000002a675c7c23 */ /* 0x000fe20008010825 */
[----:B------:R-:W-:-:S01]  /*4a90*/  FADD.FTZ R67, R11, R96 ;  /* 0x000000600b437221 */ /* 0x000fc20000010000 */
[--C-:B------:R-:W-:Y:S01]  /*4aa0*/  FFMA.FTZ R74, R74, UR42, -R37.reuse ;  /* 0x0000002a4a4a7c23 */ /* 0x100fe20008010825 */
[----:B------:R-:W-:-:S01]  /*4ab0*/  FFMA.FTZ R75, R75, UR42, -R37 ;  /* 0x0000002a4b4b7c23 */ /* 0x000fc20008010825 */
[----:B------:R-:W1:Y:S01]  /*4ac0*/  MUFU.EX2 R85, R85 ;  /* 0x0000005500557308 */ /* 0x000e620000000800 */
[----:B------:R-:W-:-:S01]  /*4ad0*/  FADD.FTZ R96, R14, R67 ;  /* 0x000000430e607221 */ /* 0x000fc20000010000 */
[--C-:B------:R-:W-:Y:S01]  /*4ae0*/  FFMA.FTZ R67, R71, UR42, -R37.reuse ;  /* 0x0000002a47437c23 */ /* 0x100fe20008010825 */
[----:B------:R-:W-:-:S01]  /*4af0*/  FFMA.FTZ R78, R78, UR42, -R37 ;  /* 0x0000002a4e4e7c23 */ /* 0x000fc20008010825 */
[----:B------:R-:W-:Y:S01]  /*4b00*/  FFMA.FTZ R12, R43, UR42, -R37 ;  /* 0x0000002a2b0c7c23 */ /* 0x000fe20008010825 */
[----:B------:R-:W-:-:S01]  /*4b10*/  FADD.FTZ R95, R13, R96 ;  /* 0x000000600d5f7221 */ /* 0x000fc20000010000 */
[--C-:B------:R-:W-:Y:S01]  /*4b20*/  FFMA.FTZ R58, R58, UR42, -R37.reuse ;  /* 0x0000002a3a3a7c23 */ /* 0x100fe20008010825 */
[----:B------:R-:W-:-:S01]  /*4b30*/  FFMA.FTZ R42, R42, UR42, -R37 ;  /* 0x0000002a2a2a7c23 */ /* 0x000fc20008010825 */
[----:B------:R-:W2:Y:S01]  /*4b40*/  MUFU.EX2 R88, R88 ;  /* 0x0000005800587308 */ /* 0x000ea20000000800 */
[----:B0-----:R-:W-:-:S01]  /*4b50*/  FADD.FTZ R70, R52, R81 ;  /* 0x0000005134467221 */ /* 0x001fc20000010000 */
[----:B------:R-:W-:Y:S01]  /*4b60*/  FADD.FTZ R96, R20, R95 ;  /* 0x0000005f14607221 */ /* 0x000fe20000010000 */
[----:B------:R-:W-:-:S01]  /*4b70*/  FFMA.FTZ R59, R59, UR42, -R37 ;  /* 0x0000002a3b3b7c23 */ /* 0x000fc20008010825 */
[----:B------:R-:W-:Y:S01]  /*4b80*/  F2FP.SATFINITE.E4M3.F32.PACK_AB_MERGE_C R146, R69, R68, RZ ;  /* 0x000000444592723e */ /* 0x000fe200048070ff */
[----:B------:R-:W-:-:S01]  /*4b90*/  FFMA.FTZ R7, R46, UR42, -R37 ;  /* 0x0000002a2e077c23 */ /* 0x000fc20008010825 */
[----:B------:R-:W-:Y:S01]  /*4ba0*/  FADD.FTZ R95, R15, R96 ;  /* 0x000000600f5f7221 */ /* 0x000fe20000010000 */
[----:B------:R-:W-:-:S01]  /*4bb0*/  FFMA.FTZ R14, R47, UR42, -R37 ;  /* 0x0000002a2f0e7c23 */ /* 0x000fc20008010825 */
[----:B------:R-:W0:Y:S01]  /*4bc0*/  MUFU.EX2 R89, R89 ;  /* 0x0000005900597308 */ /* 0x000e220000000800 */
[----:B-1----:R-:W-:-:S01]  /*4bd0*/  FADD.FTZ R71, R85, R70 ;  /* 0x0000004655477221 */ /* 0x002fc20000010000 */
        /* <DEDUP_REMOVED lines=10> */
[----:B------:R-:W-:Y:S01]  /*4c80*/  FFMA.FTZ R38, R38, UR42, -R37 ;  /* 0x0000002a26267c23 */ /* 0x000fe20008010825 */
[----:B------:R-:W-:-:S03]  /*4c90*/  F2FP.SATFINITE.E4M3.F32.PACK_AB_MERGE_C R85, R88, R85, RZ ;  /* 0x000000555855723e */ /* 0x000fc600048070ff */
[----:B------:R-:W2:Y:S01]  /*4ca0*/  MUFU.EX2 R91, R91 ;  /* 0x0000005b005b7308 */ /* 0x000ea20000000800 */
[----:B0-----:R-:W-:-:S01]  /*4cb0*/  FADD.FTZ R71, R89, R70 ;  /* 0x0000004659477221 */ /* 0x001fc20000010000 */
[----:B------:R-:W-:Y:S01]  /*4cc0*/  FADD.FTZ R70, R72, R95 ;  /* 0x0000005f48467221 */ /* 0x000fe20000010000 */
[----:B------:R-:W-:-:S03]  /*4cd0*/  F2FP.SATFINITE.E4M3.F32.PACK_AB_MERGE_C R153, R81, R52, R85 ;  /* 0x000000345199723e */ /* 0x000fc60004807055 */
[----:B------:R-:W-:Y:S02]  /*4ce0*/  FADD.FTZ R43, R21, R70 ;  /* 0x00000046152b7221 */ /* 0x000fe40000010000 */
[----:B------:R-:W0:Y:S01]  /*4cf0*/  MUFU.EX2 R92, R92 ;  /* 0x0000005c005c7308 */ /* 0x000e220000000800 */
[----:B-1----:R-:W-:-:S01]  /*4d00*/  FADD.FTZ R20, R90, R71 ;  /* 0x000000475a147221 */ /* 0x002fc20000010000 */
[----:B------:R-:W-:-:S04]  /*4d10*/  FADD.FTZ R76, R76, R43 ;  /* 0x0000002b4c4c7221 */ /* 0x000fc80000010000 */
[----:B------:R-:W-:Y:S02]  /*4d20*/  FADD.FTZ R21, R73, R76 ;  /* 0x0000004c49157221 */ /* 0x000fe40000010000 */
[----:B------:R-:W1:Y:S01]  /*4d30*/  MUFU.EX2 R74, R74 ;  /* 0x0000004a004a7308 */ /* 0x000e620000000800 */
[----:B--2---:R-:W-:-:S01]  /*4d40*/  FADD.FTZ R13, R91, R20 ;  /* 0x000000145b0d7221 */ /* 0x004fc20000010000 */
[----:B------:R-:W-:-:S06]  /*4d50*/  FADD.FTZ R20, R80, R21 ;  /* 0x0000001550147221 */ /* 0x000fcc0000010000 */
[----:B------:R-:W2:Y:S01]  /*4d60*/  MUFU.EX2 R75, R75 ;  /* 0x0000004b004b7308 */ /* 0x000ea20000000800 */
[----:B0-----:R-:W-:-:S01]  /*4d70*/  FADD.FTZ R13, R92, R13 ;  /* 0x0000000d5c0d7221 */ /* 0x001fc20000010000 */
[----:B------:R-:W-:-:S04]  /*4d80*/  F2FP.SATFINITE.E4M3.F32.PACK_AB_MERGE_C R91, R92, R91, RZ ;  /* 0x0000005b5c5b723e */ /* 0x000fc800048070ff */
[----:B------:R-:W-:Y:S02]  /*4d90*/  F2FP.SATFINITE.E4M3.F32.PACK_AB_MERGE_C R155, R90, R89, R91 ;  /* 0x000000595a9b723e */ /* 0x000fe4000480705b */
[----:B------:R-:W0:Y:S01]  /*4da0*/  MUFU.EX2 R78, R78 ;  /* 0x0000004e004e7308 */ /* 0x000e220000000800 */
[----:B-1----:R-:W-:-:S01]  /*4db0*/  FADD.FTZ R8, R74, R13 ;  /* 0x0000000d4a087221 */ /* 0x002fc20000010000 */
[----:B------:R-:W-:-:S04]  /*4dc0*/  FADD.FTZ R13, R77, R20 ;  /* 0x000000144d0d7221 */ /* 0x000fc80000010000 */
[----:B------:R-:W-:Y:S02]  /*4dd0*/  FADD.FTZ R13, R84, R13 ;  /* 0x0000000d540d7221 */ /* 0x000fe40000010000 */
[----:B------:R-:W1:Y:S01]  /*4de0*/  MUFU.EX2 R93, R93 ;  /* 0x0000005d005d7308 */ /* 0x000e620000000800 */
[----:B--2---:R-:W-:-:S01]  /*4df0*/  FADD.FTZ R11, R75, R8 ;  /* 0x000000084b0b7221 */ /* 0x004fc20000010000 */
[----:B------:R-:W-:-:S06]  /*4e00*/  FFMA.FTZ R8, R50, UR42, -R37 ;  /* 0x0000002a32087c23 */ /* 0x000fcc0008010825 */
[----:B------:R-:W2:Y:S01]  /*4e10*/  MUFU.EX2 R79, R79 ;  /* 0x0000004f004f7308 */ /* 0x000ea20000000800 */
[----:B0-----:R-:W-:-:S01]  /*4e20*/  FADD.FTZ R20, R78, R11 ;  /* 0x0000000b4e147221 */ /* 0x001fc20000010000 */
[--C-:B------:R-:W-:Y:S01]  /*4e30*/  FFMA.FTZ R11, R51, UR42, -R37.reuse ;  /* 0x0000002a330b7c23 */ /* 0x100fe20008010825 */
[----:B------:R-:W-:-:S05]  /*4e40*/  FFMA.FTZ R37, R39, UR42, -R37 ;  /* 0x0000002a27257c23 */ /* 0x000fca0008010825 */
[----:B------:R-:W0:Y:S01]  /*4e50*/  MUFU.EX2 R82, R82 ;  /* 0x0000005200527308 */ /* 0x000e220000000800 */
[----:B-1----:R-:W-:-:S01]  /*4e60*/  FADD.FTZ R20, R93, R20 ;  /* 0x000000145d147221 */ /* 0x002fc20000010000 */
[----:B------:R-:W-:-:S04]  /*4e70*/  F2FP.SATFINITE.E4M3.F32.PACK_AB_MERGE_C R78, R93, R78, RZ ;  /* 0x0000004e5d4e723e */ /* 0x000fc800048070ff */
[----:B------:R-:W-:Y:S02]  /*4e80*/  F2FP.SATFINITE.E4M3.F32.PACK_AB_MERGE_C R149, R75, R74, R78 ;  /* 0x0000004a4b95723e */ /* 0x000fe4000480704e */
[----:B------:R-:W1:Y:S08]  /*4e90*/  MUFU.EX2 R83, R83 ;  /* 0x0000005300537308 */ /* 0x000e700000000800 */
[----:B------:R-:W3:Y:S08]  /*4ea0*/  MUFU.EX2 R86, R86 ;  /* 0x0000005600567308 */ /* 0x000ef00000000800 */
[----:B------:R4:W-:Y:S08]  /*4eb0*/  MUFU.EX2 R9, R42 ;  /* 0x0000002a00097308 */ /* 0x0009f00000000800 */
[----:B------:R-:W5:Y:S01]  /*4ec0*/  MUFU.EX2 R58, R58 ;  /* 0x0000003a003a7308 */ /* 0x000f620000000800 */
[----:B----4-:R-:W-:-:S01]  /*4ed0*/  FADD.FTZ R42, R56, R13 ;  /* 0x0000000d382a7221 */ /* 0x010fc20000010000 */
[----:B--2---:R-:W-:-:S03]  /*4ee0*/  FADD.FTZ R13, R79, R20 ;  /* 0x000000144f0d7221 */ /* 0x004fc60000010000 */
[----:B------:R-:W-:Y:S01]  /*4ef0*/  FADD.FTZ R15, R57, R42 ;  /* 0x0000002a390f7221 */ /* 0x000fe20000010000 */
[----:B0-----:R-:W-:-:S02]  /*4f00*/  FADD.FTZ R20, R82, R13 ;  /* 0x0000000d52147221 */ /* 0x001fc40000010000 */
[----:B------:R-:W0:Y:S01]  /*4f10*/  MUFU.EX2 R59, R59 ;  /* 0x0000003b003b7308 */ /* 0x000e220000000800 */
[----:B------:R-:W-:-:S01]  /*4f20*/  FADD.FTZ R60, R60, R15 ;  /* 0x0000000f3c3c7221 */ /* 0x000fc20000010000 */
[----:B-1----:R-:W-:Y:S01]  /*4f30*/  FADD.FTZ R13, R83, R20 ;  /* 0x00000014530d7221 */ /* 0x002fe20000010000 */
[C---:B---3--:R-:W-:Y:S02]  /*4f40*/  F2FP.SATFINITE.E4M3.F32.PACK_AB_MERGE_C R83, R86.reuse, R83, RZ ;  /* 0x000000535653723e */ /* 0x048fe400048070ff */
[----:B------:R-:W-:Y:S01]  /*4f50*/  FADD.FTZ R61, R61, R60 ;  /* 0x0000003c3d3d7221 */ /* 0x000fe20000010000 */
[----:B------:R-:W-:-:S01]  /*4f60*/  FADD.FTZ R13, R86, R13 ;  /* 0x0000000d560d7221 */ /* 0x000fc20000010000 */
[----:B------:R-:W-:Y:S01]  /*4f70*/  F2FP.SATFINITE.E4M3.F32.PACK_AB_MERGE_C R151, R82, R79, R83 ;  /* 0x0000004f5297723e */ /* 0x000fe20004807053 */
[----:B------:R-:W1:Y:S02]  /*4f80*/  MUFU.EX2 R87, R87 ;  /* 0x0000005700577308 */ /* 0x000e640000000800 */
[----:B-----5:R-:W-:-:S06]  /*4f90*/  FADD.FTZ R20, R58, R13 ;  /* 0x0000000d3a147221 */ /* 0x020fcc0000010000 */
[----:B------:R-:W2:Y:S01]  /*4fa0*/  MUFU.EX2 R65, R65 ;  /* 0x0000004100417308 */ /* 0x000ea20000000800 */
[----:B0-----:R-:W-:-:S07]  /*4fb0*/  FADD.FTZ R20, R59, R20 ;  /* 0x000000143b147221 */ /* 0x001fce0000010000 */
[----:B------:R-:W0:Y:S01]  /*4fc0*/  MUFU.EX2 R94, R94 ;  /* 0x0000005e005e7308 */ /* 0x000e220000000800 */
[----:B-1----:R-:W-:-:S07]  /*4fd0*/  FADD.FTZ R13, R87, R20 ;  /* 0x00000014570d7221 */ /* 0x002fce0000010000 */
[----:B------:R-:W1:Y:S01]  /*4fe0*/  MUFU.EX2 R62, R62 ;  /* 0x0000003e003e7308 */ /* 0x000e620000000800 */
[----:B--2---:R-:W-:Y:S01]  /*4ff0*/  F2FP.SATFINITE.E4M3.F32.PACK_AB_MERGE_C R146, R65, R64, R146 ;  /* 0x000000404192723e */ /* 0x004fe20004807092 */
[----:B------:R-:W-:-:S04]  /*5000*/  FADD.FTZ R64, R64, R61 ;  /* 0x0000003d40407221 */ /* 0x000fc80000010000 */
[----:B------:R-:W-:Y:S02]  /*5010*/  FADD.FTZ R65, R65, R64 ;  /* 0x0000004041417221 */ /* 0x000fe40000010000 */
[----:B------:R-:W2:Y:S01]  /*5020*/  MUFU.EX2 R63, R63 ;  /* 0x0000003f003f7308 */ /* 0x000ea20000000800 */
[----:B0-----:R-:W-:-:S01]  /*5030*/  FADD.FTZ R13, R94, R13 ;  /* 0x0000000d5e0d7221 */ /* 0x001fc20000010000 */
[----:B------:R-:W-:Y:S01]  /*5040*/  FADD.FTZ R68, R68, R65 ;  /* 0x0000004144447221 */ /* 0x000fe20000010000 */
[----:B------:R-:W-:-:S03]  /*5050*/  F2FP.SATFINITE.E4M3.F32.PACK_AB_MERGE_C R87, R94, R87, RZ ;  /* 0x000000575e57723e */ /* 0x000fc600048070ff */
[----:B------:R-:W-:Y:S01]  /*5060*/  FADD.FTZ R69, R69, R68 ;  /* 0x0000004445457221 */ /* 0x000fe20000010000 */
[----:B------:R-:W-:Y:S01]  /*5070*/  F2FP.SATFINITE.E4M3.F32.PACK_AB_MERGE_C R145, R59, R58, R87 ;  /* 0x0000003a3b91723e */ /* 0x000fe20004807057 */
[----:B------:R-:W-:Y:S01]  /*5080*/  MUFU.EX2 R40, R40 ;  /* 0x0000002800287308 */ /* 0x000fe20000000800 */
[----:B-1----:R-:W-:-:S07]  /*5090*/  FADD.FTZ R20, R62, R13 ;  /* 0x0000000d3e147221 */ /* 0x002fce0000010000 */
[----:B------:R-:W0:Y:S01]  /*50a0*/  MUFU.EX2 R41, R41 ;  /* 0x0000002900297308 */ /* 0x000e220000000800 */
[----:B--2---:R-:W-:-:S07]  /*50b0*/  FADD.FTZ R13, R63, R20 ;  /* 0x000000143f0d7221 */ /* 0x004fce0000010000 */
[----:B------:R-:W1:Y:S08]  /*50c0*/  MUFU.EX2 R66, R66 ;  /* 0x0000004200427308 */ /* 0x000e700000000800 */
[----:B------:R-:W2:Y:S01]  /*50d0*/  MUFU.EX2 R0, R0 ;  /* 0x0000000000007308 */ /* 0x000ea20000000800 */
[----:B0-----:R-:W-:-:S07]  /*50e0*/  F2FP.SATFINITE.E4M3.F32.PACK_AB_MERGE_C R140, R41, R40, RZ ;  /* 0x00000028298c723e */ /* 0x001fce00048070ff */
[----:B------:R-:W0:Y:S01]  /*50f0*/  MUFU.EX2 R67, R67 ;  /* 0x0000004300437308 */ /* 0x000e220000000800 */
[----:B-1----:R-:W-:-:S07]  /*5100*/  FADD.FTZ R20, R66, R13 ;  /* 0x0000000d42147221 */ /* 0x002fce0000010000 */
[----:B------:R-:W1:Y:S01]  /*5110*/  MUFU.EX2 R12, R12 ;  /* 0x0000000c000c7308 */ /* 0x000e620000000800 */
[----:B--2---:R-:W-:Y:S01]  /*5120*/  F2FP.SATFINITE.E4M3.F32.PACK_AB_MERGE_C R140, R3, R0, R140 ;  /* 0x00000000038c723e */ /* 0x004fe2000480708c */
[----:B------:R-:W-:-:S04]  /*5130*/  FADD.FTZ R0, R0, R69 ;  /* 0x0000004500007221 */ /* 0x000fc80000010000 */
[----:B------:R-:W-:Y:S02]  /*5140*/  FADD.FTZ R13, R3, R0 ;  /* 0x00000000030d7221 */ /* 0x000fe40000010000 */
[----:B------:R-:W-:Y:S01]  /*5150*/  MUFU.EX2 R48, R48 ;  /* 0x0000003000307308 */ /* 0x000fe20000000800 */
[----:B0-----:R-:W-:-:S01]  /*5160*/  FADD.FTZ R20, R67, R20 ;  /* 0x0000001443147221 */ /* 0x001fc20000010000 */
[----:B------:R-:W-:Y:S01]  /*5170*/  FADD.FTZ R40, R40, R13 ;  /* 0x0000000d28287221 */ /* 0x000fe20000010000 */
[----:B------:R-:W-:Y:S02]  /*5180*/  F2FP.SATFINITE.E4M3.F32.PACK_AB_MERGE_C R66, R67, R66, RZ ;  /* 0x000000424342723e */ /* 0x000fe400048070ff */
[----:B------:R-:W-:Y:S01]  /*5190*/  FADD.FTZ R3, R9, R20 ;  /* 0x0000001409037221 */ /* 0x000fe20000010000 */
[----:B------:R-:W-:-:S01]  /*51a0*/  FADD.FTZ R41, R41, R40 ;  /* 0x0000002829297221 */ /* 0x000fc20000010000 */
[----:B------:R-:W-:Y:S01]  /*51b0*/  F2FP.SATFINITE.E4M3.F32.PACK_AB_MERGE_C R147, R63, R62, R66 ;  /* 0x0000003e3f93723e */ /* 0x000fe20004807042 */
[----:B------:R-:W0:Y:S01]  /*51c0*/  MUFU.EX2 R49, R49 ;  /* 0x0000003100317308 */ /* 0x000e220000000800 */
[----:B-1----:R-:W-:-:S07]  /*51d0*/  FADD.FTZ R0, R12, R3 ;  /* 0x000000030c007221 */ /* 0x002fce0000010000 */
[----:B------:R-:W1:Y:S08]  /*51e0*/  MUFU.EX2 R7, R7 ;  /* 0x0000000700077308 */ /* 0x000e700000000800 */
[----:B------:R-:W2:Y:S01]  /*51f0*/  MUFU.EX2 R14, R14 ;  /* 0x0000000e000e7308 */ /* 0x000ea20000000800 */
[----:B0-----:R-:W-:-:S07]  /*5200*/  F2FP.SATFINITE.E4M3.F32.PACK_AB_MERGE_C R13, R49, R48, RZ ;  /* 0x00000030310d723e */ /* 0x001fce00048070ff */
[----:B------:R-:W-:Y:S01]  /*5210*/  MUFU.EX2 R44, R44 ;  /* 0x0000002c002c7308 */ /* 0x000fe20000000800 */
[----:B-1----:R-:W-:-:S07]  /*5220*/  FADD.FTZ R3, R7, R0 ;  /* 0x0000000007037221 */ /* 0x002fce0000010000 */
[----:B------:R-:W0:Y:S01]  /*5230*/  MUFU.EX2 R45, R45 ;  /* 0x0000002d002d7308 */ /* 0x000e220000000800 */
[----:B--2---:R-:W-:-:S01]  /*5240*/  FADD.FTZ R3, R14, R3 ;  /* 0x000000030e037221 */ /* 0x004fc20000010000 */
[----:B------:R-:W-:Y:S02]  /*5250*/  F2FP.SATFINITE.E4M3.F32.PACK_AB_MERGE_C R7, R14, R7, RZ ;  /* 0x000000070e07723e */ /* 0x000fe400048070ff */
[----:B------:R-:W1:Y:S02]  /*5260*/  @P6 LDC R14, c[0x0][0x450] ;  /* 0x00011400ff0e6b82 */ /* 0x000e640000000800 */
[----:B------:R-:W-:Y:S02]  /*5270*/  F2FP.SATFINITE.E4M3.F32.PACK_AB_MERGE_C R141, R12, R9, R7 ;  /* 0x000000090c8d723e */ /* 0x000fe40004807007 */
[----:B------:R-:W2:Y:S08]  /*5280*/  MUFU.EX2 R8, R8 ;  /* 0x0000000800087308 */ /* 0x000eb00000000800 */
[----:B------:R-:W3:Y:S01]  /*5290*/  MUFU.EX2 R11, R11 ;  /* 0x0000000b000b7308 */ /* 0x000ee20000000800 */
[C---:B0-----:R-:W-:Y:S01]  /*52a0*/  F2FP.SATFINITE.E4M3.F32.PACK_AB_MERGE_C R142, R45.reuse, R44, R13 ;  /* 0x0000002c2d8e723e */ /* 0x041fe2000480700d */
[----:B------:R-:W-:Y:S01]  /*52b0*/  FADD.FTZ R44, R44, R41 ;  /* 0x000000292c2c7221 */ /* 0x000fe20000010000 */
[----:B------:R-:W0:Y:S03]  /*52c0*/  @P6 LDC R13, c[0x0][0x44c] ;  /* 0x00011300ff0d6b82 */ /* 0x000e260000000800 */
[----:B------:R-:W-:-:S02]  /*52d0*/  FADD.FTZ R45, R45, R44 ;  /* 0x0000002c2d2d7221 */ /* 0x000fc40000010000 */
[----:B------:R-:W4:Y:S01]  /*52e0*/  MUFU.EX2 R54, R54 ;  /* 0x0000003600367308 */ /* 0x000f220000000800 */
[----:B--2---:R-:W-:-:S01]  /*52f0*/  FADD.FTZ R0, R8, R3 ;  /* 0x0000000308007221 */ /* 0x004fc20000010000 */
[----:B------:R-:W-:-:S04]  /*5300*/  FADD.FTZ R48, R48, R45 ;  /* 0x0000002d30307221 */ /* 0x000fc80000010000 */
[----:B------:R-:W-:Y:S02]  /*5310*/  FADD.FTZ R49, R49, R48 ;  /* 0x0000003031317221 */ /* 0x000fe40000010000 */
[----:B------:R-:W-:Y:S01]  /*5320*/  MUFU.EX2 R28, R28 ;  /* 0x0000001c001c7308 */ /* 0x000fe20000000800 */
[----:B---3--:R-:W-:-:S07]  /*5330*/  FADD.FTZ R3, R11, R0 ;  /* 0x000000000b037221 */ /* 0x008fce0000010000 */
[----:B------:R-:W2:Y:S01]  /*5340*/  MUFU.EX2 R29, R29 ;  /* 0x0000001d001d7308 */ /* 0x000ea20000000800 */
[----:B----4-:R-:W-:-:S01]  /*5350*/  FADD.FTZ R0, R54, R3 ;  /* 0x0000000336007221 */ /* 0x010fc20000010000 */
[----:B0-----:R-:W-:-:S06]  /*5360*/  @P6 IMAD.HI.U32 R13, R13, UR41, RZ ;  /* 0x000000290d0d6c27 */ /* 0x001fcc000f8e00ff */
[----:B------:R-:W0:Y:S08]  /*5370*/  MUFU.EX2 R55, R55 ;  /* 0x0000003700377308 */ /* 0x000e300000000800 */
[----:B------:R-:W-:Y:S01]  /*5380*/  MUFU.EX2 R24, R24 ;  /* 0x0000001800187308 */ /* 0x000fe20000000800 */
[----:B--2---:R-:W-:-:S07]  /*5390*/  F2FP.SATFINITE.E4M3.F32.PACK_AB_MERGE_C R3, R29, R28, RZ ;  /* 0x0000001c1d03723e */ /* 0x004fce00048070ff */
[----:B------:R-:W2:Y:S01]  /*53a0*/  MUFU.EX2 R25, R25 ;  /* 0x0000001900197308 */ /* 0x000ea20000000800 */
[C---:B0-----:R-:W-:Y:S01]  /*53b0*/  F2FP.SATFINITE.E4M3.F32.PACK_AB_MERGE_C R54, R55.reuse, R54, RZ ;  /* 0x000000363736723e */ /* 0x041fe200048070ff */
[----:B------:R-:W-:-:S03]  /*53c0*/  FADD.FTZ R55, R55, R0 ;  /* 0x0000000037377221 */ /* 0x000fc60000010000 */
[----:B------:R-:W-:Y:S01]  /*53d0*/  F2FP.SATFINITE.E4M3.F32.PACK_AB_MERGE_C R143, R11, R8, R54 ;  /* 0x000000080b8f723e */ /* 0x000fe20004807036 */
[----:B------:R-:W-:Y:S01]  /*53e0*/  IMAD.U32 R8, RZ, RZ, UR41 ;  /* 0x00000029ff087e24 */ /* 0x000fe2000f8e00ff */
[----:B-1----:R-:W-:Y:S01]  /*53f0*/  @P6 SHF.R.U32.HI R8, RZ, R14, R13 ;  /* 0x0000000eff086219 */ /* 0x002fe2000001160d */
[----:B------:R-:W0:Y:S01]  /*5400*/  MUFU.EX2 R26, R26 ;  /* 0x0000001a001a7308 */ /* 0x000e220000000800 */
[----:B------:R-:W-:-:S03]  /*5410*/  LOP3.LUT P6, RZ, R2, 0x8, RZ, 0xc0, !PT ;  /* 0x0000000802ff7812 */ /* 0x000fc600078cc0ff */
[----:B------:R-:W-:-:S04]  /*5420*/  IMAD.IADD R8, R105, 0x1, R8 ;  /* 0x0000000169087824 */ /* 0x000fc800078e0208 */
[----:B------:R-:W1:Y:S01]  /*5430*/  MUFU.EX2 R27, R27 ;  /* 0x0000001b001b7308 */ /* 0x000e620000000800 */
[----:B--2---:R-:W-:Y:S01]  /*5440*/  F2FP.SATFINITE.E4M3.F32.PACK_AB_MERGE_C R136, R25, R24, R3 ;  /* 0x000000181988723e */ /* 0x004fe20004807003 */
[----:B------:R-:W-:Y:S01]  /*5450*/  FADD.FTZ R24, R24, R49 ;  /* 0x0000003118187221 */ /* 0x000fe20000010000 */
[----:B------:R-:W-:-:S03]  /*5460*/  VIADD R9, R8, UR7 ;  /* 0x0000000708097c36 */ /* 0x000fc60008000000 */
[----:B------:R-:W-:Y:S02]  /*5470*/  FADD.FTZ R25, R25, R24 ;  /* 0x0000001819197221 */ /* 0x000fe40000010000 */
[----:B------:R-:W2:Y:S01]  /*5480*/  MUFU.EX2 R30, R30 ;  /* 0x0000001e001e7308 */ /* 0x000ea20000000800 */
[----:B0-----:R-:W-:-:S01]  /*5490*/  FADD.FTZ R0, R26, R55 ;  /* 0x000000371a007221 */ /* 0x001fc20000010000 */
[----:B------:R-:W-:Y:S01]  /*54a0*/  FADD.FTZ R28, R28, R25 ;  /* 0x000000191c1c7221 */ /* 0x000fe20000010000 */
[----:B------:R-:W-:Y:S01]  /*54b0*/  R2UR UR10, R9 ;  /* 0x00000000090a72ca */ /* 0x000fe200000e0000 */
[----:B------:R-:W-:Y:S02]  /*54c0*/  VIADD R9, R104, 0xfffffffe ;  /* 0xfffffffe68097836 */ /* 0x000fe40000000000 */
[----:B------:R-:W-:-:S02]  /*54d0*/  FADD.FTZ R29, R29, R28 ;  /* 0x0000001c1d1d7221 */ /* 0x000fc40000010000 */
[----:B------:R-:W-:Y:S01]  /*54e0*/  MUFU.EX2 R36, R36 ;  /* 0x0000002400247308 */ /* 0x000fe20000000800 */
[----:B-1----:R-:W-:-:S07]  /*54f0*/  FADD.FTZ R3, R27, R0 ;  /* 0x000000001b037221 */ /* 0x002fce0000010000 */
[----:B------:R-:W0:Y:S01]  /*5500*/  MUFU.EX2 R53, R53 ;  /* 0x0000003500357308 */ /* 0x000e220000000800 */
[----:B--2---:R-:W-:-:S07]  /*5510*/  FADD.FTZ R0, R30, R3 ;  /* 0x000000031e007221 */ /* 0x004fce0000010000 */
[----:B------:R-:W1:Y:S08]  /*5520*/  MUFU.EX2 R31, R31 ;  /* 0x0000001f001f7308 */ /* 0x000e700000000800 */
[----:B------:R-:W-:Y:S01]  /*5530*/  MUFU.EX2 R32, R32 ;  /* 0x0000002000207308 */ /* 0x000fe20000000800 */
[----:B0-----:R-:W-:-:S07]  /*5540*/  F2FP.SATFINITE.E4M3.F32.PACK_AB_MERGE_C R3, R53, R36, RZ ;  /* 0x000000243503723e */ /* 0x001fce00048070ff */
[----:B------:R-:W0:Y:S01]  /*5550*/  MUFU.EX2 R33, R33 ;  /* 0x0000002100217308 */ /* 0x000e220000000800 */
[C---:B-1----:R-:W-:Y:S01]  /*5560*/  F2FP.SATFINITE.E4M3.F32.PACK_AB_MERGE_C R30, R31.reuse, R30, RZ ;  /* 0x0000001e1f1e723e */ /* 0x042fe200048070ff */
[----:B------:R-:W-:-:S03]  /*5570*/  FADD.FTZ R31, R31, R0 ;  /* 0x000000001f1f7221 */ /* 0x000fc60000010000 */
[----:B------:R-:W-:-:S03]  /*5580*/  F2FP.SATFINITE.E4M3.F32.PACK_AB_MERGE_C R137, R27, R26, R30 ;  /* 0x0000001a1b89723e */ /* 0x000fc6000480701e */
[----:B------:R-:W1:Y:S08]  /*5590*/  MUFU.EX2 R34, R34 ;  /* 0x0000002200227308 */ /* 0x000e700000000800 */
[----:B------:R-:W2:Y:S01]  /*55a0*/  MUFU.EX2 R35, R35 ;  /* 0x0000002300237308 */ /* 0x000ea20000000800 */
[----:B0-----:R-:W-:Y:S01]  /*55b0*/  F2FP.SATFINITE.E4M3.F32.PACK_AB_MERGE_C R138, R33, R32, R3 ;  /* 0x00000020218a723e */ /* 0x001fe20004807003 */
[----:B------:R-:W-:-:S04]  /*55c0*/  FADD.FTZ R32, R32, R29 ;  /* 0x0000001d20207221 */ /* 0x000fc80000010000 */
[----:B------:R-:W-:Y:S02]  /*55d0*/  FADD.FTZ R33, R33, R32 ;  /* 0x0000002021217221 */ /* 0x000fe40000010000 */
[----:B------:R-:W0:Y:S01]  /*55e0*/  MUFU.EX2 R38, R38 ;  /* 0x0000002600267308 */ /* 0x000e220000000800 */
[----:B-1----:R-:W-:-:S01]  /*55f0*/  FADD.FTZ R0, R34, R31 ;  /* 0x0000001f22007221 */ /* 0x002fc20000010000 */
[----:B------:R-:W-:-:S06]  /*5600*/  FADD.FTZ R36, R36, R33 ;  /* 0x0000002124247221 */ /* 0x000fcc0000010000 */
[----:B------:R-:W1:Y:S01]  /*5610*/  MUFU.EX2 R37, R37 ;  /* 0x0000002500257308 */ /* 0x000e620000000800 */
[----:B--2---:R-:W-:-:S04]  /*5620*/  FADD.FTZ R3, R35, R0 ;  /* 0x0000000023037221 */ /* 0x004fc80000010000 */
[----:B0-----:R-:W-:Y:S01]  /*5630*/  FADD.FTZ R0, R38, R3 ;  /* 0x0000000326007221 */ /* 0x001fe20000010000 */
[----:B------:R-:W-:-:S01]  /*5640*/  FADD.FTZ R3, R53, R36 ;  /* 0x0000002435037221 */ /* 0x000fc20000010000 */
[C---:B-1----:R-:W-:Y:S02]  /*5650*/  F2FP.SATFINITE.E4M3.F32.PACK_AB_MERGE_C R7, R37.reuse, R38, RZ ;  /* 0x000000262507723e */ /* 0x042fe400048070ff */
[----:B------:R-:W-:-:S02]  /*5660*/  FADD.FTZ R0, R37, R0 ;  /* 0x0000000025007221 */ /* 0x000fc40000010000 */
[----:B------:R-:W-:Y:S01]  /*5670*/  F2FP.SATFINITE.E4M3.F32.PACK_AB_MERGE_C R139, R35, R34, R7 ;  /* 0x00000022238b723e */ /* 0x000fe20004807007 */
[----:B------:R-:W-:Y:S06]  /*5680*/  @!P6 BRA `(.L_x_835) ;  /* 0x000000000054e947 */ /* 0x000fec0003800000 */
[C---:B------:R-:W-:Y:S01]  /*5690*/  ISETP.GT.AND P1, PT, R8.reuse, RZ, PT ;  /* 0x000000ff0800720c */ /* 0x040fe20003f24270 */
[----:B------:R-:W-:-:S05]  /*56a0*/  VIADD R7, R8, 0xffffffff ;  /* 0xffffffff08077836 */ /* 0x000fca0000000000 */
[----:B------:R-:W-:-:S07]  /*56b0*/  R2UR UR11, R7 ;  /* 0x00000000070b72ca */ /* 0x000fce00000e0000 */
[----:B------:R-:W-:Y:S08]  /*56c0*/  @P1 BRA `(.L_x_836) ;  /* 0x0000000000241947 */ /* 0x000ff00003800000 */
[----:B------:R-:W-:Y:S01]  /*56d0*/  R2UR UR11, R8 ;  /* 0x00000000080b72ca */ /* 0x000fe200000e0000 */
[----:B------:R-:W-:Y:S02]  /*56e0*/  ULDC UR12, c[0x0][0x9e4] ;  /* 0x00027900000c7ab9 */ /* 0x000fe40000000800 */
[----:B------:R-:W-:-:S10]  /*56f0*/  UISETP.NE.AND UP0, UPT, UR12, 0x1, UPT ;  /* 0x000000010c00788c */ /* 0x000fd4000bf05270 */
[----:B------:R-:W-:Y:S01]  /*5700*/  UIADD3 UR11, -UR11, URZ, URZ ;  /* 0x0000003f0b0b7290 */ /* 0x000fe2000fffe13f */
[----:B------:R-:W-:-:S03]  /*5710*/  @UP0 ULDC.64 UR14, c[0x0][0x9e8] ;  /* 0x00027a00000e0ab9 */ /* 0x000fc60000000a00 */
[----:B------:R-:W-:-:S04]  /*5720*/  UIMAD.WIDE.U32 UR6, UR11, UR14, URZ ;  /* 0x0000000e0b0672a5 */ /* 0x000fc8000f8e003f */
[----:B------:R-:W-:-:S04]  /*5730*/  @UP0 USHF.R.U32.HI UR11, URZ, UR15, UR7 ;  /* 0x0000000f3f0b0299 */ /* 0x000fc80008011607 */
[----:B------:R-:W-:Y:S01]  /*5740*/  ULOP3.LUT UR11, URZ, UR11, URZ, 0x33, !UPT ;  /* 0x0000000b3f0b7292 */ /* 0x000fe2000f8e333f */
[----:B------:R-:W-:Y:S11]  /*5750*/  BRA `(.L_x_837) ;  /* 0x0000000000147947 */ /* 0x000ff60003800000 */
.L_x_836:
[----:B------:R-:W-:Y:S02]  /*5760*/  ULDC UR12, c[0x0][0x9e4] ;  /* 0x00027900000c7ab9 */ /* 0x000fe40000000800 */
[----:B------:R-:W-:-:S11]  /*5770*/  UISETP.NE.AND UP0, UPT, UR12, 0x1, UPT ;  /* 0x000000010c00788c */ /* 0x000fd6000bf05270 */
[----:B------:R-:W-:Y:S02]  /*5780*/  @UP0 ULDC.64 UR14, c[0x0][0x9e8] ;  /* 0x00027a00000e0ab9 */ /* 0x000fe40000000a00 */
[----:B------:R-:W-:-:S04]  /*5790*/  UIMAD.WIDE.U32 UR6, UR11, UR14, URZ ;  /* 0x0000000e0b0672a5 */ /* 0x000fc8000f8e003f */
[----:B------:R-:W-:-:S12]  /*57a0*/  @UP0 USHF.R.U32.HI UR11, URZ, UR15, UR7 ;  /* 0x0000000f3f0b0299 */ /* 0x000fd80008011607 */
.L_x_837:
[----:B------:R-:W-:-:S04]  /*57b0*/  UIMAD UR11, UR11, UR12, UR12 ;  /* 0x0000000c0b0b72a4 */ /* 0x000fc8000f8e020c */
[----:B------:R-:W-:-:S04]  /*57c0*/  UISETP.LT.AND UP0, UPT, UR10, UR11, UPT ;  /* 0x0000000b0a00728c */ /* 0x000fc8000bf01270 */
[----:B------:R-:W-:-:S12]  /*57d0*/  USEL UR10, UR10, UR11, UP0 ;  /* 0x0000000b0a0a7287 */ /* 0x000fd80008000000 */
.L_x_835:
[----:B------:R-:W-:Y:S01]  /*57e0*/  UIMAD.WIDE UR6, UR10, 0x66666667, URZ ;  /* 0x666666670a0678a5 */ /* 0x000fe2000f8e023f */
[----:B------:R-:W-:Y:S02]  /*57f0*/  CS2R R54, SRZ ;  /* 0x0000000000367805 */ /* 0x000fe4000001ff00 */
[----:B------:R-:W-:Y:S02]  /*5800*/  CS2R R52, SRZ ;  /* 0x0000000000347805 */ /* 0x000fe4000001ff00 */
[----:B------:R-:W-:Y:S01]  /*5810*/  CS2R R50, SRZ ;  /* 0x0000000000327805 */ /* 0x000fe2000001ff00 */
[----:B------:R-:W-:Y:S01]  /*5820*/  USHF.R.U32.HI UR6, URZ, 0x1f, UR7 ;  /* 0x0000001f3f067899 */ /* 0x000fe20008011607 */
[----:B------:R-:W-:Y:S02]  /*5830*/  CS2R R48, SRZ ;  /* 0x0000000000307805 */ /* 0x000fe4000001ff00 */
[----:B------:R-:W-:Y:S02]  /*5840*/  CS2R R46, SRZ ;  /* 0x00000000002e7805 */ /* 0x000fe4000001ff00 */
[----:B------:R-:W-:Y:S01]  /*5850*/  CS2R R44, SRZ ;  /* 0x00000000002c7805 */ /* 0x000fe2000001ff00 */
[----:B------:R-:W-:Y:S01]  /*5860*/  ULEA.HI.SX32 UR6, UR7, UR6, 0x1a ;  /* 0x0000000607067291 */ /* 0x000fe2000f8fd23f */
[----:B------:R-:W-:-:S02]  /*5870*/  CS2R R42, SRZ ;  /* 0x00000000002a7805 */ /* 0x000fc4000001ff00 */
[----:B------:R-:W-:Y:S02]  /*5880*/  CS2R R40, SRZ ;  /* 0x0000000000287805 */ /* 0x000fe4000001ff00 */
[----:B------:R-:W-:Y:S01]  /*5890*/  CS2R R38, SRZ ;  /* 0x0000000000267805 */ /* 0x000fe2000001ff00 */
[----:B------:R-:W-:Y:S01]  /*58a0*/  UISETP.LT.AND UP0, UPT, UR43, UR6, UPT ;  /* 0x000000062b00728c */ /* 0x000fe2000bf01270 */
[----:B------:R-:W-:Y:S02]  /*58b0*/  CS2R R36, SRZ ;  /* 0x0000000000247805 */ /* 0x000fe4000001ff00 */
[----:B------:R-:W-:Y:S02]  /*58c0*/  CS2R R34, SRZ ;  /* 0x0000000000227805 */ /* 0x000fe4000001ff00 */
[----:B------:R-:W-:Y:S01]  /*58d0*/  CS2R R32, SRZ ;  /* 0x0000000000207805 */ /* 0x000fe2000001ff00 */
[----:B------:R-:W-:Y:S01]  /*58e0*/  USEL UR24, UR43, UR6, !UP0 ;  /* 0x000000062b187287 */ /* 0x000fe2000c000000 */
[----:B------:R-:W-:-:S02]  /*58f0*/  CS2R R30, SRZ ;  /* 0x00000000001e7805 */ /* 0x000fc4000001ff00 */
[----:B------:R-:W-:Y:S02]  /*5900*/  CS2R R28, SRZ ;  /* 0x00000000001c7805 */ /* 0x000fe4000001ff00 */
[----:B------:R-:W-:Y:S02]  /*5910*/  CS2R R26, SRZ ;  /* 0x00000000001a7805 */ /* 0x000fe4000001ff00 */
[----:B------:R-:W-:Y:S02]  /*5920*/  CS2R R24, SRZ ;  /* 0x0000000000187805 */ /* 0x000fe4000001ff00 */
[----:B------:R-:W-:-:S13]  /*5930*/  ISETP.GE.AND P1, PT, R9, UR24, PT ;  /* 0x0000001809007c0c */ /* 0x000fda000bf26270 */
[----:B------:R-:W-:Y:S05]  /*5940*/  @!P1 BRA `(.L_x_838) ;  /* 0x0000003c00d89947 */ /* 0x000fea0003800000 */
[----:B------:R-:W-:Y:S01]  /*5950*/  IMAD.MOV.U32 R7, RZ, RZ, R10 ;  /* 0x000000ffff077224 */ /* 0x000fe200078e000a */
[----:B------:R-:W-:Y:S01]  /*5960*/  UMOV UR26, UR36 ;  /* 0x00000024001a7c82 */ /* 0x000fe20008000000 */
[----:B------:R-:W-:Y:S01]  /*5970*/  IMAD.MOV.U32 R8, RZ, RZ, R5 ;  /* 0x000000ffff087224 */ /* 0x000fe200078e0005 */
[----:B------:R-:W-:Y:S01]  /*5980*/  UMOV UR25, UR37 ;  /* 0x0000002500197c82 */ /* 0x000fe20008000000 */
[----:B------:R-:W-:Y:S01]  /*5990*/  IMAD.MOV.U32 R55, RZ, RZ, RZ ;  /* 0x000000ffff377224 */ /* 0x000fe200078e00ff */
[----:B------:R-:W-:Y:S01]  /*59a0*/  ULDC UR20, c[0x0][0x9e4] ;  /* 0x0002790000147ab9 */ /* 0x000fe20000000800 */
[----:B------:R-:W-:Y:S01]  /*59b0*/  ULDC UR21, c[0x0][0x9dc] ;  /* 0x0002770000157ab9 */ /* 0x000fe20000000800 */
[----:B------:R-:W-:-:S05]  /*59c0*/  ULDC UR22, c[0x0][0x9e0] ;  /* 0x0002780000167ab9 */ /* 0x000fca0000000800 */
.L_x_857:
[----:B------:R-:W-:-:S04]  /*59d0*/  UISETP.NE.AND UP0, UPT, UR25, 0x1, UPT ;  /* 0x000000011900788c */ /* 0x000fc8000bf05270 */
[----:B------:R-:W-:-:S04]  /*59e0*/  USEL UR36, URZ, 0x1, UP0 ;  /* 0x000000013f247887 */ /* 0x000fc80008000000 */
[----:B------:R-:W-:Y:S01]  /*59f0*/  ULOP3.LUT UR36, UR26, UR36, URZ, 0x3c, !UPT ;  /* 0x000000241a247292 */ /* 0x000fe2000f8e3c3f */
[----:B------:R-:W-:Y:S11]  /*5a00*/  @!P0 BRA `(.L_x_839) ;  /* 0x0000000000048947 */ /* 0x000ff60003800000 */
[----:B------:R-:W-:Y:S01]  /*5a10*/  BPT.TRAP 0x1 ;  /* 0x000000040000795c */ /* 0x000fe20000300000 */
.L_x_839:
[----:B------:R-:W-:Y:S01]  /*5a20*/  UIADD3 UR37, UR25, 0x1, URZ ;  /* 0x0000000119257890 */ /* 0x000fe2000fffe03f */
[----:B------:R-:W-:-:S03]  /*5a30*/  IMAD.U32 R5, RZ, RZ, UR36 ;  /* 0x00000024ff057e24 */ /* 0x000fc6000f8e00ff */
[----:B------:R-:W-:Y:S02]  /*5a40*/  UISETP.NE.AND UP0, UPT, UR37, 0x2, UPT ;  /* 0x000000022500788c */ /* 0x000fe4000bf05270 */
[----:B------:R-:W-:Y:S02]  /*5a50*/  SHF.L.U32 R5, R5, 0x1f, RZ ;  /* 0x0000001f05057819 */ /* 0x000fe400000006ff */
[----:B------:R-:W-:-:S04]  /*5a60*/  USEL UR37, UR37, URZ, UP0 ;  /* 0x0000003f25257287 */ /* 0x000fc80008000000 */
[----:B------:R-:W-:-:S09]  /*5a70*/  ULEA UR23, UR37, UR45, 0x3 ;  /* 0x0000002d25177291 */ /* 0x000fd2000f8e183f */
[----:B------:R0:W1:Y:S01]  /*5a80*/  SYNCS.PHASECHK.TRANS64.TRYWAIT P1, [UR23+0x13230], R5 ;  /* 0x01323005ff0075a7 */ /* 0x0000620008020157 */
[----:B------:R-:W-:Y:S05]  /*5a90*/  @!P0 BRA `(.L_x_840) ;  /* 0x0000000000048947 */ /* 0x000fea0003800000 */
[----:B------:R-:W-:Y:S01]  /*5aa0*/  BPT.TRAP 0x1 ;  /* 0x000000040000795c */ /* 0x000fe20000300000 */
.L_x_840:
[----:B-1----:R-:W-:Y:S05]  /*5ab0*/  @P1 BRA `(.L_x_841) ;  /* 0x0000000000081947 */ /* 0x002fea0003800000 */
[----:B------:R-:W1:Y:S02]  /*5ac0*/  SYNCS.PHASECHK.TRANS64.TRYWAIT P1, [UR23+0x13230], R5 ;  /* 0x01323005ff0075a7 */ /* 0x000e640008020157 */
[----:B-1----:R-:W-:Y:S05]  /*5ad0*/  @!P1 BRA `(.L_x_842) ;  /* 0x0000011400d89947 */ /* 0x002fea0003800000 */
.L_x_841:
        /* <DEDUP_REMOVED lines=64> */
.L_x_843:
[----:B------:R-:W-:Y:S01]  /*5ee0*/  ULEA UR11, UR25, UR45, 0x3 ;  /* 0x0000002d190b7291 */ /* 0x000fe2000f8e183f */
[----:B01----:R-:W-:-:S05]  /*5ef0*/  IMAD.U32 R5, RZ, RZ, UR26 ;  /* 0x0000001aff057e24 */ /* 0x003fca000f8e00ff */
[----:B------:R-:W-:-:S04]  /*5f00*/  SHF.L.U32 R5, R5, 0x1f, RZ ;  /* 0x0000001f05057819 */ /* 0x000fc800000006ff */
[----:B------:R0:W1:Y:S01]  /*5f10*/  SYNCS.PHASECHK.TRANS64.TRYWAIT P1, [UR11+0x13250], R5 ;  /* 0x01325005ff0075a7 */ /* 0x000062000802014b */
[----:B------:R-:W-:Y:S05]  /*5f20*/  @!P0 BRA `(.L_x_844) ;  /* 0x0000000000048947 */ /* 0x000fea0003800000 */
[----:B------:R-:W-:Y:S01]  /*5f30*/  BPT.TRAP 0x1 ;  /* 0x000000040000795c */ /* 0x000fe20000300000 */
.L_x_844:
[----:B-1----:R-:W-:Y:S05]  /*5f40*/  @P1 BRA `(.L_x_845) ;  /* 0x0000000000081947 */ /* 0x002fea0003800000 */
[----:B------:R-:W1:Y:S02]  /*5f50*/  SYNCS.PHASECHK.TRANS64.TRYWAIT P1, [UR11+0x13250], R5 ;  /* 0x01325005ff0075a7 */ /* 0x000e64000802014b */
[----:B-1----:R-:W-:Y:S05]  /*5f60*/  @!P1 BRA `(.L_x_846) ;  /* 0x0000011000cc9947 */ /* 0x002fea0003800000 */
.L_x_845:
        /* <DEDUP_REMOVED lines=32> */
.L_x_847:
[----:B01----:R-:W0:Y:S01]  /*6170*/  LDC R5, c[0x0][0x448] ;  /* 0x00011200ff057b82 */ /* 0x003e220000000800 */
[----:B------:R-:W-:Y:S01]  /*6180*/  VIADD R21, R19, UR41 ;  /* 0x0000002913157c36 */ /* 0x000fe20008000000 */
[----:B------:R-:W-:Y:S01]  /*6190*/  UIADD3 UR23, UR23, 0x13240, URZ ;  /* 0x0001324017177890 */ /* 0x000fe2000fffe03f */
[----:B------:R-:W-:Y:S01]  /*61a0*/  IMAD R20, R9, -0xa0, RZ ;  /* 0xffffff6009147824 */ /* 0x000fe200078e02ff */
[----:B------:R-:W-:Y:S01]  /*61b0*/  LOP3.LUT P1, RZ, R2, 0x8, RZ, 0xc0, !PT ;  /* 0x0000000802ff7812 */ /* 0x000fe2000782c0ff */
[----:B------:R-:W-:Y:S02]  /*61c0*/  ULOP3.LUT UR6, URZ, UR21, URZ, 0x33, !UPT ;  /* 0x000000153f067292 */ /* 0x000fe4000f8e333f */
[----:B------:R-:W-:-:S09]  /*61d0*/  UPRMT UR23, UR44, 0x654, UR23 ;  /* 0x000006542c177896 */ /* 0x000fd20008000017 */
[----:B------:R-:W-:Y:S01]  /*61e0*/  SYNCS.ARRIVE.TRANS64.RED.A1T0 RZ, [UR23], RZ ;  /* 0x000000ffffff79a7 */ /* 0x000fe20008100417 */
[----:B0-----:R-:W-:-:S13]  /*61f0*/  ISETP.NE.AND P2, PT, R5, 0x1, PT ;  /* 0x000000010500780c */ /* 0x001fda0003f45270 */
[----:B------:R-:W0:Y:S08]  /*6200*/  @P2 LDC R6, c[0x0][0x44c] ;  /* 0x00011300ff062b82 */ /* 0x000e300000000800 */
[----:B------:R-:W1:Y:S01]  /*6210*/  @P2 LDC R10, c[0x0][0x450] ;  /* 0x00011400ff0a2b82 */ /* 0x000e620000000800 */
[----:B0-----:R-:W-:-:S07]  /*6220*/  @P2 IMAD.HI.U32 R5, R21, R6, RZ ;  /* 0x0000000615052227 */ /* 0x001fce00078e00ff */
[----:B------:R-:W0:Y:S01]  /*6230*/  LDC R6, c[0x0][0x288] ;  /* 0x0000a200ff067b82 */ /* 0x000e220000000800 */
[----:B-1----:R-:W-:Y:S01]  /*6240*/  @P2 SHF.R.U32.HI R21, RZ, R10, R5 ;  /* 0x0000000aff152219 */ /* 0x002fe20000011605 */
[----:B------:R-:W-:-:S04]  /*6250*/  VIADD R5, R20, 0x1 ;  /* 0x0000000114057836 */ /* 0x000fc80000000000 */
[----:B------:R-:W1:Y:S01]  /*6260*/  SHFL.IDX PT, R136, R21, RZ, 0x1c1f ;  /* 0x001c1fff15887589 */ /* 0x000e6200000e0000 */
[----:B------:R-:W-:-:S05]  /*6270*/  IMAD R5, R18, -0x2, R5 ;  /* 0xfffffffe12057824 */ /* 0x000fca00078e0205 */
[C---:B0-----:R-:W-:Y:S01]  /*6280*/  IADD3 R14, R5.reuse, -R6, R17 ;  /* 0x80000006050e7210 */ /* 0x041fe20007ffe011 */
[----:B------:R-:W-:-:S04]  /*6290*/  VIADD R5, R5, 0xffffffff ;  /* 0xffffffff05057836 */ /* 0x000fc80000000000 */
[C---:B------:R-:W-:Y:S02]  /*62a0*/  VIADD R15, R14.reuse, UR22 ;  /* 0x000000160e0f7c36 */ /* 0x040fe40008000000 */
[----:B------:R-:W-:Y:S02]  /*62b0*/  VIADD R14, R14, UR6 ;  /* 0x000000060e0e7c36 */ /* 0x000fe40008000000 */
[--C-:B-1----:R-:W-:Y:S02]  /*62c0*/  IMAD.IADD R13, R15, 0x1, R136.reuse ;  /* 0x000000010f0d7824 */ /* 0x102fe400078e0288 */
[----:B------:R-:W-:Y:S01]  /*62d0*/  IMAD.IADD R12, R14, 0x1, R136 ;  /* 0x000000010e0c7824 */ /* 0x000fe200078e0288 */
[----:B------:R-:W-:Y:S06]  /*62e0*/  @!P1 BRA `(.L_x_848) ;  /* 0x0000000000549947 */ /* 0x000fec0003800000 */
[----:B------:R-:W-:Y:S01]  /*62f0*/  IADD3 R136, R17, -R6, R136 ;  /* 0x8000000611887210 */ /* 0x000fe20007ffe088 */
[----:B------:R-:W-:Y:S03]  /*6300*/  BSSY B0, `(.L_x_849) ;  /* 0x0000010000007945 */ /* 0x000fe60003800000 */
[----:B------:R-:W-:-:S13]  /*6310*/  ISETP.GT.AND P1, PT, R136, -0x1, PT ;  /* 0xffffffff8800780c */ /* 0x000fda0003f24270 */
[----:B------:R-:W-:Y:S05]  /*6320*/  @P1 BRA `(.L_x_850) ;  /* 0x0000000000201947 */ /* 0x000fea0003800000 */
[----:B------:R-:W-:Y:S01]  /*6330*/  IMAD.U32 R138, RZ, RZ, UR20 ;  /* 0x00000014ff8a7e24 */ /* 0x000fe2000f8e00ff */
[----:B------:R-:W-:-:S04]  /*6340*/  LOP3.LUT R137, RZ, R136, RZ, 0x33, !PT ;  /* 0x00000088ff897212 */ /* 0x000fc800078e33ff */
[----:B------:R-:W-:-:S13]  /*6350*/  ISETP.NE.AND P1, PT, R138, 0x1, PT ;  /* 0x000000018a00780c */ /* 0x000fda0003f25270 */
[----:B------:R-:W0:Y:S02]  /*6360*/  @P1 LDC.64 R10, c[0x0][0x9e8] ;  /* 0x00027a00ff0a1b82 */ /* 0x000e240000000a00 */
[----:B0-----:R-:W-:-:S05]  /*6370*/  @P1 IMAD.HI.U32 R10, R137, R10, RZ ;  /* 0x0000000a890a1227 */ /* 0x001fca00078e00ff */
[----:B------:R-:W-:-:S04]  /*6380*/  @P1 SHF.R.U32.HI R137, RZ, R11, R10 ;  /* 0x0000000bff891219 */ /* 0x000fc8000001160a */
[----:B------:R-:W-:Y:S01]  /*6390*/  LOP3.LUT R136, RZ, R137, RZ, 0x33, !PT ;  /* 0x00000089ff887212 */ /* 0x000fe200078e33ff */
[----:B------:R-:W-:Y:S06]  /*63a0*/  BRA `(.L_x_851) ;  /* 0x0000000000147947 */ /* 0x000fec0003800000 */
.L_x_850:
[----:B------:R-:W-:-:S05]  /*63b0*/  IMAD.U32 R138, RZ, RZ, UR20 ;  /* 0x00000014ff8a7e24 */ /* 0x000fca000f8e00ff */
[----:B------:R-:W-:-:S13]  /*63c0*/  ISETP.NE.AND P1, PT, R138, 0x1, PT ;  /* 0x000000018a00780c */ /* 0x000fda0003f25270 */
[----:B------:R-:W0:Y:S02]  /*63d0*/  @P1 LDC.64 R10, c[0x0][0x9e8] ;  /* 0x00027a00ff0a1b82 */ /* 0x000e240000000a00 */
[----:B0-----:R-:W-:-:S05]  /*63e0*/  @P1 IMAD.HI.U32 R10, R136, R10, RZ ;  /* 0x0000000a880a1227 */ /* 0x001fca00078e00ff */
[----:B------:R-:W-:-:S07]  /*63f0*/  @P1 SHF.R.U32.HI R136, RZ, R11, R10 ;  /* 0x0000000bff881219 */ /* 0x000fce000001160a */
.L_x_851:
[----:B------:R-:W-:Y:S05]  /*6400*/  BSYNC B0 ;  /* 0x0000000000007941 */ /* 0x000fea0003800000 */
.L_x_849:
[----:B------:R-:W-:-:S05]  /*6410*/  IMAD R136, R136, R138, R5 ;  /* 0x0000008a88887224 */ /* 0x000fca00078e0205 */
[----:B------:R-:W-:Y:S02]  /*6420*/  VIADDMNMX R13, R136, R138, R13, PT ;  /* 0x0000008a880d7246 */ /* 0x000fe4000380010d */
[----:B------:R-:W-:-:S07]  /*6430*/  VIMNMX R12, R12, R136, !PT ;  /* 0x000000880c0c7248 */ /* 0x000fce0007fe0100 */
.L_x_848:
[C---:B------:R-:W-:Y:S02]  /*6440*/  ISETP.GE.AND P2, PT, R20.reuse, 0x2, PT ;  /* 0x000000021400780c */ /* 0x040fe40003f46270 */
[----:B------:R-:W-:Y:S02]  /*6450*/  ISETP.GE.AND P1, PT, R20, 0x9, PT ;  /* 0x000000091400780c */ /* 0x000fe40003f26270 */
[----:B------:R-:W-:Y:S02]  /*6460*/  LOP3.LUT R16, R16, 0xefffffff, RZ, 0xc0, !PT ;  /* 0xefffffff10107812 */ /* 0x000fe400078ec0ff */
[----:B------:R-:W-:Y:S02]  /*6470*/  ISETP.GE.AND P3, PT, R20, 0xa, PT ;  /* 0x0000000a1400780c */ /* 0x000fe40003f66270 */
[----:B------:R-:W-:-:S05]  /*6480*/  LOP3.LUT R2, R2, 0xfffffffe, RZ, 0xc0, !PT ;  /* 0xfffffffe02027812 */ /* 0x000fca00078ec0ff */
[----:B------:R-:W-:Y:S02]  /*6490*/  @P2 LOP3.LUT R16, R16, 0x10000000, RZ, 0xfc, !PT ;  /* 0x1000000010102812 */ /* 0x000fe400078efcff */
[----:B------:R-:W-:Y:S02]  /*64a0*/  ISETP.GT.AND P2, PT, R12, 0x1, !P2 ;  /* 0x000000010c00780c */ /* 0x000fe40005744270 */
[----:B------:R-:W-:Y:S02]  /*64b0*/  LOP3.LUT R16, R16, 0xdfffffff, RZ, 0xc0, !PT ;  /* 0xdfffffff10107812 */ /* 0x000fe400078ec0ff */
[----:B------:R-:W-:Y:S02]  /*64c0*/  ISETP.LT.OR P2, PT, R13, 0x2, P2 ;  /* 0x000000020d00780c */ /* 0x000fe40001741670 */
[----:B------:R-:W-:Y:S02]  /*64d0*/  @P1 LOP3.LUT R16, R16, 0x20000000, RZ, 0xfc, !PT ;  /* 0x2000000010101812 */ /* 0x000fe400078efcff */
[----:B------:R-:W-:-:S02]  /*64e0*/  ISETP.GT.AND P1, PT, R12, 0x8, !P1 ;  /* 0x000000080c00780c */ /* 0x000fc40004f24270 */
[----:B------:R-:W-:Y:S02]  /*64f0*/  FSEL R121, R121, -INF , !P2 ;  /* 0xff80000079797808 */ /* 0x000fe40005000000 */
[----:B------:R-:W-:Y:S02]  /*6500*/  ISETP.LT.OR P1, PT, R13, 0x9, P1 ;  /* 0x000000090d00780c */ /* 0x000fe40000f21670 */
[----:B------:R-:W-:Y:S02]  /*6510*/  ISETP.GE.AND P2, PT, R20, 0x11, PT ;  /* 0x000000111400780c */ /* 0x000fe40003f46270 */
[----:B------:R-:W-:Y:S02]  /*6520*/  LOP3.LUT R16, R16, 0xbfffffff, RZ, 0xc0, !PT ;  /* 0xbfffffff10107812 */ /* 0x000fe400078ec0ff */
[----:B------:R-:W-:Y:S02]  /*6530*/  FSEL R124, R124, -INF , !P1 ;  /* 0xff8000007c7c7808 */ /* 0x000fe40004800000 */
[----:B------:R-:W-:-:S02]  /*6540*/  ISETP.GT.AND P1, PT, R12, 0x9, !P3 ;  /* 0x000000090c00780c */ /* 0x000fc40005f24270 */
[----:B------:R-:W-:Y:S02]  /*6550*/  @P3 LOP3.LUT R16, R16, 0x40000000, RZ, 0xfc, !PT ;  /* 0x4000000010103812 */ /* 0x000fe400078efcff */
[----:B------:R-:W-:Y:S02]  /*6560*/  ISETP.LT.OR P1, PT, R13, 0xa, P1 ;  /* 0x0000000a0d00780c */ /* 0x000fe40000f21670 */
[----:B------:R-:W-:Y:S02]  /*6570*/  LOP3.LUT R16, R16, 0x7fffffff, RZ, 0xc0, !PT ;  /* 0x7fffffff10107812 */ /* 0x000fe400078ec0ff */
[----:B------:R-:W-:Y:S02]  /*6580*/  FSEL R125, R125, -INF , !P1 ;  /* 0xff8000007d7d7808 */ /* 0x000fe40004800000 */
[----:B------:R-:W-:Y:S02]  /*6590*/  @P2 LOP3.LUT R16, R16, 0x80000000, RZ, 0xfc, !PT ;  /* 0x8000000010102812 */ /* 0x000fe400078efcff */
[----:B------:R-:W-:-:S02]  /*65a0*/  ISETP.GT.AND P1, PT, R12, 0x10, !P2 ;  /* 0x000000100c00780c */ /* 0x000fc40005724270 */
[C---:B------:R-:W-:Y:S02]  /*65b0*/  ISETP.GE.AND P2, PT, R20.reuse, 0x12, PT ;  /* 0x000000121400780c */ /* 0x040fe40003f46270 */
[----:B------:R-:W-:Y:S02]  /*65c0*/  ISETP.LT.OR P1, PT, R13, 0x11, P1 ;  /* 0x000000110d00780c */ /* 0x000fe40000f21670 */
[----:B------:R-:W-:Y:S02]  /*65d0*/  ISETP.GE.AND P3, PT, R20, 0x22, PT ;  /* 0x000000221400780c */ /* 0x000fe40003f66270 */
[----:B------:R-:W-:Y:S02]  /*65e0*/  FSEL R128, R128, -INF , !P1 ;  /* 0xff80000080807808 */ /* 0x000fe40004800000 */
[----:B------:R-:W-:Y:S02]  /*65f0*/  ISETP.GT.AND P1, PT, R12, 0x11, !P2 ;  /* 0x000000110c00780c */ /* 0x000fe40005724270 */
[----:B------:R-:W-:-:S02]  /*6600*/  LOP3.LUT R16, R16, 0xfffffffd, RZ, 0xc0, !PT ;  /* 0xfffffffd10107812 */ /* 0x000fc400078ec0ff */
[----:B------:R-:W-:Y:S02]  /*6610*/  ISETP.LT.OR P1, PT, R13, 0x12, P1 ;  /* 0x000000120d00780c */ /* 0x000fe40000f21670 */
[----:B------:R-:W-:Y:S02]  /*6620*/  @P2 LOP3.LUT R2, R2, 0x1, RZ, 0xfc, !PT ;  /* 0x0000000102022812 */ /* 0x000fe400078efcff */
[----:B------:R-:W-:Y:S02]  /*6630*/  ISETP.GE.AND P2, PT, R20, 0x19, PT ;  /* 0x000000191400780c */ /* 0x000fe40003f46270 */
[----:B------:R-:W-:Y:S02]  /*6640*/  FSEL R129, R129, -INF , !P1 ;  /* 0xff80000081817808 */ /* 0x000fe40004800000 */
[----:B------:R-:W-:Y:S02]  /*6650*/  LOP3.LUT R2, R2, 0xfffffffb, RZ, 0xc0, !PT ;  /* 0xfffffffb02027812 */ /* 0x000fe400078ec0ff */
[----:B------:R-:W-:-:S02]  /*6660*/  ISETP.GT.AND P1, PT, R12, 0x18, !P2 ;  /* 0x000000180c00780c */ /* 0x000fc40005724270 */
[----:B------:R-:W-:Y:S02]  /*6670*/  @P3 LOP3.LUT R16, R16, 0x2, RZ, 0xfc, !PT ;  /* 0x0000000210103812 */ /* 0x000fe400078efcff */
[----:B------:R-:W-:Y:S02]  /*6680*/  ISETP.LT.OR P1, PT, R13, 0x19, P1 ;  /* 0x000000190d00780c */ /* 0x000fe40000f21670 */
[----:B------:R-:W-:Y:S02]  /*6690*/  LOP3.LUT R16, R16, 0xfffffffb, RZ, 0xc0, !PT ;  /* 0xfffffffb10107812 */ /* 0x000fe400078ec0ff */
[----:B------:R-:W-:Y:S02]  /*66a0*/  @P2 LOP3.LUT R2, R2, 0x4, RZ, 0xfc, !PT ;  /* 0x0000000402022812 */ /* 0x000fe400078efcff */
[----:B------:R-:W-:Y:S02]  /*66b0*/  ISETP.GE.AND P2, PT, R20, 0x1a, PT ;  /* 0x0000001a1400780c */ /* 0x000fe40003f46270 */
[----:B------:R-:W-:-:S02]  /*66c0*/  FSEL R132, R132, -INF , !P1 ;  /* 0xff80000084847808 */ /* 0x000fc40004800000 */
[----:B------:R-:W-:Y:S02]  /*66d0*/  ISETP.GT.AND P1, PT, R12, 0x19, !P2 ;  /* 0x000000190c00780c */ /* 0x000fe40005724270 */
[----:B------:R-:W-:Y:S02]  /*66e0*/  LOP3.LUT R2, R2, 0xfffffffd, RZ, 0xc0, !PT ;  /* 0xfffffffd02027812 */ /* 0x000fe400078ec0ff */
[----:B------:R-:W-:-:S04]  /*66f0*/  ISETP.LT.OR P1, PT, R13, 0x1a, P1 ;  /* 0x0000001a0d00780c */ /* 0x000fc80000f21670 */
[----:B------:R-:W-:Y:S02]  /*6700*/  FSEL R133, R133, -INF , !P1 ;  /* 0xff80000085857808 */ /* 0x000fe40004800000 */
[----:B------:R-:W-:Y:S02]  /*6710*/  ISETP.GE.AND P1, PT, R20, 0x21, PT ;  /* 0x000000211400780c */ /* 0x000fe40003f26270 */
[----:B------:R-:W-:Y:S02]  /*6720*/  @P2 LOP3.LUT R2, R2, 0x2, RZ, 0xfc, !PT ;  /* 0x0000000202022812 */ /* 0x000fe400078efcff */
        /* <DEDUP_REMOVED lines=172> */
[----:B------:R-:W-:-:S13]  /*71f0*/  ISETP.GE.AND P6, PT, R20, 0x1, PT ;  /* 0x000000011400780c */ /* 0x000fda0003fc6270 */
[----:B------:R-:W-:Y:S02]  /*7200*/  @P6 LOP3.LUT R16, R16, 0x1, RZ, 0xfc, !PT ;  /* 0x0000000110106812 */ /* 0x000fe400078efcff */
[----:B------:R-:W-:Y:S02]  /*7210*/  ISETP.GT.AND P6, PT, R12, RZ, !P6 ;  /* 0x000000ff0c00720c */ /* 0x000fe400077c4270 */
[----:B------:R-:W-:Y:S02]  /*7220*/  LOP3.LUT R16, R16, 0xf7ffffff, RZ, 0xc0, !PT ;  /* 0xf7ffffff10107812 */ /* 0x000fe400078ec0ff */
[----:B------:R-:W-:-:S04]  /*7230*/  ISETP.LT.OR P6, PT, R13, 0x1, P6 ;  /* 0x000000010d00780c */ /* 0x000fc800037c1670 */
[----:B------:R-:W-:Y:S02]  /*7240*/  FSEL R137, R120, -INF , !P6 ;  /* 0xff80000078897808 */ /* 0x000fe40007000000 */
[----:B------:R-:W-:-:S13]  /*7250*/  ISETP.GE.AND P6, PT, R20, 0x9a, PT ;  /* 0x0000009a1400780c */ /* 0x000fda0003fc6270 */
[----:B------:R-:W-:Y:S02]  /*7260*/  @P6 LOP3.LUT R16, R16, 0x8000000, RZ, 0xfc, !PT ;  /* 0x0800000010106812 */ /* 0x000fe400078efcff */
[----:B------:R-:W-:Y:S02]  /*7270*/  ISETP.GT.AND P6, PT, R12, 0x99, !P6 ;  /* 0x000000990c00780c */ /* 0x000fe400077c4270 */
[----:B------:R-:W0:Y:S02]  /*7280*/  SHFL.IDX PT, R12, R21, 0x1, 0x1c1f ;  /* 0x003c1f00150c7f89 */ /* 0x000e2400000e0000 */
[----:B------:R-:W-:-:S04]  /*7290*/  ISETP.LT.OR P6, PT, R13, 0x9a, P6 ;  /* 0x0000009a0d00780c */ /* 0x000fc800037c1670 */
[----:B------:R-:W-:Y:S02]  /*72a0*/  FSEL R69, R69, -INF , !P6 ;  /* 0xff80000045457808 */ /* 0x000fe40007000000 */
[----:B------:R-:W-:Y:S01]  /*72b0*/  LOP3.LUT P6, RZ, R2, 0x8, RZ, 0xc0, !PT ;  /* 0x0000000802ff7812 */ /* 0x000fe200078cc0ff */
[--C-:B0-----:R-:W-:Y:S02]  /*72c0*/  IMAD.IADD R15, R15, 0x1, R12.reuse ;  /* 0x000000010f0f7824 */ /* 0x101fe400078e020c */
[----:B------:R-:W-:-:S10]  /*72d0*/  IMAD.IADD R14, R14, 0x1, R12 ;  /* 0x000000010e0e7824 */ /* 0x000fd400078e020c */
[----:B------:R-:W-:Y:S05]  /*72e0*/  @!P6 BRA `(.L_x_852) ;  /* 0x000000000054e947 */ /* 0x000fea0003800000 */
        /* <DEDUP_REMOVED lines=12> */
.L_x_854:
[----:B------:R-:W-:-:S05]  /*73b0*/  IMAD.U32 R20, RZ, RZ, UR20 ;  /* 0x00000014ff147e24 */ /* 0x000fca000f8e00ff */
[----:B------:R-:W-:-:S13]  /*73c0*/  ISETP.NE.AND P6, PT, R20, 0x1, PT ;  /* 0x000000011400780c */ /* 0x000fda0003fc5270 */
[----:B------:R-:W0:Y:S02]  /*73d0*/  @P6 LDC.64 R10, c[0x0][0x9e8] ;  /* 0x00027a00ff0a6b82 */ /* 0x000e240000000a00 */
[----:B0-----:R-:W-:-:S05]  /*73e0*/  @P6 IMAD.HI.U32 R10, R12, R10, RZ ;  /* 0x0000000a0c0a6227 */ /* 0x001fca00078e00ff */
[----:B------:R-:W-:-:S07]  /*73f0*/  @P6 SHF.R.U32.HI R12, RZ, R11, R10 ;  /* 0x0000000bff0c6219 */ /* 0x000fce000001160a */
.L_x_855:
[----:B------:R-:W-:Y:S05]  /*7400*/  BSYNC B0 ;  /* 0x0000000000007941 */ /* 0x000fea0003800000 */
.L_x_853:
[----:B------:R-:W-:-:S05]  /*7410*/  IMAD R5, R12, R20, R5 ;  /* 0x000000140c057224 */ /* 0x000fca00078e0205 */
[----:B------:R-:W-:Y:S02]  /*7420*/  VIADDMNMX R15, R5, R20, R15, PT ;  /* 0x00000014050f7246 */ /* 0x000fe4000380010f */
[----:B------:R-:W-:-:S07]  /*7430*/  VIMNMX R14, R14, R5, !PT ;  /* 0x000000050e0e7248 */ /* 0x000fce0007fe0100 */
.L_x_852:
        /* <DEDUP_REMOVED lines=72> */
[C---:B------:R-:W-:Y:S02]  /*78c0*/  ISETP.LT.OR P1, PT, R15.reuse, 0x49, P1 ;  /* 0x000000490f00780c */ /* 0x040fe40000f21670 */
[----:B------:R-:W-:Y:S02]  /*78d0*/  FMNMX.FTZ R10, R84, R5, !PT ;  /* 0x00000005540a7209 */ /* 0x000fe40007810000 */
[----:B------:R-:W-:Y:S02]  /*78e0*/  FSEL R94, R94, -INF , !P1 ;  /* 0xff8000005e5e7808 */ /* 0x000fe40004800000 */
[----:B------:R-:W-:Y:S02]  /*78f0*/  ISETP.GT.AND P1, PT, R14, 0x49, !P6 ;  /* 0x000000490e00780c */ /* 0x000fe40007724270 */
[----:B------:R-:W-:Y:S02]  /*7900*/  LOP3.LUT P6, RZ, R16, 0x40, RZ, 0xc0, !PT ;  /* 0x0000004010ff7812 */ /* 0x000fe400078cc0ff */
        /* <DEDUP_REMOVED lines=19> */
[C---:B------:R-:W-:Y:S02]  /*7a40*/  ISETP.GT.AND P1, PT, R14.reuse, 0x58, !P1 ;  /* 0x000000580e00780c */ /* 0x040fe40004f24270 */
[----:B------:R-:W-:Y:S02]  /*7a50*/  FMNMX.FTZ R11, R69, R10, !PT ;  /* 0x0000000a450b7209 */ /* 0x000fe40007810000 */
[----:B------:R-:W-:Y:S02]  /*7a60*/  ISETP.LT.OR P1, PT, R15, 0x59, P1 ;  /* 0x000000590f00780c */ /* 0x000fe40000f21670 */
[----:B------:R-:W-:Y:S01]  /*7a70*/  ISETP.GT.AND P2, PT, R14, 0x89, !P2 ;  /* 0x000000890e00780c */ /* 0x000fe20005744270 */
[----:B------:R-:W0:Y:S01]  /*7a80*/  SHFL.BFLY PT, R10, R11, 0x2, 0x1f ;  /* 0x0c401f000b0a7f89 */ /* 0x000e2200000e0000 */
[----:B------:R-:W-:Y:S02]  /*7a90*/  FSEL R102, R102, -INF , !P1 ;  /* 0xff80000066667808 */ /* 0x000fe40004800000 */
[----:B------:R-:W-:-:S02]  /*7aa0*/  LOP3.LUT P1, RZ, R16, 0x2000, RZ, 0xc0, !PT ;  /* 0x0000200010ff7812 */ /* 0x000fc4000782c0ff */
[C---:B------:R-:W-:Y:S02]  /*7ab0*/  ISETP.LT.OR P2, PT, R15.reuse, 0x8a, P2 ;  /* 0x0000008a0f00780c */ /* 0x040fe40001741670 */
[C---:B------:R-:W-:Y:S02]  /*7ac0*/  ISETP.GT.AND P1, PT, R14.reuse, 0x59, !P1 ;  /* 0x000000590e00780c */ /* 0x040fe40004f24270 */
[----:B------:R-:W-:Y:S02]  /*7ad0*/  ISETP.GT.AND P3, PT, R14, 0x90, !P3 ;  /* 0x000000900e00780c */ /* 0x000fe40005f64270 */
[----:B------:R-:W-:Y:S02]  /*7ae0*/  ISETP.LT.OR P1, PT, R15, 0x5a, P1 ;  /* 0x0000005a0f00780c */ /* 0x000fe40000f21670 */
[----:B------:R-:W-:Y:S02]  /*7af0*/  FSEL R63, R63, -INF , !P2 ;  /* 0xff8000003f3f7808 */ /* 0x000fe40005000000 */
[----:B------:R-:W-:-:S02]  /*7b00*/  FSEL R103, R103, -INF , !P1 ;  /* 0xff80000067677808 */ /* 0x000fc40004800000 */
[----:B------:R-:W-:Y:S02]  /*7b10*/  LOP3.LUT P1, RZ, R16, 0x1000, RZ, 0xc0, !PT ;  /* 0x0000100010ff7812 */ /* 0x000fe4000782c0ff */
[C---:B------:R-:W-:Y:S02]  /*7b20*/  ISETP.LT.OR P3, PT, R15.reuse, 0x91, P3 ;  /* 0x000000910f00780c */ /* 0x040fe40001f61670 */
[C---:B------:R-:W-:Y:S02]  /*7b30*/  ISETP.GT.AND P1, PT, R14.reuse, 0x60, !P1 ;  /* 0x000000600e00780c */ /* 0x040fe40004f24270 */
[----:B------:R-:W-:Y:S02]  /*7b40*/  ISETP.GT.AND P4, PT, R14, 0x91, !P4 ;  /* 0x000000910e00780c */ /* 0x000fe40006784270 */
[----:B------:R-:W-:Y:S02]  /*7b50*/  ISETP.LT.OR P1, PT, R15, 0x61, P1 ;  /* 0x000000610f00780c */ /* 0x000fe40000f21670 */
[----:B0-----:R-:W-:-:S02]  /*7b60*/  FMNMX.FTZ R13, R11, R10, !PT ;  /* 0x0000000a0b0d7209 */ /* 0x001fc40007810000 */
[----:B------:R-:W-:Y:S02]  /*7b70*/  FSEL R74, R74, -INF , !P1 ;  /* 0xff8000004a4a7808 */ /* 0x000fe40004800000 */
[----:B------:R-:W-:Y:S01]  /*7b80*/  LOP3.LUT P1, RZ, R16, 0x800, RZ, 0xc0, !PT ;  /* 0x0000080010ff7812 */ /* 0x000fe2000782c0ff */
[----:B------:R-:W0:Y:S01]  /*7b90*/  SHFL.BFLY PT, R10, R13, 0x1, 0x1f ;  /* 0x0c201f000d0a7f89 */ /* 0x000e2200000e0000 */
[----:B------:R-:W-:Y:S02]  /*7ba0*/  FSEL R66, R66, -INF , !P3 ;  /* 0xff80000042427808 */ /* 0x000fe40005800000 */
[C---:B------:R-:W-:Y:S02]  /*7bb0*/  ISETP.GT.AND P1, PT, R14.reuse, 0x61, !P1 ;  /* 0x000000610e00780c */ /* 0x040fe40004f24270 */
[----:B------:R-:W-:Y:S02]  /*7bc0*/  ISETP.GT.AND P5, PT, R14, 0x98, !P5 ;  /* 0x000000980e00780c */ /* 0x000fe40006fa4270 */
[----:B------:R-:W-:-:S02]  /*7bd0*/  ISETP.LT.OR P1, PT, R15, 0x62, P1 ;  /* 0x000000620f00780c */ /* 0x000fc40000f21670 */
[----:B------:R-:W-:Y:S02]  /*7be0*/  ISETP.LT.OR P4, PT, R15, 0x92, P4 ;  /* 0x000000920f00780c */ /* 0x000fe40002781670 */
[----:B------:R-:W-:Y:S02]  /*7bf0*/  FSEL R75, R75, -INF , !P1 ;  /* 0xff8000004b4b7808 */ /* 0x000fe40004800000 */
[----:B------:R-:W-:Y:S02]  /*7c00*/  LOP3.LUT P1, RZ, R16, 0x400, RZ, 0xc0, !PT ;  /* 0x0000040010ff7812 */ /* 0x000fe4000782c0ff */
[----:B------:R-:W-:Y:S02]  /*7c10*/  ISETP.LT.OR P5, PT, R15, 0x99, P5 ;  /* 0x000000990f00780c */ /* 0x000fe40002fa1670 */
[----:B------:R-:W-:Y:S02]  /*7c20*/  ISETP.GT.AND P1, PT, R14, 0x68, !P1 ;  /* 0x000000680e00780c */ /* 0x000fe40004f24270 */
[----:B------:R-:W-:-:S02]  /*7c30*/  FSEL R67, R67, -INF , !P4 ;  /* 0xff80000043437808 */ /* 0x000fc40006000000 */
[----:B------:R-:W-:Y:S02]  /*7c40*/  ISETP.LT.OR P1, PT, R15, 0x69, P1 ;  /* 0x000000690f00780c */ /* 0x000fe40000f21670 */
[----:B------:R-:W-:Y:S02]  /*7c50*/  FSEL R70, R70, -INF , !P5 ;  /* 0xff80000046467808 */ /* 0x000fe40006800000 */
[----:B------:R-:W-:Y:S02]  /*7c60*/  FSEL R78, R78, -INF , !P1 ;  /* 0xff8000004e4e7808 */ /* 0x000fe40004800000 */
[----:B------:R-:W-:Y:S02]  /*7c70*/  LOP3.LUT P1, RZ, R16, 0x200, RZ, 0xc0, !PT ;  /* 0x0000020010ff7812 */ /* 0x000fe4000782c0ff */
[----:B0-----:R-:W-:Y:S01]  /*7c80*/  FMNMX.FTZ R5, R13, R10, !PT ;  /* 0x0000000a0d057209 */ /* 0x001fe20007810000 */
[----:B------:R-:W-:Y:S01]  /*7c90*/  IMAD.U32 R10, RZ, RZ, UR42 ;  /* 0x0000002aff0a7e24 */ /* 0x000fe2000f8e00ff */
[----:B------:R-:W-:-:S03]  /*7ca0*/  ISETP.GT.AND P1, PT, R14, 0x69, !P1 ;  /* 0x000000690e00780c */ /* 0x000fc60004f24270 */
[----:B------:R-:W-:Y:S01]  /*7cb0*/  FFMA.FTZ R10, R5, R10, -8 ;  /* 0xc1000000050a7423 */ /* 0x000fe2000001000a */
[----:B------:R-:W-:-:S04]  /*7cc0*/  ISETP.LT.OR P1, PT, R15, 0x6a, P1 ;  /* 0x0000006a0f00780c */ /* 0x000fc80000f21670 */
[----:B------:R-:W-:Y:S02]  /*7cd0*/  FSEL R79, R79, -INF , !P1 ;  /* 0xff8000004f4f7808 */ /* 0x000fe40004800000 */
[----:B------:R-:W-:-:S04]  /*7ce0*/  LOP3.LUT P1, RZ, R16, 0x100, RZ, 0xc0, !PT ;  /* 0x0000010010ff7812 */ /* 0x000fc8000782c0ff */
        /* <DEDUP_REMOVED lines=55> */
[----:B------:R-:W-:Y:S02]  /*8060*/  ISETP.GT.AND P1, PT, R14, RZ, !P6 ;  /* 0x000000ff0e00720c */ /* 0x000fe40007724270 */
[----:B------:R-:W-:Y:S02]  /*8070*/  LOP3.LUT P6, RZ, R16, 0x8000000, RZ, 0xc0, !PT ;  /* 0x0800000010ff7812 */ /* 0x000fe400078cc0ff */
[----:B------:R-:W-:Y:S02]  /*8080*/  ISETP.LT.OR P1, PT, R15, 0x1, P1 ;  /* 0x000000010f00780c */ /* 0x000fe40000f21670 */
[----:B------:R-:W-:Y:S02]  /*8090*/  ISETP.GT.AND P2, PT, R14, 0x99, !P6 ;  /* 0x000000990e00780c */ /* 0x000fe40007744270 */
[----:B------:R-:W-:-:S02]  /*80a0*/  FSEL R122, R122, -INF , !P1 ;  /* 0xff8000007a7a7808 */ /* 0x000fc40004800000 */
[----:B------:R-:W-:Y:S02]  /*80b0*/  FSETP.NEU.FTZ.AND P1, PT, R5, -INF , PT ;  /* 0xff8000000500780b */ /* 0x000fe40003f3d000 */
[----:B------:R-:W-:Y:S02]  /*80c0*/  ISETP.LT.OR P2, PT, R15, 0x9a, P2 ;  /* 0x0000009a0f00780c */ /* 0x000fe40001741670 */
[----:B------:R-:W-:Y:S02]  /*80d0*/  FSEL R10, R10, RZ, P1 ;  /* 0x000000ff0a0a7208 */ /* 0x000fe40000800000 */
[----:B------:R-:W-:-:S03]  /*80e0*/  FSEL R71, R71, -INF , !P2 ;  /* 0xff80000047477808 */ /* 0x000fc60005000000 */
        /* <DEDUP_REMOVED lines=48> */
[----:B------:R-:W-:Y:S01]  /*83f0*/  FFMA.FTZ R68, R68, UR42, -R10 ;  /* 0x0000002a44447c23 */ /* 0x000fe2000801080a */
[----:B------:R-:W-:Y:S01]  /*8400*/  FMNMX.FTZ R128, R114, R125, !PT ;  /* 0x0000007d72807209 */ /* 0x000fe20007810000 */
[----:B------:R-:W-:Y:S03]  /*8410*/  MUFU.EX2 R12, R12 ;  /* 0x0000000c000c7308 */ /* 0x000fe60000000800 */
[----:B------:R-:W-:-:S04]  /*8420*/  FMNMX.FTZ R125, R115, R128, !PT ;  /* 0x00000080737d7209 */ /* 0x000fc80007810000 */
        /* <DEDUP_REMOVED lines=37> */
[----:B------:R-:W-:-:S01]  /*8680*/  FFMA.FTZ R77, R81, UR42, -R10 ;  /* 0x0000002a514d7c23 */ /* 0x000fc2000801080a */
[----:B------:R-:W-:Y:S01]  /*8690*/  FFMA.FTZ R81, R85, UR42, -R10 ;  /* 0x0000002a55517c23 */ /* 0x000fe2000801080a */
[----:B------:R-:W-:Y:S01]  /*86a0*/  MUFU.EX2 R113, R113 ;  /* 0x0000007100717308 */ /* 0x000fe20000000800 */
[----:B------:R-:W-:-:S05]  /*86b0*/  FMNMX.FTZ R125, R71, R76, !PT ;  /* 0x0000004c477d7209 */ /* 0x000fca0007810000 */
[----:B------:R-:W0:Y:S02]  /*86c0*/  SHFL.BFLY PT, R128, R125, 0x2, 0x1f ;  /* 0x0c401f007d807f89 */ /* 0x000e2400000e0000 */
[----:B------:R1:W-:Y:S08]  /*86d0*/  MUFU.EX2 R76, R129 ;  /* 0x00000081004c7308 */ /* 0x0003f00000000800 */
[----:B------:R-:W-:Y:S01]  /*86e0*/  MUFU.EX2 R116, R116 ;  /* 0x0000007400747308 */ /* 0x000fe20000000800 */
[----:B-1----:R-:W-:-:S01]  /*86f0*/  FFMA.FTZ R129, R69, UR42, -R10 ;  /* 0x0000002a45817c23 */ /* 0x002fc2000801080a */
[----:B------:R-:W-:-:S05]  /*8700*/  FSEL R69, R5, RZ, P1 ;  /* 0x000000ff05457208 */ /* 0x000fca0000800000 */
[----:B------:R-:W-:Y:S01]  /*8710*/  FADD.FTZ R69, -R69, R8 ;  /* 0x0000000845457221 */ /* 0x000fe20000010100 */
[----:B------:R-:W-:Y:S03]  /*8720*/  MUFU.EX2 R117, R117 ;  /* 0x0000007500757308 */ /* 0x000fe60000000800 */
[----:B------:R-:W-:Y:S01]  /*8730*/  FMUL.FTZ R69, R69, UR42 ;  /* 0x0000002a45457c20 */ /* 0x000fe20008410000 */
[----:B0-----:R-:W-:Y:S01]  /*8740*/  FMNMX.FTZ R128, R125, R128, !PT ;  /* 0x000000807d807209 */ /* 0x001fe20007810000 */
[----:B------:R-:W-:-:S03]  /*8750*/  IMAD.U32 R125, RZ, RZ, UR42 ;  /* 0x0000002aff7d7e24 */ /* 0x000fc6000f8e00ff */
[----:B------:R-:W-:Y:S01]  /*8760*/  MUFU.EX2 R88, R88 ;  /* 0x0000005800587308 */ /* 0x000fe20000000800 */
[----:B------:R-:W0:Y:S07]  /*8770*/  SHFL.BFLY PT, R85, R128, 0x1, 0x1f ;  /* 0x0c201f0080557f89 */ /* 0x000e2e00000e0000 */
[----:B------:R-:W1:Y:S08]  /*8780*/  MUFU.EX2 R69, R69 ;  /* 0x0000004500457308 */ /* 0x000e700000000800 */
[----:B------:R-:W-:Y:S08]  /*8790*/  MUFU.EX2 R89, R89 ;  /* 0x0000005900597308 */ /* 0x000ff00000000800 */
[----:B------:R-:W-:Y:S01]  /*87a0*/  MUFU.EX2 R92, R92 ;  /* 0x0000005c005c7308 */ /* 0x000fe20000000800 */
[----:B0-----:R-:W-:-:S04]  /*87b0*/  FMNMX.FTZ R10, R128, R85, !PT ;  /* 0x00000055800a7209 */ /* 0x001fc80007810000 */
[C---:B------:R-:W-:Y:S01]  /*87c0*/  FSETP.NEU.FTZ.AND P1, PT, R10.reuse, -INF , PT ;  /* 0xff8000000a00780b */ /* 0x040fe20003f3d000 */
[----:B------:R-:W-:-:S02]  /*87d0*/  FFMA.FTZ R8, R10, R125, -8 ;  /* 0xc10000000a087423 */ /* 0x000fc4000001007d */
[----:B------:R0:W-:Y:S03]  /*87e0*/  MUFU.EX2 R85, R129 ;  /* 0x0000008100557308 */ /* 0x0001e60000000800 */
[----:B------:R-:W-:-:S05]  /*87f0*/  FSEL R8, R8, RZ, P1 ;  /* 0x000000ff08087208 */ /* 0x000fca0000800000 */
[----:B------:R-:W-:Y:S01]  /*8800*/  MUFU.EX2 R93, R93 ;  /* 0x0000005d005d7308 */ /* 0x000fe20000000800 */
[----:B------:R-:W-:-:S01]  /*8810*/  FFMA.FTZ R125, R122, UR42, -R8 ;  /* 0x0000002a7a7d7c23 */ /* 0x000fc20008010808 */
[--C-:B------:R-:W-:Y:S01]  /*8820*/  FFMA.FTZ R122, R126, UR42, -R8.reuse ;  /* 0x0000002a7e7a7c23 */ /* 0x100fe20008010808 */
[----:B------:R-:W-:-:S01]  /*8830*/  FFMA.FTZ R126, R130, UR42, -R8 ;  /* 0x0000002a827e7c23 */ /* 0x000fc20008010808 */
[----:B------:R-:W-:Y:S01]  /*8840*/  FSEL R130, R10, RZ, P1 ;  /* 0x000000ff0a827208 */ /* 0x000fe20000800000 */
[----:B------:R-:W-:-:S01]  /*8850*/  FFMA.FTZ R84, R123, UR42, -R8 ;  /* 0x0000002a7b547c23 */ /* 0x000fc20008010808 */
[--C-:B------:R-:W-:Y:S01]  /*8860*/  FFMA.FTZ R123, R127, UR42, -R8.reuse ;  /* 0x0000002a7f7b7c23 */ /* 0x100fe20008010808 */
[----:B------:R-:W-:-:S01]  /*8870*/  FFMA.FTZ R127, R131, UR42, -R8 ;  /* 0x0000002a837f7c23 */ /* 0x000fc20008010808 */
[----:B------:R-:W-:Y:S01]  /*8880*/  FFMA.FTZ R131, R94, UR42, -R8 ;  /* 0x0000002a5e837c23 */ /* 0x000fe20008010808 */
[----:B------:R-:W-:-:S01]  /*8890*/  FADD.FTZ R130, -R130, R7 ;  /* 0x0000000782827221 */ /* 0x000fc20000010100 */
[----:B------:R-:W-:Y:S01]  /*88a0*/  MUFU.EX2 R125, R125 ;  /* 0x0000007d007d7308 */ /* 0x000fe20000000800 */
[----:B------:R-:W-:-:S01]  /*88b0*/  FFMA.FTZ R128, R134, UR42, -R8 ;  /* 0x0000002a86807c23 */ /* 0x000fc20008010808 */
[--C-:B0-----:R-:W-:Y:S01]  /*88c0*/  FFMA.FTZ R129, R135, UR42, -R8.reuse ;  /* 0x0000002a87817c23 */ /* 0x101fe20008010808 */
[----:B------:R-:W-:Y:S01]  /*88d0*/  FMUL.FTZ R94, R130, UR42 ;  /* 0x0000002a825e7c20 */ /* 0x000fe20008410000 */
[--C-:B------:R-:W-:Y:S01]  /*88e0*/  FFMA.FTZ R130, R95, UR42, -R8.reuse ;  /* 0x0000002a5f827c23 */ /* 0x100fe20008010808 */
[----:B------:R-:W-:-:S01]  /*88f0*/  FFMA.FTZ R95, R98, UR42, -R8 ;  /* 0x0000002a625f7c23 */ /* 0x000fc20008010808 */
[--C-:B------:R-:W-:Y:S01]  /*8900*/  FFMA.FTZ R98, R99, UR42, -R8.reuse ;  /* 0x0000002a63627c23 */ /* 0x100fe20008010808 */
[----:B------:R-:W-:-:S01]  /*8910*/  FFMA.FTZ R99, R102, UR42, -R8 ;  /* 0x0000002a66637c23 */ /* 0x000fc20008010808 */
[----:B------:R-:W-:Y:S01]  /*8920*/  MUFU.EX2 R84, R84 ;  /* 0x0000005400547308 */ /* 0x000fe20000000800 */
[----:B-1----:R-:W-:-:S01]  /*8930*/  FFMA.FTZ R102, R69, R3, R12 ;  /* 0x0000000345667223 */ /* 0x002fc2000001000c */
        /* <DEDUP_REMOVED lines=24> */
[----:B------:R-:W-:Y:S01]  /*8ac0*/  FADD.FTZ R0, R11, R102 ;  /* 0x000000660b007221 */ /* 0x000fe20000010000 */
[----:B------:R-:W-:-:S01]  /*8ad0*/  FFMA.FTZ R102, R103, UR42, -R8 ;  /* 0x0000002a67667c23 */ /* 0x000fc20008010808 */
[----:B------:R-:W-:Y:S01]  /*8ae0*/  FFMA.FTZ R62, R62, UR42, -R8 ;  /* 0x0000002a3e3e7c23 */ /* 0x000fe20008010808 */
[----:B------:R-:W-:-:S01]  /*8af0*/  FADD.FTZ R3, R84, R3 ;  /* 0x0000000354037221 */ /* 0x000fc20000010000 */
[----:B------:R-:W-:Y:S01]  /*8b00*/  FADD.FTZ R103, R13, R0 ;  /* 0x000000000d677221 */ /* 0x000fe20000010000 */
[----:B------:R-:W-:-:S01]  /*8b10*/  FFMA.FTZ R63, R63, UR42, -R8 ;  /* 0x0000002a3f3f7c23 */ /* 0x000fc20008010808 */
[----:B------:R-:W0:Y:S01]  /*8b20*/  MUFU.EX2 R126, R126 ;  /* 0x0000007e007e7308 */ /* 0x000e220000000800 */
[----:B-1----:R-:W-:-:S01]  /*8b30*/  FADD.FTZ R0, R122, R3 ;  /* 0x000000037a007221 */ /* 0x002fc20000010000 */
[----:B------:R-:W-:Y:S01]  /*8b40*/  FADD.FTZ R132, R20, R103 ;  /* 0x0000006714847221 */ /* 0x000fe20000010000 */
[----:B------:R-:W-:-:S01]  /*8b50*/  FFMA.FTZ R66, R66, UR42, -R8 ;  /* 0x0000002a42427c23 */ /* 0x000fc20008010808 */
[--C-:B------:R-:W-:Y:S01]  /*8b60*/  FFMA.FTZ R67, R67, UR42, -R8.reuse ;  /* 0x0000002a43437c23 */ /* 0x100fe20008010808 */
[----:B------:R-:W-:-:S01]  /*8b70*/  FFMA.FTZ R70, R70, UR42, -R8 ;  /* 0x0000002a46467c23 */ /* 0x000fc20008010808 */
[----:B------:R-:W-:Y:S01]  /*8b80*/  FADD.FTZ R103, R21, R132 ;  /* 0x0000008415677221 */ /* 0x000fe20000010000 */
[----:B------:R-:W-:-:S01]  /*8b90*/  FFMA.FTZ R71, R71, UR42, -R8 ;  /* 0x0000002a47477c23 */ /* 0x000fc20008010808 */
[----:B------:R-:W1:Y:S01]  /*8ba0*/  MUFU.EX2 R127, R127 ;  /* 0x0000007f007f7308 */ /* 0x000e620000000800 */
[----:B--2---:R-:W-:-:S01]  /*8bb0*/  FADD.FTZ R3, R123, R0 ;  /* 0x000000007b037221 */ /* 0x004fc20000010000 */
[----:B------:R-:W-:-:S04]  /*8bc0*/  FADD.FTZ R132, R120, R103 ;  /* 0x0000006778847221 */ /* 0x000fc80000010000 */
[----:B------:R-:W-:Y:S02]  /*8bd0*/  FADD.FTZ R103, R121, R132 ;  /* 0x0000008479677221 */ /* 0x000fe40000010000 */
[----:B------:R-:W2:Y:S01]  /*8be0*/  MUFU.EX2 R128, R128 ;  /* 0x0000008000807308 */ /* 0x000ea20000000800 */
[----:B0-----:R-:W-:-:S01]  /*8bf0*/  FADD.FTZ R0, R126, R3 ;  /* 0x000000037e007221 */ /* 0x001fc20000010000 */
[----:B------:R-:W-:-:S06]  /*8c00*/  FADD.FTZ R103, R124, R103 ;  /* 0x000000677c677221 */ /* 0x000fcc0000010000 */
[----:B------:R-:W0:Y:S01]  /*8c10*/  MUFU.EX2 R129, R129 ;  /* 0x0000008100817308 */ /* 0x000e220000000800 */
[----:B-1----:R-:W-:-:S07]  /*8c20*/  FADD.FTZ R3, R127, R0 ;  /* 0x000000007f037221 */ /* 0x002fce0000010000 */
[----:B------:R-:W1:Y:S01]  /*8c30*/  MUFU.EX2 R106, R106 ;  /* 0x0000006a006a7308 */ /* 0x000e620000000800 */
[----:B--2---:R-:W-:-:S07]  /*8c40*/  FADD.FTZ R0, R128, R3 ;  /* 0x0000000380007221 */ /* 0x004fce0000010000 */
[----:B------:R-:W2:Y:S01]  /*8c50*/  MUFU.EX2 R107, R107 ;  /* 0x0000006b006b7308 */ /* 0x000ea20000000800 */
[----:B0-----:R-:W-:-:S01]  /*8c60*/  FADD.FTZ R3, R129, R0 ;  /* 0x0000000081037221 */ /* 0x001fc20000010000 */
[----:B------:R-:W-:-:S06]  /*8c70*/  FADD.FTZ R0, R104, R103 ;  /* 0x0000006768007221 */ /* 0x000fcc0000010000 */
[----:B------:R-:W0:Y:S01]  /*8c80*/  MUFU.EX2 R110, R110 ;  /* 0x0000006e006e7308 */ /* 0x000e220000000800 */
[----:B-1----:R-:W-:-:S01]  /*8c90*/  FADD.FTZ R132, R106, R3 ;  /* 0x000000036a847221 */ /* 0x002fc20000010000 */
[----:B------:R-:W-:-:S04]  /*8ca0*/  FADD.FTZ R3, R105, R0 ;  /* 0x0000000069037221 */ /* 0x000fc80000010000 */
[----:B------:R-:W-:Y:S02]  /*8cb0*/  FADD.FTZ R0, R108, R3 ;  /* 0x000000036c007221 */ /* 0x000fe40000010000 */
[----:B------:R-:W1:Y:S01]  /*8cc0*/  MUFU.EX2 R111, R111 ;  /* 0x0000006f006f7308 */ /* 0x000e620000000800 */
[----:B--2---:R-:W-:-:S01]  /*8cd0*/  FADD.FTZ R103, R107, R132 ;  /* 0x000000846b677221 */ /* 0x004fc20000010000 */
[----:B------:R-:W-:-:S04]  /*8ce0*/  FADD.FTZ R3, R109, R0 ;  /* 0x000000006d037221 */ /* 0x000fc80000010000 */
[----:B------:R-:W-:Y:S02]  /*8cf0*/  FADD.FTZ R0, R112, R3 ;  /* 0x0000000370007221 */ /* 0x000fe40000010000 */
[----:B------:R-:W2:Y:S01]  /*8d00*/  MUFU.EX2 R114, R114 ;  /* 0x0000007200727308 */ /* 0x000ea20000000800 */
[----:B0-----:R-:W-:-:S01]  /*8d10*/  FADD.FTZ R132, R110, R103 ;  /* 0x000000676e847221 */ /* 0x001fc20000010000 */
[----:B------:R-:W-:-:S04]  /*8d20*/  FADD.FTZ R3, R113, R0 ;  /* 0x0000000071037221 */ /* 0x000fc80000010000 */
[----:B------:R-:W-:Y:S02]  /*8d30*/  FADD.FTZ R0, R116, R3 ;  /* 0x0000000374007221 */ /* 0x000fe40000010000 */
        /* <DEDUP_REMOVED lines=9> */
[----:B0-----:R-:W-:-:S07]  /*8dd0*/  FADD.FTZ R103, R115, R132 ;  /* 0x0000008473677221 */ /* 0x001fce0000010000 */
        /* <DEDUP_REMOVED lines=86> */
[----:B------:R-:W-:Y:S01]  /*9340*/  FADD.FTZ R3, R85, R0 ;  /* 0x0000000055037221 */ /* 0x000fe20000010000 */
[----:B-1----:R-:W-:-:S04]  /*9350*/  FADD.FTZ R8, R70, R103 ;  /* 0x0000006746087221 */ /* 0x002fc80000010000 */
[----:B--2---:R-:W-:Y:S01]  /*9360*/  FADD.FTZ R0, R71, R8 ;  /* 0x0000000847007221 */ /* 0x004fe20000010000 */
[----:B------:R-:W-:Y:S06]  /*9370*/  @!P0 BRA `(.L_x_856) ;  /* 0x0000000000048947 */ /* 0x000fec0003800000 */
[----:B------:R-:W-:Y:S01]  /*9380*/  BPT.TRAP 0x1 ;  /* 0x000000040000795c */ /* 0x000fe20000300000 */
.L_x_856:
[----:B------:R-:W-:Y:S01]  /*9390*/  UIADD3 UR6, UR11, 0x13260, URZ ;  /* 0x000132600b067890 */ /* 0x000fe2000fffe03f */
[----:B------:R-:W-:Y:S01]  /*93a0*/  ISETP.GT.AND P1, PT, R9, UR24, PT ;  /* 0x0000001809007c0c */ /* 0x000fe2000bf24270 */
[----:B------:R-:W-:Y:S01]  /*93b0*/  UMOV UR26, UR36 ;  /* 0x00000024001a7c82 */ /* 0x000fe20008000000 */
[----:B------:R-:W-:Y:S01]  /*93c0*/  F2FP.SATFINITE.E4M3.F32.PACK_AB_MERGE_C R7, R130, R7, RZ ;  /* 0x000000078207723e */ /* 0x000fe200048070ff */
[----:B------:R-:W-:Y:S01]  /*93d0*/  UPRMT UR6, UR44, 0x654, UR6 ;  /* 0x000006542c067896 */ /* 0x000fe20008000006 */
[----:B------:R-:W-:Y:S01]  /*93e0*/  F2FP.SATFINITE.E4M3.F32.PACK_AB_MERGE_C R13, R20, R13, RZ ;  /* 0x0000000d140d723e */ /* 0x000fe200048070ff */
[----:B------:R-:W-:Y:S01]  /*93f0*/  UMOV UR25, UR37 ;  /* 0x0000002500197c82 */ /* 0x000fe20008000000 */
[----:B------:R-:W-:Y:S01]  /*9400*/  F2FP.SATFINITE.E4M3.F32.PACK_AB_MERGE_C R122, R123, R122, RZ ;  /* 0x0000007a7b7a723e */ /* 0x000fe200048070ff */
[----:B------:R-:W-:Y:S01]  /*9410*/  FMUL.FTZ R24, R24, R69 ;  /* 0x0000004518187220 */ /* 0x000fe20000410000 */
        /* <DEDUP_REMOVED lines=34> */
[----:B------:R-:W-:Y:S01]  /*9640*/  F2FP.SATFINITE.E4M3.F32.PACK_AB_MERGE_C R145, R91, R90, R7 ;  /* 0x0000005a5b91723e */ /* 0x000fe20004807007 */
[----:B------:R-:W-:Y:S01]  /*9650*/  FMUL.FTZ R26, R26, R94 ;  /* 0x0000005e1a1a7220 */ /* 0x000fe20000410000 */
[----:B------:R-:W-:Y:S01]  /*9660*/  F2FP.SATFINITE.E4M3.F32.PACK_AB_MERGE_C R152, R11, R12, R13 ;  /* 0x0000000c0b98723e */ /* 0x000fe2000480700d */
[-C--:B------:R-:W-:Y:S01]  /*9670*/  FMUL.FTZ R27, R27, R94.reuse ;  /* 0x0000005e1b1b7220 */ /* 0x080fe20000410000 */
        /* <DEDUP_REMOVED lines=32> */
[----:B------:R-:W-:-:S02]  /*9880*/  F2FP.SATFINITE.E4M3.F32.PACK_AB_MERGE_C R138, R65, R64, R68 ;  /* 0x00000040418a723e */ /* 0x000fc40004807044 */
[----:B------:R-:W-:Y:S01]  /*9890*/  F2FP.SATFINITE.E4M3.F32.PACK_AB_MERGE_C R139, R67, R66, R70 ;  /* 0x00000042438b723e */ /* 0x000fe20004807046 */
[----:B------:R-:W-:Y:S06]  /*98a0*/  @P1 BRA `(.L_x_857) ;  /* 0xffffffc000481947 */ /* 0x000fec000383ffff */
.L_x_838:
[----:B------:R-:W0:Y:S01]  /*98b0*/  LDC R7, c[0x0][0x448] ;  /* 0x00011200ff077b82 */ /* 0x000e220000000800 */
[----:B------:R-:W-:Y:S01]  /*98c0*/  UIADD3 UR6, UR41, 0xbf, URZ ;  /* 0x000000bf29067890 */ /* 0x000fe2000fffe03f */
[----:B------:R-:W-:Y:S02]  /*98d0*/  IADD3 R6, R17, 0x1, -R6 ;  /* 0x0000000111067810 */ /* 0x000fe40007ffe806 */
[----:B------:R-:W-:Y:S02]  /*98e0*/  LOP3.LUT P1, RZ, R2, 0x8, RZ, 0xc0, !PT ;  /* 0x0000000802ff7812 */ /* 0x000fe4000782c0ff */
[----:B0-----:R-:W-:-:S13]  /*98f0*/  ISETP.NE.AND P2, PT, R7, 0x1, PT ;  /* 0x000000010700780c */ /* 0x001fda0003f45270 */
[----:B------:R-:W0:Y:S08]  /*9900*/  @P2 LDC R7, c[0x0][0x44c] ;  /* 0x00011300ff072b82 */ /* 0x000e300000000800 */
[----:B------:R-:W1:Y:S01]  /*9910*/  @P2 LDC R11, c[0x0][0x450] ;  /* 0x00011400ff0b2b82 */ /* 0x000e620000000800 */
[----:B0-----:R-:W-:-:S04]  /*9920*/  @P2 IMAD.HI.U32 R8, R7, UR6, RZ ;  /* 0x0000000607082c27 */ /* 0x001fc8000f8e00ff */
[----:B------:R-:W-:Y:S01]  /*9930*/  IMAD.U32 R7, RZ, RZ, UR6 ;  /* 0x00000006ff077e24 */ /* 0x000fe2000f8e00ff */
[----:B-1----:R-:W-:-:S05]  /*9940*/  @P2 SHF.R.U32.HI R7, RZ, R11, R8 ;  /* 0x0000000bff072219 */ /* 0x002fca0000011608 */
[----:B------:R-:W-:-:S04]  /*9950*/  IMAD.IADD R6, R6, 0x1, R7 ;  /* 0x0000000106067824 */ /* 0x000fc800078e0207 */
[----:B------:R-:W-:-:S05]  /*9960*/  VIADD R7, R6, -UR21 ;  /* 0x8000001506077c36 */ /* 0x000fca0008000000 */
[----:B------:R-:W-:Y:S01]  /*9970*/  R2UR UR11, R7 ;  /* 0x00000000070b72ca */ /* 0x000fe200000e0000 */
[----:B------:R-:W-:-:S14]  /*9980*/  @!P1 BRA `(.L_x_858) ;  /* 0x0000000000509947 */ /* 0x000fdc0003800000 */
[----:B------:R-:W-:-:S13]  /*9990*/  R2UR UR10, R6 ;  /* 0x00000000060a72ca */ /* 0x000fda00000e0000 */
[----:B------:R-:W-:-:S06]  /*99a0*/  UISETP.GT.AND UP0, UPT, UR10, -0x1, UPT ;  /* 0xffffffff0a00788c */ /* 0x000fcc000bf04270 */
[----:B------:R-:W-:-:S13]  /*99b0*/  PLOP3.LUT P1, PT, PT, PT, UP0, 0x80, 0x0 ;  /* 0x000000000000781c */ /* 0x000fda0003f2f008 */
[----:B------:R-:W-:Y:S05]  /*99c0*/  @P1 BRA `(.L_x_859) ;  /* 0x0000000000201947 */ /* 0x000fea0003800000 */
[----:B------:R-:W-:Y:S01]  /*99d0*/  ULDC UR12, c[0x0][0x9e4] ;  /* 0x00027900000c7ab9 */ /* 0x000fe20000000800 */
[----:B------:R-:W-:Y:S02]  /*99e0*/  ULOP3.LUT UR10, URZ, UR10, URZ, 0x33, !UPT ;  /* 0x0000000a3f0a7292 */ /* 0x000fe4000f8e333f */
[----:B------:R-:W-:-:S11]  /*99f0*/  UISETP.NE.AND UP0, UPT, UR12, 0x1, UPT ;  /* 0x000000010c00788c */ /* 0x000fd6000bf05270 */
[----:B------:R-:W-:Y:S02]  /*9a00*/  @UP0 ULDC.64 UR14, c[0x0][0x9e8] ;  /* 0x00027a00000e0ab9 */ /* 0x000fe40000000a00 */
[----:B------:R-:W-:-:S04]  /*9a10*/  UIMAD.WIDE.U32 UR6, UR10, UR14, URZ ;  /* 0x0000000e0a0672a5 */ /* 0x000fc8000f8e003f */
[----:B------:R-:W-:-:S04]  /*9a20*/  @UP0 USHF.R.U32.HI UR10, URZ, UR15, UR7 ;  /* 0x0000000f3f0a0299 */ /* 0x000fc80008011607 */
[----:B------:R-:W-:Y:S01]  /*9a30*/  ULOP3.LUT UR10, URZ, UR10, URZ, 0x33, !UPT ;  /* 0x0000000a3f0a7292 */ /* 0x000fe2000f8e333f */
[----:B------:R-:W-:Y:S11]  /*9a40*/  BRA `(.L_x_860) ;  /* 0x0000000000147947 */ /* 0x000ff60003800000 */
.L_x_859:
[----:B------:R-:W-:Y:S02]  /*9a50*/  ULDC UR12, c[0x0][0x9e4] ;  /* 0x00027900000c7ab9 */ /* 0x000fe40000000800 */
[----:B------:R-:W-:-:S11]  /*9a60*/  UISETP.NE.AND UP0, UPT, UR12, 0x1, UPT ;  /* 0x000000010c00788c */ /* 0x000fd6000bf05270 */
[----:B------:R-:W-:Y:S02]  /*9a70*/  @UP0 ULDC.64 UR14, c[0x0][0x9e8] ;  /* 0x00027a00000e0ab9 */ /* 0x000fe40000000a00 */
[----:B------:R-:W-:-:S04]  /*9a80*/  UIMAD.WIDE.U32 UR6, UR10, UR14, URZ ;  /* 0x0000000e0a0672a5 */ /* 0x000fc8000f8e003f */
[----:B------:R-:W-:-:S12]  /*9a90*/  @UP0 USHF.R.U32.HI UR10, URZ, UR15, UR7 ;  /* 0x0000000f3f0a0299 */ /* 0x000fd80008011607 */
.L_x_860:
[----:B------:R-:W-:-:S04]  /*9aa0*/  UIMAD UR10, UR10, UR12, URZ ;  /* 0x0000000c0a0a72a4 */ /* 0x000fc8000f8e023f */
[----:B------:R-:W-:-:S04]  /*9ab0*/  UISETP.LT.AND UP0, UPT, UR11, UR10, UPT ;  /* 0x0000000a0b00728c */ /* 0x000fc8000bf01270 */
[----:B------:R-:W-:-:S12]  /*9ac0*/  USEL UR11, UR11, UR10, !UP0 ;  /* 0x0000000a0b0b7287 */ /* 0x000fd8000c000000 */
.L_x_858:
[----:B------:R-:W-:-:S04]  /*9ad0*/  UIADD3 UR6, UR11, 0x9f, URZ ;  /* 0x0000009f0b067890 */ /* 0x000fc8000fffe03f */
[----:B------:R-:W-:-:S04]  /*9ae0*/  UIMAD.WIDE UR6, UR6, 0x66666667, URZ ;  /* 0x66666667060678a5 */ /* 0x000fc8000f8e023f */
[----:B------:R-:W-:-:S04]  /*9af0*/  USHF.R.U32.HI UR6, URZ, 0x1f, UR7 ;  /* 0x0000001f3f067899 */ /* 0x000fc80008011607 */
[----:B------:R-:W-:-:S04]  /*9b00*/  ULEA.HI.SX32 UR6, UR7, UR6, 0x1a ;  /* 0x0000000607067291 */ /* 0x000fc8000f8fd23f */
[----:B------:R-:W-:-:S04]  /*9b10*/  UISETP.LT.AND UP0, UPT, UR43, UR6, UPT ;  /* 0x000000062b00728c */ /* 0x000fc8000bf01270 */
[----:B------:R-:W-:-:S06]  /*9b20*/  USEL UR21, UR43, UR6, !UP0 ;  /* 0x000000062b157287 */ /* 0x000fcc000c000000 */
[----:B------:R-:W-:-:S13]  /*9b30*/  ISETP.GE.AND P1, PT, R9, UR21, PT ;  /* 0x0000001509007c0c */ /* 0x000fda000bf26270 */
[----:B------:R-:W-:Y:S05]  /*9b40*/  @!P1 BRA `(.L_x_861) ;  /* 0x00000020009c9947 */ /* 0x000fea0003800000 */
[----:B------:R-:W-:Y:S01]  /*9b50*/  IMAD.MOV.U32 R7, RZ, RZ, R10 ;  /* 0x000000ffff077224 */ /* 0x000fe200078e000a */
[----:B------:R-:W-:Y:S01]  /*9b60*/  UMOV UR23, UR36 ;  /* 0x0000002400177c82 */ /* 0x000fe20008000000 */
[----:B------:R-:W-:Y:S01]  /*9b70*/  IMAD.MOV.U32 R6, RZ, RZ, R5 ;  /* 0x000000ffff067224 */ /* 0x000fe200078e0005 */
[----:B------:R-:W-:-:S06]  /*9b80*/  UMOV UR22, UR37 ;  /* 0x0000002500167c82 */ /* 0x000fcc0008000000 */
.L_x_872:
[----:B------:R-:W-:-:S04]  /*9b90*/  UISETP.NE.AND UP0, UPT, UR22, 0x1, UPT ;  /* 0x000000011600788c */ /* 0x000fc8000bf05270 */
[----:B------:R-:W-:-:S04]  /*9ba0*/  USEL UR36, URZ, 0x1, UP0 ;  /* 0x000000013f247887 */ /* 0x000fc80008000000 */
[----:B------:R-:W-:Y:S01]  /*9bb0*/  ULOP3.LUT UR36, UR23, UR36, URZ, 0x3c, !UPT ;  /* 0x0000002417247292 */ /* 0x000fe2000f8e3c3f */
[----:B------:R-:W-:Y:S11]  /*9bc0*/  @!P0 BRA `(.L_x_862) ;  /* 0x0000000000048947 */ /* 0x000ff60003800000 */
[----:B------:R-:W-:Y:S01]  /*9bd0*/  BPT.TRAP 0x1 ;  /* 0x000000040000795c */ /* 0x000fe20000300000 */
.L_x_862:
        /* <DEDUP_REMOVED lines=9> */
.L_x_863:
[----:B-1----:R-:W-:Y:S05]  /*9c70*/  @P1 BRA `(.L_x_864) ;  /* 0x0000000000081947 */ /* 0x002fea0003800000 */
[----:B------:R-:W1:Y:S02]  /*9c80*/  SYNCS.PHASECHK.TRANS64.TRYWAIT P1, [UR20+0x13230], R5 ;  /* 0x01323005ff0075a7 */ /* 0x000e640008020154 */
[----:B-1----:R-:W-:Y:S05]  /*9c90*/  @!P1 BRA `(.L_x_865) ;  /* 0x000000d400989947 */ /* 0x002fea0003800000 */
.L_x_864:
        /* <DEDUP_REMOVED lines=64> */
.L_x_866:
[----:B------:R-:W-:Y:S01]  /*a0a0*/  ULEA UR11, UR22, UR45, 0x3 ;  /* 0x0000002d160b7291 */ /* 0x000fe2000f8e183f */
[----:B01----:R-:W-:-:S05]  /*a0b0*/  IMAD.U32 R5, RZ, RZ, UR23 ;  /* 0x00000017ff057e24 */ /* 0x003fca000f8e00ff */
[----:B------:R-:W-:-:S04]  /*a0c0*/  SHF.L.U32 R5, R5, 0x1f, RZ ;  /* 0x0000001f05057819 */ /* 0x000fc800000006ff */
[----:B------:R0:W1:Y:S01]  /*a0d0*/  SYNCS.PHASECHK.TRANS64.TRYWAIT P1, [UR11+0x13250], R5 ;  /* 0x01325005ff0075a7 */ /* 0x000062000802014b */
[----:B------:R-:W-:Y:S05]  /*a0e0*/  @!P0 BRA `(.L_x_867) ;  /* 0x0000000000048947 */ /* 0x000fea0003800000 */
[----:B------:R-:W-:Y:S01]  /*a0f0*/  BPT.TRAP 0x1 ;  /* 0x000000040000795c */ /* 0x000fe20000300000 */
.L_x_867:
[----:B-1----:R-:W-:Y:S05]  /*a100*/  @P1 BRA `(.L_x_868) ;  /* 0x0000000000081947 */ /* 0x002fea0003800000 */
[----:B------:R-:W1:Y:S02]  /*a110*/  SYNCS.PHASECHK.TRANS64.TRYWAIT P1, [UR11+0x13250], R5 ;  /* 0x01325005ff0075a7 */ /* 0x000e64000802014b */
[----:B-1----:R-:W-:Y:S05]  /*a120*/  @!P1 BRA `(.L_x_869) ;  /* 0x000000d0008c9947 */ /* 0x002fea0003800000 */
.L_x_868:
        /* <DEDUP_REMOVED lines=32> */
.L_x_870:
[----:B-1----:R-:W-:Y:S01]  /*a330*/  FMNMX.FTZ R8, R120, R6, !PT ;  /* 0x0000000678087209 */ /* 0x002fe20007810000 */
[----:B------:R-:W-:Y:S01]  /*a340*/  IMAD.U32 R14, RZ, RZ, UR42 ;  /* 0x0000002aff0e7e24 */ /* 0x000fe2000f8e00ff */
[----:B------:R-:W-:Y:S01]  /*a350*/  FMNMX.FTZ R10, R122, R7, !PT ;  /* 0x000000077a0a7209 */ /* 0x000fe20007810000 */
[----:B------:R-:W-:Y:S01]  /*a360*/  UIADD3 UR20, UR20, 0x13240, URZ ;  /* 0x0001324014147890 */ /* 0x000fe2000fffe03f */
[----:B0-----:R-:W-:Y:S02]  /*a370*/  FMNMX.FTZ R5, R121, R8, !PT ;  /* 0x0000000879057209 */ /* 0x001fe40007810000 */
[----:B------:R-:W-:Y:S01]  /*a380*/  FMNMX.FTZ R11, R123, R10, !PT ;  /* 0x0000000a7b0b7209 */ /* 0x000fe20007810000 */
[----:B------:R-:W-:Y:S01]  /*a390*/  UPRMT UR20, UR44, 0x654, UR20 ;  /* 0x000006542c147896 */ /* 0x000fe20008000014 */
[----:B------:R-:W-:Y:S02]  /*a3a0*/  FMNMX.FTZ R8, R124, R5, !PT ;  /* 0x000000057c087209 */ /* 0x000fe40007810000 */
[----:B------:R-:W-:-:S02]  /*a3b0*/  FMNMX.FTZ R10, R126, R11, !PT ;  /* 0x0000000b7e0a7209 */ /* 0x000fc40007810000 */
[----:B------:R-:W-:Y:S02]  /*a3c0*/  FMNMX.FTZ R5, R125, R8, !PT ;  /* 0x000000087d057209 */ /* 0x000fe40007810000 */
[----:B------:R-:W-:Y:S02]  /*a3d0*/  FMNMX.FTZ R11, R127, R10, !PT ;  /* 0x0000000a7f0b7209 */ /* 0x000fe40007810000 */
[----:B------:R-:W-:Y:S01]  /*a3e0*/  FMNMX.FTZ R8, R128, R5, !PT ;  /* 0x0000000580087209 */ /* 0x000fe20007810000 */
[----:B------:R-:W-:Y:S01]  /*a3f0*/  SYNCS.ARRIVE.TRANS64.RED.A1T0 RZ, [UR20], RZ ;  /* 0x000000ffffff79a7 */ /* 0x000fe20008100414 */
        /* <DEDUP_REMOVED lines=79> */
[C---:B------:R-:W-:Y:S01]  /*a8f0*/  FFMA.FTZ R8, R5.reuse, R14, -8 ;  /* 0xc100000005087423 */ /* 0x040fe2000001000e */
[----:B------:R-:W-:-:S03]  /*a900*/  FADD.FTZ R6, -R5, R6 ;  /* 0x0000000605067221 */ /* 0x000fc60000010100 */
[--C-:B------:R-:W-:Y:S01]  /*a910*/  FFMA.FTZ R12, R121, UR42, -R8.reuse ;  /* 0x0000002a790c7c23 */ /* 0x100fe20008010808 */
[----:B------:R-:W-:Y:S02]  /*a920*/  IMAD.U32 R121, RZ, RZ, UR42 ;  /* 0x0000002aff797e24 */ /* 0x000fe4000f8e00ff */
        /* <DEDUP_REMOVED lines=39> */
[----:B------:R-:W-:-:S01]  /*aba0*/  FADD.FTZ R7, -R10, R7 ;  /* 0x000000070a077221 */ /* 0x000fc20000010100 */
[----:B------:R-:W-:Y:S01]  /*abb0*/  FFMA.FTZ R8, R10, R121, -8 ;  /* 0xc10000000a087423 */ /* 0x000fe20000010079 */
[----:B------:R-:W-:Y:S01]  /*abc0*/  FMUL.FTZ R6, R6, UR42 ;  /* 0x0000002a06067c20 */ /* 0x000fe20008410000 */
[----:B------:R-:W-:Y:S01]  /*abd0*/  MUFU.EX2 R11, R11 ;  /* 0x0000000b000b7308 */ /* 0x000fe20000000800 */
[----:B------:R-:W-:Y:S01]  /*abe0*/  FMUL.FTZ R7, R7, UR42 ;  /* 0x0000002a07077c20 */ /* 0x000fe20008410000 */
        /* <DEDUP_REMOVED lines=48> */
[----:B------:R-:W-:-:S06]  /*aef0*/  FFMA.FTZ R71, R71, UR42, -R8 ;  /* 0x0000002a47477c23 */ /* 0x000fcc0008010808 */
        /* <DEDUP_REMOVED lines=154> */
.L_x_871:
        /* <DEDUP_REMOVED lines=10> */
[----:B------:R-:W-:Y:S01]  /*b940*/  FMUL.FTZ R25, R25, R6 ;  /* 0x0000000619197220 */ /* 0x000fe20000410000 */
[----:B------:R-:W-:Y:S01]  /*b950*/  F2FP.SATFINITE.E4M3.F32.PACK_AB_MERGE_C R108, R109, R108, RZ ;  /* 0x0000006c6d6c723e */ /* 0x000fe200048070ff */
[----:B------:R-:W-:Y:S01]  /*b960*/  FMUL.FTZ R28, R28, R6 ;  /* 0x000000061c1c7220 */ /* 0x000fe20000410000 */
[----:B------:R-:W-:Y:S01]  /*b970*/  F2FP.SATFINITE.E4M3.F32.PACK_AB_MERGE_C R110, R111, R110, RZ ;  /* 0x0000006e6f6e723e */ /* 0x000fe200048070ff */
[----:B------:R-:W-:Y:S01]  /*b980*/  SYNCS.ARRIVE.TRANS64.RED.A1T0 RZ, [UR6], RZ ;  /* 0x000000ffffff79a7 */ /* 0x000fe20008100406 */
[----:B------:R-:W-:Y:S01]  /*b990*/  F2FP.SATFINITE.E4M3.F32.PACK_AB_MERGE_C R116, R117, R116, RZ ;  /* 0x000000747574723e */ /* 0x000fe200048070ff */
[----:B------:R-:W-:Y:S01]  /*b9a0*/  FMUL.FTZ R29, R29, R6 ;  /* 0x000000061d1d7220 */ /* 0x000fe20000410000 */
        /* <DEDUP_REMOVED lines=63> */
[----:B------:R-:W-:Y:S01]  /*bda0*/  F2FP.SATFINITE.E4M3.F32.PACK_AB_MERGE_C R139, R67, R66, R70 ;  /* 0x00000042438b723e */ /* 0x000fe20004807046 */
[----:B------:R-:W-:Y:S06]  /*bdb0*/  @P1 BRA `(.L_x_872) ;  /* 0xffffffdc00741947 */ /* 0x000fec000383ffff */
.L_x_861:
[----:B------:R-:W-:-:S13]  /*bdc0*/  ISETP.GE.AND P1, PT, R9, UR43, PT ;  /* 0x0000002b09007c0c */ /* 0x000fda000bf26270 */
[----:B------:R-:W-:Y:S05]  /*bdd0*/  @!P1 BRA `(.L_x_873) ;  /* 0x0000003c00d49947 */ /* 0x000fea0003800000 */
[----:B------:R-:W-:Y:S01]  /*bde0*/  IMAD.MOV.U32 R6, RZ, RZ, R10 ;  /* 0x000000ffff067224 */ /* 0x000fe200078e000a */
[----:B------:R-:W-:Y:S01]  /*bdf0*/  UMOV UR26, UR36 ;  /* 0x00000024001a7c82 */ /* 0x000fe20008000000 */
[----:B------:R-:W-:Y:S01]  /*be00*/  IMAD.MOV.U32 R7, RZ, RZ, R5 ;  /* 0x000000ffff077224 */ /* 0x000fe200078e0005 */
[----:B------:R-:W-:Y:S01]  /*be10*/  UMOV UR25, UR37 ;  /* 0x0000002500197c82 */ /* 0x000fe20008000000 */
[----:B------:R-:W-:Y:S01]  /*be20*/  ULDC UR20, c[0x0][0x9e4] ;  /* 0x0002790000147ab9 */ /* 0x000fe20000000800 */
[----:B------:R-:W-:Y:S01]  /*be30*/  ULDC UR23, c[0x0][0x9dc] ;  /* 0x0002770000177ab9 */ /* 0x000fe20000000800 */
[----:B------:R-:W-:Y:S01]  /*be40*/  ULDC UR22, c[0x0][0x288] ;  /* 0x0000a20000167ab9 */ /* 0x000fe20000000800 */
[----:B------:R-:W-:-:S05]  /*be50*/  ULDC UR21, c[0x0][0x9e0] ;  /* 0x0002780000157ab9 */ /* 0x000fca0000000800 */
.L_x_892:
[----:B------:R-:W-:-:S04]  /*be60*/  UISETP.NE.AND UP0, UPT, UR25, 0x1, UPT ;  /* 0x000000011900788c */ /* 0x000fc8000bf05270 */
[----:B------:R-:W-:-:S04]  /*be70*/  USEL UR36, URZ, 0x1, UP0 ;  /* 0x000000013f247887 */ /* 0x000fc80008000000 */
[----:B------:R-:W-:Y:S01]  /*be80*/  ULOP3.LUT UR36, UR26, UR36, URZ, 0x3c, !UPT ;  /* 0x000000241a247292 */ /* 0x000fe2000f8e3c3f */
[----:B------:R-:W-:Y:S11]  /*be90*/  @!P0 BRA `(.L_x_874) ;  /* 0x0000000000048947 */ /* 0x000ff60003800000 */
[----:B------:R-:W-:Y:S01]  /*bea0*/  BPT.TRAP 0x1 ;  /* 0x000000040000795c */ /* 0x000fe20000300000 */
.L_x_874:
        /* <DEDUP_REMOVED lines=9> */
.L_x_875:
[----:B-1----:R-:W-:Y:S05]  /*bf40*/  @P1 BRA `(.L_x_876) ;  /* 0x0000000000081947 */ /* 0x002fea0003800000 */
[----:B------:R-:W1:Y:S02]  /*bf50*/  SYNCS.PHASECHK.TRANS64.TRYWAIT P1, [UR24+0x13230], R5 ;  /* 0x01323005ff0075a7 */ /* 0x000e640008020158 */
[----:B-1----:R-:W-:Y:S05]  /*bf60*/  @!P1 BRA `(.L_x_877) ;  /* 0x000000b400149947 */ /* 0x002fea0003800000 */
.L_x_876:
        /* <DEDUP_REMOVED lines=64> */
.L_x_878:
[----:B------:R-:W-:Y:S01]  /*c370*/  ULEA UR11, UR25, UR45, 0x3 ;  /* 0x0000002d190b7291 */ /* 0x000fe2000f8e183f */
[----:B01----:R-:W-:-:S05]  /*c380*/  IMAD.U32 R5, RZ, RZ, UR26 ;  /* 0x0000001aff057e24 */ /* 0x003fca000f8e00ff */
[----:B------:R-:W-:-:S04]  /*c390*/  SHF.L.U32 R5, R5, 0x1f, RZ ;  /* 0x0000001f05057819 */ /* 0x000fc800000006ff */
[----:B------:R0:W1:Y:S01]  /*c3a0*/  SYNCS.PHASECHK.TRANS64.TRYWAIT P1, [UR11+0x13250], R5 ;  /* 0x01325005ff0075a7 */ /* 0x000062000802014b */
[----:B------:R-:W-:Y:S05]  /*c3b0*/  @!P0 BRA `(.L_x_879) ;  /* 0x0000000000048947 */ /* 0x000fea0003800000 */
[----:B------:R-:W-:Y:S01]  /*c3c0*/  BPT.TRAP 0x1 ;  /* 0x000000040000795c */ /* 0x000fe20000300000 */
.L_x_879:
[----:B-1----:R-:W-:Y:S05]  /*c3d0*/  @P1 BRA `(.L_x_880) ;  /* 0x0000000000081947 */ /* 0x002fea0003800000 */
[----:B------:R-:W1:Y:S02]  /*c3e0*/  SYNCS.PHASECHK.TRANS64.TRYWAIT P1, [UR11+0x13250], R5 ;  /* 0x01325005ff0075a7 */ /* 0x000e64000802014b */
[----:B-1----:R-:W-:Y:S05]  /*c3f0*/  @!P1 BRA `(.L_x_881) ;  /* 0x000000b000089947 */ /* 0x002fea0003800000 */
.L_x_880:
        /* <DEDUP_REMOVED lines=32> */
.L_x_882:
        /* <DEDUP_REMOVED lines=11> */
[----:B0-----:R-:W-:-:S05]  /*c6b0*/  @P2 IMAD.HI.U32 R5, R20, R5, RZ ;  /* 0x0000000514052227 */ /* 0x001fca00078e00ff */
[----:B-1----:R-:W-:Y:S01]  /*c6c0*/  @P2 SHF.R.U32.HI R20, RZ, R8, R5 ;  /* 0x00000008ff142219 */ /* 0x002fe20000011605 */
[----:B------:R-:W-:-:S04]  /*c6d0*/  VIADD R5, R15, 0x1 ;  /* 0x000000010f057836 */ /* 0x000fc80000000000 */
[----:B------:R-:W0:Y:S01]  /*c6e0*/  SHFL.IDX PT, R10, R20, RZ, 0x1c1f ;  /* 0x001c1fff140a7589 */ /* 0x000e2200000e0000 */
[----:B------:R-:W-:-:S04]  /*c6f0*/  IMAD R8, R18, -0x2, R5 ;  /* 0xfffffffe12087824 */ /* 0x000fc800078e0205 */
[C---:B------:R-:W-:Y:S01]  /*c700*/  VIADD R5, R8.reuse, 0xffffffff ;  /* 0xffffffff08057836 */ /* 0x040fe20000000000 */
[----:B------:R-:W-:-:S05]  /*c710*/  IADD3 R13, R8, -UR22, R17 ;  /* 0x80000016080d7c10 */ /* 0x000fca000fffe011 */
[C---:B------:R-:W-:Y:S02]  /*c720*/  VIADD R14, R13.reuse, UR21 ;  /* 0x000000150d0e7c36 */ /* 0x040fe40008000000 */
[----:B------:R-:W-:Y:S02]  /*c730*/  VIADD R13, R13, UR6 ;  /* 0x000000060d0d7c36 */ /* 0x000fe40008000000 */
[--C-:B0-----:R-:W-:Y:S02]  /*c740*/  IMAD.IADD R12, R14, 0x1, R10.reuse ;  /* 0x000000010e0c7824 */ /* 0x101fe400078e020a */
[----:B------:R-:W-:Y:S01]  /*c750*/  IMAD.IADD R8, R13, 0x1, R10 ;  /* 0x000000010d087824 */ /* 0x000fe200078e020a */
[----:B------:R-:W-:Y:S06]  /*c760*/  @!P1 BRA `(.L_x_883) ;  /* 0x0000000000549947 */ /* 0x000fec0003800000 */
[----:B------:R-:W-:Y:S01]  /*c770*/  IADD3 R21, R17, -UR22, R10 ;  /* 0x8000001611157c10 */ /* 0x000fe2000fffe00a */
        /* <DEDUP_REMOVED lines=11> */
.L_x_885:
[----:B------:R-:W-:-:S05]  /*c830*/  IMAD.U32 R136, RZ, RZ, UR20 ;  /* 0x00000014ff887e24 */ /* 0x000fca000f8e00ff */
[----:B------:R-:W-:-:S13]  /*c840*/  ISETP.NE.AND P1, PT, R136, 0x1, PT ;  /* 0x000000018800780c */ /* 0x000fda0003f25270 */
[----:B------:R-:W0:Y:S02]  /*c850*/  @P1 LDC.64 R10, c[0x0][0x9e8] ;  /* 0x00027a00ff0a1b82 */ /* 0x000e240000000a00 */
[----:B0-----:R-:W-:-:S05]  /*c860*/  @P1 IMAD.HI.U32 R10, R21, R10, RZ ;  /* 0x0000000a150a1227 */ /* 0x001fca00078e00ff */
[----:B------:R-:W-:-:S07]  /*c870*/  @P1 SHF.R.U32.HI R21, RZ, R11, R10 ;  /* 0x0000000bff151219 */ /* 0x000fce000001160a */
.L_x_886:
[----:B------:R-:W-:Y:S05]  /*c880*/  BSYNC B0 ;  /* 0x0000000000007941 */ /* 0x000fea0003800000 */
.L_x_884:
[----:B------:R-:W-:-:S05]  /*c890*/  IMAD R21, R21, R136, R5 ;  /* 0x0000008815157224 */ /* 0x000fca00078e0205 */
[----:B------:R-:W-:Y:S02]  /*c8a0*/  VIADDMNMX R12, R21, R136, R12, PT ;  /* 0x00000088150c7246 */ /* 0x000fe4000380010c */
[----:B------:R-:W-:-:S07]  /*c8b0*/  VIMNMX R8, R8, R21, !PT ;  /* 0x0000001508087248 */ /* 0x000fce0007fe0100 */
.L_x_883:
[C---:B------:R-:W-:Y:S02]  /*c8c0*/  ISETP.GE.AND P2, PT, R15.reuse, 0x2, PT ;  /* 0x000000020f00780c */ /* 0x040fe40003f46270 */
[C---:B------:R-:W-:Y:S02]  /*c8d0*/  ISETP.GE.AND P1, PT, R15.reuse, 0x9, PT ;  /* 0x000000090f00780c */ /* 0x040fe40003f26270 */
        /* <DEDUP_REMOVED lines=245> */
.L_x_889:
[----:B------:R-:W-:-:S05]  /*d830*/  IMAD.U32 R12, RZ, RZ, UR20 ;  /* 0x00000014ff0c7e24 */ /* 0x000fca000f8e00ff */
[----:B------:R-:W-:-:S13]  /*d840*/  ISETP.NE.AND P6, PT, R12, 0x1, PT ;  /* 0x000000010c00780c */ /* 0x000fda0003fc5270 */
[----:B------:R-:W0:Y:S02]  /*d850*/  @P6 LDC.64 R10, c[0x0][0x9e8] ;  /* 0x00027a00ff0a6b82 */ /* 0x000e240000000a00 */
[----:B0-----:R-:W-:-:S05]  /*d860*/  @P6 IMAD.HI.U32 R10, R8, R10, RZ ;  /* 0x0000000a080a6227 */ /* 0x001fca00078e00ff */
[----:B------:R-:W-:-:S07]  /*d870*/  @P6 SHF.R.U32.HI R8, RZ, R11, R10 ;  /* 0x0000000bff086219 */ /* 0x000fce000001160a */
.L_x_890:
[----:B------:R-:W-:Y:S05]  /*d880*/  BSYNC B0 ;  /* 0x0000000000007941 */ /* 0x000fea0003800000 */
.L_x_888:
[----:B------:R-:W-:-:S05]  /*d890*/  IMAD R5, R8, R12, R5 ;  /* 0x0000000c08057224 */ /* 0x000fca00078e0205 */
[----:B------:R-:W-:Y:S02]  /*d8a0*/  VIADDMNMX R14, R5, R12, R14, PT ;  /* 0x0000000c050e7246 */ /* 0x000fe4000380010e */
[----:B------:R-:W-:-:S07]  /*d8b0*/  VIMNMX R13, R13, R5, !PT ;  /* 0x000000050d0d7248 */ /* 0x000fce0007fe0100 */
.L_x_887:
[----:B------:R-:W-:Y:S01]  /*d8c0*/  ISETP.GT.AND P1, PT, R13, 0x20, !P1 ;  /* 0x000000200d00780c */ /* 0x000fe20004f24270 */
[----:B------:R-:W-:Y:S01]  /*d8d0*/  IMAD.U32 R10, RZ, RZ, UR42 ;  /* 0x0000002aff0a7e24 */ /* 0x000fe2000f8e00ff */
        /* <DEDUP_REMOVED lines=131> */
[----:B0-----:R-:W-:Y:S02]  /*e110*/  FMNMX.FTZ R5, R12, R5, !PT ;  /* 0x000000050c057209 */ /* 0x001fe40007810000 */
        /* <DEDUP_REMOVED lines=60> */
[C---:B------:R-:W-:Y:S02]  /*e4e0*/  ISETP.GT.AND P1, PT, R13.reuse, RZ, !P6 ;  /* 0x000000ff0d00720c */ /* 0x040fe40007724270 */
[----:B------:R-:W-:Y:S02]  /*e4f0*/  LOP3.LUT P6, RZ, R16, 0x8000000, RZ, 0xc0, !PT ;  /* 0x0800000010ff7812 */ /* 0x000fe400078cc0ff */
[----:B------:R-:W-:Y:S02]  /*e500*/  ISETP.LT.OR P1, PT, R14, 0x1, P1 ;  /* 0x000000010e00780c */ /* 0x000fe40000f21670 */
[----:B------:R-:W-:Y:S02]  /*e510*/  ISETP.GT.AND P2, PT, R13, 0x99, !P6 ;  /* 0x000000990d00780c */ /* 0x000fe40007744270 */
[----:B------:R-:W-:-:S02]  /*e520*/  FSEL R11, R122, -INF , !P1 ;  /* 0xff8000007a0b7808 */ /* 0x000fc40004800000 */
[----:B------:R-:W-:Y:S02]  /*e530*/  FSETP.NEU.FTZ.AND P1, PT, R5, -INF , PT ;  /* 0xff8000000500780b */ /* 0x000fe40003f3d000 */
[----:B------:R-:W-:Y:S02]  /*e540*/  FMNMX.FTZ R122, R11, R6, !PT ;  /* 0x000000060b7a7209 */ /* 0x000fe40007810000 */
[----:B------:R-:W-:Y:S02]  /*e550*/  FSEL R10, R10, RZ, P1 ;  /* 0x000000ff0a0a7208 */ /* 0x000fe40000800000 */
[----:B------:R-:W-:-:S03]  /*e560*/  ISETP.LT.OR P2, PT, R14, 0x9a, P2 ;  /* 0x0000009a0e00780c */ /* 0x000fc60001741670 */
[--C-:B------:R-:W-:Y:S01]  /*e570*/  FFMA.FTZ R15, R121, UR42, -R10.reuse ;  /* 0x0000002a790f7c23 */ /* 0x100fe2000801080a */
[----:B------:R-:W-:-:S01]  /*e580*/  FFMA.FTZ R121, R129, UR42, -R10 ;  /* 0x0000002a81797c23 */ /* 0x000fc2000801080a */
[----:B------:R-:W-:Y:S01]  /*e590*/  FMNMX.FTZ R129, R123, R122, !PT ;  /* 0x0000007a7b817209 */ /* 0x000fe20007810000 */
[----:B------:R-:W-:-:S01]  /*e5a0*/  FFMA.FTZ R13, R76, UR42, -R10 ;  /* 0x0000002a4c0d7c23 */ /* 0x000fc2000801080a */
[--C-:B------:R-:W-:Y:S01]  /*e5b0*/  FFMA.FTZ R14, R77, UR42, -R10.reuse ;  /* 0x0000002a4d0e7c23 */ /* 0x100fe2000801080a */
[----:B------:R-:W-:Y:S01]  /*e5c0*/  FSEL R71, R71, -INF , !P2 ;  /* 0xff80000047477808 */ /* 0x000fe20005000000 */
        /* <DEDUP_REMOVED lines=83> */
[----:B------:R-:W-:Y:S01]  /*eb00*/  FMNMX.FTZ R76, R70, R77, !PT ;  /* 0x0000004d464c7209 */ /* 0x000fe20007810000 */
[--C-:B------:R-:W-:Y:S01]  /*eb10*/  FFMA.FTZ R77, R81, UR42, -R10.reuse ;  /* 0x0000002a514d7c23 */ /* 0x100fe2000801080a */
[----:B------:R-:W-:-:S01]  /*eb20*/  FFMA.FTZ R81, R85, UR42, -R10 ;  /* 0x0000002a55517c23 */ /* 0x000fc2000801080a */
[----:B------:R-:W-:Y:S01]  /*eb30*/  IMAD.U32 R85, RZ, RZ, UR42 ;  /* 0x0000002aff557e24 */ /* 0x000fe2000f8e00ff */
[----:B------:R-:W-:Y:S01]  /*eb40*/  FMNMX.FTZ R122, R71, R76, !PT ;  /* 0x0000004c477a7209 */ /* 0x000fe20007810000 */
[----:B------:R-:W-:Y:S04]  /*eb50*/  MUFU.EX2 R113, R113 ;  /* 0x0000007100717308 */ /* 0x000fe80000000800 */
[----:B------:R-:W0:Y:S04]  /*eb60*/  SHFL.BFLY PT, R129, R122, 0x2, 0x1f ;  /* 0x0c401f007a817f89 */ /* 0x000e2800000e0000 */
[----:B------:R1:W-:Y:S08]  /*eb70*/  MUFU.EX2 R76, R124 ;  /* 0x0000007c004c7308 */ /* 0x0003f00000000800 */
[----:B------:R-:W-:Y:S08]  /*eb80*/  MUFU.EX2 R116, R116 ;  /* 0x0000007400747308 */ /* 0x000ff00000000800 */
[----:B------:R-:W-:Y:S01]  /*eb90*/  MUFU.EX2 R117, R117 ;  /* 0x0000007500757308 */ /* 0x000fe20000000800 */
[----:B0-----:R-:W-:-:S02]  /*eba0*/  FMNMX.FTZ R129, R122, R129, !PT ;  /* 0x000000817a817209 */ /* 0x001fc40007810000 */
[----:B------:R-:W-:-:S05]  /*ebb0*/  FSEL R122, R5, RZ, P1 ;  /* 0x000000ff057a7208 */ /* 0x000fca0000800000 */
[----:B------:R-:W-:Y:S01]  /*ebc0*/  MUFU.EX2 R88, R88 ;  /* 0x0000005800587308 */ /* 0x000fe20000000800 */
[----:B------:R-:W0:Y:S01]  /*ebd0*/  SHFL.BFLY PT, R84, R129, 0x1, 0x1f ;  /* 0x0c201f0081547f89 */ /* 0x000e2200000e0000 */
[----:B------:R-:W-:-:S04]  /*ebe0*/  FADD.FTZ R122, -R122, R7 ;  /* 0x000000077a7a7221 */ /* 0x000fc80000010100 */
[----:B------:R-:W-:Y:S02]  /*ebf0*/  FMUL.FTZ R7, R122, UR42 ;  /* 0x0000002a7a077c20 */ /* 0x000fe40008410000 */
[----:B------:R-:W-:Y:S08]  /*ec00*/  MUFU.EX2 R89, R89 ;  /* 0x0000005900597308 */ /* 0x000ff00000000800 */
[----:B------:R-:W2:Y:S08]  /*ec10*/  MUFU.EX2 R7, R7 ;  /* 0x0000000700077308 */ /* 0x000eb00000000800 */
[----:B------:R-:W-:Y:S01]  /*ec20*/  MUFU.EX2 R92, R92 ;  /* 0x0000005c005c7308 */ /* 0x000fe20000000800 */
[----:B0-----:R-:W-:-:S04]  /*ec30*/  FMNMX.FTZ R10, R129, R84, !PT ;  /* 0x00000054810a7209 */ /* 0x001fc80007810000 */
[C---:B------:R-:W-:Y:S01]  /*ec40*/  FSETP.NEU.FTZ.AND P1, PT, R10.reuse, -INF , PT ;  /* 0xff8000000a00780b */ /* 0x040fe20003f3d000 */
[----:B------:R-:W-:-:S02]  /*ec50*/  FFMA.FTZ R84, R10, R85, -8 ;  /* 0xc10000000a547423 */ /* 0x000fc40000010055 */
[----:B------:R-:W-:Y:S01]  /*ec60*/  MUFU.EX2 R93, R93 ;  /* 0x0000005d005d7308 */ /* 0x000fe20000000800 */
[----:B------:R-:W-:Y:S02]  /*ec70*/  FSEL R129, R10, RZ, P1 ;  /* 0x000000ff0a817208 */ /* 0x000fe40000800000 */
[----:B------:R-:W-:-:S03]  /*ec80*/  FSEL R84, R84, RZ, P1 ;  /* 0x000000ff54547208 */ /* 0x000fc60000800000 */
[----:B------:R-:W-:Y:S02]  /*ec90*/  FADD.FTZ R129, -R129, R6 ;  /* 0x0000000681817221 */ /* 0x000fe40000010100 */
[----:B------:R-:W-:-:S01]  /*eca0*/  FFMA.FTZ R11, R11, UR42, -R84 ;  /* 0x0000002a0b0b7c23 */ /* 0x000fc20008010854 */
[--C-:B------:R-:W-:Y:S01]  /*ecb0*/  FFMA.FTZ R122, R123, UR42, -R84.reuse ;  /* 0x0000002a7b7a7c23 */ /* 0x100fe20008010854 */
[----:B------:R-:W-:Y:S01]  /*ecc0*/  FMUL.FTZ R6, R129, UR42 ;  /* 0x0000002a81067c20 */ /* 0x000fe20008410000 */
[--C-:B------:R-:W-:Y:S01]  /*ecd0*/  FFMA.FTZ R85, R126, UR42, -R84.reuse ;  /* 0x0000002a7e557c23 */ /* 0x100fe20008010854 */
[----:B-1----:R-:W-:-:S01]  /*ece0*/  FFMA.FTZ R124, R127, UR42, -R84 ;  /* 0x0000002a7f7c7c23 */ /* 0x002fc20008010854 */
[--C-:B------:R-:W-:Y:S01]  /*ecf0*/  FFMA.FTZ R123, R130, UR42, -R84.reuse ;  /* 0x0000002a827b7c23 */ /* 0x100fe20008010854 */
[----:B------:R-:W-:Y:S01]  /*ed00*/  MUFU.EX2 R11, R11 ;  /* 0x0000000b000b7308 */ /* 0x000fe20000000800 */
[----:B------:R-:W-:-:S01]  /*ed10*/  FFMA.FTZ R126, R131, UR42, -R84 ;  /* 0x0000002a837e7c23 */ /* 0x000fc20008010854 */
[----:B--2---:R-:W-:Y:S01]  /*ed20*/  FFMA.FTZ R130, R7, R3, R8 ;  /* 0x0000000307827223 */ /* 0x004fe20000010008 */
[----:B------:R-:W-:-:S01]  /*ed30*/  FFMA.FTZ R127, R134, UR42, -R84 ;  /* 0x0000002a867f7c23 */ /* 0x000fc20008010854 */
[--C-:B------:R-:W-:Y:S01]  /*ed40*/  FFMA.FTZ R128, R135, UR42, -R84.reuse ;  /* 0x0000002a87807c23 */ /* 0x100fe20008010854 */
[----:B------:R-:W-:-:S01]  /*ed50*/  FFMA.FTZ R106, R106, UR42, -R84 ;  /* 0x0000002a6a6a7c23 */ /* 0x000fc20008010854 */
[----:B------:R-:W-:Y:S01]  /*ed60*/  FADD.FTZ R129, R15, R130 ;  /* 0x000000820f817221 */ /* 0x000fe20000010000 */
[----:B------:R-:W-:-:S01]  /*ed70*/  FFMA.FTZ R107, R107, UR42, -R84 ;  /* 0x0000002a6b6b7c23 */ /* 0x000fc20008010854 */
[----:B------:R-:W0:Y:S01]  /*ed80*/  MUFU.EX2 R6, R6 ;  /* 0x0000000600067308 */ /* 0x000e220000000800 */
[----:B------:R-:W-:-:S01]  /*ed90*/  FFMA.FTZ R110, R110, UR42, -R84 ;  /* 0x0000002a6e6e7c23 */ /* 0x000fc20008010854 */
[----:B------:R-:W-:Y:S01]  /*eda0*/  FADD.FTZ R130, R12, R129 ;  /* 0x000000810c827221 */ /* 0x000fe20000010000 */
[----:B------:R-:W-:-:S01]  /*edb0*/  FFMA.FTZ R111, R111, UR42, -R84 ;  /* 0x0000002a6f6f7c23 */ /* 0x000fc20008010854 */
[--C-:B------:R-:W-:Y:S01]  /*edc0*/  FFMA.FTZ R114, R114, UR42, -R84.reuse ;  /* 0x0000002a72727c23 */ /* 0x100fe20008010854 */
[----:B------:R-:W-:-:S01]  /*edd0*/  FFMA.FTZ R115, R115, UR42, -R84 ;  /* 0x0000002a73737c23 */ /* 0x000fc20008010854 */
[----:B------:R-:W-:Y:S01]  /*ede0*/  FADD.FTZ R129, R21, R130 ;  /* 0x0000008215817221 */ /* 0x000fe20000010000 */
[----:B------:R-:W-:-:S01]  /*edf0*/  FFMA.FTZ R118, R118, UR42, -R84 ;  /* 0x0000002a76767c23 */ /* 0x000fc20008010854 */
[----:B------:R-:W1:Y:S01]  /*ee00*/  MUFU.EX2 R122, R122 ;  /* 0x0000007a007a7308 */ /* 0x000e620000000800 */
[----:B------:R-:W-:-:S01]  /*ee10*/  FFMA.FTZ R119, R119, UR42, -R84 ;  /* 0x0000002a77777c23 */ /* 0x000fc20008010854 */
[----:B------:R-:W-:Y:S01]  /*ee20*/  FADD.FTZ R130, R20, R129 ;  /* 0x0000008114827221 */ /* 0x000fe20000010000 */
[----:B------:R-:W-:-:S01]  /*ee30*/  FFMA.FTZ R90, R90, UR42, -R84 ;  /* 0x0000002a5a5a7c23 */ /* 0x000fc20008010854 */
[--C-:B------:R-:W-:Y:S01]  /*ee40*/  FFMA.FTZ R91, R91, UR42, -R84.reuse ;  /* 0x0000002a5b5b7c23 */ /* 0x100fe20008010854 */
[----:B------:R-:W-:-:S01]  /*ee50*/  FFMA.FTZ R94, R94, UR42, -R84 ;  /* 0x0000002a5e5e7c23 */ /* 0x000fc20008010854 */
[----:B------:R-:W-:Y:S01]  /*ee60*/  FADD.FTZ R129, R121, R130 ;  /* 0x0000008279817221 */ /* 0x000fe20000010000 */
[----:B------:R-:W-:-:S01]  /*ee70*/  FFMA.FTZ R95, R95, UR42, -R84 ;  /* 0x0000002a5f5f7c23 */ /* 0x000fc20008010854 */
[----:B------:R-:W2:Y:S01]  /*ee80*/  MUFU.EX2 R85, R85 ;  /* 0x0000005500557308 */ /* 0x000ea20000000800 */
[----:B0-----:R-:W-:-:S01]  /*ee90*/  FFMA.FTZ R3, R6, R0, R11 ;  /* 0x0000000006037223 */ /* 0x001fc2000001000b */
[----:B------:R-:W-:Y:S01]  /*eea0*/  FADD.FTZ R130, R120, R129 ;  /* 0x0000008178827221 */ /* 0x000fe20000010000 */
[----:B------:R-:W-:-:S01]  /*eeb0*/  FFMA.FTZ R98, R98, UR42, -R84 ;  /* 0x0000002a62627c23 */ /* 0x000fc20008010854 */
[--C-:B------:R-:W-:Y:S01]  /*eec0*/  FFMA.FTZ R99, R99, UR42, -R84.reuse ;  /* 0x0000002a63637c23 */ /* 0x100fe20008010854 */
        /* <DEDUP_REMOVED lines=24> */
[----:B------:R-:W-:-:S03]  /*f050*/  FFMA.FTZ R71, R71, UR42, -R84 ;  /* 0x0000002a47477c23 */ /* 0x000fc60008010854 */
        /* <DEDUP_REMOVED lines=31> */
[----:B------:R-:W-:-:S06]  /*f250*/  FADD.FTZ R3, R93, R0 ;  /* 0x000000005d037221 */ /* 0x000fcc0000010000 */
        /* <DEDUP_REMOVED lines=44> */
[----:B------:R-:W-:-:S06]  /*f520*/  FADD.FTZ R0, R76, R129 ;  /* 0x000000814c007221 */ /* 0x000fcc0000010000 */
        /* <DEDUP_REMOVED lines=46> */
.L_x_891:
        /* <DEDUP_REMOVED lines=82> */
.L_x_873:
[----:B------:R-:W-:Y:S06]  /*fd30*/  BAR.ARV 0x8, 0x200 ;  /* 0x0208000000007b1d */ /* 0x000fec0000002000 */
[----:B------:R-:W-:Y:S05]  /*fd40*/  @!P0 BRA `(.L_x_893) ;  /* 0x0000000000048947 */ /* 0x000fea0003800000 */
[----:B------:R-:W-:Y:S01]  /*fd50*/  BPT.TRAP 0x1 ;  /* 0x000000040000795c */ /* 0x000fe20000300000 */
.L_x_893:
[----:B------:R-:W-:Y:S01]  /*fd60*/  ULEA UR14, UR37, UR45, 0x3 ;  /* 0x0000002d250e7291 */ /* 0x000fe2000f8e183f */
[----:B------:R-:W-:-:S05]  /*fd70*/  IMAD.U32 R4, RZ, RZ, UR36 ;  /* 0x00000024ff047e24 */ /* 0x000fca000f8e00ff */
[----:B------:R-:W-:-:S04]  /*fd80*/  SHF.L.U32 R4, R4, 0x1f, RZ ;  /* 0x0000001f04047819 */ /* 0x000fc800000006ff */
[----:B------:R0:W1:Y:S01]  /*fd90*/  SYNCS.PHASECHK.TRANS64.TRYWAIT P1, [UR14+0x13250], R4 ;  /* 0x01325004ff0075a7 */ /* 0x000062000802014e */
[----:B------:R-:W-:Y:S05]  /*fda0*/  @!P0 BRA `(.L_x_894) ;  /* 0x0000000000048947 */ /* 0x000fea0003800000 */
[----:B------:R-:W-:Y:S01]  /*fdb0*/  BPT.TRAP 0x1 ;  /* 0x000000040000795c */ /* 0x000fe20000300000 */
.L_x_894:
[----:B-1----:R-:W-:Y:S05]  /*fdc0*/  @P1 BRA `(.L_x_895) ;  /* 0x0000000000081947 */ /* 0x002fea0003800000 */
[----:B------:R-:W1:Y:S02]  /*fdd0*/  SYNCS.PHASECHK.TRANS64.TRYWAIT P1, [UR14+0x13250], R4 ;  /* 0x01325004ff0075a7 */ /* 0x000e64000802014e */
[----:B-1----:R-:W-:Y:S05]  /*fde0*/  @!P1 BRA `(.L_x_896) ;  /* 0x0000007400a49947 */ /* 0x002fea0003800000 */
.L_x_895:
[----:B------:R-:W-:Y:S01]  /*fdf0*/  ULDC.64 UR4, c[0x0][0x9a0] ;  /* 0x0002680000047ab9 */ /* 0x000fe20000000a00 */
[----:B------:R-:W-:Y:S01]  /*fe00*/  UIADD3 UR45, UR45, 0x1000, URZ ;  /* 0x000010002d2d7890 */ /* 0x000fe2000fffe03f */
[----:B------:R-:W-:Y:S01]  /*fe10*/  WARPGROUP.ARRIVE ;  /* 0x00000000000079c5 */ /* 0x000fe20000000000 */
[----:B------:R-:W-:Y:S01]  /*fe20*/  UISETP.NE.U32.AND UP0, UPT, UR4, URZ, UPT ;  /* 0x0000003f0400728c */ /* 0x000fe2000bf05070 */
[----:B01----:R-:W-:Y:S01]  /*fe30*/  IMAD.MOV.U32 R4, RZ, RZ, 0x3f800000 ;  /* 0x3f800000ff047424 */ /* 0x003fe200078e00ff */
[----:B------:R-:W-:Y:S02]  /*fe40*/  USHF.R.U32.HI UR45, URZ, 0x4, UR45 ;  /* 0x000000043f2d7899 */ /* 0x000fe4000801162d */
[----:B------:R-:W-:Y:S02]  /*fe50*/  UISETP.NE.AND.EX UP0, UPT, UR5, URZ, UPT, UP0 ;  /* 0x0000003f0500728c */ /* 0x000fe4000bf05300 */
[----:B------:R-:W-:-:S04]  /*fe60*/  ULOP3.LUT UR45, UR45, 0x3fff, URZ, 0xc0, !UPT ;  /* 0x00003fff2d2d7892 */ /* 0x000fc8000f8ec03f */
[----:B------:R-:W-:Y:S01]  /*fe70*/  ULOP3.LUT UR45, UR45, 0x10000, URZ, 0xfc, !UPT ;  /* 0x000100002d2d7892 */ /* 0x000fe2000f8efc3f */
[----:B------:R-:W-:-:S04]  /*fe80*/  PLOP3.LUT P1, PT, PT, PT, UP0, 0x80, 0x0 ;  /* 0x000000000000781c */ /* 0x000fc80003f2f008 */
[----:B------:R-:W-:Y:S01]  /*fe90*/  @UP0 USHF.R.S32.HI UR8, URZ, 0x1f, UR39 ;  /* 0x0000001f3f080899 */ /* 0x000fe20008011427 */
[----:B------:R-:W-:Y:S01]  /*fea0*/  @UP0 ULDC.64 UR10, c[0x0][0x9c8] ;  /* 0x00027200000a0ab9 */ /* 0x000fe20000000a00 */
[----:B------:R-:W-:Y:S02]  /*feb0*/  @UP0 USHF.R.S32.HI UR9, URZ, 0x1f, UR40 ;  /* 0x0000001f3f090899 */ /* 0x000fe40008011428 */
[----:B------:R-:W-:Y:S02]  /*fec0*/  @UP0 UIMAD UR8, UR8, UR10, URZ ;  /* 0x0000000a080802a4 */ /* 0x000fe4000f8e023f */
[----:B------:R-:W-:Y:S02]  /*fed0*/  @UP0 UIMAD.WIDE.U32 UR6, UR39, UR10, URZ ;  /* 0x0000000a270602a5 */ /* 0x000fe4000f8e003f */
[----:B------:R-:W-:Y:S02]  /*fee0*/  UIMAD UR10, UR37, 0x280, UR45 ;  /* 0x00000280250a78a4 */ /* 0x000fe4000f8e022d */
[----:B------:R-:W-:Y:S01]  /*fef0*/  @UP0 UIMAD UR8, UR39, UR11, UR8 ;  /* 0x0000000b270802a4 */ /* 0x000fe2000f8e0208 */
[----:B------:R-:W-:-:S02]  /*ff00*/  @UP0 ULDC.64 UR12, c[0x0][0x9d0] ;  /* 0x00027400000c0ab9 */ /* 0x000fc40000000a00 */
[----:B------:R-:W-:Y:S01]  /*ff10*/  UMOV UR11, 0xc0000010 ;  /* 0xc0000010000b7882 */ /* 0x000fe20000000000 */
[----:B------:R-:W-:Y:S02]  /*ff20*/  @UP0 UIMAD UR9, UR9, UR12, URZ ;  /* 0x0000000c090902a4 */ /* 0x000fe4000f8e023f */
[----:B------:R-:W-:-:S07]  /*ff30*/  @UP0 UIADD3 UR7, UR7, UR8, URZ ;  /* 0x0000000807070290 */ /* 0x000fce000fffe03f */
[----:B------:R-:W-:Y:S01]  /*ff40*/  QGMMA.64x64x32.F32.E4M3.E4M3 R24, R152, gdesc[UR8], R24, gsb0 ;  /* 0x00e0000898187df3 */ /* 0x000fe20008000818 */
[----:B------:R-:W-:Y:S02]  /*ff50*/  @UP0 UIMAD UR9, UR40, UR13, UR9 ;  /* 0x0000000d280902a4 */ /* 0x000fe4000f8e0209 */
        /* <DEDUP_REMOVED lines=22> */
[----:B------:R-:W1:Y:S04]  /*100c0*/  SHFL.BFLY PT, R8, R3, 0x2, 0x1f ;  /* 0x0c401f0003087f89 */ /* 0x000e6800000e0000 */
[----:B------:R-:W3:Y:S01]  /*100d0*/  SHFL.BFLY PT, R9, R0, 0x2, 0x1f ;  /* 0x0c401f0000097f89 */ /* 0x000ee200000e0000 */
[----:B------:R-:W-:Y:S02]  /*100e0*/  WARPGROUP.DEPBAR.LE gsb0, 0x0 ;  /* 0x00008000000079c5 */ /* 0x000fe40000010000 */
[----:B------:R-:W-:-:S06]  /*100f0*/  WARPGROUP.ARRIVE ;  /* 0x00000000000079c5 */ /* 0x000fcc0000000000 */
[----:B------:R-:W-:Y:S01]  /*10100*/  QGMMA.64x64x32.F32.E4M3.E4M3 R24, R140, gdesc[UR4], R24, gsb0 ;  /* 0x00e000048c187df3 */ /* 0x000fe20008000818 */
[----:B-1----:R-:W-:-:S01]  /*10110*/  FADD.FTZ R8, R8, R3 ;  /* 0x0000000308087221 */ /* 0x002fc20000010000 */
[----:B------:R-:W-:Y:S01]  /*10120*/  UIADD3 UR10, UR10, 0x200, URZ ;  /* 0x000002000a0a7890 */ /* 0x000fe2000fffe03f */
[----:B---3--:R-:W-:-:S01]  /*10130*/  FADD.FTZ R9, R9, R0 ;  /* 0x0000000009097221 */ /* 0x008fc20000010000 */
[----:B------:R-:W-:Y:S02]  /*10140*/  UMOV UR11, 0xc0000010 ;  /* 0xc0000010000b7882 */ /* 0x000fe40000000000 */
[----:B0-----:R-:W0:Y:S04]  /*10150*/  SHFL.BFLY PT, R7, R8, 0x1, 0x1f ;  /* 0x0c201f0008077f89 */ /* 0x001e2800000e0000 */
        /* <DEDUP_REMOVED lines=33> */
.L_x_897:
        /* <DEDUP_REMOVED lines=42> */
.L_x_819:
[----:B------:R-:W0:Y:S01]  /*10610*/  S2R R7, SR_CgaCtaId ;  /* 0x0000000000077919 */ /* 0x000e220000008800 */
[----:B------:R-:W-:Y:S01]  /*10620*/  MOV R4, 0x400 ;  /* 0x0000040000047802 */ /* 0x000fe20000000f00 */
[----:B------:R-:W-:Y:S01]  /*10630*/  BSSY B0, `(.L_x_898) ;  /* 0x0000182000007945 */ /* 0x000fe20003800000 */
[----:B------:R-:W-:Y:S02]  /*10640*/  BAR.SYNC.DEFER_BLOCKING 0x5, 0x200 ;  /* 0x0148000000007b1d */ /* 0x000fe40000010000 */
[----:B0-----:R-:W-:-:S05]  /*10650*/  LEA R4, R7, R4, 0x18 ;  /* 0x0000000407047211 */ /* 0x001fca00078ec0ff */
[----:B------:R-:W0:Y:S02]  /*10660*/  LDS R6, [R4+0x132d0] ;  /* 0x0132d00004067984 */ /* 0x000e240000000800 */
[----:B0-----:R-:W-:Y:S01]  /*10670*/  R2UR UR4, R6 ;  /* 0x00000000060472ca */ /* 0x001fe200000e0000 */
[----:B------:R-:W-:Y:S06]  /*10680*/  BAR.ARV 0x4, 0x200 ;  /* 0x0108000000007b1d */ /* 0x000fec0000002000 */
[----:B------:R-:W-:Y:S08]  /*10690*/  @P0 BRA `(.L_x_899) ;  /* 0x00000010000c0947 */ /* 0x000ff00003800000 */
[----:B------:R-:W0:Y:S01]  /*106a0*/  S2R R27, SR_TID.X ;  /* 0x00000000001b7919 */ /* 0x000e220000002100 */
[----:B------:R-:W-:Y:S01]  /*106b0*/  ULDC.64 UR6, c[0x4][0x38] ;  /* 0x01000e0000067ab9 */ /* 0x000fe20000000a00 */
[----:B------:R-:W2:Y:S04]  /*106c0*/  LDL R35, [R1+0xc] ;  /* 0x00000c0001237983 */ /* 0x000ea80000100800 */
[----:B------:R-:W3:Y:S01]  /*106d0*/  LDL R41, [R1+0x8] ;  /* 0x0000080001297983 */ /* 0x000ee20000100800 */
[----:B------:R-:W-:Y:S01]  /*106e0*/  F2FP.BF16.F32.PACK_AB R54, R54, R5 ;  /* 0x000000053636723e */ /* 0x000fe200000010ff */
[----:B------:R-:W1:Y:S01]  /*106f0*/  S2R R33, SR_SWINHI ;  /* 0x0000000000217919 */ /* 0x000e620000002f00 */
[----:B------:R-:W4:Y:S01]  /*10700*/  LDC R5, c[0x0][0xbe8] ;  /* 0x0002fa00ff057b82 */ /* 0x000f220000000800 */
[----:B------:R-:W-:-:S02]  /*10710*/  F2FP.BF16.F32.PACK_AB R25, R30, R25 ;  /* 0x000000191e19723e */ /* 0x000fc400000010ff */
[----:B------:R-:W-:Y:S02]  /*10720*/  F2FP.BF16.F32.PACK_AB R26, R31, R26 ;  /* 0x0000001a1f1a723e */ /* 0x000fe400000010ff */
[----:B------:R-:W-:Y:S02]  /*10730*/  F2FP.BF16.F32.PACK_AB R21, R36, R21 ;  /* 0x000000152415723e */ /* 0x000fe400000010ff */
[----:B------:R-:W-:Y:S02]  /*10740*/  F2FP.BF16.F32.PACK_AB R9, R52, R9 ;  /* 0x000000093409723e */ /* 0x000fe400000010ff */
[----:B------:R-:W-:Y:S02]  /*10750*/  F2FP.BF16.F32.PACK_AB R10, R53, R10 ;  /* 0x0000000a350a723e */ /* 0x000fe400000010ff */
[----:B------:R-:W-:Y:S02]  /*10760*/  F2FP.BF16.F32.PACK_AB R46, R46, R11 ;  /* 0x0000000b2e2e723e */ /* 0x000fe400000010ff */
[----:B------:R-:W-:-:S02]  /*10770*/  F2FP.BF16.F32.PACK_AB R20, R39, R20 ;  /* 0x000000142714723e */ /* 0x000fc400000010ff */
[----:B------:R-:W-:Y:S01]  /*10780*/  F2FP.BF16.F32.PACK_AB R55, R55, R8 ;  /* 0x000000083737723e */ /* 0x000fe200000010ff */
[----:B------:R-:W-:Y:S01]  /*10790*/  USHF.R.S32.HI UR12, URZ, 0x1f, UR40 ;  /* 0x0000001f3f0c7899 */ /* 0x000fe20008011428 */
[----:B------:R-:W-:Y:S01]  /*107a0*/  F2FP.BF16.F32.PACK_AB R24, R37, R24 ;  /* 0x000000182518723e */ /* 0x000fe200000010ff */
[----:B------:R-:W-:Y:S01]  /*107b0*/  ULDC.64 UR8, c[0x0][0xb90] ;  /* 0x0002e40000087ab9 */ /* 0x000fe20000000a00 */
[----:B0-----:R-:W-:Y:S01]  /*107c0*/  IMAD.SHL.U32 R6, R27, 0x4, RZ ;  /* 0x000000041b067824 */ /* 0x001fe200078e00ff */
[----:B------:R-:W-:Y:S02]  /*107d0*/  F2FP.BF16.F32.PACK_AB R13, R44, R13 ;  /* 0x0000000d2c0d723e */ /* 0x000fe400000010ff */
[----:B------:R-:W-:Y:S02]  /*107e0*/  F2FP.BF16.F32.PACK_AB R14, R45, R14 ;  /* 0x0000000e2d0e723e */ /* 0x000fe400000010ff */
[----:B------:R-:W-:Y:S02]  /*107f0*/  F2FP.BF16.F32.PACK_AB R15, R38, R15 ;  /* 0x0000000f260f723e */ /* 0x000fe400000010ff */
[----:B------:R-:W-:Y:S01]  /*10800*/  F2FP.BF16.F32.PACK_AB R47, R47, R12 ;  /* 0x0000000c2f2f723e */ /* 0x000fe200000010ff */
[----:B------:R-:W-:Y:S01]  /*10810*/  USHF.R.S32.HI UR13, URZ, 0x1f, UR39 ;  /* 0x0000001f3f0d7899 */ /* 0x000fe20008011427 */
[----:B------:R-:W-:Y:S01]  /*10820*/  LOP3.LUT R6, R6, 0xc, RZ, 0xc0, !PT ;  /* 0x0000000c06067812 */ /* 0x000fe200078ec0ff */
[----:B------:R-:W-:Y:S01]  /*10830*/  ULDC.64 UR10, c[0x0][0xb98] ;  /* 0x0002e600000a7ab9 */ /* 0x000fe20000000a00 */
[----:B------:R-:W-:Y:S02]  /*10840*/  BAR.SYNC.DEFER_BLOCKING 0x1, 0x180 ;  /* 0x0046000000007b1d */ /* 0x000fe40000010000 */
[----:B------:R-:W-:-:S05]  /*10850*/  IADD3 R6, P0, R6, UR6, RZ ;  /* 0x0000000606067c10 */ /* 0x000fca000ff1e0ff */
[----:B------:R-:W-:-:S05]  /*10860*/  IMAD.X R7, RZ, RZ, UR7, P0 ;  /* 0x00000007ff077e24 */ /* 0x000fca00080e06ff */
[----:B------:R0:W3:Y:S01]  /*10870*/  LDG.E.CONSTANT R17, desc[UR48][R6.64] ;  /* 0x0000003006117981 */ /* 0x0000e2000c1e9900 */
[----:B----4-:R-:W-:Y:S02]  /*10880*/  ISETP.NE.AND P2, PT, R5, 0x1, PT ;  /* 0x000000010500780c */ /* 0x010fe40003f45270 */
[----:B------:R-:W-:Y:S02]  /*10890*/  F2FP.BF16.F32.PACK_AB R28, R28, R57 ;  /* 0x000000391c1c723e */ /* 0x000fe400000010ff */
[----:B------:R-:W-:Y:S02]  /*108a0*/  F2FP.BF16.F32.PACK_AB R29, R29, R56 ;  /* 0x000000381d1d723e */ /* 0x000fe400000010ff */
[----:B0-----:R-:W-:-:S04]  /*108b0*/  LOP3.LUT P0, R6, R27, 0x3, RZ, 0xc0, !PT ;  /* 0x000000031b067812 */ /* 0x001fc8000780c0ff */
[----:B------:R-:W-:-:S03]  /*108c0*/  ISETP.EQ.OR P0, PT, R6, 0x3, !P0 ;  /* 0x000000030600780c */ /* 0x000fc60004702670 */
[----:B------:R-:W0:Y:S01]  /*108d0*/  @P2 LDC R42, c[0x0][0xbf0] ;  /* 0x0002fc00ff2a2b82 */ /* 0x000e220000000800 */
[----:B------:R-:W-:Y:S02]  /*108e0*/  MOV R6, R4 ;  /* 0x0000000400067202 */ /* 0x000fe40000000f00 */
[----:B-1----:R-:W-:Y:S02]  /*108f0*/  MOV R7, R33 ;  /* 0x0000002100077202 */ /* 0x002fe40000000f00 */
[----:B------:R-:W-:Y:S02]  /*10900*/  SEL R36, R25, R26, P0 ;  /* 0x0000001a19247207 */ /* 0x000fe40000000000 */
[----:B------:R-:W-:Y:S02]  /*10910*/  SEL R25, R26, R25, P0 ;  /* 0x000000191a197207 */ /* 0x000fe40000000000 */
[----:B------:R-:W-:Y:S01]  /*10920*/  SEL R34, R9, R10, P0 ;  /* 0x0000000a09227207 */ /* 0x000fe20000000000 */
[----:B------:R-:W1:Y:S01]  /*10930*/  @P2 LDC R26, c[0x0][0xbec] ;  /* 0x0002fb00ff1a2b82 */ /* 0x000e620000000800 */
[----:B------:R-:W-:Y:S01]  /*10940*/  SEL R31, R10, R9, P0 ;  /* 0x000000090a1f7207 */ /* 0x000fe20000000000 */
[----:B------:R-:W-:Y:S01]  /*10950*/  IMAD R9, R156, 0x40, R23 ;  /* 0x000000409c097824 */ /* 0x000fe200078e0217 */
[----:B------:R-:W-:Y:S01]  /*10960*/  SEL R32, R21, R24, P0 ;  /* 0x0000001815207207 */ /* 0x000fe20000000000 */
[----:B------:R-:W-:Y:S01]  /*10970*/  UIMAD UR5, UR12, UR8, URZ ;  /* 0x000000080c0572a4 */ /* 0x000fe2000f8e023f */
[----:B------:R-:W-:-:S02]  /*10980*/  SEL R21, R24, R21, P0 ;  /* 0x0000001518157207 */ /* 0x000fc40000000000 */
[----:B------:R-:W-:Y:S02]  /*10990*/  SEL R24, R13, R14, P0 ;  /* 0x0000000e0d187207 */ /* 0x000fe40000000000 */
[----:B------:R-:W-:Y:S01]  /*109a0*/  SEL R27, R14, R13, P0 ;  /* 0x0000000d0e1b7207 */ /* 0x000fe20000000000 */
[----:B------:R-:W-:Y:S01]  /*109b0*/  UIMAD.WIDE.U32 UR6, UR40, UR8, URZ ;  /* 0x00000008280672a5 */ /* 0x000fe2000f8e003f */
[----:B------:R-:W-:Y:S01]  /*109c0*/  SEL R38, R15, R20, P0 ;  /* 0x000000140f267207 */ /* 0x000fe20000000000 */
[----:B------:R-:W-:Y:S01]  /*109d0*/  UIMAD UR5, UR40, UR9, UR5 ;  /* 0x00000009280572a4 */ /* 0x000fe2000f8e0205 */
[----:B------:R-:W-:Y:S01]  /*109e0*/  SEL R33, R20, R15, P0 ;  /* 0x0000000f14217207 */ /* 0x000fe20000000000 */
[----:B------:R-:W-:Y:S01]  /*109f0*/  UIMAD UR8, UR13, UR10, URZ ;  /* 0x0000000a0d0872a4 */ /* 0x000fe2000f8e023f */
[----:B------:R-:W-:Y:S01]  /*10a00*/  SEL R30, R28, R29, P0 ;  /* 0x0000001d1c1e7207 */ /* 0x000fe20000000000 */
[----:B------:R-:W-:Y:S01]  /*10a10*/  UIADD3 UR7, UR7, UR5, URZ ;  /* 0x0000000507077290 */ /* 0x000fe2000fffe03f */
[----:B------:R-:W-:Y:S01]  /*10a20*/  SEL R29, R29, R28, P0 ;  /* 0x0000001c1d1d7207 */ /* 0x000fe20000000000 */
[----:B------:R-:W-:Y:S01]  /*10a30*/  UIMAD UR8, UR39, UR11, UR8 ;  /* 0x0000000b270872a4 */ /* 0x000fe2000f8e0208 */
[----:B------:R-:W-:Y:S01]  /*10a40*/  SEL R40, R46, R47, P0 ;  /* 0x0000002f2e287207 */ /* 0x000fe20000000000 */
[----:B------:R-:W-:Y:S01]  /*10a50*/  UIMAD.WIDE.U32 UR6, UR39, UR10, UR6 ;  /* 0x0000000a270672a5 */ /* 0x000fe2000f8e0006 */
[----:B------:R-:W-:Y:S01]  /*10a60*/  SEL R44, R54, R55, P0 ;  /* 0x00000037362c7207 */ /* 0x000fe20000000000 */
[----:B------:R-:W-:Y:S01]  /*10a70*/  ULDC UR5, c[0x0][0xa88] ;  /* 0x0002a20000057ab9 */ /* 0x000fe20000000800 */
[----:B------:R-:W-:Y:S01]  /*10a80*/  SEL R47, R47, R46, P0 ;  /* 0x0000002e2f2f7207 */ /* 0x000fe20000000000 */
[----:B------:R-:W-:Y:S01]  /*10a90*/  ULDC.64 UR10, c[0x0][0xaf0] ;  /* 0x0002bc00000a7ab9 */ /* 0x000fe20000000a00 */
[----:B------:R-:W-:Y:S01]  /*10aa0*/  SEL R55, R55, R54, P0 ;  /* 0x0000003637377207 */ /* 0x000fe20000000000 */
[----:B--2---:R-:W-:-:S03]  /*10ab0*/  IMAD.WIDE R10, R35, 0x2, R6 ;  /* 0x00000002230a7825 */ /* 0x004fc600078e0206 */
[C---:B------:R-:W-:Y:S01]  /*10ac0*/  IADD3 R39, P4, R10.reuse, 0x20, RZ ;  /* 0x000000200a277810 */ /* 0x040fe20007f9e0ff */
[----:B------:R-:W-:Y:S01]  /*10ad0*/  IMAD.WIDE R6, R9, 0x2, R6 ;  /* 0x0000000209067825 */ /* 0x000fe200078e0206 */
[C---:B------:R-:W-:Y:S02]  /*10ae0*/  LOP3.LUT R9, R10.reuse, 0x380, RZ, 0xc0, !PT ;  /* 0x000003800a097812 */ /* 0x040fe400078ec0ff */
[----:B------:R-:W-:Y:S02]  /*10af0*/  LOP3.LUT R8, R39, 0x380, RZ, 0xc0, !PT ;  /* 0x0000038027087812 */ /* 0x000fe400078ec0ff */
[----:B------:R-:W-:Y:S02]  /*10b00*/  IADD3 R37, P1, R10, 0x60, RZ ;  /* 0x000000600a257810 */ /* 0x000fe40007f3e0ff */
[----:B------:R-:W-:Y:S02]  /*10b10*/  SHF.R.U64 R9, R9, 0x3, RZ ;  /* 0x0000000309097819 */ /* 0x000fe400000012ff */
[----:B------:R-:W-:-:S02]  /*10b20*/  SHF.R.U64 R8, R8, 0x3, RZ ;  /* 0x0000000308087819 */ /* 0x000fc400000012ff */
[----:B------:R-:W-:Y:S02]  /*10b30*/  IADD3 R35, P3, R10, 0x40, RZ ;  /* 0x000000400a237810 */ /* 0x000fe40007f7e0ff */
[----:B------:R-:W-:Y:S02]  /*10b40*/  LOP3.LUT R12, R37, 0x380, RZ, 0xc0, !PT ;  /* 0x00000380250c7812 */ /* 0x000fe400078ec0ff */
[----:B------:R-:W-:Y:S02]  /*10b50*/  LOP3.LUT R10, R9, R10, RZ, 0x3c, !PT ;  /* 0x0000000a090a7212 */ /* 0x000fe400078e3cff */
[----:B------:R-:W-:Y:S01]  /*10b60*/  LOP3.LUT R8, R8, R39, RZ, 0x3c, !PT ;  /* 0x0000002708087212 */ /* 0x000fe200078e3cff */
[----:B------:R-:W-:Y:S01]  /*10b70*/  VIADD R39, R19, UR41 ;  /* 0x0000002913277c36 */ /* 0x000fe20008000000 */
[----:B------:R-:W-:Y:S01]  /*10b80*/  LOP3.LUT R14, R35, 0x380, RZ, 0xc0, !PT ;  /* 0x00000380230e7812 */ /* 0x000fe200078ec0ff */
[--C-:B------:R-:W-:Y:S01]  /*10b90*/  IMAD.X R13, RZ, RZ, R11.reuse, P1 ;  /* 0x000000ffff0d7224 */ /* 0x100fe200008e060b */
[----:B------:R-:W-:Y:S01]  /*10ba0*/  SHF.R.U64 R12, R12, 0x3, RZ ;  /* 0x000000030c0c7819 */ /* 0x000fe200000012ff */
[--C-:B------:R-:W-:Y:S01]  /*10bb0*/  IMAD.X R15, RZ, RZ, R11.reuse, P3 ;  /* 0x000000ffff0f7224 */ /* 0x100fe200018e060b */
[----:B------:R-:W-:Y:S01]  /*10bc0*/  MOV R48, R10 ;  /* 0x0000000a00307202 */ /* 0x000fe20000000f00 */
[----:B------:R-:W-:Y:S01]  /*10bd0*/  IMAD.X R9, RZ, RZ, R11, P4 ;  /* 0x000000ffff097224 */ /* 0x000fe200020e060b */
[----:B------:R-:W-:Y:S01]  /*10be0*/  SHF.R.U64 R14, R14, 0x3, RZ ;  /* 0x000000030e0e7819 */ /* 0x000fe200000012ff */
[----:B-1----:R-:W-:Y:S01]  /*10bf0*/  @P2 IMAD.HI.U32 R11, R39, R26, RZ ;  /* 0x0000001a270b2227 */ /* 0x002fe200078e00ff */
[----:B------:R-:W-:-:S02]  /*10c00*/  LOP3.LUT R12, R12, R37, RZ, 0x3c, !PT ;  /* 0x000000250c0c7212 */ /* 0x000fc400078e3cff */
[----:B------:R-:W-:Y:S01]  /*10c10*/  IADD3 R37, P4, R6, 0x1800, RZ ;  /* 0x0000180006257810 */ /* 0x000fe20007f9e0ff */
[----:B------:R-:W-:Y:S01]  /*10c20*/  IMAD.MOV.U32 R10, RZ, RZ, R39 ;  /* 0x000000ffff0a7224 */ /* 0x000fe200078e0027 */
[----:B------:R-:W-:Y:S02]  /*10c30*/  LOP3.LUT R14, R14, R35, RZ, 0x3c, !PT ;  /* 0x000000230e0e7212 */ /* 0x000fe400078e3cff */
[----:B------:R-:W-:Y:S02]  /*10c40*/  IADD3 R35, P3, R6, 0x3000, RZ ;  /* 0x0000300006237810 */ /* 0x000fe40007f7e0ff */
[----:B0-----:R-:W-:Y:S02]  /*10c50*/  @P2 SHF.R.U32.HI R10, RZ, R42, R11 ;  /* 0x0000002aff0a2219 */ /* 0x001fe4000001160b */
[----:B------:R-:W-:Y:S01]  /*10c60*/  LOP3.LUT R28, R37, 0x380, RZ, 0xc0, !PT ;  /* 0x00000380251c7812 */ /* 0x000fe200078ec0ff */
[----:B------:R-:W-:Y:S01]  /*10c70*/  IMAD.U32 R42, RZ, RZ, UR8 ;  /* 0x00000008ff2a7e24 */ /* 0x000fe2000f8e00ff */
[----:B------:R-:W-:Y:S01]  /*10c80*/  LOP3.LUT R20, R35, 0x380, RZ, 0xc0, !PT ;  /* 0x0000038023147812 */ /* 0x000fe200078ec0ff */
[----:B------:R-:W-:Y:S01]  /*10c90*/  ULDC.64 UR8, c[0x0][0xae8] ;  /* 0x0002ba0000087ab9 */ /* 0x000fe20000000a00 */
[----:B------:R-:W-:Y:S01]  /*10ca0*/  MOV R45, R14 ;  /* 0x0000000e002d7202 */ /* 0x000fe20000000f00 */
[----:B------:R-:W-:Y:S01]  /*10cb0*/  IMAD.MOV R14, RZ, RZ, -R10 ;  /* 0x000000ffff0e7224 */ /* 0x000fe200078e0a0a */
[----:B------:R-:W-:-:S02]  /*10cc0*/  MOV R43, R12 ;  /* 0x0000000c002b7202 */ /* 0x000fc40000000f00 */
[----:B------:R-:W-:Y:S02]  /*10cd0*/  SHF.R.S32.HI R11, RZ, 0x1f, R10 ;  /* 0x0000001fff0b7819 */ /* 0x000fe4000001140a */
[----:B------:R-:W-:Y:S02]  /*10ce0*/  IADD3 R10, P1, R10, UR6, RZ ;  /* 0x000000060a0a7c10 */ /* 0x000fe4000ff3e0ff */
[----:B---3--:R-:W-:Y:S02]  /*10cf0*/  LOP3.LUT R12, R17, 0x2, RZ, 0x3c, !PT ;  /* 0x00000002110c7812 */ /* 0x008fe400078e3cff */
[----:B------:R-:W-:Y:S02]  /*10d00*/  SHF.R.U64 R28, R28, 0x3, RZ ;  /* 0x000000031c1c7819 */ /* 0x000fe400000012ff */
[----:B------:R-:W-:Y:S01]  /*10d10*/  SHF.R.U64 R20, R20, 0x3, RZ ;  /* 0x0000000314147819 */ /* 0x000fe200000012ff */
[----:B------:R-:W-:Y:S01]  /*10d20*/  SHFL.IDX PT, R30, R30, R17, 0x1c1f ;  /* 0x001c1f111e1e7589 */ /* 0x000fe200000e0000 */
[----:B------:R-:W-:Y:S01]  /*10d30*/  IADD3.X R11, R11, UR7, R42, P1, !PT ;  /* 0x000000070b0b7c10 */ /* 0x000fe20008ffe42a */
[----:B------:R-:W-:Y:S01]  /*10d40*/  IMAD R13, R5, R14, R39 ;  /* 0x0000000e050d7224 */ /* 0x000fe200078e0227 */
[----:B------:R-:W-:Y:S01]  /*10d50*/  LOP3.LUT R28, R28, R37, RZ, 0x3c, !PT ;  /* 0x000000251c1c7212 */ /* 0x000fe200078e3cff */
[----:B------:R0:W-:Y:S01]  /*10d60*/  SHFL.IDX PT, R26, R24, R17, 0x1c1f ;  /* 0x001c1f11181a7589 */ /* 0x0001e200000e0000 */
[----:B------:R-:W-:Y:S01]  /*10d70*/  LOP3.LUT R20, R20, R35, RZ, 0x3c, !PT ;  /* 0x0000002314147212 */ /* 0x000fe200078e3cff */
[----:B------:R-:W-:-:S02]  /*10d80*/  ULDC.64 UR6, c[0x0][0xb88] ;  /* 0x0002e20000067ab9 */ /* 0x000fc40000000a00 */
[----:B------:R-:W-:Y:S04]  /*10d90*/  SHFL.IDX PT, R36, R36, R17, 0x1c1f ;  /* 0x001c1f1124247589 */ /* 0x000fe800000e0000 */
[----:B------:R-:W-:Y:S04]  /*10da0*/  SHFL.IDX PT, R15, R38, R17, 0x1c1f ;  /* 0x001c1f11260f7589 */ /* 0x000fe800000e0000 */
[----:B------:R-:W1:Y:S04]  /*10db0*/  SHFL.IDX PT, R29, R29, R12, 0x1c1f ;  /* 0x001c1f0c1d1d7589 */ /* 0x000e6800000e0000 */
[----:B------:R-:W2:Y:S04]  /*10dc0*/  SHFL.IDX PT, R27, R27, R12, 0x1c1f ;  /* 0x001c1f0c1b1b7589 */ /* 0x000ea800000e0000 */
[----:B------:R-:W3:Y:S04]  /*10dd0*/  SHFL.IDX PT, R25, R25, R12, 0x1c1f ;  /* 0x001c1f0c19197589 */ /* 0x000ee800000e0000 */
[----:B------:R-:W4:Y:S04]  /*10de0*/  SHFL.IDX PT, R42, R33, R12, 0x1c1f ;  /* 0x001c1f0c212a7589 */ /* 0x000f2800000e0000 */
[----:B------:R-:W-:Y:S04]  /*10df0*/  SHFL.IDX PT, R32, R32, R17, 0x1c1f ;  /* 0x001c1f1120207589 */ /* 0x000fe800000e0000 */
[----:B------:R-:W-:Y:S04]  /*10e00*/  SHFL.IDX PT, R37, R44, R17, 0x1c1f ;  /* 0x001c1f112c257589 */ /* 0x000fe800000e0000 */
[----:B------:R-:W4:Y:S01]  /*10e10*/  SHFL.IDX PT, R21, R21, R12, 0x1c1f ;  /* 0x001c1f0c15157589 */ /* 0x000f2200000e0000 */
[----:B------:R-:W-:-:S03]  /*10e20*/  SHF.R.S32.HI R14, RZ, 0x1f, R13 ;  /* 0x0000001fff0e7819 */ /* 0x000fc6000001140d */
[----:B------:R-:W-:Y:S04]  /*10e30*/  SHFL.IDX PT, R34, R34, R17, 0x1c1f ;  /* 0x001c1f1122227589 */ /* 0x000fe800000e0000 */
[----:B------:R1:W-:Y:S04]  /*10e40*/  SHFL.IDX PT, R35, R40, R17, 0x1c1f ;  /* 0x001c1f1128237589 */ /* 0x0003e800000e0000 */
[----:B------:R-:W4:Y:S04]  /*10e50*/  SHFL.IDX PT, R31, R31, R12, 0x1c1f ;  /* 0x001c1f0c1f1f7589 */ /* 0x000f2800000e0000 */
[----:B------:R2:W4:Y:S04]  /*10e60*/  SHFL.IDX PT, R44, R47, R12, 0x1c1f ;  /* 0x001c1f0c2f2c7589 */ /* 0x00052800000e0000 */
[----:B------:R4:W4:Y:S01]  /*10e70*/  SHFL.IDX PT, R46, R55, R12, 0x1c1f ;  /* 0x001c1f0c372e7589 */ /* 0x00092200000e0000 */
[----:B------:R-:W-:-:S02]  /*10e80*/  IMAD R14, R14, UR6, RZ ;  /* 0x000000060e0e7c24 */ /* 0x000fc4000f8e02ff */
[----:B------:R-:W-:-:S04]  /*10e90*/  IMAD.WIDE.U32 R10, R13, UR6, R10 ;  /* 0x000000060d0a7c25 */ /* 0x000fc8000f8e000a */
[----:B------:R-:W-:Y:S01]  /*10ea0*/  IMAD R13, R13, UR7, R14 ;  /* 0x000000070d0d7c24 */ /* 0x000fe2000f8e020e */
[----:B------:R-:W-:Y:S01]  /*10eb0*/  ULDC.64 UR6, c[0x0][0xb50] ;  /* 0x0002d40000067ab9 */ /* 0x000fe20000000a00 */
[----:B0-----:R-:W-:Y:S01]  /*10ec0*/  VIADD R24, R41, UR41 ;  /* 0x0000002929187c36 */ /* 0x001fe20008000000 */
[----:B------:R-:W-:Y:S01]  /*10ed0*/  LOP3.LUT P1, RZ, R157, 0x3, RZ, 0xc0, !PT ;  /* 0x000000039dff7812 */ /* 0x000fe2000782c0ff */
[----:B-1----:R-:W-:Y:S01]  /*10ee0*/  IMAD R17, R5, UR5, RZ ;  /* 0x0000000505117c24 */ /* 0x002fe2000f8e02ff */
[----:B------:R-:W-:Y:S01]  /*10ef0*/  LEA R33, P6, R10, UR6, 0x2 ;  /* 0x000000060a217c11 */ /* 0x000fe2000f8c10ff */
[----:B------:R-:W-:Y:S02]  /*10f00*/  IMAD.IADD R11, R11, 0x1, R13 ;  /* 0x000000010b0b7824 */ /* 0x000fe400078e020d */
[C---:B------:R-:W-:Y:S01]  /*10f10*/  VIADD R14, R24.reuse, 0x8 ;  /* 0x00000008180e7836 */ /* 0x040fe20000000000 */
[----:B--2---:R-:W-:Y:S02]  /*10f20*/  MOV R47, R8 ;  /* 0x00000008002f7202 */ /* 0x004fe40000000f00 */
[----:B------:R-:W-:-:S02]  /*10f30*/  ISETP.GE.OR P5, PT, R24, R17, P1 ;  /* 0x000000111800720c */ /* 0x000fc40000fa6670 */
[----:B------:R-:W-:Y:S02]  /*10f40*/  LEA.HI.X R49, R10, UR7, R11, 0x2, P6 ;  /* 0x000000070a317c11 */ /* 0x000fe4000b0f140b */
[----:B------:R-:W-:Y:S02]  /*10f50*/  ISETP.GE.OR P1, PT, R14, R17, P1 ;  /* 0x000000110e00720c */ /* 0x000fe40000f26670 */
[----:B------:R-:W-:Y:S02]  /*10f60*/  SEL R8, R30, R29, P0 ;  /* 0x0000001d1e087207 */ /* 0x000fe40000000000 */
[----:B------:R-:W-:Y:S02]  /*10f70*/  SEL R10, R29, R30, P0 ;  /* 0x0000001e1d0a7207 */ /* 0x000fe40000000000 */
[----:B------:R-:W-:Y:S02]  /*10f80*/  SEL R24, R26, R27, P0 ;  /* 0x0000001b1a187207 */ /* 0x000fe40000000000 */
[----:B---3--:R-:W-:-:S02]  /*10f90*/  SEL R9, R36, R25, P0 ;  /* 0x0000001924097207 */ /* 0x008fc40000000000 */
[----:B------:R-:W-:Y:S02]  /*10fa0*/  SEL R11, R25, R36, P0 ;  /* 0x00000024190b7207 */ /* 0x000fe40000000000 */
[----:B----4-:R-:W-:Y:S01]  /*10fb0*/  SEL R13, R15, R42, P0 ;  /* 0x0000002a0f0d7207 */ /* 0x010fe20000000000 */
[----:B------:R-:W-:Y:S01]  /*10fc0*/  SHFL.IDX PT, R38, R33, RZ, 0x1c1f ;  /* 0x001c1fff21267589 */ /* 0x000fe200000e0000 */
[----:B------:R-:W-:Y:S02]  /*10fd0*/  SEL R12, R32, R21, P0 ;  /* 0x00000015200c7207 */ /* 0x000fe40000000000 */
[----:B------:R-:W-:Y:S01]  /*10fe0*/  SEL R14, R21, R32, P0 ;  /* 0x00000020150e7207 */ /* 0x000fe20000000000 */
[----:B------:R0:W-:Y:S01]  /*10ff0*/  SHFL.IDX PT, R40, R33, 0x1, 0x1c1f ;  /* 0x003c1f0021287f89 */ /* 0x0001e200000e0000 */
[----:B------:R-:W-:Y:S02]  /*11000*/  SEL R26, R27, R26, P0 ;  /* 0x0000001a1b1a7207 */ /* 0x000fe40000000000 */
[----:B------:R-:W-:-:S02]  /*11010*/  SEL R15, R42, R15, P0 ;  /* 0x0000000f2a0f7207 */ /* 0x000fc40000000000 */
[----:B------:R-:W-:Y:S02]  /*11020*/  SEL R32, R34, R31, P0 ;  /* 0x0000001f22207207 */ /* 0x000fe40000000000 */
[----:B------:R-:W-:Y:S02]  /*11030*/  SEL R25, R35, R44, P0 ;  /* 0x0000002c23197207 */ /* 0x000fe40000000000 */
[----:B------:R-:W-:Y:S02]  /*11040*/  SEL R27, R44, R35, P0 ;  /* 0x000000232c1b7207 */ /* 0x000fe40000000000 */
[----:B------:R-:W-:Y:S02]  /*11050*/  SEL R34, R31, R34, P0 ;  /* 0x000000221f227207 */ /* 0x000fe40000000000 */
[----:B0-----:R-:W-:Y:S02]  /*11060*/  SEL R33, R37, R46, P0 ;  /* 0x0000002e25217207 */ /* 0x001fe40000000000 */
[----:B------:R-:W-:Y:S01]  /*11070*/  SEL R35, R46, R37, P0 ;  /* 0x000000252e237207 */ /* 0x000fe20000000000 */
[----:B------:R-:W-:Y:S04]  /*11080*/  STSM.16.M88.4 [R48], R8 ;  /* 0x0000000830007844 */ /* 0x000fe80000000200 */
[----:B------:R-:W-:Y:S04]  /*11090*/  STSM.16.M88.4 [R47], R12 ;  /* 0x0000000c2f007844 */ /* 0x000fe80000000200 */
[----:B------:R-:W-:Y:S04]  /*110a0*/  STSM.16.M88.4 [R45], R24 ;  /* 0x000000182d007844 */ /* 0x000fe80000000200 */
[----:B------:R-:W-:Y:S04]  /*110b0*/  STSM.16.M88.4 [R43], R32 ;  /* 0x000000202b007844 */ /* 0x000fe80000000200 */
[----:B------:R-:W0:Y:S01]  /*110c0*/  SHFL.IDX PT, R39, R49, RZ, 0x1c1f ;  /* 0x001c1fff31277589 */ /* 0x000e2200000e0000 */
[----:B------:R-:W-:Y:S06]  /*110d0*/  BAR.SYNC.DEFER_BLOCKING 0x1, 0x180 ;  /* 0x0046000000007b1d */ /* 0x000fec0000010000 */
[----:B------:R-:W1:Y:S01]  /*110e0*/  SHFL.IDX PT, R41, R49, 0x1, 0x1c1f ;  /* 0x003c1f0031297f89 */ /* 0x000e6200000e0000 */
[----:B------:R-:W-:-:S04]  /*110f0*/  LOP3.LUT R37, R6, 0x380, RZ, 0xc0, !PT ;  /* 0x0000038006257812 */ /* 0x000fc800078ec0ff */
[----:B------:R-:W-:Y:S01]  /*11100*/  SHF.R.U64 R37, R37, 0x3, RZ ;  /* 0x0000000325257819 */ /* 0x000fe200000012ff */
[----:B------:R-:W-:-:S03]  /*11110*/  IMAD.X R29, RZ, RZ, R7, P4 ;  /* 0x000000ffff1d7224 */ /* 0x000fc600020e0607 */
[----:B------:R-:W-:Y:S01]  /*11120*/  LOP3.LUT R36, R37, R6, RZ, 0x3c, !PT ;  /* 0x0000000625247212 */ /* 0x000fe200078e3cff */
[--C-:B------:R-:W-:Y:S02]  /*11130*/  IMAD.MOV.U32 R37, RZ, RZ, R7.reuse ;  /* 0x000000ffff257224 */ /* 0x100fe400078e0007 */
[----:B------:R-:W-:Y:S01]  /*11140*/  IMAD.X R21, RZ, RZ, R7, P3 ;  /* 0x000000ffff157224 */ /* 0x000fe200018e0607 */
[----:B0-----:R0:W-:Y:S04]  /*11150*/  @!P5 ST.E desc[UR48][R38.64], R3 ;  /* 0x000000032600d985 */ /* 0x0011e8000c101930 */
[----:B-1----:R1:W-:Y:S04]  /*11160*/  @!P1 ST.E desc[UR48][R40.64], R0 ;  /* 0x0000000028009985 */ /* 0x0023e8000c101930 */
[----:B------:R-:W2:Y:S04]  /*11170*/  LD.E.128 R8, desc[UR48][R36.64] ;  /* 0x0000003024087980 */ /* 0x000ea8000c101d00 */
[----:B------:R-:W3:Y:S04]  /*11180*/  LD.E.128 R28, desc[UR48][R28.64] ;  /* 0x000000301c1c7980 */ /* 0x000ee8000c101d00 */
[----:B------:R4:W3:Y:S01]  /*11190*/  LD.E.128 R12, desc[UR48][R20.64] ;  /* 0x00000030140c7980 */ /* 0x0008e2000c101d00 */
[----:B------:R-:W-:-:S04]  /*111a0*/  IADD3 R24, P0, R6, 0x4800, RZ ;  /* 0x0000480006187810 */ /* 0x000fc80007f1e0ff */
[----:B------:R-:W-:-:S04]  /*111b0*/  LOP3.LUT R6, R24, 0x380, RZ, 0xc0, !PT ;  /* 0x0000038018067812 */ /* 0x000fc800078ec0ff */
[----:B0-----:R-:W-:Y:S02]  /*111c0*/  SHF.R.U64 R3, R6, 0x3, RZ ;  /* 0x0000000306037819 */ /* 0x001fe400000012ff */
[----:B------:R-:W0:Y:S01]  /*111d0*/  @P2 LDC R6, c[0x0][0xbec] ;  /* 0x0002fb00ff062b82 */ /* 0x000e220000000800 */
[----:B------:R-:W-:-:S07]  /*111e0*/  IMAD.X R25, RZ, RZ, R7, P0 ;  /* 0x000000ffff197224 */ /* 0x000fce00000e0607 */
[----:B------:R-:W0:Y:S01]  /*111f0*/  @P2 LDC R7, c[0x0][0xbf0] ;  /* 0x0002fc00ff072b82 */ /* 0x000e220000000800 */
[----:B-1----:R-:W-:Y:S01]  /*11200*/  IMAD R0, R22, 0x30, R156 ;  /* 0x0000003016007824 */ /* 0x002fe200078e029c */
[----:B------:R-:W-:-:S03]  /*11210*/  UIMAD UR5, UR12, UR8, URZ ;  /* 0x000000080c0572a4 */ /* 0x000fc6000f8e023f */
[----:B----4-:R-:W-:Y:S01]  /*11220*/  VIADD R21, R0, UR41 ;  /* 0x0000002900157c36 */ /* 0x010fe20008000000 */
[----:B------:R-:W-:Y:S02]  /*11230*/  UIMAD.WIDE.U32 UR6, UR40, UR8, URZ ;  /* 0x00000008280672a5 */ /* 0x000fe4000f8e003f */
[----:B------:R-:W-:Y:S01]  /*11240*/  UIMAD UR5, UR40, UR9, UR5 ;  /* 0x00000009280572a4 */ /* 0x000fe2000f8e0205 */
[----:B------:R-:W-:Y:S01]  /*11250*/  LOP3.LUT R24, R3, R24, RZ, 0x3c, !PT ;  /* 0x0000001803187212 */ /* 0x000fe200078e3cff */
[----:B------:R-:W-:Y:S02]  /*11260*/  UIMAD UR8, UR13, UR10, URZ ;  /* 0x0000000a0d0872a4 */ /* 0x000fe4000f8e023f */
[----:B------:R-:W-:Y:S01]  /*11270*/  UIADD3 UR7, UR7, UR5, URZ ;  /* 0x0000000507077290 */ /* 0x000fe2000fffe03f */
[----:B0-----:R-:W-:Y:S01]  /*11280*/  @P2 IMAD.HI.U32 R0, R21, R6, RZ ;  /* 0x0000000615002227 */ /* 0x001fe200078e00ff */
[----:B------:R-:W-:Y:S01]  /*11290*/  UIMAD UR5, UR39, UR11, UR8 ;  /* 0x0000000b270572a4 */ /* 0x000fe2000f8e0208 */
[----:B------:R-:W5:Y:S02]  /*112a0*/  LD.E.128 R24, desc[UR48][R24.64] ;  /* 0x0000003018187980 */ /* 0x000f64000c101d00 */
[----:B------:R-:W-:Y:S01]  /*112b0*/  IMAD.MOV.U32 R3, RZ, RZ, R21 ;  /* 0x000000ffff037224 */ /* 0x000fe200078e0015 */
[----:B------:R-:W-:Y:S01]  /*112c0*/  UIMAD.WIDE.U32 UR6, UR39, UR10, UR6 ;  /* 0x0000000a270672a5 */ /* 0x000fe2000f8e0006 */
[----:B------:R-:W-:Y:S01]  /*112d0*/  VIADD R36, R156, UR41 ;  /* 0x000000299c247c36 */ /* 0x000fe20008000000 */
[----:B------:R-:W-:Y:S01]  /*112e0*/  ULDC.64 UR8, c[0x0][0xae0] ;  /* 0x0002b80000087ab9 */ /* 0x000fe20000000a00 */
[----:B------:R-:W-:Y:S01]  /*112f0*/  @P2 SHF.R.U32.HI R3, RZ, R7, R0 ;  /* 0x00000007ff032219 */ /* 0x000fe20000011600 */
[----:B------:R-:W-:Y:S01]  /*11300*/  UIADD3 UR5, UR7, UR5, URZ ;  /* 0x0000000507057290 */ /* 0x000fe2000fffe03f */
[----:B------:R-:W-:Y:S01]  /*11310*/  @!PT LDS RZ, [RZ] ;  /* 0x00000000fffff984 */ /* 0x000fe20000000800 */
[----:B------:R-:W-:Y:S01]  /*11320*/  @!PT LDS RZ, [RZ] ;  /* 0x00000000fffff984 */ /* 0x000fe20000000800 */
[----:B------:R-:W-:Y:S01]  /*11330*/  @!PT LDS RZ, [RZ] ;  /* 0x00000000fffff984 */ /* 0x000fe20000000800 */
[----:B------:R-:W-:Y:S01]  /*11340*/  @!PT LDS RZ, [RZ] ;  /* 0x00000000fffff984 */ /* 0x000fe20000000800 */
[----:B------:R0:W-:Y:S06]  /*11350*/  MEMBAR.ALL.CTA ;  /* 0x0000000000007992 */ /* 0x0001ec0000008000 */
[----:B0-----:R-:W0:Y:S01]  /*11360*/  FENCE.VIEW.ASYNC.S ;  /* 0x00000000000073c6 */ /* 0x001e220000000000 */
[--C-:B------:R-:W-:Y:S01]  /*11370*/  SHF.R.S32.HI R0, RZ, 0x1f, R3.reuse ;  /* 0x0000001fff007819 */ /* 0x100fe20000011403 */
[----:B------:R-:W-:-:S02]  /*11380*/  IMAD.MOV R20, RZ, RZ, -R3 ;  /* 0x000000ffff147224 */ /* 0x000fc400078e0a03 */
[----:B------:R-:W-:Y:S02]  /*11390*/  IMAD.U32 R7, RZ, RZ, UR7 ;  /* 0x00000007ff077e24 */ /* 0x000fe4000f8e00ff */
[----:B------:R-:W-:Y:S02]  /*113a0*/  IMAD R0, R0, UR8, RZ ;  /* 0x0000000800007c24 */ /* 0x000fe4000f8e02ff */
[----:B------:R-:W-:Y:S02]  /*113b0*/  IMAD R5, R5, R20, R21 ;  /* 0x0000001405057224 */ /* 0x000fe400078e0215 */
        /* <DEDUP_REMOVED lines=11> */
[----:B------:R-:W-:Y:S02]  /*11470*/  ULDC.64 UR6, c[0x0][0xa80] ;  /* 0x0002a00000067ab9 */ /* 0x000fe40000000a00 */
[----:B------:R-:W-:Y:S01]  /*11480*/  LEA R32, P0, R6, UR6, 0x1 ;  /* 0x0000000606207c11 */ /* 0x000fe2000f8008ff */
[----:B------:R-:W-:-:S04]  /*11490*/  IMAD.IADD R3, R7, 0x1, R3 ;  /* 0x0000000107037824 */ /* 0x000fc800078e0203 */
[----:B0-----:R-:W0:Y:S01]  /*114a0*/  SHFL.IDX PT, R20, R32, RZ, 0x181f ;  /* 0x00181fff20147589 */ /* 0x001e2200000e0000 */
[----:B------:R-:W-:-:S03]  /*114b0*/  LEA.HI.X R3, R6, UR7, R3, 0x1, P0 ;  /* 0x0000000706037c11 */ /* 0x000fc600080f0c03 */
[----:B------:R-:W1:Y:S04]  /*114c0*/  SHFL.IDX PT, R40, R32, 0x1, 0x181f ;  /* 0x00381f0020287f89 */ /* 0x000e6800000e0000 */
[----:B------:R-:W4:Y:S01]  /*114d0*/  SHFL.IDX PT, R44, R32, 0x2, 0x181f ;  /* 0x00581f00202c7f89 */ /* 0x000f2200000e0000 */
[----:B------:R-:W-:-:S03]  /*114e0*/  ISETP.GE.AND P0, PT, R23, UR5, PT ;  /* 0x0000000517007c0c */ /* 0x000fc6000bf06270 */
[----:B------:R-:W4:Y:S01]  /*114f0*/  SHFL.IDX PT, R34, R3, RZ, 0x181f ;  /* 0x00181fff03227589 */ /* 0x000f2200000e0000 */
[----:B------:R-:W-:-:S03]  /*11500*/  VIADD R0, R36, 0x30 ;  /* 0x0000003024007836 */ /* 0x000fc60000000000 */
[----:B------:R-:W4:Y:S01]  /*11510*/  SHFL.IDX PT, R38, R3, 0x1, 0x181f ;  /* 0x00381f0003267f89 */ /* 0x000f2200000e0000 */
[----:B------:R-:W-:-:S03]  /*11520*/  VIADD R6, R36, 0x60 ;  /* 0x0000006024067836 */ /* 0x000fc60000000000 */
[----:B------:R-:W4:Y:S01]  /*11530*/  SHFL.IDX PT, R42, R3, 0x2, 0x181f ;  /* 0x00581f00032a7f89 */ /* 0x000f2200000e0000 */
[-C--:B------:R-:W-:Y:S02]  /*11540*/  ISETP.GE.OR P1, PT, R36, R17.reuse, P0 ;  /* 0x000000112400720c */ /* 0x080fe40000726670 */
[-C--:B------:R-:W-:Y:S02]  /*11550*/  ISETP.GE.OR P2, PT, R0, R17.reuse, P0 ;  /* 0x000000110000720c */ /* 0x080fe40000746670 */
[----:B------:R-:W-:Y:S01]  /*11560*/  ISETP.GE.OR P3, PT, R6, R17, P0 ;  /* 0x000000110600720c */ /* 0x000fe20000766670 */
[----:B------:R-:W-:Y:S01]  /*11570*/  VIADD R0, R4, 0x13220 ;  /* 0x0001322004007836 */ /* 0x000fe20000000000 */
[----:B------:R-:W-:-:S07]  /*11580*/  SHF.R.S32.HI R50, RZ, 0x1f, R23 ;  /* 0x0000001fff327819 */ /* 0x000fce0000011417 */
[C---:B0-----:R-:W-:Y:S02]  /*11590*/  @!P1 LEA R4, P4, R23.reuse, R20, 0x1 ;  /* 0x0000001417049211 */ /* 0x041fe400078808ff */
[C---:B-1----:R-:W-:Y:S02]  /*115a0*/  @!P2 LEA R6, P5, R23.reuse, R40, 0x1 ;  /* 0x000000281706a211 */ /* 0x042fe400078a08ff */
[C---:B----4-:R-:W-:Y:S02]  /*115b0*/  @!P3 LEA R20, P6, R23.reuse, R44, 0x1 ;  /* 0x0000002c1714b211 */ /* 0x050fe400078c08ff */
[----:B------:R-:W-:Y:S02]  /*115c0*/  PRMT R0, RZ, 0x654, R0 ;  /* 0x00000654ff007816 */ /* 0x000fe40000000000 */
[C-C-:B------:R-:W-:Y:S02]  /*115d0*/  @!P1 LEA.HI.X R5, R23.reuse, R34, R50.reuse, 0x1, P4 ;  /* 0x0000002217059211 */ /* 0x140fe400020f0c32 */
[C-C-:B------:R-:W-:Y:S01]  /*115e0*/  @!P2 LEA.HI.X R7, R23.reuse, R38, R50.reuse, 0x1, P5 ;  /* 0x000000261707a211 */ /* 0x140fe200028f0c32 */
[----:B------:R0:W-:Y:S01]  /*115f0*/  SYNCS.ARRIVE.TRANS64.RED.A1T0 RZ, [R0+URZ], RZ ;  /* 0x000000ff00ff79a7 */ /* 0x0001e2000810043f */
[----:B------:R-:W-:Y:S01]  /*11600*/  @!P3 LEA.HI.X R21, R23, R42, R50, 0x1, P6 ;  /* 0x0000002a1715b211 */ /* 0x000fe200030f0c32 */
[----:B0-----:R-:W-:-:S05]  /*11610*/  VIADD R0, R36, 0x90 ;  /* 0x0000009024007836 */ /* 0x001fca0000000000 */
[----:B------:R-:W-:Y:S01]  /*11620*/  ISETP.GE.OR P0, PT, R0, R17, P0 ;  /* 0x000000110000720c */ /* 0x000fe20000706670 */
[----:B------:R-:W0:Y:S04]  /*11630*/  SHFL.IDX PT, R32, R32, 0x3, 0x181f ;  /* 0x00781f0020207f89 */ /* 0x000e2800000e0000 */
[----:B------:R1:W4:Y:S04]  /*11640*/  SHFL.IDX PT, R34, R3, 0x3, 0x181f ;  /* 0x00781f0003227f89 */ /* 0x00032800000e0000 */
[----:B--2---:R1:W-:Y:S04]  /*11650*/  @!P1 ST.E.128 desc[UR48][R4.64], R8 ;  /* 0x0000000804009985 */ /* 0x0043e8000c101d30 */
[----:B---3--:R1:W-:Y:S04]  /*11660*/  @!P2 ST.E.128 desc[UR48][R6.64], R28 ;  /* 0x0000001c0600a985 */ /* 0x0083e8000c101d30 */
[----:B------:R1:W-:Y:S01]  /*11670*/  @!P3 ST.E.128 desc[UR48][R20.64], R12 ;  /* 0x0000000c1400b985 */ /* 0x0003e2000c101d30 */
[----:B0---4-:R-:W-:Y:S05]  /*11680*/  @P0 BRA `(.L_x_900) ;  /* 0x0000000400f00947 */ /* 0x011fea0003800000 */
[----:B-1----:R-:W-:-:S04]  /*11690*/  LEA R4, P0, R23, R32, 0x1 ;  /* 0x0000002017047211 */ /* 0x002fc800078008ff */
[----:B------:R-:W-:-:S05]  /*116a0*/  LEA.HI.X R5, R23, R34, R50, 0x1, P0 ;  /* 0x0000002217057211 */ /* 0x000fca00000f0c32 */
[----:B-----5:R0:W-:Y:S01]  /*116b0*/  ST.E.128 desc[UR48][R4.64], R24 ;  /* 0x0000001804007985 */ /* 0x0201e2000c101d30 */
[----:B------:R-:W-:Y:S05]  /*116c0*/  BRA `(.L_x_900) ;  /* 0x0000000400e07947 */ /* 0x000fea0003800000 */
.L_x_899:
[----:B------:R-:W0:Y:S01]  /*116d0*/  LDC R11, c[0x0][0xbe8] ;  /* 0x0002fa00ff0b7b82 */ /* 0x000e220000000800 */
[----:B------:R-:W1:Y:S01]  /*116e0*/  S2R R0, SR_TID.X ;  /* 0x0000000000007919 */ /* 0x000e620000002100 */
[----:B------:R-:W-:Y:S01]  /*116f0*/  USHF.R.S32.HI UR8, URZ, 0x1f, UR40 ;  /* 0x0000001f3f087899 */ /* 0x000fe20008011428 */
[----:B------:R-:W-:Y:S01]  /*11700*/  BSSY B1, `(.L_x_901) ;  /* 0x0000031000017945 */ /* 0x000fe20003800000 */
[----:B------:R-:W-:Y:S01]  /*11710*/  USHF.R.S32.HI UR9, URZ, 0x1f, UR39 ;  /* 0x0000001f3f097899 */ /* 0x000fe20008011427 */
[----:B------:R-:W-:Y:S01]  /*11720*/  IMAD R8, R22, 0x30, R156 ;  /* 0x0000003016087824 */ /* 0x000fe200078e029c */
[----:B0-----:R-:W-:Y:S01]  /*11730*/  ISETP.NE.AND P1, PT, R11, 0x1, PT ;  /* 0x000000010b00780c */ /* 0x001fe20003f25270 */
[----:B-1----:R-:W-:-:S12]  /*11740*/  VIADD R0, R0, 0xffffff80 ;  /* 0xffffff8000007836 */ /* 0x002fd80000000000 */
[----:B------:R-:W0:Y:S01]  /*11750*/  @P1 LDC R9, c[0x0][0xbec] ;  /* 0x0002fb00ff091b82 */ /* 0x000e220000000800 */
[----:B------:R-:W-:-:S07]  /*11760*/  ISETP.GE.AND P0, PT, R0, 0xc0, PT ;  /* 0x000000c00000780c */ /* 0x000fce0003f06270 */
[----:B------:R-:W1:Y:S06]  /*11770*/  @P1 LDC R13, c[0x0][0xbf0] ;  /* 0x0002fc00ff0d1b82 */ /* 0x000e6c0000000800 */
[----:B------:R-:W-:Y:S05]  /*11780*/  @P0 BRA `(.L_x_902) ;  /* 0x0000000000a00947 */ /* 0x000fea0003800000 */
[----:B------:R-:W2:Y:S01]  /*11790*/  S2R R0, SR_TID.X ;  /* 0x0000000000007919 */ /* 0x000ea20000002100 */
[----:B------:R-:W3:Y:S01]  /*117a0*/  LDC R5, c[0x0][0xbe8] ;  /* 0x0002fa00ff057b82 */ /* 0x000ee20000000800 */
[----:B------:R-:W-:Y:S01]  /*117b0*/  IMAD.U32 R6, RZ, RZ, UR41 ;  /* 0x00000029ff067e24 */ /* 0x000fe2000f8e00ff */
[----:B------:R-:W-:Y:S02]  /*117c0*/  ULDC UR5, c[0x0][0xa88] ;  /* 0x0002a20000057ab9 */ /* 0x000fe40000000800 */
[----:B---3--:R-:W-:Y:S02]  /*117d0*/  IMAD R3, R5, UR5, RZ ;  /* 0x0000000505037c24 */ /* 0x008fe4000f8e02ff */
[----:B--2---:R-:W-:-:S04]  /*117e0*/  IADD3 R6, R6, -0x80, R0 ;  /* 0xffffff8006067810 */ /* 0x004fc80007ffe000 */
[----:B------:R-:W-:-:S13]  /*117f0*/  ISETP.GE.AND P0, PT, R6, R3, PT ;  /* 0x000000030600720c */ /* 0x000fda0003f06270 */
[----:B------:R-:W-:Y:S05]  /*11800*/  @P0 BRA `(.L_x_902) ;  /* 0x0000000000800947 */ /* 0x000fea0003800000 */
[----:B------:R-:W-:Y:S01]  /*11810*/  ISETP.NE.AND P0, PT, R5, 0x1, PT ;  /* 0x000000010500780c */ /* 0x000fe20003f05270 */
[----:B------:R-:W-:Y:S01]  /*11820*/  ULDC.64 UR10, c[0x0][0xb90] ;  /* 0x0002e400000a7ab9 */ /* 0x000fe20000000a00 */
[----:B------:R-:W-:Y:S01]  /*11830*/  IMAD.MOV.U32 R4, RZ, RZ, R6 ;  /* 0x000000ffff047224 */ /* 0x000fe200078e0006 */
[----:B------:R-:W-:Y:S02]  /*11840*/  UIMAD UR5, UR8, UR10, URZ ;  /* 0x0000000a080572a4 */ /* 0x000fe4000f8e023f */
[----:B------:R-:W-:Y:S02]  /*11850*/  UIMAD.WIDE.U32 UR6, UR40, UR10, URZ ;  /* 0x0000000a280672a5 */ /* 0x000fe4000f8e003f */
[----:B------:R-:W-:-:S03]  /*11860*/  UIMAD UR5, UR40, UR11, UR5 ;  /* 0x0000000b280572a4 */ /* 0x000fc6000f8e0205 */
[----:B------:R-:W-:Y:S01]  /*11870*/  ULDC.64 UR10, c[0x0][0xb98] ;  /* 0x0002e600000a7ab9 */ /* 0x000fe20000000a00 */
[----:B------:R-:W-:Y:S02]  /*11880*/  UIADD3 UR7, UR7, UR5, URZ ;  /* 0x0000000507077290 */ /* 0x000fe4000fffe03f */
[----:B------:R-:W2:Y:S01]  /*11890*/  @P0 LDC R3, c[0x0][0xbec] ;  /* 0x0002fb00ff030b82 */ /* 0x000ea20000000800 */
[----:B------:R-:W-:Y:S02]  /*118a0*/  UIMAD UR5, UR9, UR10, URZ ;  /* 0x0000000a090572a4 */ /* 0x000fe4000f8e023f */
[----:B------:R-:W-:Y:S02]  /*118b0*/  UIMAD.WIDE.U32 UR6, UR39, UR10, UR6 ;  /* 0x0000000a270672a5 */ /* 0x000fe4000f8e0006 */
[----:B------:R-:W-:-:S03]  /*118c0*/  UIMAD UR5, UR39, UR11, UR5 ;  /* 0x0000000b270572a4 */ /* 0x000fc6000f8e0205 */
[----:B------:R-:W3:Y:S01]  /*118d0*/  @P0 LDC R7, c[0x0][0xbf0] ;  /* 0x0002fc00ff070b82 */ /* 0x000ee20000000800 */
[----:B------:R-:W-:Y:S01]  /*118e0*/  ULDC.64 UR10, c[0x0][0xb88] ;  /* 0x0002e200000a7ab9 */ /* 0x000fe20000000a00 */
[----:B--2---:R-:W-:-:S05]  /*118f0*/  @P0 IMAD.HI.U32 R0, R6, R3, RZ ;  /* 0x0000000306000227 */ /* 0x004fca00078e00ff */
[----:B---3--:R-:W-:-:S05]  /*11900*/  @P0 SHF.R.U32.HI R4, RZ, R7, R0 ;  /* 0x00000007ff040219 */ /* 0x008fca0000011600 */
[----:B------:R-:W-:-:S04]  /*11910*/  IMAD.MOV R3, RZ, RZ, -R4 ;  /* 0x000000ffff037224 */ /* 0x000fc800078e0a04 */
[----:B------:R-:W-:Y:S01]  /*11920*/  IMAD R3, R5, R3, R6 ;  /* 0x0000000305037224 */ /* 0x000fe200078e0206 */
[----:B------:R-:W-:Y:S01]  /*11930*/  SHF.R.S32.HI R5, RZ, 0x1f, R4 ;  /* 0x0000001fff057819 */ /* 0x000fe20000011404 */
[----:B------:R-:W-:Y:S01]  /*11940*/  IMAD.U32 R6, RZ, RZ, UR5 ;  /* 0x00000005ff067e24 */ /* 0x000fe2000f8e00ff */
        /* <DEDUP_REMOVED lines=12> */
.L_x_902:
[----:B------:R-:W-:Y:S05]  /*11a10*/  BSYNC B1 ;  /* 0x0000000000017941 */ /* 0x000fea0003800000 */
.L_x_901:
[----:B------:R-:W-:Y:S01]  /*11a20*/  ULDC.64 UR10, c[0x0][0xae8] ;  /* 0x0002ba00000a7ab9 */ /* 0x000fe20000000a00 */
[----:B------:R-:W-:Y:S01]  /*11a30*/  VIADD R8, R8, UR41 ;  /* 0x0000002908087c36 */ /* 0x000fe20008000000 */
[----:B------:R-:W-:Y:S01]  /*11a40*/  UIMAD UR5, UR8, UR10, URZ ;  /* 0x0000000a080572a4 */ /* 0x000fe2000f8e023f */
[----:B------:R-:W-:Y:S01]  /*11a50*/  VIADD R30, R156, UR41 ;  /* 0x000000299c1e7c36 */ /* 0x000fe20008000000 */
[----:B------:R-:W-:Y:S01]  /*11a60*/  UIMAD.WIDE.U32 UR6, UR40, UR10, URZ ;  /* 0x0000000a280672a5 */ /* 0x000fe2000f8e003f */
[----:B0-----:R-:W-:Y:S01]  /*11a70*/  @P1 IMAD.HI.U32 R0, R8, R9, RZ ;  /* 0x0000000908001227 */ /* 0x001fe200078e00ff */
[----:B------:R-:W-:Y:S01]  /*11a80*/  UIMAD UR5, UR40, UR11, UR5 ;  /* 0x0000000b280572a4 */ /* 0x000fe2000f8e0205 */
[----:B------:R-:W-:Y:S02]  /*11a90*/  SHF.R.S32.HI R15, RZ, 0x1f, R23 ;  /* 0x0000001fff0f7819 */ /* 0x000fe40000011417 */
[----:B------:R-:W-:Y:S01]  /*11aa0*/  ULDC.64 UR10, c[0x0][0xaf0] ;  /* 0x0002bc00000a7ab9 */ /* 0x000fe20000000a00 */
[----:B------:R-:W-:Y:S01]  /*11ab0*/  UIADD3 UR7, UR7, UR5, URZ ;  /* 0x0000000507077290 */ /* 0x000fe2000fffe03f */
[----:B--2---:R-:W-:Y:S01]  /*11ac0*/  IMAD.MOV.U32 R3, RZ, RZ, R8 ;  /* 0x000000ffff037224 */ /* 0x004fe200078e0008 */
[----:B------:R-:W-:Y:S01]  /*11ad0*/  UIMAD UR5, UR9, UR10, URZ ;  /* 0x0000000a090572a4 */ /* 0x000fe2000f8e023f */
[----:B-1----:R-:W-:Y:S01]  /*11ae0*/  @P1 SHF.R.U32.HI R3, RZ, R13, R0 ;  /* 0x0000000dff031219 */ /* 0x002fe20000011600 */
[----:B------:R-:W-:-:S02]  /*11af0*/  UIMAD.WIDE.U32 UR6, UR39, UR10, UR6 ;  /* 0x0000000a270672a5 */ /* 0x000fc4000f8e0006 */
[----:B------:R-:W-:Y:S01]  /*11b00*/  UIMAD UR5, UR39, UR11, UR5 ;  /* 0x0000000b270572a4 */ /* 0x000fe2000f8e0205 */
[--C-:B------:R-:W-:Y:S01]  /*11b10*/  SHF.R.S32.HI R0, RZ, 0x1f, R3.reuse ;  /* 0x0000001fff007819 */ /* 0x100fe20000011403 */
[----:B------:R-:W-:Y:S01]  /*11b20*/  IMAD.MOV R7, RZ, RZ, -R3 ;  /* 0x000000ffff077224 */ /* 0x000fe200078e0a03 */
[----:B------:R-:W-:Y:S01]  /*11b30*/  ULDC.64 UR8, c[0x0][0xae0] ;  /* 0x0002b80000087ab9 */ /* 0x000fe20000000a00 */
[----:B------:R-:W-:Y:S02]  /*11b40*/  UIADD3 UR5, UR7, UR5, URZ ;  /* 0x0000000507057290 */ /* 0x000fe4000fffe03f */
[----:B------:R-:W-:Y:S02]  /*11b50*/  IMAD.U32 R5, RZ, RZ, UR7 ;  /* 0x00000007ff057e24 */ /* 0x000fe4000f8e00ff */
[----:B------:R-:W-:Y:S02]  /*11b60*/  IMAD R7, R11, R7, R8 ;  /* 0x000000070b077224 */ /* 0x000fe400078e0208 */
[----:B------:R-:W-:-:S02]  /*11b70*/  IMAD R0, R0, UR8, RZ ;  /* 0x0000000800007c24 */ /* 0x000fc4000f8e02ff */
[----:B------:R-:W-:Y:S01]  /*11b80*/  IMAD.U32 R4, RZ, RZ, UR6 ;  /* 0x00000006ff047e24 */ /* 0x000fe2000f8e00ff */
[----:B------:R-:W-:Y:S01]  /*11b90*/  ULDC.64 UR6, c[0x0][0xad8] ;  /* 0x0002b60000067ab9 */ /* 0x000fe20000000a00 */
[----:B------:R-:W-:Y:S01]  /*11ba0*/  IMAD.U32 R5, RZ, RZ, UR5 ;  /* 0x00000005ff057e24 */ /* 0x000fe2000f8e00ff */
[----:B------:R-:W-:Y:S01]  /*11bb0*/  ULDC UR5, c[0x0][0xac8] ;  /* 0x0002b20000057ab9 */ /* 0x000fe20000000800 */
[C---:B------:R-:W-:Y:S01]  /*11bc0*/  IMAD R9, R3.reuse, UR9, R0 ;  /* 0x0000000903097c24 */ /* 0x040fe2000f8e0200 */
[----:B------:R-:W-:Y:S01]  /*11bd0*/  SHF.R.S32.HI R0, RZ, 0x1f, R7 ;  /* 0x0000001fff007819 */ /* 0x000fe20000011407 */
        /* <DEDUP_REMOVED lines=8> */
[----:B------:R-:W-:Y:S01]  /*11c60*/  ULDC UR6, c[0x0][0xa88] ;  /* 0x0002a20000067ab9 */ /* 0x000fe20000000800 */
[----:B------:R-:W-:Y:S02]  /*11c70*/  VIADD R0, R30, 0x30 ;  /* 0x000000301e007836 */ /* 0x000fe40000000000 */
[----:B------:R-:W-:Y:S01]  /*11c80*/  LEA.HI.X R10, R4, UR7, R3, 0x1, P0 ;  /* 0x00000007040a7c11 */ /* 0x000fe200080f0c03 */
[----:B------:R-:W0:Y:S01]  /*11c90*/  SHFL.IDX PT, R6, R5, RZ, 0x181f ;  /* 0x00181fff05067589 */ /* 0x000e2200000e0000 */
[----:B------:R-:W-:Y:S01]  /*11ca0*/  IMAD R11, R11, UR6, RZ ;  /* 0x000000060b0b7c24 */ /* 0x000fe2000f8e02ff */
[----:B------:R-:W-:Y:S01]  /*11cb0*/  ISETP.GE.AND P0, PT, R23, UR5, PT ;  /* 0x0000000517007c0c */ /* 0x000fe2000bf06270 */
[C---:B------:R-:W-:Y:S01]  /*11cc0*/  VIADD R3, R30.reuse, 0x60 ;  /* 0x000000601e037836 */ /* 0x040fe20000000000 */
[----:B------:R-:W1:Y:S01]  /*11cd0*/  SHFL.IDX PT, R8, R5, 0x1, 0x181f ;  /* 0x00381f0005087f89 */ /* 0x000e6200000e0000 */
[C---:B------:R-:W-:Y:S01]  /*11ce0*/  VIADD R4, R30.reuse, 0x90 ;  /* 0x000000901e047836 */ /* 0x040fe20000000000 */
[----:B------:R-:W-:-:S02]  /*11cf0*/  ISETP.GE.OR P3, PT, R30, R11, P0 ;  /* 0x0000000b1e00720c */ /* 0x000fc40000766670 */
[----:B------:R-:W2:Y:S01]  /*11d00*/  SHFL.IDX PT, R24, R5, 0x2, 0x181f ;  /* 0x00581f0005187f89 */ /* 0x000ea200000e0000 */
[-C--:B------:R-:W-:Y:S02]  /*11d10*/  ISETP.GE.OR P2, PT, R0, R11.reuse, P0 ;  /* 0x0000000b0000720c */ /* 0x080fe40000746670 */
[-C--:B------:R-:W-:Y:S01]  /*11d20*/  ISETP.GE.OR P1, PT, R3, R11.reuse, P0 ;  /* 0x0000000b0300720c */ /* 0x080fe20000726670 */
[----:B------:R-:W3:Y:S01]  /*11d30*/  SHFL.IDX PT, R12, R10, RZ, 0x181f ;  /* 0x00181fff0a0c7589 */ /* 0x000ee200000e0000 */
[----:B------:R-:W-:-:S03]  /*11d40*/  ISETP.GE.OR P0, PT, R4, R11, P0 ;  /* 0x0000000b0400720c */ /* 0x000fc60000706670 */
[----:B------:R3:W4:Y:S04]  /*11d50*/  SHFL.IDX PT, R28, R5, 0x3, 0x181f ;  /* 0x00781f00051c7f89 */ /* 0x00072800000e0000 */
[----:B------:R-:W5:Y:S04]  /*11d60*/  SHFL.IDX PT, R14, R10, 0x1, 0x181f ;  /* 0x00381f000a0e7f89 */ /* 0x000f6800000e0000 */
[----:B------:R-:W5:Y:S01]  /*11d70*/  SHFL.IDX PT, R20, R10, 0x2, 0x181f ;  /* 0x00581f000a147f89 */ /* 0x000f6200000e0000 */
[----:B0-----:R-:W-:-:S03]  /*11d80*/  @!P3 LEA R4, P6, R23, R6, 0x1 ;  /* 0x000000061704b211 */ /* 0x001fc600078c08ff */
[----:B------:R4:W0:Y:S01]  /*11d90*/  SHFL.IDX PT, R26, R10, 0x3, 0x181f ;  /* 0x00781f000a1a7f89 */ /* 0x00082200000e0000 */
[C---:B-1----:R-:W-:Y:S02]  /*11da0*/  @!P2 LEA R6, P5, R23.reuse, R8, 0x1 ;  /* 0x000000081706a211 */ /* 0x042fe400078a08ff */
[C---:B--2---:R-:W-:Y:S02]  /*11db0*/  @!P1 LEA R8, P4, R23.reuse, R24, 0x1 ;  /* 0x0000001817089211 */ /* 0x044fe400078808ff */
[C---:B---3--:R-:W-:Y:S02]  /*11dc0*/  @!P3 LEA.HI.X R5, R23.reuse, R12, R15, 0x1, P6 ;  /* 0x0000000c1705b211 */ /* 0x048fe400030f0c0f */
[----:B----4-:R-:W-:-:S03]  /*11dd0*/  @!P0 LEA R10, P6, R23, R28, 0x1 ;  /* 0x0000001c170a8211 */ /* 0x010fc600078c08ff */
[----:B------:R2:W-:Y:S01]  /*11de0*/  @!P3 ST.E.128 desc[UR48][R4.64], RZ ;  /* 0x000000ff0400b985 */ /* 0x0005e2000c101d30 */
[C-C-:B-----5:R-:W-:Y:S02]  /*11df0*/  @!P2 LEA.HI.X R7, R23.reuse, R14, R15.reuse, 0x1, P5 ;  /* 0x0000000e1707a211 */ /* 0x160fe400028f0c0f */
[----:B------:R-:W-:-:S03]  /*11e00*/  @!P1 LEA.HI.X R9, R23, R20, R15, 0x1, P4 ;  /* 0x0000001417099211 */ /* 0x000fc600020f0c0f */
[----:B------:R2:W-:Y:S01]  /*11e10*/  @!P2 ST.E.128 desc[UR48][R6.64], RZ ;  /* 0x000000ff0600a985 */ /* 0x0005e2000c101d30 */
[----:B0-----:R-:W-:-:S03]  /*11e20*/  @!P0 LEA.HI.X R11, R23, R26, R15, 0x1, P6 ;  /* 0x0000001a170b8211 */ /* 0x001fc600030f0c0f */
[----:B------:R2:W-:Y:S04]  /*11e30*/  @!P1 ST.E.128 desc[UR48][R8.64], RZ ;  /* 0x000000ff08009985 */ /* 0x0005e8000c101d30 */
[----:B------:R2:W-:Y:S02]  /*11e40*/  @!P0 ST.E.128 desc[UR48][R10.64], RZ ;  /* 0x000000ff0a008985 */ /* 0x0005e4000c101d30 */
.L_x_900:
[----:B------:R-:W-:Y:S05]  /*11e50*/  BSYNC B0 ;  /* 0x0000000000007941 */ /* 0x000fea0003800000 */
.L_x_898:
[----:B------:R-:W-:Y:S02]  /*11e60*/  ULDC UR5, c[0x0][0xc38] ;  /* 0x00030e0000057ab9 */ /* 0x000fe40000000800 */
[----:B------:R-:W-:-:S06]  /*11e70*/  UISETP.GE.AND UP0, UPT, UR4, UR5, UPT ;  /* 0x000000050400728c */ /* 0x000fcc000bf06270 */
[----:B------:R-:W-:-:S13]  /*11e80*/  PLOP3.LUT P0, PT, PT, PT, UP0, 0x80, 0x0 ;  /* 0x000000000000781c */ /* 0x000fda0003f0f008 */
[----:B------:R-:W-:Y:S05]  /*11e90*/  @!P0 BRA `(.L_x_903) ;  /* 0xfffffeec008c8947 */ /* 0x000fea000383ffff */
[----:B------:R-:W-:Y:S05]  /*11ea0*/  EXIT ;  /* 0x000000000000794d */ /* 0x000fea0003800000 */
.L_x_809:
[----:B------:R-:W-:-:S08]  /*11eb0*/  NOP ;  /* 0x0000000000007918 */ /* 0x000fd00000000000 */
[----:B------:R-:W0:-:S00]  /*11ec0*/  USETMAXREG.DEALLOC.CTAPOOL 0x20 ;  /* 0x00000020000079c8 */ /* 0x000e0000080e0500 */
[----:B0-----:R-:W-:-:S06]  /*11ed0*/  LOP3.LUT R0, R0, 0x3, RZ, 0xc0, !PT ;  /* 0x0000000300007812 */ /* 0x001fcc00078ec0ff */
[----:B------:R-:W0:Y:S01]  /*11ee0*/  S2UR UR7, SR_CTAID.X ;  /* 0x00000000000779c3 */ /* 0x000e220000002500 */
[----:B------:R-:W-:Y:S01]  /*11ef0*/  LOP3.LUT R16, R16, 0xffffff7f, RZ, 0xc0, !PT ;  /* 0xffffff7f10107812 */ /* 0x000fe200078ec0ff */
[----:B------:R-:W-:Y:S01]  /*11f00*/  STL [R1+0x30], RZ ;  /* 0x000030ff01007387 */ /* 0x000fe20000100800 */
[----:B------:R-:W-:-:S03]  /*11f10*/  IMAD.MOV.U32 R28, RZ, RZ, RZ ;  /* 0x000000ffff1c7224 */ /* 0x000fc600078e00ff */
[----:B------:R1:W2:Y:S02]  /*11f20*/  SHFL.IDX PT, R2, R0, RZ, 0x1f ;  /* 0x00001fff00027589 */ /* 0x0002a400000e0000 */
[----:B-1----:R-:W0:Y:S01]  /*11f30*/  LDC R0, c[0x0][0xc38] ;  /* 0x00030e00ff007b82 */ /* 0x002e220000000800 */
[----:B--2---:R-:W-:-:S13]  /*11f40*/  ISETP.NE.AND P0, PT, R2, RZ, PT ;  /* 0x000000ff0200720c */ /* 0x004fda0003f05270 */
[----:B------:R-:W-:Y:S01]  /*11f50*/  @P0 LOP3.LUT R16, R16, 0x80, RZ, 0xfc, !PT ;  /* 0x0000008010100812 */ /* 0x000fe200078efcff */
[----:B------:R-:W-:Y:S06]  /*11f60*/  @P0 BAR.ARV 0x4, 0x200 ;  /* 0x0108000000000b1d */ /* 0x000fec0000002000 */
[----:B0-----:R-:W-:Y:S01]  /*11f70*/  ISETP.LE.AND P0, PT, R0, UR7, PT ;  /* 0x0000000700007c0c */ /* 0x001fe2000bf03270 */
[----:B------:R-:W-:-:S05]  /*11f80*/  IMAD.MOV.U32 R0, RZ, RZ, 0x1 ;  /* 0x00000001ff007424 */ /* 0x000fca00078e00ff */
[----:B------:R0:W-:Y:S07]  /*11f90*/  STL [R1], R0 ;  /* 0x0000000001007387 */ /* 0x0001ee0000100800 */
[----:B------:R-:W-:Y:S05]  /*11fa0*/  @P0 BRA `(.L_x_904) ;  /* 0x0000004c00680947 */ /* 0x000fea0003800000 */
[----:B------:R-:W1:Y:S01]  /*11fb0*/  S2R R11, SR_TID.X ;  /* 0x00000000000b7919 */ /* 0x000e620000002100 */
[----:B------:R-:W-:Y:S01]  /*11fc0*/  ULDC.64 UR42, c[0x0][0x2f0] ;  /* 0x0000bc00002a7ab9 */ /* 0x000fe20000000a00 */
[----:B------:R-:W-:Y:S01]  /*11fd0*/  ULDC.64 UR4, c[0x0][0x418] ;  /* 0x0001060000047ab9 */ /* 0x000fe20000000a00 */
[----:B------:R-:W-:Y:S01]  /*11fe0*/  MOV R17, 0x400 ;  /* 0x0000040000117802 */ /* 0x000fe20000000f00 */
[----:B------:R-:W-:Y:S01]  /*11ff0*/  UISETP.NE.U32.AND UP0, UPT, UR4, URZ, UPT ;  /* 0x0000003f0400728c */ /* 0x000fe2000bf05070 */
[----:B------:R-:W-:Y:S01]  /*12000*/  LOP3.LUT R16, R16, 0xfffffffe, RZ, 0xc0, !PT ;  /* 0xfffffffe10107812 */ /* 0x000fe200078ec0ff */
[----:B------:R-:W-:Y:S01]  /*12010*/  ULDC UR6, c[0x0][0x2b8] ;  /* 0x0000ae0000067ab9 */ /* 0x000fe20000000800 */
[----:B------:R-:W-:Y:S01]  /*12020*/  ULDC UR4, c[0x0][0x424] ;  /* 0x0001090000047ab9 */ /* 0x000fe20000000800 */
[----:B------:R-:W-:Y:S01]  /*12030*/  UISETP.NE.AND.EX UP0, UPT, UR5, URZ, UPT, UP0 ;  /* 0x0000003f0500728c */ /* 0x000fe2000bf05300 */
[----:B------:R-:W-:Y:S01]  /*12040*/  ULDC UR40, c[0x0][0x288] ;  /* 0x0000a20000287ab9 */ /* 0x000fe20000000800 */
[----:B------:R-:W-:Y:S01]  /*12050*/  ULDC UR41, c[0x0][0x448] ;  /* 0x0001120000297ab9 */ /* 0x000fe20000000800 */
[----:B------:R-:W-:Y:S01]  /*12060*/  ULOP3.LUT UR51, UR38, 0x2, URZ, 0xfc, !UPT ;  /* 0x0000000226337892 */ /* 0x000fe2000f8efc3f */
[C---:B-1----:R-:W-:Y:S01]  /*12070*/  IMAD.SHL.U32 R2, R11.reuse, 0x40, RZ ;  /* 0x000000400b027824 */ /* 0x042fe200078e00ff */
[----:B------:R-:W-:Y:S01]  /*12080*/  SHF.R.U32.HI R4, RZ, 0x1, R11 ;  /* 0x00000001ff047819 */ /* 0x000fe2000001160b */
[----:B0-----:R-:W-:-:S02]  /*12090*/  IMAD.SHL.U32 R0, R11, 0x20, RZ ;  /* 0x000000200b007824 */ /* 0x001fc400078e00ff */
[C---:B------:R-:W-:Y:S01]  /*120a0*/  IMAD.SHL.U32 R9, R11.reuse, 0x4, RZ ;  /* 0x000000040b097824 */ /* 0x040fe200078e00ff */
[----:B------:R-:W-:Y:S01]  /*120b0*/  LOP3.LUT R3, R2, 0x180, RZ, 0xc0, !PT ;  /* 0x0000018002037812 */ /* 0x000fe200078ec0ff */
[C---:B------:R-:W-:Y:S02]  /*120c0*/  IMAD.SHL.U32 R5, R11.reuse, 0x10, RZ ;  /* 0x000000100b057824 */ /* 0x040fe400078e00ff */
[----:B------:R-:W-:Y:S01]  /*120d0*/  IMAD.SHL.U32 R8, R11, 0x2, RZ ;  /* 0x000000020b087824 */ /* 0x000fe200078e00ff */
[----:B------:R-:W-:Y:S01]  /*120e0*/  LOP3.LUT R3, R3, 0x30, R4, 0xf8, !PT ;  /* 0x0000003003037812 */ /* 0x000fe200078ef804 */
[----:B------:R-:W-:Y:S01]  /*120f0*/  IMAD.SHL.U32 R6, R11, 0x8, RZ ;  /* 0x000000080b067824 */ /* 0x000fe200078e00ff */
[----:B------:R-:W-:Y:S02]  /*12100*/  LOP3.LUT R4, R0, 0x80, RZ, 0xc0, !PT ;  /* 0x0000008000047812 */ /* 0x000fe400078ec0ff */
[----:B------:R-:W-:Y:S02]  /*12110*/  LOP3.LUT R7, R5, 0x1b0, RZ, 0xc0, !PT ;  /* 0x000001b005077812 */ /* 0x000fe400078ec0ff */
[----:B------:R-:W-:-:S02]  /*12120*/  LOP3.LUT R4, R4, 0x10, R11, 0xf8, !PT ;  /* 0x0000001004047812 */ /* 0x000fc400078ef80b */
[----:B------:R-:W-:Y:S02]  /*12130*/  LOP3.LUT R8, R7, 0x30, R8, 0x78, !PT ;  /* 0x0000003007087812 */ /* 0x000fe400078e7808 */
[----:B------:R-:W-:Y:S02]  /*12140*/  LOP3.LUT R4, R4, 0x10, R9, 0x78, !PT ;  /* 0x0000001004047812 */ /* 0x000fe400078e7809 */
[----:B------:R-:W2:Y:S01]  /*12150*/  LDL R9, [R1+0x18] ;  /* 0x0000180001097983 */ /* 0x000ea20000100800 */
[----:B------:R-:W-:Y:S02]  /*12160*/  LOP3.LUT R7, R5, 0x600, RZ, 0xc0, !PT ;  /* 0x0000060005077812 */ /* 0x000fe400078ec0ff */
[----:B------:R-:W-:Y:S02]  /*12170*/  LOP3.LUT R3, R3, 0x30, R6, 0x78, !PT ;  /* 0x0000003003037812 */ /* 0x000fe400078e7806 */
[----:B------:R-:W-:Y:S02]  /*12180*/  LOP3.LUT R7, R7, 0x60, R0, 0xf8, !PT ;  /* 0x0000006007077812 */ /* 0x000fe400078ef800 */
[----:B------:R-:W-:-:S02]  /*12190*/  LOP3.LUT R2, R3, 0x640, R2, 0xf8, !PT ;  /* 0x0000064003027812 */ /* 0x000fc400078ef802 */
[----:B------:R-:W-:Y:S02]  /*121a0*/  LOP3.LUT R7, R7, 0x100, R0, 0xf8, !PT ;  /* 0x0000010007077812 */ /* 0x000fe400078ef800 */
[----:B------:R-:W-:Y:S01]  /*121b0*/  LOP3.LUT R6, R8, 0x640, R5, 0xf8, !PT ;  /* 0x0000064008067812 */ /* 0x000fe200078ef805 */
[----:B------:R0:W-:Y:S01]  /*121c0*/  STL [R1+0x24], R2 ;  /* 0x0000240201007387 */ /* 0x0001e20000100800 */
[----:B------:R-:W-:-:S03]  /*121d0*/  LOP3.LUT R10, R5, 0x30, RZ, 0xc0, !PT ;  /* 0x00000030050a7812 */ /* 0x000fc600078ec0ff */
[----:B------:R-:W-:Y:S01]  /*121e0*/  STL [R1+0x1c], R6 ;  /* 0x00001c0601007387 */ /* 0x000fe20000100800 */
[----:B0-----:R-:W-:-:S05]  /*121f0*/  LOP3.LUT R2, R7, R4, RZ, 0xfc, !PT ;  /* 0x0000000407027212 */ /* 0x001fca00078efcff */
[----:B------:R0:W-:Y:S01]  /*12200*/  STL [R1+0x20], R2 ;  /* 0x0000200201007387 */ /* 0x0001e20000100800 */
[----:B------:R-:W-:Y:S02]  /*12210*/  ISETP.GE.AND P1, PT, R10, UR43, PT ;  /* 0x0000002b0a007c0c */ /* 0x000fe4000bf26270 */
[----:B0-----:R-:W-:-:S04]  /*12220*/  LOP3.LUT R2, R11, 0x7f, RZ, 0xc0, !PT ;  /* 0x0000007f0b027812 */ /* 0x001fc800078ec0ff */
[----:B------:R-:W-:Y:S01]  /*12230*/  SHF.R.U32.HI R2, RZ, 0x2, R2 ;  /* 0x00000002ff027819 */ /* 0x000fe20000011602 */
[----:B------:R-:W-:-:S03]  /*12240*/  IMAD.U32 R4, RZ, RZ, UR7 ;  /* 0x00000007ff047e24 */ /* 0x000fc6000f8e00ff */
[----:B------:R-:W-:Y:S01]  /*12250*/  LOP3.LUT R0, R2, 0x60, R0, 0xf8, !PT ;  /* 0x0000006002007812 */ /* 0x000fe200078ef800 */
[----:B------:R-:W-:Y:S01]  /*12260*/  IMAD.MOV.U32 R3, RZ, RZ, 0x1 ;  /* 0x00000001ff037424 */ /* 0x000fe200078e00ff */
[----:B------:R-:W-:Y:S02]  /*12270*/  ISETP.GE.AND P0, PT, R10, UR43, PT ;  /* 0x0000002b0a007c0c */ /* 0x000fe4000bf06270 */
[----:B------:R-:W-:Y:S01]  /*12280*/  LOP3.LUT R2, R0, 0x80, RZ, 0xfc, !PT ;  /* 0x0000008000027812 */ /* 0x000fe200078efcff */
[----:B------:R0:W-:Y:S01]  /*12290*/  STL [R1+0x28], R4 ;  /* 0x0000280401007387 */ /* 0x0001e20000100800 */
[----:B------:R-:W-:-:S03]  /*122a0*/  @P1 LOP3.LUT R16, R16, 0x1, RZ, 0xfc, !PT ;  /* 0x0000000110101812 */ /* 0x000fc600078efcff */
[----:B------:R0:W-:Y:S01]  /*122b0*/  STL [R1], R3 ;  /* 0x0000000301007387 */ /* 0x0001e20000100800 */
[----:B------:R-:W-:-:S03]  /*122c0*/  LOP3.LUT R16, R16, 0xffffffef, RZ, 0xc0, !PT ;  /* 0xffffffef10107812 */ /* 0x000fc600078ec0ff */
[----:B------:R0:W-:Y:S01]  /*122d0*/  STL [R1+0x30], RZ ;  /* 0x000030ff01007387 */ /* 0x0001e20000100800 */
[----:B------:R-:W-:Y:S01]  /*122e0*/  USEL UR4, UR4, 0x1, UP0 ;  /* 0x0000000104047887 */ /* 0x000fe20008000000 */
[----:B------:R-:W-:Y:S02]  /*122f0*/  @P0 LOP3.LUT R16, R16, 0x10, RZ, 0xfc, !PT ;  /* 0x0000001010100812 */ /* 0x000fe400078efcff */
[----:B------:R-:W-:Y:S01]  /*12300*/  ISETP.GE.AND P0, PT, R10, UR6, PT ;  /* 0x000000060a007c0c */ /* 0x000fe2000bf06270 */
[----:B------:R-:W-:-:S04]  /*12310*/  UIMAD UR42, UR4, UR42, URZ ;  /* 0x0000002a042a72a4 */ /* 0x000fc8000f8e023f */
[----:B------:R-:W-:Y:S01]  /*12320*/  UIADD3 UR4, UR42, 0x9f, URZ ;  /* 0x0000009f2a047890 */ /* 0x000fe2000fffe03f */
[----:B------:R-:W-:-:S03]  /*12330*/  LOP3.LUT R16, R16, 0xffffffbf, RZ, 0xc0, !PT ;  /* 0xffffffbf10107812 */ /* 0x000fc600078ec0ff */
[----:B------:R-:W-:Y:S01]  /*12340*/  UIMAD.WIDE UR4, UR4, 0x66666667, URZ ;  /* 0x66666667040478a5 */ /* 0x000fe2000f8e023f */
[----:B------:R-:W-:-:S03]  /*12350*/  IMAD.MOV.U32 R28, RZ, RZ, RZ ;  /* 0x000000ffff1c7224 */ /* 0x000fc600078e00ff */
[----:B------:R-:W-:Y:S01]  /*12360*/  USHF.R.U32.HI UR39, URZ, 0x1f, UR5 ;  /* 0x0000001f3f277899 */ /* 0x000fe20008011605 */
[----:B------:R-:W-:Y:S01]  /*12370*/  @P0 LOP3.LUT R16, R16, 0x40, RZ, 0xfc, !PT ;  /* 0x0000004010100812 */ /* 0x000fe200078efcff */
[----:B------:R-:W-:Y:S02]  /*12380*/  UIMAD UR41, UR41, UR40, URZ ;  /* 0x00000028292972a4 */ /* 0x000fe4000f8e023f */
[----:B------:R-:W-:Y:S02]  /*12390*/  UIADD3 UR47, UR42, 0x1, -UR40 ;  /* 0x000000012a2f7890 */ /* 0x000fe4000fffe828 */
[----:B------:R-:W-:Y:S02]  /*123a0*/  ULOP3.LUT UR50, UR38, 0x1, URZ, 0xfc, !UPT ;  /* 0x0000000126327892 */ /* 0x000fe4000f8efc3f */
[----:B------:R-:W-:Y:S02]  /*123b0*/  UIADD3 UR40, UR42, -UR40, URZ ;  /* 0x800000282a287290 */ /* 0x000fe4000fffe03f */
[----:B------:R-:W-:Y:S01]  /*123c0*/  ULEA.HI.SX32 UR39, UR5, UR39, 0x1a ;  /* 0x0000002705277291 */ /* 0x000fe2000f8fd23f */
[----:B------:R-:W-:Y:S01]  /*123d0*/  ULDC UR46, c[0x0][0xc] ;  /* 0x00000300002e7ab9 */ /* 0x000fe20000000800 */
[----:B--2---:R-:W-:-:S05]  /*123e0*/  LEA R17, R9, R17, 0x18 ;  /* 0x0000001109117211 */ /* 0x004fca00078ec0ff */
[----:B------:R-:W-:-:S05]  /*123f0*/  IMAD.IADD R0, R17, 0x1, R6 ;  /* 0x0000000111007824 */ /* 0x000fca00078e0206 */
[----:B------:R0:W-:Y:S02]  /*12400*/  STL [R1+0x2c], R0 ;  /* 0x00002c0001007387 */ /* 0x0001e40000100800 */
.L_x_977:
[----:B0-----:R-:W2:Y:S01]  /*12410*/  LDL R0, [R1+0x28] ;  /* 0x0000280001007983 */ /* 0x001ea20000100800 */
[----:B------:R-:W-:Y:S02]  /*12420*/  ULDC UR7, c[0x0][0xc60] ;  /* 0x0003180000077ab9 */ /* 0x000fe40000000800 */
[----:B------:R-:W-:-:S11]  /*12430*/  UISETP.NE.AND UP0, UPT, UR7, 0x1, UPT ;  /* 0x000000010700788c */ /* 0x000fd6000bf05270 */
[----:B------:R-:W-:Y:S01]  /*12440*/  @UP0 ULDC UR4, c[0x0][0xc64] ;  /* 0x0003190000040ab9 */ /* 0x000fe20000000800 */
[----:B------:R-:W-:Y:S01]  /*12450*/  @UP0 ULDC UR8, c[0x0][0xc68] ;  /* 0x00031a0000080ab9 */ /* 0x000fe20000000800 */
[C---:B--2---:R-:W-:Y:S02]  /*12460*/  R2UR UR37, R0.reuse ;  /* 0x00000000002572ca */ /* 0x044fe400000e0000 */
[----:B------:R-:W-:-:S11]  /*12470*/  R2UR UR6, R0 ;  /* 0x00000000000672ca */ /* 0x000fd600000e0000 */
[----:B------:R-:W-:-:S04]  /*12480*/  UIMAD.WIDE.U32 UR4, UR37, UR4, URZ ;  /* 0x00000004250472a5 */ /* 0x000fc8000f8e003f */
[----:B------:R-:W-:-:S03]  /*12490*/  @UP0 USHF.R.U32.HI UR37, URZ, UR8, UR5 ;  /* 0x000000083f250299 */ /* 0x000fc60008011605 */
[----:B------:R-:W-:Y:S02]  /*124a0*/  ULDC UR4, c[0x0][0xc78] ;  /* 0x00031e0000047ab9 */ /* 0x000fe40000000800 */
[----:B------:R-:W-:Y:S02]  /*124b0*/  UISETP.GE.AND UP0, UPT, UR37, UR4, UPT ;  /* 0x000000042500728c */ /* 0x000fe4000bf06270 */
[----:B------:R-:W-:-:S04]  /*124c0*/  UIADD3 UR4, -UR37, URZ, URZ ;  /* 0x0000003f25047290 */ /* 0x000fc8000fffe13f */
[----:B------:R-:W-:Y:S01]  /*124d0*/  PLOP3.LUT P0, PT, PT, PT, UP0, 0x80, 0x0 ;  /* 0x000000000000781c */ /* 0x000fe20003f0f008 */
[----:B------:R-:W-:-:S12]  /*124e0*/  UIMAD UR7, UR7, UR4, UR6 ;  /* 0x00000004070772a4 */ /* 0x000fd8000f8e0206 */
[----:B-1----:R-:W-:Y:S05]  /*124f0*/  @!P0 BRA `(.L_x_905) ;  /* 0x0000000000208947 */ /* 0x002fea0003800000 */
        /* <DEDUP_REMOVED lines=8> */
.L_x_905:
[----:B------:R-:W-:Y:S01]  /*12580*/  ULDC UR8, c[0x0][0xc54] ;  /* 0x0003150000087ab9 */ /* 0x000fe20000000800 */
[----:B------:R-:W-:Y:S01]  /*12590*/  UMOV UR6, UR7 ;  /* 0x0000000700067c82 */ /* 0x000fe20008000000 */
[----:B------:R-:W-:-:S11]  /*125a0*/  UISETP.NE.AND UP0, UPT, UR8, 0x1, UPT ;  /* 0x000000010800788c */ /* 0x000fd6000bf05270 */
[----:B------:R-:W-:Y:S02]  /*125b0*/  @UP0 ULDC.64 UR10, c[0x0][0xc58] ;  /* 0x00031600000a0ab9 */ /* 0x000fe40000000a00 */
[----:B------:R-:W-:-:S04]  /*125c0*/  UIMAD.WIDE.U32 UR4, UR7, UR10, URZ ;  /* 0x0000000a070472a5 */ /* 0x000fc8000f8e003f */
[----:B------:R-:W-:-:S04]  /*125d0*/  @UP0 USHF.R.U32.HI UR6, URZ, UR11, UR5 ;  /* 0x0000000b3f060299 */ /* 0x000fc80008011605 */
[----:B------:R-:W-:-:S12]  /*125e0*/  UIMAD UR4, UR6, UR8, URZ ;  /* 0x00000008060472a4 */ /* 0x000fd8000f8e023f */
.L_x_906:
[----:B------:R-:W-:Y:S01]  /*125f0*/  ULDC UR5, c[0x0][0xc48] ;  /* 0x0003120000057ab9 */ /* 0x000fe20000000800 */
[----:B------:R-:W-:Y:S01]  /*12600*/  ULDC.64 UR8, c[0x0][0xa28] ;  /* 0x00028a0000087ab9 */ /* 0x000fe20000000a00 */
[----:B------:R-:W-:Y:S01]  /*12610*/  UISETP.NE.AND UP1, UPT, UR5, 0x1, UPT ;  /* 0x000000010500788c */ /* 0x000fe2000bf25270 */
[----:B------:R-:W-:Y:S01]  /*12620*/  IMAD.MOV.U32 R22, RZ, RZ, RZ ;  /* 0x000000ffff167224 */ /* 0x000fe200078e00ff */
[----:B------:R-:W-:Y:S02]  /*12630*/  UIADD3 UR4, UR7, -UR4, URZ ;  /* 0x8000000407047290 */ /* 0x000fe4000fffe03f */
[----:B------:R-:W-:Y:S01]  /*12640*/  UISETP.NE.U32.AND UP0, UPT, UR8, URZ, UPT ;  /* 0x0000003f0800728c */ /* 0x000fe2000bf05070 */
[----:B------:R-:W-:Y:S02]  /*12650*/  ULDC UR5, c[0x0][0xc54] ;  /* 0x0003150000057ab9 */ /* 0x000fe40000000800 */
[----:B------:R-:W-:Y:S02]  /*12660*/  UIMAD UR37, UR37, UR5, UR4 ;  /* 0x00000005252572a4 */ /* 0x000fe4000f8e0204 */
[----:B------:R-:W-:-:S02]  /*12670*/  UISETP.NE.AND.EX UP0, UPT, UR9, URZ, UPT, UP0 ;  /* 0x0000003f0900728c */ /* 0x000fc4000bf05300 */
[----:B------:R-:W-:Y:S01]  /*12680*/  @UP1 ULDC UR4, c[0x0][0xc4c] ;  /* 0x0003130000041ab9 */ /* 0x000fe20000000800 */
[----:B------:R-:W-:Y:S01]  /*12690*/  @UP1 ULDC UR7, c[0x0][0xc50] ;  /* 0x0003140000071ab9 */ /* 0x000fe20000000800 */
[----:B------:R-:W-:Y:S02]  /*126a0*/  UIMAD.WIDE.U32 UR4, UR37, UR4, URZ ;  /* 0x00000004250472a5 */ /* 0x000fe4000f8e003f */
[----:B------:R-:W-:Y:S01]  /*126b0*/  UMOV UR36, UR37 ;  /* 0x0000002500247c82 */ /* 0x000fe20008000000 */
[----:B------:R-:W-:Y:S01]  /*126c0*/  PLOP3.LUT P0, PT, PT, PT, UP0, 0x80, 0x0 ;  /* 0x000000000000781c */ /* 0x000fe20003f0f008 */
[----:B------:R-:W-:-:S03]  /*126d0*/  @UP1 USHF.R.U32.HI UR36, URZ, UR7, UR5 ;  /* 0x000000073f241299 */ /* 0x000fc60008011605 */
[----:B------:R-:W-:Y:S02]  /*126e0*/  @UP0 ULDC.64 UR4, c[0x0][0xa28] ;  /* 0x00028a0000040ab9 */ /* 0x000fe40000000a00 */
[----:B------:R-:W-:-:S06]  /*126f0*/  @UP0 UIMAD.WIDE UR4, UR36, 0x4, UR4 ;  /* 0x00000004240408a5 */ /* 0x000fcc000f8e0204 */
[----:B------:R-:W-:Y:S01]  /*12700*/  IMAD.U32 R2, RZ, RZ, UR4 ;  /* 0x00000004ff027e24 */ /* 0x000fe2000f8e00ff */
[----:B------:R-:W-:Y:S01]  /*12710*/  ULOP3.LUT UR6, URZ, UR6, URZ, 0x33, !UPT ;  /* 0x000000063f067292 */ /* 0x000fe2000f8e333f */
[----:B------:R-:W-:Y:S01]  /*12720*/  IMAD.U32 R3, RZ, RZ, UR5 ;  /* 0x00000005ff037e24 */ /* 0x000fe2000f8e00ff */
[----:B------:R-:W-:Y:S01]  /*12730*/  ULDC UR5, c[0x0][0x448] ;  /* 0x0001120000057ab9 */ /* 0x000fe20000000800 */
[----:B------:R-:W-:-:S03]  /*12740*/  ULDC UR4, c[0x0][0xc3c] ;  /* 0x00030f0000047ab9 */ /* 0x000fc60000000800 */
[----:B------:R-:W2:Y:S01]  /*12750*/  @P0 LDG.E R22, desc[UR48][R2.64] ;  /* 0x0000003002160981 */ /* 0x000ea2000c1e1900 */
[----:B------:R-:W-:Y:S02]  /*12760*/  UISETP.NE.AND UP2, UPT, UR5, 0x1, UPT ;  /* 0x000000010500788c */ /* 0x000fe4000bf45270 */
[----:B------:R-:W-:Y:S02]  /*12770*/  UIADD3 UR6, UR6, UR4, URZ ;  /* 0x0000000406067290 */ /* 0x000fe4000fffe03f */
[----:B------:R-:W-:Y:S02]  /*12780*/  UP2UR UR52, UPR, URZ, 0x4 ;  /* 0x000000043f347883 */ /* 0x000fe40008000000 */
[----:B------:R-:W-:Y:S01]  /*12790*/  UIMAD UR43, UR6, 0xc0, URZ ;  /* 0x000000c0062b78a4 */ /* 0x000fe2000f8e023f */
[----:B------:R-:W-:Y:S02]  /*127a0*/  ULDC.64 UR4, c[0x0][0x9e0] ;  /* 0x0002780000047ab9 */ /* 0x000fe40000000a00 */
[----:B------:R-:W-:-:S02]  /*127b0*/  UISETP.GE.AND UP0, UPT, UR5, 0x1, UPT ;  /* 0x000000010500788c */ /* 0x000fc4000bf06270 */
[----:B------:R-:W-:Y:S01]  /*127c0*/  UIADD3 UR8, UR43, 0xbf, URZ ;  /* 0x000000bf2b087890 */ /* 0x000fe2000fffe03f */
[----:B------:R-:W-:Y:S01]  /*127d0*/  @UP2 ULDC UR6, c[0x0][0x44c] ;  /* 0x0001130000062ab9 */ /* 0x000fe20000000800 */
[----:B------:R-:W-:Y:S02]  /*127e0*/  @UP2 ULDC UR9, c[0x0][0x450] ;  /* 0x0001140000092ab9 */ /* 0x000fe40000000800 */
[----:B------:R-:W-:Y:S01]  /*127f0*/  UIMAD.WIDE.U32 UR6, UR8, UR6, URZ ;  /* 0x00000006080672a5 */ /* 0x000fe2000f8e003f */
[----:B------:R-:W-:-:S03]  /*12800*/  PLOP3.LUT P1, PT, PT, PT, UP0, 0x80, 0x0 ;  /* 0x000000000000781c */ /* 0x000fc60003f2f008 */
[----:B------:R-:W-:-:S04]  /*12810*/  @UP2 USHF.R.U32.HI UR8, URZ, UR9, UR7 ;  /* 0x000000093f082299 */ /* 0x000fc80008011607 */
[----:B------:R-:W-:-:S04]  /*12820*/  UIADD3 UR6, UR47, UR8, URZ ;  /* 0x000000082f067290 */ /* 0x000fc8000fffe03f */
[----:B------:R-:W-:Y:S01]  /*12830*/  UIADD3 UR4, UR6, UR4, URZ ;  /* 0x0000000406047290 */ /* 0x000fe2000fffe03f */
[----:B--2---:R0:W-:Y:S01]  /*12840*/  STL [R1+0x14], R22 ;  /* 0x0000141601007387 */ /* 0x0041e20000100800 */
[----:B------:R-:W-:Y:S10]  /*12850*/  @!P1 BRA `(.L_x_907) ;  /* 0x0000000000449947 */ /* 0x000ff40003800000 */
[----:B------:R-:W-:Y:S01]  /*12860*/  ISETP.LT.AND P0, PT, RZ, UR6, PT ;  /* 0x00000006ff007c0c */ /* 0x000fe2000bf01270 */
[----:B------:R-:W-:-:S12]  /*12870*/  UIADD3 UR8, UR6, -0x1, URZ ;  /* 0xffffffff06087890 */ /* 0x000fd8000fffe03f */
[----:B------:R-:W-:Y:S05]  /*12880*/  @P0 BRA `(.L_x_908) ;  /* 0x00000000001c0947 */ /* 0x000fea0003800000 */
[----:B------:R-:W-:Y:S02]  /*12890*/  UISETP.NE.AND UP0, UPT, UR5, 0x1, UPT ;  /* 0x000000010500788c */ /* 0x000fe4000bf05270 */
[----:B------:R-:W-:-:S09]  /*128a0*/  UIADD3 UR8, -UR6, URZ, URZ ;  /* 0x0000003f06087290 */ /* 0x000fd2000fffe13f */
[----:B------:R-:W-:Y:S02]  /*128b0*/  @UP0 ULDC.64 UR10, c[0x0][0x9e8] ;  /* 0x00027a00000a0ab9 */ /* 0x000fe40000000a00 */
[----:B------:R-:W-:-:S04]  /*128c0*/  UIMAD.WIDE.U32 UR6, UR8, UR10, URZ ;  /* 0x0000000a080672a5 */ /* 0x000fc8000f8e003f */
[----:B------:R-:W-:-:S04]  /*128d0*/  @UP0 USHF.R.U32.HI UR8, URZ, UR11, UR7 ;  /* 0x0000000b3f080299 */ /* 0x000fc80008011607 */
[----:B------:R-:W-:Y:S01]  /*128e0*/  ULOP3.LUT UR8, URZ, UR8, URZ, 0x33, !UPT ;  /* 0x000000083f087292 */ /* 0x000fe2000f8e333f */
[----:B------:R-:W-:Y:S11]  /*128f0*/  BRA `(.L_x_909) ;  /* 0x0000000000107947 */ /* 0x000ff60003800000 */
.L_x_908:
[----:B------:R-:W-:-:S11]  /*12900*/  UISETP.NE.AND UP0, UPT, UR5, 0x1, UPT ;  /* 0x000000010500788c */ /* 0x000fd6000bf05270 */
[----:B------:R-:W-:Y:S02]  /*12910*/  @UP0 ULDC.64 UR10, c[0x0][0x9e8] ;  /* 0x00027a00000a0ab9 */ /* 0x000fe40000000a00 */
[----:B------:R-:W-:-:S04]  /*12920*/  UIMAD.WIDE.U32 UR6, UR8, UR10, URZ ;  /* 0x0000000a080672a5 */ /* 0x000fc8000f8e003f */
[----:B------:R-:W-:-:S12]  /*12930*/  @UP0 USHF.R.U32.HI UR8, URZ, UR11, UR7 ;  /* 0x0000000b3f080299 */ /* 0x000fd80008011607 */
.L_x_909:
[----:B------:R-:W-:-:S04]  /*12940*/  UIMAD UR8, UR8, UR5, UR5 ;  /* 0x00000005080872a4 */ /* 0x000fc8000f8e0205 */
[----:B------:R-:W-:-:S04]  /*12950*/  UISETP.LT.AND UP0, UPT, UR4, UR8, UPT ;  /* 0x000000080400728c */ /* 0x000fc8000bf01270 */
[----:B------:R-:W-:-:S12]  /*12960*/  USEL UR4, UR4, UR8, UP0 ;  /* 0x0000000804047287 */ /* 0x000fd80008000000 */
.L_x_907:
[----:B------:R-:W-:Y:S02]  /*12970*/  UISETP.NE.AND UP0, UPT, UR52, URZ, UPT ;  /* 0x0000003f3400728c */ /* 0x000fe4000bf05270 */
[----:B------:R-:W-:Y:S01]  /*12980*/  UIADD3 UR6, UR4, 0x9f, URZ ;  /* 0x0000009f04067890 */ /* 0x000fe2000fffe03f */
[----:B------:R-:W-:-:S03]  /*12990*/  UMOV UR10, UR43 ;  /* 0x0000002b000a7c82 */ /* 0x000fc60008000000 */
[----:B------:R-:W-:-:S04]  /*129a0*/  UIMAD.WIDE UR6, UR6, 0x66666667, URZ ;  /* 0x66666667060678a5 */ /* 0x000fc8000f8e023f */
[----:B------:R-:W-:Y:S01]  /*129b0*/  USHF.R.U32.HI UR4, URZ, 0x1f, UR7 ;  /* 0x0000001f3f047899 */ /* 0x000fe20008011607 */
[----:B------:R-:W-:Y:S02]  /*129c0*/  @UP0 ULDC UR8, c[0x0][0x44c] ;  /* 0x0001130000080ab9 */ /* 0x000fe40000000800 */
[----:B------:R-:W-:Y:S01]  /*129d0*/  @UP0 ULDC UR6, c[0x0][0x450] ;  /* 0x0001140000060ab9 */ /* 0x000fe20000000800 */
[----:B------:R-:W-:Y:S02]  /*129e0*/  UIMAD.WIDE.U32 UR8, UR43, UR8, URZ ;  /* 0x000000082b0872a5 */ /* 0x000fe4000f8e003f */
[----:B------:R-:W-:Y:S02]  /*129f0*/  ULEA.HI.SX32 UR4, UR7, UR4, 0x1a ;  /* 0x0000000407047291 */ /* 0x000fe4000f8fd23f */
[----:B------:R-:W-:Y:S02]  /*12a00*/  @UP0 USHF.R.U32.HI UR10, URZ, UR6, UR9 ;  /* 0x000000063f0a0299 */ /* 0x000fe40008011609 */
[----:B------:R-:W-:-:S02]  /*12a10*/  UISETP.LT.AND UP0, UPT, UR39, UR4, UPT ;  /* 0x000000042700728c */ /* 0x000fc4000bf01270 */
[----:B------:R-:W-:Y:S01]  /*12a20*/  UIADD3 UR6, UR40, UR10, URZ ;  /* 0x0000000a28067290 */ /* 0x000fe2000fffe03f */
[----:B------:R-:W-:Y:S01]  /*12a30*/  ULDC UR8, c[0x0][0x9dc] ;  /* 0x0002770000087ab9 */ /* 0x000fe20000000800 */
[----:B------:R-:W-:Y:S02]  /*12a40*/  USEL UR44, UR39, UR4, UP0 ;  /* 0x00000004272c7287 */ /* 0x000fe40008000000 */
[----:B------:R-:W-:Y:S01]  /*12a50*/  UIADD3 UR8, UR6, -UR8, URZ ;  /* 0x8000000806087290 */ /* 0x000fe2000fffe03f */
[----:B------:R-:W-:Y:S11]  /*12a60*/  @!P1 BRA `(.L_x_910) ;  /* 0x0000000000489947 */ /* 0x000ff60003800000 */
[----:B------:R-:W-:Y:S02]  /*12a70*/  UMOV UR4, UR6 ;  /* 0x0000000600047c82 */ /* 0x000fe40008000000 */
[----:B------:R-:W-:-:S06]  /*12a80*/  UISETP.GT.AND UP0, UPT, UR4, -0x1, UPT ;  /* 0xffffffff0400788c */ /* 0x000fcc000bf04270 */
[----:B------:R-:W-:-:S13]  /*12a90*/  PLOP3.LUT P0, PT, PT, PT, UP0, 0x80, 0x0 ;  /* 0x000000000000781c */ /* 0x000fda0003f0f008 */
[----:B------:R-:W-:Y:S05]  /*12aa0*/  @P0 BRA `(.L_x_911) ;  /* 0x00000000001c0947 */ /* 0x000fea0003800000 */
[----:B------:R-:W-:Y:S02]  /*12ab0*/  UISETP.NE.AND UP0, UPT, UR5, 0x1, UPT ;  /* 0x000000010500788c */ /* 0x000fe4000bf05270 */
[----:B------:R-:W-:-:S09]  /*12ac0*/  ULOP3.LUT UR4, URZ, UR4, URZ, 0x33, !UPT ;  /* 0x000000043f047292 */ /* 0x000fd2000f8e333f */
[----:B------:R-:W-:Y:S02]  /*12ad0*/  @UP0 ULDC.64 UR10, c[0x0][0x9e8] ;  /* 0x00027a00000a0ab9 */ /* 0x000fe40000000a00 */
[----:B------:R-:W-:-:S04]  /*12ae0*/  UIMAD.WIDE.U32 UR6, UR4, UR10, URZ ;  /* 0x0000000a040672a5 */ /* 0x000fc8000f8e003f */
[----:B------:R-:W-:-:S04]  /*12af0*/  @UP0 USHF.R.U32.HI UR4, URZ, UR11, UR7 ;  /* 0x0000000b3f040299 */ /* 0x000fc80008011607 */
[----:B------:R-:W-:Y:S01]  /*12b00*/  ULOP3.LUT UR4, URZ, UR4, URZ, 0x33, !UPT ;  /* 0x000000043f047292 */ /* 0x000fe2000f8e333f */
[----:B------:R-:W-:Y:S11]  /*12b10*/  BRA `(.L_x_912) ;  /* 0x0000000000107947 */ /* 0x000ff60003800000 */
.L_x_911:
[----:B------:R-:W-:-:S11]  /*12b20*/  UISETP.NE.AND UP0, UPT, UR5, 0x1, UPT ;  /* 0x000000010500788c */ /* 0x000fd6000bf05270 */
[----:B------:R-:W-:Y:S02]  /*12b30*/  @UP0 ULDC.64 UR10, c[0x0][0x9e8] ;  /* 0x00027a00000a0ab9 */ /* 0x000fe40000000a00 */
[----:B------:R-:W-:-:S04]  /*12b40*/  UIMAD.WIDE.U32 UR6, UR4, UR10, URZ ;  /* 0x0000000a040672a5 */ /* 0x000fc8000f8e003f */
[----:B------:R-:W-:-:S12]  /*12b50*/  @UP0 USHF.R.U32.HI UR4, URZ, UR11, UR7 ;  /* 0x0000000b3f040299 */ /* 0x000fd80008011607 */
.L_x_912:
[----:B------:R-:W-:-:S04]  /*12b60*/  UIMAD UR4, UR4, UR5, URZ ;  /* 0x00000005040472a4 */ /* 0x000fc8000f8e023f */
[----:B------:R-:W-:-:S04]  /*12b70*/  UISETP.LT.AND UP0, UPT, UR8, UR4, UPT ;  /* 0x000000040800728c */ /* 0x000fc8000bf01270 */
[----:B------:R-:W-:-:S12]  /*12b80*/  USEL UR8, UR8, UR4, !UP0 ;  /* 0x0000000408087287 */ /* 0x000fd8000c000000 */
.L_x_910:
[----:B------:R-:W-:Y:S01]  /*12b90*/  UIMAD.WIDE UR4, UR8, 0x66666667, URZ ;  /* 0x66666667080478a5 */ /* 0x000fe2000f8e023f */
[----:B------:R-:W-:Y:S03]  /*12ba0*/  BSSY B7, `(.L_x_913) ;  /* 0x00003fe000077945 */ /* 0x000fe60003800000 */
[----:B------:R-:W-:-:S04]  /*12bb0*/  USHF.R.U32.HI UR4, URZ, 0x1f, UR5 ;  /* 0x0000001f3f047899 */ /* 0x000fc80008011605 */
[----:B------:R-:W-:-:S04]  /*12bc0*/  ULEA.HI.SX32 UR4, UR5, UR4, 0x1a ;  /* 0x0000000405047291 */ /* 0x000fc8000f8fd23f */
[----:B------:R-:W-:-:S04]  /*12bd0*/  UISETP.LT.AND UP0, UPT, URZ, UR4, UPT ;  /* 0x000000043f00728c */ /* 0x000fc8000bf01270 */
[----:B------:R-:W-:-:S04]  /*12be0*/  USEL UR45, URZ, UR4, !UP0 ;  /* 0x000000043f2d7287 */ /* 0x000fc8000c000000 */
[----:B------:R-:W-:-:S06]  /*12bf0*/  UISETP.GT.AND UP0, UPT, UR44, UR45, UPT ;  /* 0x0000002d2c00728c */ /* 0x000fcc000bf04270 */
[----:B------:R-:W-:-:S13]  /*12c00*/  PLOP3.LUT P0, PT, PT, PT, UP0, 0x80, 0x0 ;  /* 0x000000000000781c */ /* 0x000fda0003f0f008 */
[----:B------:R-:W-:Y:S05]  /*12c10*/  @P0 BRA `(.L_x_914) ;  /* 0x0000000000480947 */ /* 0x000fea0003800000 */
[----:B------:R-:W1:Y:S02]  /*12c20*/  S2R R0, SR_TID.X ;  /* 0x0000000000007919 */ /* 0x000e640000002100 */
[----:B-1----:R-:W-:-:S04]  /*12c30*/  LOP3.LUT R0, R0, 0x7f, RZ, 0xc0, !PT ;  /* 0x0000007f00007812 */ /* 0x002fc800078ec0ff */
[----:B------:R-:W-:-:S13]  /*12c40*/  ISETP.NE.AND P0, PT, R0, RZ, PT ;  /* 0x000000ff0000720c */ /* 0x000fda0003f05270 */
[----:B------:R-:W-:Y:S05]  /*12c50*/  @P0 BRA `(.L_x_915) ;  /* 0x0000003c00c80947 */ /* 0x000fea0003800000 */
[----:B------:R-:W1:Y:S01]  /*12c60*/  S2R R5, SR_LANEID ;  /* 0x0000000000057919 */ /* 0x000e620000000000 */
[----:B------:R-:W-:Y:S01]  /*12c70*/  VOTEU.ANY UR4, UPT, PT ;  /* 0x0000000000047886 */ /* 0x000fe200038e0100 */
[----:B------:R-:W2:Y:S01]  /*12c80*/  LDC.64 R2, c[0x0][0xc80] ;  /* 0x00032000ff027b82 */ /* 0x000ea20000000a00 */
[----:B------:R-:W1:Y:S02]  /*12c90*/  FLO.U32 R0, UR4 ;  /* 0x0000000400007d00 */ /* 0x000e6400080e0000 */
[----:B-1----:R-:W-:-:S06]  /*12ca0*/  ISETP.EQ.U32.AND P1, PT, R0, R5, PT ;  /* 0x000000050000720c */ /* 0x002fcc0003f22070 */
[----:B------:R-:W2:Y:S07]  /*12cb0*/  POPC R5, UR4 ;  /* 0x0000000400057d09 */ /* 0x000eae0008000000 */
[----:B--2---:R-:W2:Y:S01]  /*12cc0*/  @P1 ATOMG.E.ADD.STRONG.GPU PT, R3, desc[UR48][R2.64], R5 ;  /* 0x00000005020319a8 */ /* 0x004ea200081ee1f0 */
[----:B------:R-:W1:Y:S02]  /*12cd0*/  S2R R4, SR_LTMASK ;  /* 0x0000000000047919 */ /* 0x000e640000003900 */
[----:B-1----:R-:W-:-:S04]  /*12ce0*/  LOP3.LUT R4, R4, UR4, RZ, 0xc0, !PT ;  /* 0x0000000404047c12 */ /* 0x002fc8000f8ec0ff */
[----:B------:R-:W1:Y:S01]  /*12cf0*/  POPC R7, R4 ;  /* 0x0000000400077309 */ /* 0x000e620000000000 */
[----:B--2---:R-:W1:Y:S02]  /*12d00*/  SHFL.IDX PT, R0, R3, R0, 0x1f ;  /* 0x00001f0003007589 */ /* 0x004e6400000e0000 */
[----:B-1----:R-:W-:-:S05]  /*12d10*/  IADD3 R0, R0, UR46, R7 ;  /* 0x0000002e00007c10 */ /* 0x002fca000fffe007 */
[----:B------:R2:W-:Y:S01]  /*12d20*/  STL [R1+0x28], R0 ;  /* 0x0000280001007387 */ /* 0x0005e20000100800 */
[----:B------:R-:W-:Y:S05]  /*12d30*/  BRA `(.L_x_915) ;  /* 0x0000003c00907947 */ /* 0x000fea0003800000 */
.L_x_914:
        /* <DEDUP_REMOVED lines=9> */
[----:B------:R-:W1:Y:S01]  /*12dd0*/  LDC.64 R2, c[0x4][R2] ;  /* 0x0100000002027b82 */ /* 0x000e620000000a00 */
        /* <DEDUP_REMOVED lines=9> */
[----:B01----:R-:W-:Y:S05]  /*12e70*/  CALL.ABS.NOINC R2 ;  /* 0x0000000002007343 */ /* 0x003fea0003c00000 */
.L_x_917:
[----:B------:R-:W-:Y:S05]  /*12e80*/  BSYNC B6 ;  /* 0x0000000000067941 */ /* 0x000fea0003800000 */
.L_x_916:
[----:B------:R-:W-:Y:S01]  /*12e90*/  VIADD R0, R17, 0x6000 ;  /* 0x0000600011007836 */ /* 0x000fe20000000000 */
[----:B------:R-:W-:Y:S01]  /*12ea0*/  LOP3.LUT R16, R16, 0xfffffffd, RZ, 0xc0, !PT ;  /* 0xfffffffd10107812 */ /* 0x000fe200078ec0ff */
[----:B------:R-:W-:Y:S03]  /*12eb0*/  BSSY B6, `(.L_x_918) ;  /* 0x0000014000067945 */ /* 0x000fe60003800000 */
        /* <DEDUP_REMOVED lines=19> */
.L_x_919:
[----:B------:R-:W-:Y:S05]  /*12ff0*/  BSYNC B6 ;  /* 0x0000000000067941 */ /* 0x000fea0003800000 */
.L_x_918:
        /* <DEDUP_REMOVED lines=20> */
.L_x_921:
[----:B------:R-:W-:Y:S05]  /*13140*/  BSYNC B6 ;  /* 0x0000000000067941 */ /* 0x000fea0003800000 */
.L_x_920:
[----:B------:R-:W-:Y:S01]  /*13150*/  LOP3.LUT P6, RZ, R16, 0x2, RZ, 0xc0, !PT ;  /* 0x0000000210ff7812 */ /* 0x000fe200078cc0ff */
[----:B------:R-:W-:-:S12]  /*13160*/  BSSY B6, `(.L_x_922) ;  /* 0x0000012000067945 */ /* 0x000fd80003800000 */
        /* <DEDUP_REMOVED lines=17> */
.L_x_923:
[----:B------:R-:W-:Y:S05]  /*13280*/  BSYNC B6 ;  /* 0x0000000000067941 */ /* 0x000fea0003800000 */
.L_x_922:
[----:B------:R-:W-:Y:S01]  /*13290*/  ULDC.64 UR4, c[0x0][0x9f8] ;  /* 0x00027e0000047ab9 */ /* 0x000fe20000000a00 */
[----:B------:R-:W-:Y:S01]  /*132a0*/  IMAD.U32 R20, RZ, RZ, UR36 ;  /* 0x00000024ff147e24 */ /* 0x000fe2000f8e00ff */
[----:B------:R-:W-:Y:S01]  /*132b0*/  UISETP.NE.U32.AND UP0, UPT, UR4, URZ, UPT ;  /* 0x0000003f0400728c */ /* 0x000fe2000bf05070 */
[----:B------:R-:W1:Y:S03]  /*132c0*/  LDC R19, c[0x0][0x430] ;  /* 0x00010c00ff137b82 */ /* 0x000e660000000800 */
[----:B------:R-:W-:-:S06]  /*132d0*/  UISETP.NE.AND.EX UP0, UPT, UR5, URZ, UPT, UP0 ;  /* 0x0000003f0500728c */ /* 0x000fcc000bf05300 */
[----:B------:R-:W-:-:S05]  /*132e0*/  PLOP3.LUT P0, PT, PT, PT, UP0, 0x80, 0x0 ;  /* 0x000000000000781c */ /* 0x000fca0003f0f008 */
[----:B------:R-:W-:Y:S02]  /*132f0*/  @UP0 ULDC.64 UR4, c[0x0][0x9f8] ;  /* 0x00027e0000040ab9 */ /* 0x000fe40000000a00 */
[----:B------:R-:W-:-:S06]  /*13300*/  @UP0 UIMAD.WIDE UR4, UR36, 0x4, UR4 ;  /* 0x00000004240408a5 */ /* 0x000fcc000f8e0204 */
[----:B------:R-:W-:Y:S01]  /*13310*/  IMAD.U32 R2, RZ, RZ, UR4 ;  /* 0x00000004ff027e24 */ /* 0x000fe2000f8e00ff */
[----:B------:R-:W-:Y:S01]  /*13320*/  ULDC UR4, c[0x0][0xc48] ;  /* 0x0003120000047ab9 */ /* 0x000fe20000000800 */
[----:B------:R-:W-:-:S05]  /*13330*/  IMAD.U32 R3, RZ, RZ, UR5 ;  /* 0x00000005ff037e24 */ /* 0x000fca000f8e00ff */
[----:B------:R-:W2:Y:S01]  /*13340*/  @P0 LDG.E R20, desc[UR48][R2.64] ;  /* 0x0000003002140981 */ /* 0x000ea2000c1e1900 */
[----:B-1----:R-:W-:Y:S01]  /*13350*/  ISETP.NE.AND P2, PT, R19, 0x1, PT ;  /* 0x000000011300780c */ /* 0x002fe20003f45270 */
[----:B------:R-:W-:Y:S01]  /*13360*/  UMOV UR5, 0xffffffff ;  /* 0xffffffff00057882 */ /* 0x000fe20000000000 */
[----:B------:R-:W-:Y:S01]  /*13370*/  LOP3.LUT R16, R16, 0xfffffff7, RZ, 0xc0, !PT ;  /* 0xfffffff710107812 */ /* 0x000fe200078ec0ff */
[----:B------:R-:W-:-:S10]  /*13380*/  IMAD.U32 R18, RZ, RZ, UR4 ;  /* 0x00000004ff127e24 */ /* 0x000fd4000f8e00ff */
[----:B------:R-:W-:Y:S01]  /*13390*/  @P2 LOP3.LUT R16, R16, 0x8, RZ, 0xfc, !PT ;  /* 0x0000000810102812 */ /* 0x000fe200078efcff */
[----:B--2---:R1:W-:Y:S01]  /*133a0*/  STL [R1+0x4], R20 ;  /* 0x0000041401007387 */ /* 0x0043e20000100800 */
[----:B------:R-:W-:Y:S05]  /*133b0*/  BRA.DIV UR5, `(.L_x_924) ;  /* 0x0000004205487947 */ /* 0x000fea000b800000 */
.L_x_997:
[----:B------:R-:W2:Y:S01]  /*133c0*/  S2R R0, SR_TID.X ;  /* 0x0000000000007919 */ /* 0x000ea20000002100 */
[----:B------:R-:W-:Y:S01]  /*133d0*/  UMOV UR4, 0xa0 ;  /* 0x000000a000047882 */ /* 0x000fe20000000000 */
[----:B------:R-:W3:Y:S01]  /*133e0*/  @P2 LDC R5, c[0x0][0x434] ;  /* 0x00010d00ff052b82 */ /* 0x000ee20000000800 */
[----:B------:R-:W-:Y:S01]  /*133f0*/  UIMAD UR4, UR44, UR4, -0xa0 ;  /* 0xffffff602c0474a4 */ /* 0x000fe2000f8e0204 */
[----:B------:R-:W4:Y:S01]  /*13400*/  S2R R11, SR_TID.X ;  /* 0x00000000000b7919 */ /* 0x000f220000002100 */
[----:B------:R-:W-:-:S05]  /*13410*/  SHF.R.S32.HI R14, RZ, 0x1f, R20 ;  /* 0x0000001fff0e7819 */ /* 0x000fca0000011414 */
[----:B------:R-:W0:Y:S01]  /*13420*/  @P2 LDC R7, c[0x0][0x438] ;  /* 0x00010e00ff072b82 */ /* 0x000e220000000800 */
[----:B------:R0:W-:Y:S01]  /*13430*/  STL [R1+0x10], R14 ;  /* 0x0000100e01007387 */ /* 0x0001e20000100800 */
[----:B--2---:R-:W-:Y:S01]  /*13440*/  LOP3.LUT R0, R0, 0x7f, RZ, 0xc0, !PT ;  /* 0x0000007f00007812 */ /* 0x004fe200078ec0ff */
[----:B----4-:R-:W-:-:S03]  /*13450*/  IMAD.SHL.U32 R13, R11, 0x20, RZ ;  /* 0x000000200b0d7824 */ /* 0x010fc600078e00ff */
[----:B------:R-:W-:Y:S01]  /*13460*/  SHF.R.U32.HI R10, RZ, 0x2, R0 ;  /* 0x00000002ff0a7819 */ /* 0x000fe20000011600 */
[----:B------:R-:W-:-:S03]  /*13470*/  IMAD.SHL.U32 R12, R11, 0x20, RZ ;  /* 0x000000200b0c7824 */ /* 0x000fc600078e00ff */
[C---:B------:R-:W-:Y:S02]  /*13480*/  LOP3.LUT R13, R10.reuse, 0x60, R13, 0xf8, !PT ;  /* 0x000000600a0d7812 */ /* 0x040fe400078ef80d */
[----:B------:R-:W-:Y:S02]  /*13490*/  LOP3.LUT R12, R10, 0x60, R12, 0xf8, !PT ;  /* 0x000000600a0c7812 */ /* 0x000fe400078ef80c */
[----:B------:R-:W-:-:S05]  /*134a0*/  LOP3.LUT R13, R13, 0x80, RZ, 0xfc, !PT ;  /* 0x000000800d0d7812 */ /* 0x000fca00078efcff */
[----:B------:R-:W-:-:S05]  /*134b0*/  VIADD R8, R13, UR4 ;  /* 0x000000040d087c36 */ /* 0x000fca0008000000 */
[C---:B------:R-:W-:Y:S01]  /*134c0*/  ISETP.GE.AND P0, PT, R8.reuse, UR42, PT ;  /* 0x0000002a08007c0c */ /* 0x040fe2000bf06270 */
[----:B------:R-:W-:-:S03]  /*134d0*/  IMAD.IADD R8, R8, 0x1, R22 ;  /* 0x0000000108087824 */ /* 0x000fc600078e0216 */
[----:B------:R-:W-:Y:S01]  /*134e0*/  ISETP.GT.U32.OR P0, PT, R13, 0x9f, P0 ;  /* 0x0000009f0d00780c */ /* 0x000fe20000704470 */
[----:B---3--:R-:W-:-:S04]  /*134f0*/  @P2 IMAD.HI.U32 R4, R8, R5, RZ ;  /* 0x0000000508042227 */ /* 0x008fc800078e00ff */
[----:B------:R-:W-:Y:S01]  /*13500*/  IMAD.MOV.U32 R0, RZ, RZ, R8 ;  /* 0x000000ffff007224 */ /* 0x000fe200078e0008 */
[----:B0-----:R-:W-:-:S07]  /*13510*/  @P2 SHF.R.U32.HI R0, RZ, R7, R4 ;  /* 0x00000007ff002219 */ /* 0x001fce0000011604 */
[----:B------:R-:W0:Y:S01]  /*13520*/  @!P0 LDC.64 R2, c[0x0][0x428] ;  /* 0x00010a00ff028b82 */ /* 0x000e220000000a00 */
[--C-:B------:R-:W-:Y:S01]  /*13530*/  @!P0 SHF.R.S32.HI R7, RZ, 0x1f, R0.reuse ;  /* 0x0000001fff078819 */ /* 0x100fe20000011400 */
[----:B------:R-:W-:-:S06]  /*13540*/  @!P0 IMAD.MOV.U32 R6, RZ, RZ, R0 ;  /* 0x000000ffff068224 */ /* 0x000fcc00078e0000 */
[----:B------:R-:W2:Y:S01]  /*13550*/  @!P0 LDC.64 R4, c[0x0][0x418] ;  /* 0x00010600ff048b82 */ /* 0x000ea20000000a00 */
[----:B0-----:R-:W-:-:S04]  /*13560*/  @!P0 IMAD R9, R14, R2, RZ ;  /* 0x000000020e098224 */ /* 0x001fc800078e02ff */
[C---:B------:R-:W-:Y:S02]  /*13570*/  @!P0 IMAD R9, R20.reuse, R3, R9 ;  /* 0x0000000314098224 */ /* 0x040fe400078e0209 */
[----:B------:R-:W-:-:S04]  /*13580*/  @!P0 IMAD.WIDE.U32 R2, R20, R2, R6 ;  /* 0x0000000214028225 */ /* 0x000fc800078e0006 */
[----:B------:R-:W-:Y:S01]  /*13590*/  @!P0 IMAD.IADD R9, R9, 0x1, R3 ;  /* 0x0000000109098824 */ /* 0x000fe200078e0203 */
[C---:B--2---:R-:W-:Y:S01]  /*135a0*/  @!P0 LEA R10, P1, R2.reuse, R4, 0x2 ;  /* 0x00000004020a8211 */ /* 0x044fe200078210ff */
[----:B------:R-:W0:Y:S01]  /*135b0*/  @P2 LDC R3, c[0x0][0x434] ;  /* 0x00010d00ff032b82 */ /* 0x000e220000000800 */
[----:B------:R-:W-:Y:S02]  /*135c0*/  IMAD.MOV.U32 R6, RZ, RZ, RZ ;  /* 0x000000ffff067224 */ /* 0x000fe400078e00ff */
[----:B------:R-:W-:Y:S01]  /*135d0*/  @!P0 LEA.HI.X R11, R2, R5, R9, 0x2, P1 ;  /* 0x00000005020b8211 */ /* 0x000fe200008f1409 */
[----:B------:R-:W-:-:S04]  /*135e0*/  VIADD R9, R12, UR4 ;  /* 0x000000040c097c36 */ /* 0x000fc80008000000 */
[----:B------:R-:W2:Y:S01]  /*135f0*/  @P2 LDC R2, c[0x0][0x438] ;  /* 0x00010e00ff022b82 */ /* 0x000ea20000000800 */
[C---:B------:R-:W-:Y:S01]  /*13600*/  ISETP.GE.AND P1, PT, R9.reuse, UR42, PT ;  /* 0x0000002a09007c0c */ /* 0x040fe2000bf26270 */
[----:B------:R-:W-:Y:S01]  /*13610*/  IMAD.IADD R9, R9, 0x1, R22 ;  /* 0x0000000109097824 */ /* 0x000fe200078e0216 */
[----:B------:R-:W5:Y:S03]  /*13620*/  @!P0 LDG.E R6, desc[UR48][R10.64] ;  /* 0x000000300a068981 */ /* 0x000f66000c1e1900 */
[----:B------:R-:W-:-:S08]  /*13630*/  IMAD.MOV.U32 R12, RZ, RZ, R9 ;  /* 0x000000ffff0c7224 */ /* 0x000fd000078e0009 */
[----:B------:R-:W3:Y:S01]  /*13640*/  @!P1 LDC.64 R4, c[0x0][0x428] ;  /* 0x00010a00ff049b82 */ /* 0x000ee20000000a00 */
[----:B0-----:R-:W-:-:S05]  /*13650*/  @P2 IMAD.HI.U32 R3, R9, R3, RZ ;  /* 0x0000000309032227 */ /* 0x001fca00078e00ff */
[----:B--2---:R-:W-:-:S04]  /*13660*/  @P2 SHF.R.U32.HI R12, RZ, R2, R3 ;  /* 0x00000002ff0c2219 */ /* 0x004fc80000011603 */
[--C-:B------:R-:W-:Y:S01]  /*13670*/  @!P1 SHF.R.S32.HI R3, RZ, 0x1f, R12.reuse ;  /* 0x0000001fff039819 */ /* 0x100fe2000001140c */
[----:B------:R-:W-:Y:S02]  /*13680*/  @!P1 IMAD.MOV.U32 R2, RZ, RZ, R12 ;  /* 0x000000ffff029224 */ /* 0x000fe400078e000c */
[-C--:B---3--:R-:W-:Y:S02]  /*13690*/  @!P1 IMAD R7, R14, R4.reuse, RZ ;  /* 0x000000040e079224 */ /* 0x088fe400078e02ff */
[----:B------:R-:W-:-:S04]  /*136a0*/  @!P1 IMAD.WIDE.U32 R2, R20, R4, R2 ;  /* 0x0000000414029225 */ /* 0x000fc800078e0002 */
[----:B------:R-:W-:Y:S02]  /*136b0*/  @!P1 IMAD R7, R20, R5, R7 ;  /* 0x0000000514079224 */ /* 0x000fe400078e0207 */
[----:B------:R-:W0:Y:S02]  /*136c0*/  @!P1 LDC.64 R4, c[0x0][0x418] ;  /* 0x00010600ff049b82 */ /* 0x000e240000000a00 */
[----:B------:R-:W-:Y:S02]  /*136d0*/  @!P1 IMAD.IADD R7, R3, 0x1, R7 ;  /* 0x0000000103079824 */ /* 0x000fe400078e0207 */
[----:B------:R-:W-:Y:S02]  /*136e0*/  IMAD.MOV R3, RZ, RZ, -R0 ;  /* 0x000000ffff037224 */ /* 0x000fe400078e0a00 */
[----:B------:R-:W-:Y:S01]  /*136f0*/  IMAD.MOV R0, RZ, RZ, -R12 ;  /* 0x000000ffff007224 */ /* 0x000fe200078e0a0c */
[----:B0-----:R-:W-:-:S04]  /*13700*/  @!P1 LEA R4, P0, R2, R4, 0x2 ;  /* 0x0000000402049211 */ /* 0x001fc800078010ff */
[----:B------:R-:W-:Y:S01]  /*13710*/  @!P1 LEA.HI.X R5, R2, R5, R7, 0x2, P0 ;  /* 0x0000000502059211 */ /* 0x000fe200000f1407 */
[----:B------:R-:W-:-:S06]  /*13720*/  IMAD.MOV.U32 R7, RZ, RZ, RZ ;  /* 0x000000ffff077224 */ /* 0x000fcc00078e00ff */
[----:B------:R0:W5:Y:S02]  /*13730*/  @!P1 LDG.E R7, desc[UR48][R4.64] ;  /* 0x0000003004079981 */ /* 0x000164000c1e1900 */
[----:B0-----:R-:W-:Y:S02]  /*13740*/  IMAD R5, R19, R3, R8 ;  /* 0x0000000313057224 */ /* 0x001fe400078e0208 */
[----:B------:R-:W-:-:S04]  /*13750*/  IMAD R3, RZ, RZ, -UR36 ;  /* 0x80000024ff037e24 */ /* 0x000fc8000f8e02ff */
[----:B------:R-:W-:Y:S02]  /*13760*/  IMAD R18, R18, R3, UR37 ;  /* 0x0000002512127e24 */ /* 0x000fe4000f8e0203 */
[----:B------:R-:W-:-:S03]  /*13770*/  IMAD R8, R19, R0, R9 ;  /* 0x0000000013087224 */ /* 0x000fc600078e0209 */
[----:B------:R-:W-:Y:S01]  /*13780*/  SHF.R.S32.HI R0, RZ, 0x1f, R18 ;  /* 0x0000001fff007819 */ /* 0x000fe20000011412 */
[----:B------:R-:W-:Y:S01]  /*13790*/  IMAD.U32 R2, RZ, RZ, UR51 ;  /* 0x00000033ff027e24 */ /* 0x000fe2000f8e00ff */
[----:B------:R-:W-:-:S03]  /*137a0*/  ISETP.GT.U32.AND P0, PT, R13, 0x9f, PT ;  /* 0x0000009f0d00780c */ /* 0x000fc60003f04070 */
[----:B------:R0:W-:Y:S01]  /*137b0*/  STL [R1+0x8], R0 ;  /* 0x0000080001007387 */ /* 0x0001e20000100800 */
[----:B------:R-:W-:Y:S02]  /*137c0*/  ISETP.NE.AND P2, PT, R2, 0x3, PT ;  /* 0x000000030200780c */ /* 0x000fe40003f45270 */
[----:B------:R-:W-:-:S04]  /*137d0*/  LOP3.LUT R16, R16, 0xfffffffb, RZ, 0xc0, !PT ;  /* 0xfffffffb10107812 */ /* 0x000fc800078ec0ff */
[----:B------:R-:W-:Y:S01]  /*137e0*/  LOP3.LUT R16, R16, 0xfffffffd, RZ, 0xc0, !PT ;  /* 0xfffffffd10107812 */ /* 0x000fe200078ec0ff */
[----:B------:R-:W-:-:S03]  /*137f0*/  IMAD.U32 R12, RZ, RZ, UR44 ;  /* 0x0000002cff0c7e24 */ /* 0x000fc6000f8e00ff */
[----:B------:R-:W-:Y:S01]  /*13800*/  @P0 LOP3.LUT R16, R16, 0x2, RZ, 0xfc, !PT ;  /* 0x0000000210100812 */ /* 0x000fe200078efcff */
[----:B------:R-:W-:-:S03]  /*13810*/  VIADD R12, R12, 0xffffffff ;  /* 0xffffffff0c0c7836 */ /* 0x000fc60000000000 */
[----:B------:R-:W-:Y:S01]  /*13820*/  @P2 LOP3.LUT R16, R16, 0x4, RZ, 0xfc, !PT ;  /* 0x0000000410102812 */ /* 0x000fe200078efcff */
[----:B0-----:R-:W-:Y:S06]  /*13830*/  @!P2 BRA `(.L_x_925) ;  /* 0x000000000004a947 */ /* 0x001fec0003800000 */
[----:B------:R-:W-:Y:S01]  /*13840*/  BPT.TRAP 0x1 ;  /* 0x000000040000795c */ /* 0x000fe20000300000 */
.L_x_925:
[----:B------:R-:W2:Y:S01]  /*13850*/  LDL R0, [R1] ;  /* 0x0000000001007983 */ /* 0x000ea20000100800 */
[----:B------:R-:W-:Y:S01]  /*13860*/  IMAD R4, R28, 0x8, R17 ;  /* 0x000000081c047824 */ /* 0x000fe200078e0211 */
[----:B------:R-:W-:Y:S01]  /*13870*/  BSSY B0, `(.L_x_926) ;  /* 0x0000005000007945 */ /* 0x000fe20003800000 */
[----:B------:R-:W-:Y:S02]  /*13880*/  SHF.R.S32.HI R25, RZ, 0x1f, R8 ;  /* 0x0000001fff197819 */ /* 0x000fe40000011408 */
[----:B--2---:R-:W-:-:S04]  /*13890*/  SHF.L.U32 R27, R0, 0x1f, RZ ;  /* 0x0000001f001b7819 */ /* 0x004fc800000006ff */
[----:B------:R-:W0:Y:S02]  /*138a0*/  SYNCS.PHASECHK.TRANS64.TRYWAIT P0, [R4+URZ+0x13280], R27 ;  /* 0x0132801b040075a7 */ /* 0x000e24000800017f */
[----:B0-----:R-:W-:Y:S05]  /*138b0*/  @!P0 BRA `(.L_x_927) ;  /* 0x0000003c00348947 */ /* 0x001fea0003800000 */
.L_x_998:
[----:B------:R-:W-:Y:S05]  /*138c0*/  BSYNC B0 ;  /* 0x0000000000007941 */ /* 0x000fea0003800000 */
.L_x_926:
[----:B------:R-:W2:Y:S01]  /*138d0*/  LDL R9, [R1+0x8] ;  /* 0x0000080001097983 */ /* 0x000ea20000100800 */
[----:B------:R-:W-:-:S03]  /*138e0*/  ULDC.64 UR4, c[0x0][0x328] ;  /* 0x0000ca0000047ab9 */ /* 0x000fc60000000a00 */
[----:B------:R-:W3:Y:S01]  /*138f0*/  LDL R13, [R1+0x1c] ;  /* 0x00001c00010d7983 */ /* 0x000ee20000100800 */
[----:B------:R-:W-:Y:S01]  /*13900*/  IMAD R0, R25, UR4, RZ ;  /* 0x0000000419007c24 */ /* 0x000fe2000f8e02ff */
[----:B-----5:R-:W-:Y:S01]  /*13910*/  SHF.R.S32.HI R26, RZ, 0x1f, R7 ;  /* 0x0000001fff1a7819 */ /* 0x020fe20000011407 */
[C---:B------:R-:W-:Y:S01]  /*13920*/  IMAD.WIDE.U32 R2, R8.reuse, UR4, RZ ;  /* 0x0000000408027c25 */ /* 0x040fe2000f8e00ff */
[----:B------:R-:W-:Y:S01]  /*13930*/  ULDC.64 UR6, c[0x0][0x338] ;  /* 0x0000ce0000067ab9 */ /* 0x000fe20000000a00 */
[----:B------:R-:W-:Y:S01]  /*13940*/  ULDC.64 UR8, c[0x0][0x330] ;  /* 0x0000cc0000087ab9 */ /* 0x000fe20000000a00 */
[----:B------:R-:W-:Y:S01]  /*13950*/  SHF.R.S32.HI R23, RZ, 0x1f, R5 ;  /* 0x0000001fff177819 */ /* 0x000fe20000011405 */
[----:B------:R-:W-:Y:S01]  /*13960*/  IMAD R0, R8, UR5, R0 ;  /* 0x0000000508007c24 */ /* 0x000fe2000f8e0200 */
[----:B------:R-:W-:Y:S01]  /*13970*/  ULDC.64 UR10, c[0x0][0x318] ;  /* 0x0000c600000a7ab9 */ /* 0x000fe20000000a00 */
[----:B------:R-:W4:Y:S01]  /*13980*/  S2R R14, SR_TID.X ;  /* 0x00000000000e7919 */ /* 0x000f220000002100 */
[----:B------:R-:W-:Y:S01]  /*13990*/  SHF.R.S32.HI R24, RZ, 0x1f, R6 ;  /* 0x0000001fff187819 */ /* 0x000fe20000011406 */
[----:B------:R-:W-:Y:S01]  /*139a0*/  IMAD.IADD R3, R3, 0x1, R0 ;  /* 0x0000000103037824 */ /* 0x000fe200078e0200 */
[----:B------:R-:W-:Y:S01]  /*139b0*/  LOP3.LUT P2, RZ, R16, 0x10, RZ, 0xc0, !PT ;  /* 0x0000001010ff7812 */ /* 0x000fe2000784c0ff */
[----:B------:R-:W-:-:S02]  /*139c0*/  IMAD R0, R26, UR6, RZ ;  /* 0x000000061a007c24 */ /* 0x000fc4000f8e02ff */
[----:B------:R-:W-:-:S04]  /*139d0*/  IMAD.WIDE.U32 R2, R7, UR6, R2 ;  /* 0x0000000607027c25 */ /* 0x000fc8000f8e0002 */
[----:B------:R-:W-:Y:S02]  /*139e0*/  IMAD R0, R7, UR7, R0 ;  /* 0x0000000707007c24 */ /* 0x000fe4000f8e0200 */
[----:B------:R-:W-:Y:S02]  /*139f0*/  IMAD R11, R23, UR4, RZ ;  /* 0x00000004170b7c24 */ /* 0x000fe4000f8e02ff */
[----:B------:R-:W-:Y:S02]  /*13a00*/  IMAD.IADD R3, R3, 0x1, R0 ;  /* 0x0000000103037824 */ /* 0x000fe400078e0200 */
[----:B------:R-:W-:Y:S02]  /*13a10*/  IMAD R11, R5, UR5, R11 ;  /* 0x00000005050b7c24 */ /* 0x000fe4000f8e020b */
[----:B------:R-:W-:Y:S01]  /*13a20*/  IMAD.WIDE.U32 R2, R18, UR8, R2 ;  /* 0x0000000812027c25 */ /* 0x000fe2000f8e0002 */
[----:B----4-:R-:W-:-:S04]  /*13a30*/  LOP3.LUT R14, R14, 0x7f, RZ, 0xc0, !PT ;  /* 0x0000007f0e0e7812 */ /* 0x010fc800078ec0ff */
[----:B------:R-:W-:Y:S01]  /*13a40*/  SHF.R.U32.HI R14, RZ, 0x2, R14 ;  /* 0x00000002ff0e7819 */ /* 0x000fe2000001160e */
        /* <DEDUP_REMOVED lines=12> */
[----:B------:R-:W-:Y:S01]  /*13b10*/  IADD3 R22, P0, R2, UR10, RZ ;  /* 0x0000000a02167c10 */ /* 0x000fe2000ff1e0ff */
[----:B---3--:R-:W-:-:S03]  /*13b20*/  IMAD R2, R28, 0x2800, R13 ;  /* 0x000028001c027824 */ /* 0x008fc600078e020d */
[----:B------:R-:W-:Y:S01]  /*13b30*/  IADD3.X R19, R0, UR11, R3, P0, !PT ;  /* 0x0000000b00137c10 */ /* 0x000fe200087fe403 */
[----:B------:R-:W-:-:S04]  /*13b40*/  IMAD.MOV.U32 R3, RZ, RZ, -0xa0 ;  /* 0xffffff60ff037424 */ /* 0x000fc800078e00ff */
[----:B------:R-:W-:-:S04]  /*13b50*/  IMAD R3, R12, R3, UR42 ;  /* 0x0000002a0c037e24 */ /* 0x000fc8000f8e0203 */
[----:B------:R-:W-:-:S05]  /*13b60*/  IMAD.IADD R3, R3, 0x1, -R14 ;  /* 0x0000000103037824 */ /* 0x000fca00078e0a0e */
[----:B------:R-:W-:Y:S01]  /*13b70*/  ISETP.GE.AND P5, PT, R3, 0x1, PT ;  /* 0x000000010300780c */ /* 0x000fe20003fa6270 */
[----:B------:R-:W-:-:S12]  /*13b80*/  BRA.DIV UR4, `(.L_x_928) ;  /* 0x0000003a04947947 */ /* 0x000fd8000b800000 */
[----:B------:R-:W2:Y:S01]  /*13b90*/  S2R R11, SR_TID.X ;  /* 0x00000000000b7919 */ /* 0x000ea20000002100 */
[----:B------:R-:W-:Y:S02]  /*13ba0*/  LOP3.LUT R16, R16, 0xffffffdf, RZ, 0xc0, !PT ;  /* 0xffffffdf10107812 */ /* 0x000fe400078ec0ff */
[C---:B------:R-:W-:Y:S01]  /*13bb0*/  ISETP.GE.AND P4, PT, R3.reuse, 0x21, PT ;  /* 0x000000210300780c */ /* 0x040fe20003f86270 */
[----:B------:R-:W3:Y:S01]  /*13bc0*/  SHFL.IDX PT, R12, R9, RZ, 0x1c1f ;  /* 0x001c1fff090c7589 */ /* 0x000ee200000e0000 */
[C---:B------:R-:W-:Y:S02]  /*13bd0*/  ISETP.GE.AND P3, PT, R3.reuse, 0x41, PT ;  /* 0x000000410300780c */ /* 0x040fe40003f66270 */
[----:B------:R-:W-:Y:S01]  /*13be0*/  ISETP.GE.AND P1, PT, R3, 0x61, PT ;  /* 0x000000610300780c */ /* 0x000fe20003f26270 */
[----:B------:R-:W4:Y:S01]  /*13bf0*/  SHFL.IDX PT, R0, R10, RZ, 0x1c1f ;  /* 0x001c1fff0a007589 */ /* 0x000f2200000e0000 */
[----:B--2---:R-:W-:-:S05]  /*13c00*/  IMAD.SHL.U32 R11, R11, 0x10, RZ ;  /* 0x000000100b0b7824 */ /* 0x004fca00078e00ff */
[----:B------:R-:W-:-:S04]  /*13c10*/  LOP3.LUT R11, R11, 0x30, RZ, 0xc0, !PT ;  /* 0x000000300b0b7812 */ /* 0x000fc800078ec0ff */
[----:B---3--:R-:W-:-:S05]  /*13c20*/  IADD3 R12, P0, R11, R12, RZ ;  /* 0x0000000c0b0c7210 */ /* 0x008fca0007f1e0ff */
[----:B----4-:R-:W-:Y:S01]  /*13c30*/  IMAD.X R13, RZ, RZ, R0, P0 ;  /* 0x000000ffff0d7224 */ /* 0x010fe200000e0600 */
[----:B------:R-:W-:Y:S01]  /*13c40*/  ISETP.LT.OR P0, PT, R3, 0x1, P2 ;  /* 0x000000010300780c */ /* 0x000fe20001701670 */
[----:B------:R-:W-:Y:S02]  /*13c50*/  IMAD.IADD R0, R17, 0x1, R2 ;  /* 0x0000000111007824 */ /* 0x000fe400078e0202 */
[----:B------:R-:W-:Y:S10]  /*13c60*/  SHFL.IDX PT, R2, R10, 0x1, 0x1c1f ;  /* 0x003c1f000a027f89 */ /* 0x000ff400000e0000 */
[----:B------:R2:W-:Y:S04]  /*13c70*/  LDGSTS.E.BYPASS.LTC128B.128 [R0+0x6000], desc[UR48][R12.64], !P0 ;  /* 0x060000000c007fae */ /* 0x0005e8000c101d70 */
[----:B--2---:R-:W2:Y:S02]  /*13c80*/  SHFL.IDX PT, R12, R9, 0x1, 0x1c1f ;  /* 0x003c1f00090c7f89 */ /* 0x004ea400000e0000 */
[----:B--2---:R-:W-:-:S05]  /*13c90*/  IADD3 R12, P0, R11, R12, RZ ;  /* 0x0000000c0b0c7210 */ /* 0x004fca0007f1e0ff */
[----:B------:R-:W-:Y:S01]  /*13ca0*/  IMAD.X R13, RZ, RZ, R2, P0 ;  /* 0x000000ffff0d7224 */ /* 0x000fe200000e0602 */
[----:B------:R-:W-:Y:S01]  /*13cb0*/  ISETP.LT.OR P0, PT, R3, 0x21, P2 ;  /* 0x000000210300780c */ /* 0x000fe20001701670 */
[----:B------:R-:W-:Y:S04]  /*13cc0*/  SHFL.IDX PT, R2, R10, 0x2, 0x1c1f ;  /* 0x005c1f000a027f89 */ /* 0x000fe800000e0000 */
[----:B------:R-:W-:Y:S08]  /*13cd0*/  SHFL.IDX PT, R10, R10, 0x3, 0x1c1f ;  /* 0x007c1f000a0a7f89 */ /* 0x000ff000000e0000 */
[----:B------:R2:W-:Y:S04]  /*13ce0*/  LDGSTS.E.BYPASS.LTC128B.128 [R0+0x6800], desc[UR48][R12.64], !P0 ;  /* 0x068000000c007fae */ /* 0x0005e8000c101d70 */
[----:B--2---:R-:W2:Y:S04]  /*13cf0*/  SHFL.IDX PT, R12, R9, 0x2, 0x1c1f ;  /* 0x005c1f00090c7f89 */ /* 0x004ea800000e0000 */
[----:B------:R-:W3:Y:S01]  /*13d00*/  SHFL.IDX PT, R9, R9, 0x3, 0x1c1f ;  /* 0x007c1f0009097f89 */ /* 0x000ee200000e0000 */
[----:B--2---:R-:W-:-:S05]  /*13d10*/  IADD3 R12, P0, R11, R12, RZ ;  /* 0x0000000c0b0c7210 */ /* 0x004fca0007f1e0ff */
[----:B------:R-:W-:Y:S01]  /*13d20*/  IMAD.X R13, RZ, RZ, R2, P0 ;  /* 0x000000ffff0d7224 */ /* 0x000fe200000e0602 */
[----:B------:R-:W-:Y:S01]  /*13d30*/  ISETP.LT.OR P0, PT, R3, 0x41, P2 ;  /* 0x000000410300780c */ /* 0x000fe20001701670 */
[----:B------:R2:W4:-:S12]  /*13d40*/  SHFL.IDX PT, R2, R19, RZ, 0x1c1f ;  /* 0x001c1fff13027589 */ /* 0x00051800000e0000 */
[----:B------:R3:W-:Y:S02]  /*13d50*/  LDGSTS.E.BYPASS.LTC128B.128 [R0+0x7000], desc[UR48][R12.64], !P0 ;  /* 0x070000000c007fae */ /* 0x0007e4000c101d70 */
[----:B---3--:R-:W-:-:S05]  /*13d60*/  IADD3 R12, P0, R11, R9, RZ ;  /* 0x000000090b0c7210 */ /* 0x008fca0007f1e0ff */
[----:B------:R-:W-:Y:S01]  /*13d70*/  IMAD.X R13, RZ, RZ, R10, P0 ;  /* 0x000000ffff0d7224 */ /* 0x000fe200000e060a */
[----:B------:R-:W-:Y:S01]  /*13d80*/  ISETP.LT.OR P0, PT, R3, 0x61, P2 ;  /* 0x000000610300780c */ /* 0x000fe20001701670 */
[----:B------:R2:W3:-:S12]  /*13d90*/  SHFL.IDX PT, R10, R22, RZ, 0x1c1f ;  /* 0x001c1fff160a7589 */ /* 0x0004d800000e0000 */
[----:B------:R2:W-:Y:S01]  /*13da0*/  LDGSTS.E.BYPASS.LTC128B.128 [R0+0x7800], desc[UR48][R12.64], !P0 ;  /* 0x078000000c007fae */ /* 0x0005e2000c101d70 */
[----:B------:R-:W-:-:S13]  /*13db0*/  ISETP.GE.AND P0, PT, R3, 0x81, PT ;  /* 0x000000810300780c */ /* 0x000fda0003f06270 */
[----:B--234-:R-:W-:-:S07]  /*13dc0*/  @P0 LOP3.LUT R16, R16, 0x20, RZ, 0xfc, !PT ;  /* 0x0000002010100812 */ /* 0x01cfce00078efcff */
.L_x_1010:
[----:B------:R-:W2:Y:S02]  /*13dd0*/  S2R R9, SR_TID.X ;  /* 0x0000000000097919 */ /* 0x000ea40000002100 */
[----:B--2---:R-:W-:-:S05]  /*13de0*/  IMAD.SHL.U32 R9, R9, 0x10, RZ ;  /* 0x0000001009097824 */ /* 0x004fca00078e00ff */
[----:B------:R-:W-:-:S04]  /*13df0*/  LOP3.LUT R9, R9, 0x30, RZ, 0xc0, !PT ;  /* 0x0000003009097812 */ /* 0x000fc800078ec0ff */
[----:B------:R-:W-:-:S05]  /*13e00*/  IADD3 R10, P0, R9, R10, RZ ;  /* 0x0000000a090a7210 */ /* 0x000fca0007f1e0ff */
[----:B------:R-:W-:Y:S01]  /*13e10*/  IMAD.X R11, RZ, RZ, R2, P0 ;  /* 0x000000ffff0b7224 */ /* 0x000fe200000e0602 */
[----:B------:R-:W-:-:S13]  /*13e20*/  ISETP.LT.OR P0, PT, R3, 0x81, P2 ;  /* 0x000000810300780c */ /* 0x000fda0001701670 */
[----:B------:R-:W-:Y:S01]  /*13e30*/  @!PT LDS RZ, [RZ] ;  /* 0x00000000fffff984 */ /* 0x000fe20000000800 */
[----:B------:R-:W-:Y:S01]  /*13e40*/  @!PT LDS RZ, [RZ] ;  /* 0x00000000fffff984 */ /* 0x000fe20000000800 */
[----:B------:R-:W-:Y:S01]  /*13e50*/  @!PT LDS RZ, [RZ] ;  /* 0x00000000fffff984 */ /* 0x000fe20000000800 */
[----:B------:R2:W-:Y:S01]  /*13e60*/  LDGSTS.E.BYPASS.LTC128B.128 [R0+0x8000], desc[UR48][R10.64], !P0 ;  /* 0x080000000a007fae */ /* 0x0005e2000c101d70 */
[----:B------:R-:W-:Y:S01]  /*13e70*/  PLOP3.LUT P0, PT, PT, PT, PT, 0x80, 0x0 ;  /* 0x000000000000781c */ /* 0x000fe20003f0f070 */
[----:B------:R-:W-:-:S12]  /*13e80*/  NOP ;  /* 0x0000000000007918 */ /* 0x000fd80000000000 */
.L_x_929:
[----:B------:R-:W-:Y:S02]  /*13e90*/  PLOP3.LUT P2, PT, P2, P0, PT, 0xa2, 0x0 ;  /* 0x000000000000781c */ /* 0x000fe40001741472 */
[----:B------:R-:W-:-:S08]  /*13ea0*/  @P0 R2UR P2, UR4, R4 ;  /* 0x00000000040402ca */ /* 0x000fd00000040000 */
[----:B------:R-:W-:-:S05]  /*13eb0*/  @P0 PLOP3.LUT P0, PT, P2, PT, PT, 0x80, 0x0 ;  /* 0x000000000000081c */ /* 0x000fca000170f070 */
[----:B------:R-:W-:Y:S01]  /*13ec0*/  @!P2 SYNCS.ARRIVE.TRANS64.RED.A0T1 RZ, [UR4+0x13270], RZ ;  /* 0x013270ffffffa9a7 */ /* 0x000fe20008200404 */
[----:B------:R-:W-:Y:S07]  /*13ed0*/  @!P2 ARRIVES.LDGSTSBAR.64.TRANSCNT [UR4+0x13270] ;  /* 0x01327000ff00a9b0 */ /* 0x000fee0008000a84 */
[----:B------:R-:W-:Y:S05]  /*13ee0*/  @P0 BRA.U.ANY `(.L_x_929) ;  /* 0xfffffffd00e80947 */ /* 0x000fea000393ffff */
[----:B------:R-:W-:Y:S01]  /*13ef0*/  NOP ;  /* 0x0000000000007918 */ /* 0x000fe20000000000 */
[----:B------:R-:W-:-:S05]  /*13f00*/  IMAD.U32 R2, RZ, RZ, UR51 ;  /* 0x00000033ff027e24 */ /* 0x000fca000f8e00ff */
[----:B------:R-:W-:-:S13]  /*13f10*/  ISETP.NE.AND P6, PT, R2, 0x3, PT ;  /* 0x000000030200780c */ /* 0x000fda0003fc5270 */
[----:B------:R-:W-:Y:S05]  /*13f20*/  @!P6 BRA `(.L_x_930) ;  /* 0x000000000004e947 */ /* 0x000fea0003800000 */
[----:B------:R-:W-:Y:S01]  /*13f30*/  BPT.TRAP 0x1 ;  /* 0x000000040000795c */ /* 0x000fe20000300000 */
.L_x_930:
[----:B------:R3:W-:Y:S01]  /*13f40*/  SYNCS.ARRIVE.TRANS64.A1T0 RZ, [R4+URZ+0x13270], RZ ;  /* 0x013270ff04ff79a7 */ /* 0x0007e2000810003f */
[----:B------:R-:W-:Y:S05]  /*13f50*/  @!P6 BRA `(.L_x_931) ;  /* 0x000000000004e947 */ /* 0x000fea0003800000 */
[----:B------:R-:W-:Y:S01]  /*13f60*/  BPT.TRAP 0x1 ;  /* 0x000000040000795c */ /* 0x000fe20000300000 */
.L_x_931:
[----:B------:R-:W4:Y:S01]  /*13f70*/  SYNCS.PHASECHK.TRANS64.TRYWAIT P0, [R4+URZ+0x13240], R27 ;  /* 0x0132401b040075a7 */ /* 0x000f22000800017f */
[----:B------:R-:W-:Y:S04]  /*13f80*/  BSSY B0, `(.L_x_932) ;  /* 0x0000002000007945 */ /* 0x000fe80003800000 */
[----:B----4-:R-:W-:Y:S05]  /*13f90*/  @!P0 BRA `(.L_x_933) ;  /* 0x0000003c00488947 */ /* 0x010fea0003800000 */
.L_x_1011:
[----:B------:R-:W-:Y:S05]  /*13fa0*/  BSYNC B0 ;  /* 0x0000000000007941 */ /* 0x000fea0003800000 */
.L_x_932:
[----:B--2---:R-:W2:Y:S01]  /*13fb0*/  LDL R11, [R1+0x8] ;  /* 0x00000800010b7983 */ /* 0x004ea20000100800 */
[----:B------:R-:W-:Y:S01]  /*13fc0*/  ULDC.64 UR4, c[0x0][0x300] ;  /* 0x0000c00000047ab9 */ /* 0x000fe20000000a00 */
[----:B------:R-:W-:Y:S01]  /*13fd0*/  ULDC.64 UR6, c[0x0][0x310] ;  /* 0x0000c40000067ab9 */ /* 0x000fe20000000a00 */
[----:B------:R-:W-:Y:S02]  /*13fe0*/  IMAD R9, R25, UR4, RZ ;  /* 0x0000000419097c24 */ /* 0x000fe4000f8e02ff */
        /* <DEDUP_REMOVED lines=8> */
[----:B------:R-:W-:Y:S02]  /*14070*/  IMAD.MOV.U32 R8, RZ, RZ, R2 ;  /* 0x000000ffff087224 */ /* 0x000fe400078e0002 */
[C---:B------:R-:W-:Y:S02]  /*14080*/  IMAD R7, R5.reuse, UR5, R7 ;  /* 0x0000000505077c24 */ /* 0x040fe4000f8e0207 */
        /* <DEDUP_REMOVED lines=19> */
[----:B------:R-:W-:Y:S01]  /*141c0*/  LOP3.LUT P2, RZ, R16, 0x1, RZ, 0xc0, !PT ;  /* 0x0000000110ff7812 */ /* 0x000fe2000784c0ff */
[----:B------:R-:W5:Y:S04]  /*141d0*/  SHFL.IDX PT, R3, R5, RZ, 0x1c1f ;  /* 0x001c1fff05037589 */ /* 0x000f6800000e0000 */
[----:B------:R-:W-:Y:S04]  /*141e0*/  SHFL.IDX PT, R7, R7, RZ, 0x1c1f ;  /* 0x001c1fff07077589 */ /* 0x000fe800000e0000 */
[----:B------:R-:W-:Y:S01]  /*141f0*/  SHFL.IDX PT, R14, R8, RZ, 0x1c1f ;  /* 0x001c1fff080e7589 */ /* 0x000fe200000e0000 */
[----:B--2---:R-:W-:-:S03]  /*14200*/  IMAD.SHL.U32 R9, R2, 0x10, RZ ;  /* 0x0000001002097824 */ /* 0x004fc600078e00ff */
[----:B------:R-:W2:Y:S02]  /*14210*/  SHFL.IDX PT, R2, R6, RZ, 0x1c1f ;  /* 0x001c1fff06027589 */ /* 0x000ea400000e0000 */
[----:B------:R-:W-:-:S04]  /*14220*/  LOP3.LUT R9, R9, 0x30, RZ, 0xc0, !PT ;  /* 0x0000003009097812 */ /* 0x000fc800078ec0ff */
[----:B-----5:R-:W-:-:S05]  /*14230*/  @P5 IADD3 R3, P0, R9, R3, RZ ;  /* 0x0000000309035210 */ /* 0x020fca0007f1e0ff */
[----:B--2---:R-:W-:-:S05]  /*14240*/  @P5 IMAD.X R2, RZ, RZ, R2, P0 ;  /* 0x000000ffff025224 */ /* 0x004fca00000e0602 */
[----:B------:R-:W-:-:S04]  /*14250*/  @P5 LOP3.LUT R3, R3, R2, RZ, 0x3c, !PT ;  /* 0x0000000203035212 */ /* 0x000fc800078e3cff */
[----:B------:R-:W-:-:S04]  /*14260*/  @P5 LOP3.LUT R2, R3, R2, RZ, 0x3c, !PT ;  /* 0x0000000203025212 */ /* 0x000fc800078e3cff */
[----:B------:R-:W-:-:S05]  /*14270*/  @P5 LOP3.LUT R3, R3, R2, RZ, 0x3c, !PT ;  /* 0x0000000203035212 */ /* 0x000fca00078e3cff */
[----:B------:R2:W-:Y:S04]  /*14280*/  @P5 LDGSTS.E.BYPASS.LTC128B.128 [R0+0xe000], desc[UR48][R2.64], !P2 ;  /* 0x0e00000002005fae */ /* 0x0005e8000d101d70 */
[----:B--2---:R-:W2:Y:S04]  /*14290*/  SHFL.IDX PT, R3, R5, 0x1, 0x1c1f ;  /* 0x003c1f0005037f89 */ /* 0x004ea800000e0000 */
[----:B------:R-:W5:Y:S01]  /*142a0*/  SHFL.IDX PT, R2, R6, 0x1, 0x1c1f ;  /* 0x003c1f0006027f89 */ /* 0x000f6200000e0000 */
[----:B--2---:R-:W-:-:S05]  /*142b0*/  @P4 IADD3 R3, P0, R9, R3, RZ ;  /* 0x0000000309034210 */ /* 0x004fca0007f1e0ff */
[----:B-----5:R-:W-:-:S05]  /*142c0*/  @P4 IMAD.X R2, RZ, RZ, R2, P0 ;  /* 0x000000ffff024224 */ /* 0x020fca00000e0602 */
[----:B------:R-:W-:-:S04]  /*142d0*/  @P4 LOP3.LUT R3, R3, R2, RZ, 0x3c, !PT ;  /* 0x0000000203034212 */ /* 0x000fc800078e3cff */
[----:B------:R-:W-:-:S04]  /*142e0*/  @P4 LOP3.LUT R2, R3, R2, RZ, 0x3c, !PT ;  /* 0x0000000203024212 */ /* 0x000fc800078e3cff */
[----:B------:R-:W-:-:S05]  /*142f0*/  @P4 LOP3.LUT R3, R3, R2, RZ, 0x3c, !PT ;  /* 0x0000000203034212 */ /* 0x000fca00078e3cff */
[----:B------:R2:W-:Y:S04]  /*14300*/  @P4 LDGSTS.E.BYPASS.LTC128B.128 [R0+0xe800], desc[UR48][R2.64], !P2 ;  /* 0x0e80000002004fae */ /* 0x0005e8000d101d70 */
[----:B--2---:R-:W2:Y:S04]  /*14310*/  SHFL.IDX PT, R3, R5, 0x2, 0x1c1f ;  /* 0x005c1f0005037f89 */ /* 0x004ea800000e0000 */
[----:B------:R-:W5:Y:S04]  /*14320*/  SHFL.IDX PT, R2, R6, 0x2, 0x1c1f ;  /* 0x005c1f0006027f89 */ /* 0x000f6800000e0000 */
[----:B------:R-:W0:Y:S04]  /*14330*/  SHFL.IDX PT, R5, R5, 0x3, 0x1c1f ;  /* 0x007c1f0005057f89 */ /* 0x000e2800000e0000 */
[----:B------:R-:W1:Y:S01]  /*14340*/  SHFL.IDX PT, R6, R6, 0x3, 0x1c1f ;  /* 0x007c1f0006067f89 */ /* 0x000e6200000e0000 */
[----:B--2---:R-:W-:-:S05]  /*14350*/  @P3 IADD3 R3, P0, R9, R3, RZ ;  /* 0x0000000309033210 */ /* 0x004fca0007f1e0ff */
[----:B-----5:R-:W-:-:S05]  /*14360*/  @P3 IMAD.X R2, RZ, RZ, R2, P0 ;  /* 0x000000ffff023224 */ /* 0x020fca00000e0602 */
[----:B------:R-:W-:-:S04]  /*14370*/  @P3 LOP3.LUT R3, R3, R2, RZ, 0x3c, !PT ;  /* 0x0000000203033212 */ /* 0x000fc800078e3cff */
[----:B------:R-:W-:-:S04]  /*14380*/  @P3 LOP3.LUT R2, R3, R2, RZ, 0x3c, !PT ;  /* 0x0000000203023212 */ /* 0x000fc800078e3cff */
[----:B------:R-:W-:-:S05]  /*14390*/  @P3 LOP3.LUT R3, R3, R2, RZ, 0x3c, !PT ;  /* 0x0000000203033212 */ /* 0x000fca00078e3cff */
[----:B------:R0:W-:Y:S02]  /*143a0*/  @P3 LDGSTS.E.BYPASS.LTC128B.128 [R0+0xf000], desc[UR48][R2.64], !P2 ;  /* 0x0f00000002003fae */ /* 0x0001e4000d101d70 */
[----:B0-----:R-:W-:-:S05]  /*143b0*/  @P1 IADD3 R2, P0, R9, R5, RZ ;  /* 0x0000000509021210 */ /* 0x001fca0007f1e0ff */
[----:B-1----:R-:W-:-:S05]  /*143c0*/  @P1 IMAD.X R3, RZ, RZ, R6, P0 ;  /* 0x000000ffff031224 */ /* 0x002fca00000e0606 */
[----:B------:R0:W-:Y:S03]  /*143d0*/  @P1 LDGSTS.E.BYPASS.LTC128B.128 [R0+0xf800], desc[UR48][R2.64], !P2 ;  /* 0x0f80000002001fae */ /* 0x0001e6000d101d70 */
.L_x_1023:
[----:B------:R-:W-:Y:S01]  /*143e0*/  LOP3.LUT P0, RZ, R16, 0x20, RZ, 0xc0, !PT ;  /* 0x0000002010ff7812 */ /* 0x000fe2000780c0ff */
[----:B------:R-:W-:-:S12]  /*143f0*/  BSSY B0, `(.L_x_935) ;  /* 0x000000c000007945 */ /* 0x000fd80003800000 */
[----:B------:R-:W-:Y:S05]  /*14400*/  @!P0 BRA `(.L_x_936) ;  /* 0x0000000000288947 */ /* 0x000fea0003800000 */
[----:B0-----:R-:W0:Y:S01]  /*14410*/  S2R R2, SR_TID.X ;  /* 0x0000000000027919 */ /* 0x001e220000002100 */
[----:B------:R-:W-:Y:S01]  /*14420*/  LOP3.LUT P1, RZ, R16, 0x1, RZ, 0xc0, !PT ;  /* 0x0000000110ff7812 */ /* 0x000fe2000782c0ff */
[----:B0-----:R-:W-:-:S05]  /*14430*/  IMAD.SHL.U32 R2, R2, 0x10, RZ ;  /* 0x0000001002027824 */ /* 0x001fca00078e00ff */
[----:B------:R-:W-:-:S04]  /*14440*/  LOP3.LUT R2, R2, 0x30, RZ, 0xc0, !PT ;  /* 0x0000003002027812 */ /* 0x000fc800078ec0ff */
[----:B------:R-:W-:-:S05]  /*14450*/  IADD3 R2, P0, R2, R14, RZ ;  /* 0x0000000e02027210 */ /* 0x000fca0007f1e0ff */
[----:B------:R-:W-:-:S05]  /*14460*/  IMAD.X R3, RZ, RZ, R7, P0 ;  /* 0x000000ffff037224 */ /* 0x000fca00000e0607 */
[----:B------:R-:W-:Y:S01]  /*14470*/  @!PT LDS RZ, [RZ] ;  /* 0x00000000fffff984 */ /* 0x000fe20000000800 */
[----:B------:R-:W-:Y:S01]  /*14480*/  @!PT LDS RZ, [RZ] ;  /* 0x00000000fffff984 */ /* 0x000fe20000000800 */
[----:B------:R-:W-:Y:S01]  /*14490*/  @!PT LDS RZ, [RZ] ;  /* 0x00000000fffff984 */ /* 0x000fe20000000800 */
[----:B------:R1:W-:Y:S03]  /*144a0*/  LDGSTS.E.BYPASS.LTC128B.128 [R0+0x10000], desc[UR48][R2.64], !P1 ;  /* 0x1000000002007fae */ /* 0x0003e6000c901d70 */
.L_x_936:
[----:B------:R-:W-:Y:S05]  /*144b0*/  BSYNC B0 ;  /* 0x0000000000007941 */ /* 0x000fea0003800000 */
.L_x_935:
[----:B------:R-:W-:Y:S01]  /*144c0*/  NOP ;  /* 0x0000000000007918 */ /* 0x000fe20000000000 */
[----:B------:R-:W-:-:S13]  /*144d0*/  PLOP3.LUT P0, PT, PT, PT, PT, 0x80, 0x0 ;  /* 0x000000000000781c */ /* 0x000fda0003f0f070 */
.L_x_937:
        /* <DEDUP_REMOVED lines=11> */
.L_x_938:
[----:B------:R-:W-:Y:S01]  /*14590*/  VIADD R0, R17, 0xb000 ;  /* 0x0000b00011007836 */ /* 0x000fe20000000000 */
[----:B------:R0:W-:Y:S06]  /*145a0*/  SYNCS.ARRIVE.TRANS64.A1T0 RZ, [R4+URZ+0x13230], RZ ;  /* 0x013230ff04ff79a7 */ /* 0x0001ec000810003f */
[----:B------:R-:W-:Y:S05]  /*145b0*/  WARPSYNC.ALL ;  /* 0x0000000000007948 */ /* 0x000fea0003800000 */
[----:B------:R-:W-:Y:S01]  /*145c0*/  BAR.SYNC.DEFER_BLOCKING 0x8, 0x200 ;  /* 0x0208000000007b1d */ /* 0x000fe20000010000 */
[----:B------:R-:W-:-:S05]  /*145d0*/  LOP3.LUT P0, RZ, R0, 0x1bf, RZ, 0xc0, !PT ;  /* 0x000001bf00ff7812 */ /* 0x000fca000780c0ff */
[----:B------:R-:W-:Y:S08]  /*145e0*/  BSSY B6, `(.L_x_939) ;  /* 0x0000012000067945 */ /* 0x000ff00003800000 */
[----:B------:R-:W-:Y:S05]  /*145f0*/  @!P0 BRA `(.L_x_940) ;  /* 0x0000000000408947 */ /* 0x000fea0003800000 */
[----:B------:R-:W-:Y:S01]  /*14600*/  MOV R2, 0x0 ;  /* 0x0000000000027802 */ /* 0x000fe20000000f00 */
[----:B------:R-:W-:Y:S01]  /*14610*/  ULDC.64 UR6, c[0x4][0x98] ;  /* 0x0100260000067ab9 */ /* 0x000fe20000000a00 */
[----:B------:R-:W-:Y:S01]  /*14620*/  ULDC.64 UR8, c[0x4][0xa0] ;  /* 0x0100280000087ab9 */ /* 0x000fe20000000a00 */
[----:B------:R-:W-:Y:S01]  /*14630*/  ULDC.64 UR4, c[0x4][0x28] ;  /* 0x01000a0000047ab9 */ /* 0x000fe20000000a00 */
[----:B0--34-:R-:W-:Y:S02]  /*14640*/  IMAD.U32 R4, RZ, RZ, UR6 ;  /* 0x00000006ff047e24 */ /* 0x019fe4000f8e00ff */
        /* <DEDUP_REMOVED lines=11> */
.L_x_940:
[----:B------:R-:W-:Y:S05]  /*14700*/  BSYNC B6 ;  /* 0x0000000000067941 */ /* 0x000fea0003800000 */
.L_x_939:
[----:B------:R-:W1:Y:S01]  /*14710*/  S2R R2, SR_TID.X ;  /* 0x0000000000027919 */ /* 0x000e620000002100 */
[----:B------:R2:W5:Y:S01]  /*14720*/  LDL R9, [R1+0x2c] ;  /* 0x00002c0001097983 */ /* 0x0005620000100800 */
[----:B------:R-:W-:Y:S01]  /*14730*/  UISETP.NE.AND UP0, UPT, UR52, URZ, UPT ;  /* 0x0000003f3400728c */ /* 0x000fe2000bf05270 */
[----:B------:R-:W-:Y:S01]  /*14740*/  R2UR UR7, R18 ;  /* 0x00000000120772ca */ /* 0x000fe200000e0000 */
[----:B------:R-:W-:Y:S01]  /*14750*/  ULDC.64 UR8, c[0x0][0x2d8] ;  /* 0x0000b60000087ab9 */ /* 0x000fe20000000a00 */
[----:B------:R-:W-:Y:S01]  /*14760*/  ULDC UR12, c[0x0][0x448] ;  /* 0x00011200000c7ab9 */ /* 0x000fe20000000800 */
[----:B------:R-:W-:Y:S01]  /*14770*/  ULDC.64 UR10, c[0x0][0x280] ;  /* 0x0000a000000a7ab9 */ /* 0x000fe20000000a00 */
[----:B-1----:R-:W-:-:S06]  /*14780*/  LOP3.LUT R19, R2, 0x7f, RZ, 0xc0, !PT ;  /* 0x0000007f02137812 */ /* 0x002fcc00078ec0ff */
[----:B------:R-:W-:Y:S01]  /*14790*/  @UP0 ULDC UR4, c[0x0][0x44c] ;  /* 0x0001130000040ab9 */ /* 0x000fe20000000800 */
[----:B------:R-:W-:Y:S01]  /*147a0*/  @UP0 ULDC UR13, c[0x0][0x44c] ;  /* 0x00011300000d0ab9 */ /* 0x000fe20000000800 */
[----:B------:R-:W-:Y:S02]  /*147b0*/  SHF.R.U32.HI R20, RZ, 0x2, R19 ;  /* 0x00000002ff147819 */ /* 0x000fe40000011613 */
[----:B------:R-:W3:Y:S01]  /*147c0*/  LDL R19, [R1+0x8] ;  /* 0x0000080001137983 */ /* 0x000ee20000100800 */
[----:B------:R-:W-:Y:S01]  /*147d0*/  IMAD.SHL.U32 R2, R2, 0x20, RZ ;  /* 0x0000002002027824 */ /* 0x000fe200078e00ff */
[----:B------:R-:W-:Y:S02]  /*147e0*/  PLOP3.LUT P0, PT, PT, PT, UP0, 0x80, 0x0 ;  /* 0x000000000000781c */ /* 0x000fe40003f0f008 */
[----:B------:R-:W-:Y:S02]  /*147f0*/  LOP3.LUT P5, RZ, R16, 0x40, RZ, 0xc0, !PT ;  /* 0x0000004010ff7812 */ /* 0x000fe400078ac0ff */
[----:B------:R-:W-:-:S05]  /*14800*/  LOP3.LUT R2, R20, 0x60, R2, 0xf8, !PT ;  /* 0x0000006014027812 */ /* 0x000fca00078ef802 */
[----:B------:R-:W-:-:S04]  /*14810*/  VIADD R6, R2, UR43 ;  /* 0x0000002b02067c36 */ /* 0x000fc80008000000 */
[----:B------:R-:W-:Y:S01]  /*14820*/  @P0 IMAD.HI.U32 R0, R6, UR4, RZ ;  /* 0x0000000406000c27 */ /* 0x000fe2000f8e00ff */
[----:B------:R-:W-:Y:S01]  /*14830*/  PLOP3.LUT P0, PT, PT, PT, UP0, 0x80, 0x0 ;  /* 0x000000000000781c */ /* 0x000fe20003f0f008 */
[----:B------:R-:W-:Y:S02]  /*14840*/  @UP0 ULDC UR4, c[0x0][0x450] ;  /* 0x0001140000040ab9 */ /* 0x000fe40000000800 */
[----:B------:R-:W-:-:S10]  /*14850*/  IMAD.MOV.U32 R2, RZ, RZ, R6 ;  /* 0x000000ffff027224 */ /* 0x000fd400078e0006 */
[----:B------:R-:W-:Y:S02]  /*14860*/  @P0 SHF.R.U32.HI R2, RZ, UR4, R0 ;  /* 0x00000004ff020c19 */ /* 0x000fe40008011600 */
[----:B------:R-:W-:Y:S02]  /*14870*/  R2UR UR4, R18 ;  /* 0x00000000120472ca */ /* 0x000fe400000e0000 */
[----:B------:R-:W-:-:S11]  /*14880*/  SHF.R.S32.HI R0, RZ, 0x1f, R2 ;  /* 0x0000001fff007819 */ /* 0x000fd60000011402 */
[----:B------:R-:W-:Y:S01]  /*14890*/  UIMAD.WIDE.U32 UR4, UR4, UR8, URZ ;  /* 0x00000008040472a5 */ /* 0x000fe2000f8e003f */
[----:B------:R-:W1:Y:S02]  /*148a0*/  S2R R20, SR_TID.X ;  /* 0x0000000000147919 */ /* 0x000e640000002100 */
[----:B-1----:R-:W-:-:S05]  /*148b0*/  IMAD.SHL.U32 R10, R20, 0x10, RZ ;  /* 0x00000010140a7824 */ /* 0x002fca00078e00ff */
[----:B------:R-:W-:Y:S02]  /*148c0*/  LOP3.LUT R10, R10, 0x30, RZ, 0xc0, !PT ;  /* 0x000000300a0a7812 */ /* 0x000fe400078ec0ff */
[----:B---3--:R-:W-:-:S13]  /*148d0*/  R2UR UR6, R19 ;  /* 0x00000000130672ca */ /* 0x008fda00000e0000 */
[----:B------:R-:W-:-:S04]  /*148e0*/  UIMAD UR6, UR6, UR8, URZ ;  /* 0x00000008060672a4 */ /* 0x000fc8000f8e023f */
[----:B------:R-:W-:Y:S02]  /*148f0*/  UIMAD UR7, UR7, UR9, UR6 ;  /* 0x00000009070772a4 */ /* 0x000fe4000f8e0206 */
[----:B------:R-:W-:Y:S01]  /*14900*/  USHF.R.S32.HI UR6, URZ, 0x1f, UR36 ;  /* 0x0000001f3f067899 */ /* 0x000fe20008011424 */
[----:B------:R-:W-:Y:S01]  /*14910*/  ULDC.64 UR8, c[0x0][0x2e0] ;  /* 0x0000b80000087ab9 */ /* 0x000fe20000000a00 */
[----:B------:R-:W-:Y:S02]  /*14920*/  UIADD3 UR5, UR5, UR7, URZ ;  /* 0x0000000705057290 */ /* 0x000fe4000fffe03f */
[----:B------:R-:W-:Y:S02]  /*14930*/  UIMAD UR6, UR6, UR8, URZ ;  /* 0x00000008060672a4 */ /* 0x000fe4000f8e023f */
[----:B------:R-:W-:Y:S02]  /*14940*/  UIMAD.WIDE.U32 UR4, UR36, UR8, UR4 ;  /* 0x00000008240472a5 */ /* 0x000fe4000f8e0004 */
[----:B------:R-:W-:-:S03]  /*14950*/  UIMAD UR6, UR36, UR9, UR6 ;  /* 0x00000009240672a4 */ /* 0x000fc6000f8e0206 */
[----:B------:R-:W-:Y:S01]  /*14960*/  ULDC.64 UR8, c[0x0][0x2d0] ;  /* 0x0000b40000087ab9 */ /* 0x000fe20000000a00 */
[----:B------:R-:W-:Y:S01]  /*14970*/  UIADD3 UR5, UR5, UR6, URZ ;  /* 0x0000000605057290 */ /* 0x000fe2000fffe03f */
[----:B------:R-:W-:Y:S02]  /*14980*/  IMAD R3, R0, UR8, RZ ;  /* 0x0000000800037c24 */ /* 0x000fe4000f8e02ff */
[----:B------:R-:W-:Y:S01]  /*14990*/  IMAD.U32 R5, RZ, RZ, UR8 ;  /* 0x00000008ff057e24 */ /* 0x000fe2000f8e00ff */
[----:B------:R-:W-:Y:S01]  /*149a0*/  ULDC.64 UR6, c[0x0][0x2c8] ;  /* 0x0000b20000067ab9 */ /* 0x000fe20000000a00 */
[----:B------:R-:W-:Y:S02]  /*149b0*/  IMAD.MOV R0, RZ, RZ, -R2 ;  /* 0x000000ffff007224 */ /* 0x000fe400078e0a02 */
[C---:B0---4-:R-:W-:Y:S02]  /*149c0*/  IMAD R4, R2.reuse, UR9, R3 ;  /* 0x0000000902047c24 */ /* 0x051fe4000f8e0203 */
[----:B------:R-:W-:-:S04]  /*149d0*/  IMAD.WIDE.U32 R2, R2, R5, UR4 ;  /* 0x0000000402027e25 */ /* 0x000fc8000f8e0005 */
[----:B------:R-:W-:Y:S02]  /*149e0*/  IMAD R0, R0, UR12, R6 ;  /* 0x0000000c00007c24 */ /* 0x000fe4000f8e0206 */
[----:B------:R-:W-:-:S03]  /*149f0*/  IMAD.IADD R3, R3, 0x1, R4 ;  /* 0x0000000103037824 */ /* 0x000fc600078e0204 */
[----:B------:R-:W-:Y:S01]  /*14a00*/  SHF.R.S32.HI R4, RZ, 0x1f, R0 ;  /* 0x0000001fff047819 */ /* 0x000fe20000011400 */
[----:B------:R-:W-:-:S04]  /*14a10*/  IMAD.WIDE.U32 R2, R0, UR6, R2 ;  /* 0x0000000600027c25 */ /* 0x000fc8000f8e0002 */
[----:B------:R-:W-:-:S04]  /*14a20*/  IMAD R4, R4, UR6, RZ ;  /* 0x0000000604047c24 */ /* 0x000fc8000f8e02ff */
[----:B------:R-:W-:Y:S01]  /*14a30*/  IMAD R4, R0, UR7, R4 ;  /* 0x0000000700047c24 */ /* 0x000fe2000f8e0204 */
[----:B------:R-:W-:-:S04]  /*14a40*/  IADD3 R0, P0, R2, UR10, RZ ;  /* 0x0000000a02007c10 */ /* 0x000fc8000ff1e0ff */
[----:B------:R-:W-:Y:S02]  /*14a50*/  IADD3.X R4, R3, UR11, R4, P0, !PT ;  /* 0x0000000b03047c10 */ /* 0x000fe400087fe404 */
[----:B------:R-:W-:Y:S01]  /*14a60*/  PLOP3.LUT P0, PT, PT, PT, UP0, 0x80, 0x0 ;  /* 0x000000000000781c */ /* 0x000fe20003f0f008 */
[----:B------:R-:W-:-:S12]  /*14a70*/  VIADD R6, R6, 0x80 ;  /* 0x0000008006067836 */ /* 0x000fd80000000000 */
[----:B------:R-:W-:Y:S01]  /*14a80*/  @P0 IMAD.HI.U32 R3, R6, UR13, RZ ;  /* 0x0000000d06030c27 */ /* 0x000fe2000f8e00ff */
[----:B------:R-:W-:Y:S01]  /*14a90*/  PLOP3.LUT P0, PT, PT, PT, UP0, 0x80, 0x0 ;  /* 0x000000000000781c */ /* 0x000fe20003f0f008 */
[----:B------:R-:W-:Y:S02]  /*14aa0*/  @UP0 ULDC UR13, c[0x0][0x450] ;  /* 0x00011400000d0ab9 */ /* 0x000fe40000000800 */
[----:B------:R-:W-:-:S10]  /*14ab0*/  IMAD.MOV.U32 R2, RZ, RZ, R6 ;  /* 0x000000ffff027224 */ /* 0x000fd400078e0006 */
[----:B------:R-:W-:-:S05]  /*14ac0*/  @P0 SHF.R.U32.HI R2, RZ, UR13, R3 ;  /* 0x0000000dff020c19 */ /* 0x000fca0008011603 */
[----:B------:R-:W-:-:S04]  /*14ad0*/  IMAD.MOV R3, RZ, RZ, -R2 ;  /* 0x000000ffff037224 */ /* 0x000fc800078e0a02 */
[----:B------:R-:W-:Y:S01]  /*14ae0*/  IMAD R6, R3, UR12, R6 ;  /* 0x0000000c03067c24 */ /* 0x000fe2000f8e0206 */
        /* <DEDUP_REMOVED lines=10> */
[----:B------:R-:W-:Y:S02]  /*14b90*/  IADD3 R5, P0, R2, UR10, RZ ;  /* 0x0000000a02057c10 */ /* 0x000fe4000ff1e0ff */
[----:B------:R-:W-:Y:S02]  /*14ba0*/  LOP3.LUT R19, R20, 0x7f, RZ, 0xc0, !PT ;  /* 0x0000007f14137812 */ /* 0x000fe400078ec0ff */
[----:B------:R-:W-:Y:S02]  /*14bb0*/  IADD3.X R7, R3, UR11, R7, P0, !PT ;  /* 0x0000000b03077c10 */ /* 0x000fe400087fe407 */
[----:B------:R-:W-:Y:S01]  /*14bc0*/  SHF.R.U32.HI R19, RZ, 0x2, R19 ;  /* 0x00000002ff137819 */ /* 0x000fe20000011613 */
[----:B--2---:R-:W-:Y:S06]  /*14bd0*/  BRA.DIV UR4, `(.L_x_941) ;  /* 0x0000003604d87947 */ /* 0x004fec000b800000 */
[----:B------:R-:W0:Y:S01]  /*14be0*/  SHFL.IDX PT, R3, R0, RZ, 0x1c1f ;  /* 0x001c1fff00037589 */ /* 0x000e2200000e0000 */
[----:B------:R-:W-:-:S03]  /*14bf0*/  VIADD R6, R19, UR43 ;  /* 0x0000002b13067c36 */ /* 0x000fc60008000000 */
[----:B------:R-:W1:Y:S02]  /*14c00*/  SHFL.IDX PT, R2, R4, RZ, 0x1c1f ;  /* 0x001c1fff04027589 */ /* 0x000e6400000e0000 */
[----:B------:R-:W-:Y:S02]  /*14c10*/  ISETP.GE.AND P1, PT, R6, UR41, PT ;  /* 0x0000002906007c0c */ /* 0x000fe4000bf26270 */
[----:B------:R-:W-:Y:S11]  /*14c20*/  SHFL.IDX PT, R14, R5, 0x1, 0x1c1f ;  /* 0x003c1f00050e7f89 */ /* 0x000ff600000e0000 */
[----:B0-----:R-:W-:-:S05]  /*14c30*/  @!P1 IADD3 R3, P0, R10, R3, RZ ;  /* 0x000000030a039210 */ /* 0x001fca0007f1e0ff */
[----:B-1----:R-:W-:-:S05]  /*14c40*/  @!P1 IMAD.X R2, RZ, RZ, R2, P0 ;  /* 0x000000ffff029224 */ /* 0x002fca00000e0602 */
[----:B------:R-:W-:-:S04]  /*14c50*/  @!P1 LOP3.LUT R3, R3, R2, RZ, 0x3c, !PT ;  /* 0x0000000203039212 */ /* 0x000fc800078e3cff */
[----:B------:R-:W-:-:S04]  /*14c60*/  @!P1 LOP3.LUT R2, R3, R2, RZ, 0x3c, !PT ;  /* 0x0000000203029212 */ /* 0x000fc800078e3cff */
[----:B------:R-:W-:-:S05]  /*14c70*/  @!P1 LOP3.LUT R3, R3, R2, RZ, 0x3c, !PT ;  /* 0x0000000203039212 */ /* 0x000fca00078e3cff */
[----:B-----5:R0:W-:Y:S02]  /*14c80*/  @!P1 LDGSTS.E.BYPASS.LTC128B.128 [R9+0xb000], desc[UR48][R2.64], !P5 ;  /* 0x0b00000002099fae */ /* 0x0201e4000e901d70 */
[----:B0-----:R-:W-:Y:S02]  /*14c90*/  VIADD R2, R6, 0x20 ;  /* 0x0000002006027836 */ /* 0x001fe40000000000 */
[----:B------:R-:W0:Y:S03]  /*14ca0*/  SHFL.IDX PT, R3, R0, 0x1, 0x1c1f ;  /* 0x003c1f0000037f89 */ /* 0x000e2600000e0000 */
[----:B------:R-:W-:Y:S02]  /*14cb0*/  ISETP.GE.AND P1, PT, R2, UR41, PT ;  /* 0x0000002902007c0c */ /* 0x000fe4000bf26270 */
        /* <DEDUP_REMOVED lines=9> */
[----:B------:R-:W-:Y:S01]  /*14d50*/  ISETP.GE.AND P1, PT, R2, UR41, PT ;  /* 0x0000002902007c0c */ /* 0x000fe2000bf26270 */
        /* <DEDUP_REMOVED lines=10> */
[----:B------:R-:W-:-:S13]  /*14e00*/  ISETP.GE.AND P1, PT, R2, UR41, PT ;  /* 0x0000002902007c0c */ /* 0x000fda000bf26270 */
[----:B------:R-:W-:Y:S02]  /*14e10*/  @!P1 IADD3 R2, P0, R10, R0, RZ ;  /* 0x000000000a029210 */ /* 0x000fe40007f1e0ff */
[----:B------:R-:W-:Y:S03]  /*14e20*/  SHFL.IDX PT, R0, R7, RZ, 0x1c1f ;  /* 0x001c1fff07007589 */ /* 0x000fe600000e0000 */
[----:B--2---:R-:W-:Y:S01]  /*14e30*/  @!P1 IMAD.X R3, RZ, RZ, R4, P0 ;  /* 0x000000ffff039224 */ /* 0x004fe200000e0604 */
[----:B------:R-:W-:Y:S04]  /*14e40*/  SHFL.IDX PT, R7, R7, 0x1, 0x1c1f ;  /* 0x003c1f0007077f89 */ /* 0x000fe800000e0000 */
[----:B------:R0:W-:Y:S04]  /*14e50*/  @!P1 LDGSTS.E.BYPASS.LTC128B.128 [R9+0xc800], desc[UR48][R2.64], !P5 ;  /* 0x0c80000002099fae */ /* 0x0001e8000e901d70 */
[----:B0-----:R-:W0:Y:S01]  /*14e60*/  SHFL.IDX PT, R2, R5, RZ, 0x1c1f ;  /* 0x001c1fff05027589 */ /* 0x001e2200000e0000 */
[----:B------:R-:W-:-:S05]  /*14e70*/  VIADD R3, R6, 0x80 ;  /* 0x0000008006037836 */ /* 0x000fca0000000000 */
[----:B------:R-:W-:-:S13]  /*14e80*/  ISETP.GE.AND P1, PT, R3, UR41, PT ;  /* 0x0000002903007c0c */ /* 0x000fda000bf26270 */
[----:B0-----:R-:W-:-:S05]  /*14e90*/  @!P1 IADD3 R2, P0, R10, R2, RZ ;  /* 0x000000020a029210 */ /* 0x001fca0007f1e0ff */
[----:B------:R-:W-:-:S05]  /*14ea0*/  @!P1 IMAD.X R3, RZ, RZ, R0, P0 ;  /* 0x000000ffff039224 */ /* 0x000fca00000e0600 */
[----:B------:R0:W-:Y:S03]  /*14eb0*/  @!P1 LDGSTS.E.BYPASS.LTC128B.128 [R9+0xd000], desc[UR48][R2.64], !P5 ;  /* 0x0d00000002099fae */ /* 0x0001e6000e901d70 */
.L_x_1036:
[----:B------:R-:W-:-:S05]  /*14ec0*/  VIADD R6, R6, 0xa0 ;  /* 0x000000a006067836 */ /* 0x000fca0000000000 */
[----:B------:R-:W-:-:S13]  /*14ed0*/  ISETP.GE.AND P0, PT, R6, UR41, PT ;  /* 0x0000002906007c0c */ /* 0x000fda000bf06270 */
        /* <DEDUP_REMOVED lines=8> */
.L_x_942:
        /* <DEDUP_REMOVED lines=18> */
.L_x_1037:
[----:B------:R-:W-:Y:S05]  /*15080*/  BSYNC B0 ;  /* 0x0000000000007941 */ /* 0x000fea0003800000 */
.L_x_943:
[----:B------:R-:W-:-:S04]  /*15090*/  UIADD3 UR4, UR44, -0x2, URZ ;  /* 0xfffffffe2c047890 */ /* 0x000fc8000fffe03f */
[----:B------:R-:W-:-:S06]  /*150a0*/  UISETP.GE.AND UP0, UPT, UR4, UR45, UPT ;  /* 0x0000002d0400728c */ /* 0x000fcc000bf06270 */
[----:B------:R-:W-:-:S13]  /*150b0*/  PLOP3.LUT P0, PT, PT, PT, UP0, 0x40, 0x0 ;  /* 0x000000000000781c */ /* 0x000fda0003f0e808 */
[----:B------:R-:W-:Y:S05]  /*150c0*/  @P0 BRA `(.L_x_945) ;  /* 0x0000001400140947 */ /* 0x000fea0003800000 */
[----:B------:R1:W5:Y:S01]  /*150d0*/  LDL.LU R22, [R1] ;  /* 0x0000000001167983 */ /* 0x0003620000300800 */
[----:B------:R-:W-:Y:S02]  /*150e0*/  IMAD.MOV.U32 R21, RZ, RZ, R28 ;  /* 0x000000ffff157224 */ /* 0x000fe400078e001c */
[----:B------:R-:W-:-:S07]  /*150f0*/  IMAD.U32 R29, RZ, RZ, UR4 ;  /* 0x00000004ff1d7e24 */ /* 0x000fce000f8e00ff */
.L_x_965:
[----:B--2---:R-:W2:Y:S01]  /*15100*/  LDL R2, [R1+0x14] ;  /* 0x0000140001027983 */ /* 0x004ea20000100800 */
[----:B0-----:R-:W3:Y:S03]  /*15110*/  LDC R3, c[0x0][0x430] ;  /* 0x00010c00ff037b82 */ /* 0x001ee60000000800 */
[----:B------:R-:W4:Y:S04]  /*15120*/  LDL R5, [R1+0x10] ;  /* 0x0000100001057983 */ /* 0x000f280000100800 */
[----:B------:R-:W4:Y:S01]  /*15130*/  LDL R10, [R1+0x4] ;  /* 0x00000400010a7983 */ /* 0x000f220000100800 */
[----:B0-----:R-:W0:Y:S01]  /*15140*/  S2R R0, SR_TID.X ;  /* 0x0000000000007919 */ /* 0x001e220000002100 */
[----:B-1----:R-:W1:Y:S01]  /*15150*/  S2R R7, SR_TID.X ;  /* 0x0000000000077919 */ /* 0x002e620000002100 */
[----:B---3--:R-:W-:-:S13]  /*15160*/  ISETP.NE.AND P0, PT, R3, 0x1, PT ;  /* 0x000000010300780c */ /* 0x008fda0003f05270 */
[----:B------:R-:W3:Y:S01]  /*15170*/  @P0 LDC R4, c[0x0][0x434] ;  /* 0x00010d00ff040b82 */ /* 0x000ee20000000800 */
[----:B0-----:R-:W-:-:S07]  /*15180*/  LOP3.LUT R6, R0, 0x7f, RZ, 0xc0, !PT ;  /* 0x0000007f00067812 */ /* 0x001fce00078ec0ff */
[----:B------:R-:W0:Y:S01]  /*15190*/  @P0 LDC R3, c[0x0][0x438] ;  /* 0x00010e00ff030b82 */ /* 0x000e220000000800 */
[----:B-1----:R-:W-:Y:S01]  /*151a0*/  IMAD.SHL.U32 R9, R7, 0x20, RZ ;  /* 0x0000002007097824 */ /* 0x002fe200078e00ff */
[----:B------:R-:W-:-:S06]  /*151b0*/  SHF.R.U32.HI R6, RZ, 0x2, R6 ;  /* 0x00000002ff067819 */ /* 0x000fcc0000011606 */
[----:B------:R-:W1:Y:S01]  /*151c0*/  @P0 LDC R0, c[0x0][0x434] ;  /* 0x00010d00ff000b82 */ /* 0x000e620000000800 */
[----:B------:R-:W-:Y:S01]  /*151d0*/  LOP3.LUT R9, R6, 0x60, R9, 0xf8, !PT ;  /* 0x0000006006097812 */ /* 0x000fe200078ef809 */
[----:B------:R-:W-:Y:S01]  /*151e0*/  IMAD.SHL.U32 R11, R7, 0x20, RZ ;  /* 0x00000020070b7824 */ /* 0x000fe200078e00ff */
[----:B------:R-:W-:Y:S05]  /*151f0*/  YIELD ;  /* 0x0000000000007946 */ /* 0x000fea0003800000 */
[----:B------:R-:W-:Y:S01]  /*15200*/  ULDC.64 UR6, c[0x0][0x428] ;  /* 0x00010a0000067ab9 */ /* 0x000fe20000000a00 */
[----:B------:R-:W-:Y:S01]  /*15210*/  ULDC.64 UR8, c[0x0][0x418] ;  /* 0x0001060000087ab9 */ /* 0x000fe20000000a00 */
[----:B------:R-:W-:Y:S01]  /*15220*/  ULDC UR4, c[0x0][0x430] ;  /* 0x00010c0000047ab9 */ /* 0x000fe20000000800 */
[----:B--2---:R-:W-:Y:S01]  /*15230*/  IMAD R8, R29, 0xa0, R2 ;  /* 0x000000a01d087824 */ /* 0x004fe200078e0202 */
[----:B------:R-:W-:-:S04]  /*15240*/  LOP3.LUT R2, R7, 0x7f, RZ, 0xc0, !PT ;  /* 0x0000007f07027812 */ /* 0x000fc800078ec0ff */
[----:B------:R-:W-:Y:S02]  /*15250*/  SHF.R.U32.HI R6, RZ, 0x2, R2 ;  /* 0x00000002ff067819 */ /* 0x000fe40000011602 */
[----:B------:R-:W2:Y:S02]  /*15260*/  @P0 LDC R2, c[0x0][0x438] ;  /* 0x00010e00ff020b82 */ /* 0x000ea40000000800 */
[----:B------:R-:W-:Y:S01]  /*15270*/  LOP3.LUT R11, R6, 0x60, R11, 0xf8, !PT ;  /* 0x00000060060b7812 */ /* 0x000fe200078ef80b */
[----:B------:R-:W-:-:S03]  /*15280*/  IMAD.IADD R9, R9, 0x1, R8 ;  /* 0x0000000109097824 */ /* 0x000fc600078e0208 */
[----:B------:R-:W-:Y:S01]  /*15290*/  LOP3.LUT R11, R11, 0x80, RZ, 0xfc, !PT ;  /* 0x000000800b0b7812 */ /* 0x000fe200078efcff */
[----:B---3--:R-:W-:-:S04]  /*152a0*/  @P0 IMAD.HI.U32 R4, R9, R4, RZ ;  /* 0x0000000409040227 */ /* 0x008fc800078e00ff */
[----:B------:R-:W-:Y:S02]  /*152b0*/  IMAD.IADD R8, R11, 0x1, R8 ;  /* 0x000000010b087824 */ /* 0x000fe400078e0208 */
[----:B------:R-:W-:Y:S01]  /*152c0*/  IMAD.MOV.U32 R7, RZ, RZ, R9 ;  /* 0x000000ffff077224 */ /* 0x000fe200078e0009 */
[----:B0-----:R-:W-:Y:S01]  /*152d0*/  @P0 SHF.R.U32.HI R7, RZ, R3, R4 ;  /* 0x00000003ff070219 */ /* 0x001fe20000011604 */
[----:B-1----:R-:W-:-:S04]  /*152e0*/  @P0 IMAD.HI.U32 R3, R8, R0, RZ ;  /* 0x0000000008030227 */ /* 0x002fc800078e00ff */
[----:B------:R-:W-:Y:S02]  /*152f0*/  IMAD.MOV.U32 R0, RZ, RZ, R8 ;  /* 0x000000ffff007224 */ /* 0x000fe400078e0008 */
[----:B----4-:R-:W-:Y:S01]  /*15300*/  IMAD R6, R5, UR6, RZ ;  /* 0x0000000605067c24 */ /* 0x010fe2000f8e02ff */
[----:B--2---:R-:W-:Y:S01]  /*15310*/  @P0 SHF.R.U32.HI R0, RZ, R2, R3 ;  /* 0x00000002ff000219 */ /* 0x004fe20000011603 */
[--C-:B------:R-:W-:Y:S01]  /*15320*/  IMAD.MOV.U32 R2, RZ, RZ, R7.reuse ;  /* 0x000000ffff027224 */ /* 0x100fe200078e0007 */
[----:B------:R-:W-:Y:S01]  /*15330*/  SHF.R.S32.HI R3, RZ, 0x1f, R7 ;  /* 0x0000001fff037819 */ /* 0x000fe20000011407 */
[C---:B------:R-:W-:Y:S02]  /*15340*/  IMAD R6, R10.reuse, UR7, R6 ;  /* 0x000000070a067c24 */ /* 0x040fe4000f8e0206 */
[----:B------:R-:W-:-:S04]  /*15350*/  IMAD.WIDE.U32 R2, R10, UR6, R2 ;  /* 0x000000060a027c25 */ /* 0x000fc8000f8e0002 */
[----:B------:R-:W-:Y:S01]  /*15360*/  IMAD.IADD R3, R6, 0x1, R3 ;  /* 0x0000000106037824 */ /* 0x000fe200078e0203 */
[----:B------:R-:W-:-:S04]  /*15370*/  LEA R4, P0, R2, UR8, 0x2 ;  /* 0x0000000802047c11 */ /* 0x000fc8000f8010ff */
[----:B------:R-:W-:-:S05]  /*15380*/  LEA.HI.X R5, R2, UR9, R3, 0x2, P0 ;  /* 0x0000000902057c11 */ /* 0x000fca00080f1403 */
[----:B------:R-:W2:Y:S01]  /*15390*/  LDG.E R4, desc[UR48][R4.64] ;  /* 0x0000003004047981 */ /* 0x000ea2000c1e1900 */
[----:B------:R-:W-:Y:S01]  /*153a0*/  ISETP.GT.U32.AND P1, PT, R11, 0x9f, PT ;  /* 0x0000009f0b00780c */ /* 0x000fe20003f24070 */
[----:B------:R-:W-:-:S04]  /*153b0*/  IMAD.MOV R2, RZ, RZ, -R7 ;  /* 0x000000ffff027224 */ /* 0x000fc800078e0a07 */
[----:B------:R-:W-:-:S08]  /*153c0*/  IMAD R9, R2, UR4, R9 ;  /* 0x0000000402097c24 */ /* 0x000fd0000f8e0209 */
[--C-:B------:R-:W-:Y:S01]  /*153d0*/  @!P1 SHF.R.S32.HI R3, RZ, 0x1f, R0.reuse ;  /* 0x0000001fff039819 */ /* 0x100fe20000011400 */
[----:B------:R-:W-:-:S04]  /*153e0*/  @!P1 IMAD.MOV.U32 R2, RZ, RZ, R0 ;  /* 0x000000ffff029224 */ /* 0x000fc800078e0000 */
[----:B------:R-:W-:-:S04]  /*153f0*/  @!P1 IMAD.WIDE.U32 R2, R10, UR6, R2 ;  /* 0x000000060a029c25 */ /* 0x000fc8000f8e0002 */
[----:B------:R-:W-:Y:S01]  /*15400*/  @!P1 IMAD.IADD R6, R6, 0x1, R3 ;  /* 0x0000000106069824 */ /* 0x000fe200078e0203 */
[----:B------:R-:W-:Y:S01]  /*15410*/  @!P1 LEA R10, P0, R2, UR8, 0x2 ;  /* 0x00000008020a9c11 */ /* 0x000fe2000f8010ff */
[----:B------:R-:W-:-:S03]  /*15420*/  VIADD R28, R21, 0x1 ;  /* 0x00000001151c7836 */ /* 0x000fc60000000000 */
[----:B------:R-:W-:Y:S02]  /*15430*/  @!P1 LEA.HI.X R11, R2, UR9, R6, 0x2, P0 ;  /* 0x00000009020b9c11 */ /* 0x000fe400080f1406 */
[----:B------:R-:W-:-:S04]  /*15440*/  ISETP.NE.AND P0, PT, R28, 0x2, PT ;  /* 0x000000021c00780c */ /* 0x000fc80003f05270 */
[----:B------:R-:W-:-:S04]  /*15450*/  SEL R2, RZ, 0x1, P0 ;  /* 0x00000001ff027807 */ /* 0x000fc80000000000 */
[----:B-----5:R-:W-:Y:S01]  /*15460*/  LOP3.LUT R2, R22, R2, RZ, 0x3c, !PT ;  /* 0x0000000216027212 */ /* 0x020fe200078e3cff */
[----:B------:R-:W-:-:S04]  /*15470*/  IMAD.U32 R12, RZ, RZ, UR51 ;  /* 0x00000033ff0c7e24 */ /* 0x000fc8000f8e00ff */
[----:B------:R0:W-:Y:S01]  /*15480*/  STL [R1], R2 ;  /* 0x0000000201007387 */ /* 0x0001e20000100800 */
[----:B------:R-:W-:Y:S01]  /*15490*/  ISETP.NE.AND P2, PT, R12, 0x3, PT ;  /* 0x000000030c00780c */ /* 0x000fe20003f45270 */
[----:B------:R-:W-:Y:S02]  /*154a0*/  IMAD.MOV R0, RZ, RZ, -R0 ;  /* 0x000000ffff007224 */ /* 0x000fe400078e0a00 */
[----:B------:R-:W-:Y:S02]  /*154b0*/  IMAD.MOV.U32 R7, RZ, RZ, RZ ;  /* 0x000000ffff077224 */ /* 0x000fe400078e00ff */
[----:B------:R-:W-:Y:S02]  /*154c0*/  IMAD R8, R0, UR4, R8 ;  /* 0x0000000400087c24 */ /* 0x000fe4000f8e0208 */
[----:B------:R-:W-:Y:S01]  /*154d0*/  IMAD.MOV.U32 R0, RZ, RZ, R29 ;  /* 0x000000ffff007224 */ /* 0x000fe200078e001d */
[----:B------:R-:W-:Y:S01]  /*154e0*/  SEL R28, R28, RZ, P0 ;  /* 0x000000ff1c1c7207 */ /* 0x000fe20000000000 */
[----:B------:R0:W5:Y:S01]  /*154f0*/  @!P1 LDG.E R7, desc[UR48][R10.64] ;  /* 0x000000300a079981 */ /* 0x000162000c1e1900 */
[----:B------:R-:W-:-:S02]  /*15500*/  VIADD R29, R29, 0xffffffff ;  /* 0xffffffff1d1d7836 */ /* 0x000fc40000000000 */
[----:B------:R-:W-:Y:S02]  /*15510*/  ISETP.GT.AND P1, PT, R0, UR45, PT ;  /* 0x0000002d00007c0c */ /* 0x000fe4000bf24270 */
[----:B--2---:R-:W-:Y:S01]  /*15520*/  SHF.R.S32.HI R26, RZ, 0x1f, R4 ;  /* 0x0000001fff1a7819 */ /* 0x004fe20000011404 */
[----:B0-----:R-:W-:Y:S10]  /*15530*/  @!P2 BRA `(.L_x_946) ;  /* 0x000000000004a947 */ /* 0x001ff40003800000 */
[----:B------:R-:W-:Y:S01]  /*15540*/  BPT.TRAP 0x1 ;  /* 0x000000040000795c */ /* 0x000fe20000300000 */
.L_x_946:
[----:B------:R-:W-:Y:S01]  /*15550*/  IMAD R0, R28, 0x8, R17 ;  /* 0x000000081c007824 */ /* 0x000fe200078e0211 */
[----:B------:R-:W-:Y:S01]  /*15560*/  SHF.L.U32 R27, R2, 0x1f, RZ ;  /* 0x0000001f021b7819 */ /* 0x000fe200000006ff */
[----:B------:R-:W-:Y:S01]  /*15570*/  BSSY B0, `(.L_x_947) ;  /* 0x0000004000007945 */ /* 0x000fe20003800000 */
[----:B------:R-:W-:Y:S02]  /*15580*/  SHF.R.S32.HI R25, RZ, 0x1f, R9 ;  /* 0x0000001fff197819 */ /* 0x000fe40000011409 */
[----:B------:R-:W0:Y:S02]  /*15590*/  SYNCS.PHASECHK.TRANS64.TRYWAIT P0, [R0+URZ+0x13280], R27 ;  /* 0x0132801b000075a7 */ /* 0x000e24000800017f */
[----:B0-----:R-:W-:Y:S05]  /*155a0*/  @!P0 BRA `(.L_x_948) ;  /* 0x00000034004c8947 */ /* 0x001fea0003800000 */
.L_x_1038:
[----:B------:R-:W-:Y:S05]  /*155b0*/  BSYNC B0 ;  /* 0x0000000000007941 */ /* 0x000fea0003800000 */
.L_x_947:
        /* <DEDUP_REMOVED lines=17> */
[----:B------:R-:W-:-:S03]  /*156d0*/  IMAD.WIDE.U32 R2, R18, UR8, R2 ;  /* 0x0000000812027c25 */ /* 0x000fc6000f8e0002 */
[----:B------:R-:W-:Y:S01]  /*156e0*/  IADD3 R5, P0, R2, UR10, RZ ;  /* 0x0000000a02057c10 */ /* 0x000fe2000ff1e0ff */
        /* <DEDUP_REMOVED lines=43> */
.L_x_1050:
        /* <DEDUP_REMOVED lines=11> */
.L_x_950:
        /* <DEDUP_REMOVED lines=11> */
.L_x_951:
[----:B------:R2:W-:Y:S01]  /*15b00*/  SYNCS.ARRIVE.TRANS64.A1T0 RZ, [R0+URZ+0x13270], RZ ;  /* 0x013270ff00ff79a7 */ /* 0x0005e2000810003f */
[----:B------:R-:W-:Y:S05]  /*15b10*/  @!P3 BRA `(.L_x_952) ;  /* 0x000000000004b947 */ /* 0x000fea0003800000 */
[----:B------:R-:W-:Y:S01]  /*15b20*/  BPT.TRAP 0x1 ;  /* 0x000000040000795c */ /* 0x000fe20000300000 */
.L_x_952:
[----:B------:R-:W3:Y:S01]  /*15b30*/  SYNCS.PHASECHK.TRANS64.TRYWAIT P0, [R0+URZ+0x13240], R27 ;  /* 0x0132401b000075a7 */ /* 0x000ee2000800017f */
[----:B------:R-:W-:Y:S04]  /*15b40*/  BSSY B0, `(.L_x_953) ;  /* 0x0000002000007945 */ /* 0x000fe80003800000 */
[----:B---3--:R-:W-:Y:S05]  /*15b50*/  @!P0 BRA `(.L_x_954) ;  /* 0x0000003400908947 */ /* 0x008fea0003800000 */
.L_x_1051:
[----:B------:R-:W-:Y:S05]  /*15b60*/  BSYNC B0 ;  /* 0x0000000000007941 */ /* 0x000fea0003800000 */
.L_x_953:
[----:B------:R-:W4:Y:S01]  /*15b70*/  LDL R10, [R1+0x8] ;  /* 0x00000800010a7983 */ /* 0x000f220000100800 */
[----:B------:R-:W-:Y:S01]  /*15b80*/  ULDC.64 UR4, c[0x0][0x300] ;  /* 0x0000c00000047ab9 */ /* 0x000fe20000000a00 */
[----:B------:R-:W-:Y:S01]  /*15b90*/  ULDC.64 UR6, c[0x0][0x310] ;  /* 0x0000c40000067ab9 */ /* 0x000fe20000000a00 */
[----:B------:R-:W-:Y:S01]  /*15ba0*/  IMAD R5, R25, UR4, RZ ;  /* 0x0000000419057c24 */ /* 0x000fe2000f8e02ff */
[----:B------:R-:W-:Y:S01]  /*15bb0*/  LOP3.LUT P2, RZ, R16, 0x1, RZ, 0xc0, !PT ;  /* 0x0000000110ff7812 */ /* 0x000fe2000784c0ff */
[----:B------:R-:W-:-:S04]  /*15bc0*/  IMAD.WIDE.U32 R2, R9, UR4, RZ ;  /* 0x0000000409027c25 */ /* 0x000fc8000f8e00ff */
[----:B------:R-:W-:Y:S02]  /*15bd0*/  IMAD R5, R9, UR5, R5 ;  /* 0x0000000509057c24 */ /* 0x000fe4000f8e0205 */
[----:B------:R-:W-:Y:S02]  /*15be0*/  IMAD R26, R26, UR6, RZ ;  /* 0x000000061a1a7c24 */ /* 0x000fe4000f8e02ff */
[----:B------:R-:W-:Y:S02]  /*15bf0*/  IMAD.IADD R3, R3, 0x1, R5 ;  /* 0x0000000103037824 */ /* 0x000fe400078e0205 */
        /* <DEDUP_REMOVED lines=49> */
.L_x_1063:
        /* <DEDUP_REMOVED lines=8> */
.L_x_956:
        /* <DEDUP_REMOVED lines=11> */
.L_x_957:
[----:B------:R2:W-:Y:S02]  /*16040*/  SYNCS.ARRIVE.TRANS64.A1T0 RZ, [R0+URZ+0x13230], RZ ;  /* 0x013230ff00ff79a7 */ /* 0x0005e4000810003f */
[----:B--23--:R-:W-:-:S05]  /*16050*/  IMAD.U32 R0, RZ, RZ, UR50 ;  /* 0x00000032ff007e24 */ /* 0x00cfca000f8e00ff */
[----:B------:R-:W-:-:S13]  /*16060*/  ISETP.NE.AND P0, PT, R0, 0x3, PT ;  /* 0x000000030000780c */ /* 0x000fda0003f05270 */
[----:B------:R-:W-:Y:S05]  /*16070*/  @!P0 BRA `(.L_x_958) ;  /* 0x0000000000048947 */ /* 0x000fea0003800000 */
[----:B------:R-:W-:Y:S01]  /*16080*/  BPT.TRAP 0x1 ;  /* 0x000000040000795c */ /* 0x000fe20000300000 */
.L_x_958:
[----:B------:R-:W-:Y:S01]  /*16090*/  LOP3.LUT R3, R22, 0x1, RZ, 0x3c, !PT ;  /* 0x0000000116037812 */ /* 0x000fe200078e3cff */
[----:B------:R-:W-:Y:S01]  /*160a0*/  IMAD R2, R21, 0x8, R17 ;  /* 0x0000000815027824 */ /* 0x000fe200078e0211 */
[----:B------:R-:W-:Y:S02]  /*160b0*/  BSSY B0, `(.L_x_959) ;  /* 0x0000004000007945 */ /* 0x000fe40003800000 */
[----:B------:R-:W-:-:S04]  /*160c0*/  SHF.L.U32 R3, R3, 0x1f, RZ ;  /* 0x0000001f03037819 */ /* 0x000fc800000006ff */
[----:B------:R-:W0:Y:S02]  /*160d0*/  SYNCS.PHASECHK.TRANS64.TRYWAIT P2, [R2+URZ+0x13270], R3 ;  /* 0x01327003020075a7 */ /* 0x000e24000804017f */
[----:B0-----:R-:W-:Y:S05]  /*160e0*/  @!P2 BRA `(.L_x_960) ;  /* 0x00000034009ca947 */ /* 0x001fea0003800000 */
.L_x_1064:
[----:B------:R-:W-:Y:S05]  /*160f0*/  BSYNC B0 ;  /* 0x0000000000007941 */ /* 0x000fea0003800000 */
.L_x_959:
[----:B------:R-:W-:-:S05]  /*16100*/  IMAD.U32 R0, RZ, RZ, UR51 ;  /* 0x00000033ff007e24 */ /* 0x000fca000f8e00ff */
[----:B------:R-:W-:-:S13]  /*16110*/  ISETP.NE.AND P2, PT, R0, 0x3, PT ;  /* 0x000000030000780c */ /* 0x000fda0003f45270 */
[----:B------:R-:W-:Y:S05]  /*16120*/  @!P2 BRA `(.L_x_961) ;  /* 0x000000000004a947 */ /* 0x000fea0003800000 */
[----:B------:R-:W-:Y:S01]  /*16130*/  BPT.TRAP 0x1 ;  /* 0x000000040000795c */ /* 0x000fe20000300000 */
.L_x_961:
[----:B------:R-:W-:Y:S01]  /*16140*/  SHF.L.U32 R5, R22, 0x1f, RZ ;  /* 0x0000001f16057819 */ /* 0x000fe200000006ff */
[----:B0-----:R-:W-:-:S03]  /*16150*/  IMAD R3, R21, 0x2800, RZ ;  /* 0x0000280015037824 */ /* 0x001fc600078e02ff */
[----:B------:R-:W0:Y:S02]  /*16160*/  SYNCS.PHASECHK.TRANS64.TRYWAIT P2, [R2+URZ+0x13260], R5 ;  /* 0x01326005020075a7 */ /* 0x000e24000804017f */
[----:B0-----:R-:W-:Y:S05]  /*16170*/  @!P2 BRA `(.L_x_962) ;  /* 0x00000034008ca947 */ /* 0x001fea0003800000 */
.L_x_1065:
[----:B------:R-:W2:Y:S04]  /*16180*/  LDL R0, [R1+0x24] ;  /* 0x0000240001007983 */ /* 0x000ea80000100800 */
[----:B------:R-:W3:Y:S01]  /*16190*/  LDL R10, [R1+0x20] ;  /* 0x00002000010a7983 */ /* 0x000ee20000100800 */
[----:B------:R-:W-:Y:S05]  /*161a0*/  WARPSYNC.ALL ;  /* 0x0000000000007948 */ /* 0x000fea0003800000 */
[----:B------:R-:W-:-:S05]  /*161b0*/  IMAD.U32 R12, RZ, RZ, UR51 ;  /* 0x00000033ff0c7e24 */ /* 0x000fca000f8e00ff */
[----:B------:R-:W-:Y:S02]  /*161c0*/  ISETP.NE.AND P2, PT, R12, 0x3, PT ;  /* 0x000000030c00780c */ /* 0x000fe40003f45270 */
[C---:B--2---:R-:W-:Y:S02]  /*161d0*/  LOP3.LUT R0, R3.reuse, R0, RZ, 0xfc, !PT ;  /* 0x0000000003007212 */ /* 0x044fe400078efcff */
[----:B---3--:R-:W-:-:S03]  /*161e0*/  LOP3.LUT R3, R3, R10, RZ, 0xfc, !PT ;  /* 0x0000000a03037212 */ /* 0x008fc600078efcff */
[C---:B------:R-:W-:Y:S02]  /*161f0*/  IMAD.IADD R0, R17.reuse, 0x1, R0 ;  /* 0x0000000111007824 */ /* 0x040fe400078e0200 */
[----:B------:R-:W-:-:S03]  /*16200*/  IMAD.IADD R3, R17, 0x1, R3 ;  /* 0x0000000111037824 */ /* 0x000fc600078e0203 */
[----:B0-----:R-:W4:Y:S02]  /*16210*/  LDSM.16.MT88.4 R4, [R0+0x6000] ;  /* 0x006000000004783b */ /* 0x001f240000004200 */
[C-C-:B----4-:R-:W-:Y:S02]  /*16220*/  PRMT R8, R4.reuse, 0x6420, R5.reuse ;  /* 0x0000642004087816 */ /* 0x150fe40000000005 */
        /* <DEDUP_REMOVED lines=36> */
.L_x_963:
[----:B--2---:R2:W-:Y:S01]  /*16470*/  SYNCS.ARRIVE.TRANS64.A1T0 RZ, [R2+URZ+0x13250], RZ ;  /* 0x013250ff02ff79a7 */ /* 0x0045e2000810003f */
[----:B------:R-:W-:Y:S06]  /*16480*/  BAR.SYNC.DEFER_BLOCKING 0x2, 0x80 ;  /* 0x0082000000007b1d */ /* 0x000fec0000010000 */
[----:B------:R-:W-:Y:S05]  /*16490*/  @!P0 BRA `(.L_x_964) ;  /* 0x0000000000048947 */ /* 0x000fea0003800000 */
[----:B------:R-:W-:Y:S01]  /*164a0*/  BPT.TRAP 0x1 ;  /* 0x000000040000795c */ /* 0x000fe20000300000 */
.L_x_964:
[----:B------:R-:W3:Y:S01]  /*164b0*/  LDL R0, [R1+0x18] ;  /* 0x0000180001007983 */ /* 0x000ee20000100800 */
[----:B--2---:R-:W-:Y:S02]  /*164c0*/  VIADD R2, R2, 0x13280 ;  /* 0x0001328002027836 */ /* 0x004fe40000000000 */
[----:B------:R-:W-:Y:S01]  /*164d0*/  IMAD.MOV.U32 R21, RZ, RZ, R28 ;  /* 0x000000ffff157224 */ /* 0x000fe200078e001c */
[----:B------:R2:W5:Y:S02]  /*164e0*/  LDL R22, [R1] ;  /* 0x0000000001167983 */ /* 0x0005640000100800 */
[----:B---3--:R-:W-:-:S04]  /*164f0*/  PRMT R2, R0, 0x654, R2 ;  /* 0x0000065400027816 */ /* 0x008fc80000000002 */
[----:B------:R2:W-:Y:S01]  /*16500*/  SYNCS.ARRIVE.TRANS64.RED.A1T0 RZ, [R2+URZ], RZ ;  /* 0x000000ff02ff79a7 */ /* 0x0005e2000810043f */
[----:B------:R-:W-:Y:S05]  /*16510*/  @P1 BRA `(.L_x_965) ;  /* 0xffffffe800f81947 */ /* 0x000fea000383ffff */
.L_x_945:
[----:B0-----:R-:W0:Y:S01]  /*16520*/  S2R R0, SR_TID.X ;  /* 0x0000000000007919 */ /* 0x001e220000002100 */
[----:B------:R-:W-:Y:S01]  /*16530*/  BSSY B0, `(.L_x_966) ;  /* 0x0000012000007945 */ /* 0x000fe20003800000 */
[----:B------:R-:W-:Y:S01]  /*16540*/  IMAD.U32 R6, RZ, RZ, UR50 ;  /* 0x00000032ff067e24 */ /* 0x000fe2000f8e00ff */
[----:B0-----:R-:W-:-:S04]  /*16550*/  LOP3.LUT R0, R0, 0x7f, RZ, 0xc0, !PT ;  /* 0x0000007f00007812 */ /* 0x001fc800078ec0ff */
[----:B------:R-:W-:-:S13]  /*16560*/  ISETP.NE.AND P0, PT, R0, RZ, PT ;  /* 0x000000ff0000720c */ /* 0x000fda0003f05270 */
[----:B------:R-:W-:Y:S05]  /*16570*/  @P0 BRA `(.L_x_967) ;  /* 0x0000000000340947 */ /* 0x000fea0003800000 */
[----:B------:R-:W0:Y:S01]  /*16580*/  S2R R5, SR_LANEID ;  /* 0x0000000000057919 */ /* 0x000e220000000000 */
[----:B------:R-:W-:Y:S01]  /*16590*/  VOTEU.ANY UR4, UPT, PT ;  /* 0x0000000000047886 */ /* 0x000fe200038e0100 */
[----:B--2---:R-:W2:Y:S01]  /*165a0*/  LDC.64 R2, c[0x0][0xc80] ;  /* 0x00032000ff027b82 */ /* 0x004ea20000000a00 */
[----:B------:R-:W0:Y:S02]  /*165b0*/  FLO.U32 R0, UR4 ;  /* 0x0000000400007d00 */ /* 0x000e2400080e0000 */
[----:B0-----:R-:W-:-:S06]  /*165c0*/  ISETP.EQ.U32.AND P1, PT, R0, R5, PT ;  /* 0x000000050000720c */ /* 0x001fcc0003f22070 */
[----:B------:R-:W2:Y:S07]  /*165d0*/  POPC R5, UR4 ;  /* 0x0000000400057d09 */ /* 0x000eae0008000000 */
[----:B--2---:R-:W2:Y:S01]  /*165e0*/  @P1 ATOMG.E.ADD.STRONG.GPU PT, R3, desc[UR48][R2.64], R5 ;  /* 0x00000005020319a8 */ /* 0x004ea200081ee1f0 */
[----:B------:R-:W0:Y:S02]  /*165f0*/  S2R R4, SR_LTMASK ;  /* 0x0000000000047919 */ /* 0x000e240000003900 */
[----:B0-----:R-:W-:-:S04]  /*16600*/  LOP3.LUT R4, R4, UR4, RZ, 0xc0, !PT ;  /* 0x0000000404047c12 */ /* 0x001fc8000f8ec0ff */
[----:B------:R-:W0:Y:S01]  /*16610*/  POPC R7, R4 ;  /* 0x0000000400077309 */ /* 0x000e220000000000 */
[----:B--2---:R-:W0:Y:S02]  /*16620*/  SHFL.IDX PT, R0, R3, R0, 0x1f ;  /* 0x00001f0003007589 */ /* 0x004e2400000e0000 */
[----:B0-----:R-:W-:-:S05]  /*16630*/  IADD3 R0, R0, UR46, R7 ;  /* 0x0000002e00007c10 */ /* 0x001fca000fffe007 */
[----:B------:R0:W-:Y:S02]  /*16640*/  STL [R1+0x28], R0 ;  /* 0x0000280001007387 */ /* 0x0001e40000100800 */
.L_x_967:
[----:B------:R-:W-:Y:S05]  /*16650*/  BSYNC B0 ;  /* 0x0000000000007941 */ /* 0x000fea0003800000 */
.L_x_966:
[----:B------:R-:W-:-:S13]  /*16660*/  ISETP.NE.AND P1, PT, R6, 0x3, PT ;  /* 0x000000030600780c */ /* 0x000fda0003f25270 */
[----:B------:R-:W-:Y:S05]  /*16670*/  @!P1 BRA `(.L_x_968) ;  /* 0x0000000000049947 */ /* 0x000fea0003800000 */
[----:B------:R-:W-:Y:S01]  /*16680*/  BPT.TRAP 0x1 ;  /* 0x000000040000795c */ /* 0x000fe20000300000 */
.L_x_968:
[----:B0-----:R-:W3:Y:S01]  /*16690*/  LDL R0, [R1] ;  /* 0x0000000001007983 */ /* 0x001ee20000100800 */
[----:B------:R-:W-:Y:S01]  /*166a0*/  IMAD R3, R28, 0x8, R17 ;  /* 0x000000081c037824 */ /* 0x000fe200078e0211 */
[----:B------:R-:W-:Y:S01]  /*166b0*/  BSSY B0, `(.L_x_969) ;  /* 0x0000005000007945 */ /* 0x000fe20003800000 */
[----:B---3--:R-:W-:-:S04]  /*166c0*/  LOP3.LUT R0, R0, 0x1, RZ, 0x3c, !PT ;  /* 0x0000000100007812 */ /* 0x008fc800078e3cff */
[----:B------:R-:W-:-:S04]  /*166d0*/  SHF.L.U32 R0, R0, 0x1f, RZ ;  /* 0x0000001f00007819 */ /* 0x000fc800000006ff */
[----:B------:R-:W0:Y:S02]  /*166e0*/  SYNCS.PHASECHK.TRANS64.TRYWAIT P2, [R3+URZ+0x13270], R0 ;  /* 0x01327000030075a7 */ /* 0x000e24000804017f */
[----:B0-----:R-:W-:Y:S05]  /*166f0*/  @!P2 BRA `(.L_x_970) ;  /* 0x000000300040a947 */ /* 0x001fea0003800000 */
.L_x_1066:
[----:B------:R-:W-:Y:S05]  /*16700*/  BSYNC B0 ;  /* 0x0000000000007941 */ /* 0x000fea0003800000 */
.L_x_969:
[----:B--2---:R-:W-:-:S05]  /*16710*/  IMAD.U32 R2, RZ, RZ, UR51 ;  /* 0x00000033ff027e24 */ /* 0x004fca000f8e00ff */
[----:B------:R-:W-:-:S13]  /*16720*/  ISETP.NE.AND P2, PT, R2, 0x3, PT ;  /* 0x000000030200780c */ /* 0x000fda0003f45270 */
[----:B------:R-:W-:Y:S05]  /*16730*/  @!P2 BRA `(.L_x_971) ;  /* 0x000000000004a947 */ /* 0x000fea0003800000 */
[----:B------:R-:W-:Y:S01]  /*16740*/  BPT.TRAP 0x1 ;  /* 0x000000040000795c */ /* 0x000fe20000300000 */
.L_x_971:
[----:B0-----:R-:W2:Y:S02]  /*16750*/  LDL R0, [R1] ;  /* 0x0000000001007983 */ /* 0x001ea40000100800 */
[----:B--2---:R-:W-:-:S04]  /*16760*/  SHF.L.U32 R0, R0, 0x1f, RZ ;  /* 0x0000001f00007819 */ /* 0x004fc800000006ff */
[----:B------:R-:W0:Y:S02]  /*16770*/  SYNCS.PHASECHK.TRANS64.TRYWAIT P2, [R3+URZ+0x13260], R0 ;  /* 0x01326000030075a7 */ /* 0x000e24000804017f */
[----:B0-----:R-:W-:Y:S05]  /*16780*/  @!P2 BRA `(.L_x_972) ;  /* 0x000000300030a947 */ /* 0x001fea0003800000 */
.L_x_1067:
[----:B------:R-:W0:Y:S04]  /*16790*/  LDL R4, [R1+0x24] ;  /* 0x0000240001047983 */ /* 0x000e280000100800 */
[----:B------:R-:W2:Y:S01]  /*167a0*/  LDL R10, [R1+0x20] ;  /* 0x00002000010a7983 */ /* 0x000ea20000100800 */
[----:B------:R-:W-:Y:S01]  /*167b0*/  IMAD R2, R28, 0x2800, RZ ;  /* 0x000028001c027824 */ /* 0x000fe200078e02ff */
[----:B------:R-:W-:Y:S05]  /*167c0*/  WARPSYNC.ALL ;  /* 0x0000000000007948 */ /* 0x000fea0003800000 */
[----:B------:R-:W-:-:S05]  /*167d0*/  IMAD.U32 R12, RZ, RZ, UR51 ;  /* 0x00000033ff0c7e24 */ /* 0x000fca000f8e00ff */
[----:B------:R-:W-:Y:S02]  /*167e0*/  ISETP.NE.AND P2, PT, R12, 0x3, PT ;  /* 0x000000030c00780c */ /* 0x000fe40003f45270 */
[C---:B0-----:R-:W-:Y:S02]  /*167f0*/  LOP3.LUT R0, R2.reuse, R4, RZ, 0xfc, !PT ;  /* 0x0000000402007212 */ /* 0x041fe400078efcff */
[----:B--2---:R-:W-:-:S03]  /*16800*/  LOP3.LUT R2, R2, R10, RZ, 0xfc, !PT ;  /* 0x0000000a02027212 */ /* 0x004fc600078efcff */
[C---:B------:R-:W-:Y:S02]  /*16810*/  IMAD.IADD R0, R17.reuse, 0x1, R0 ;  /* 0x0000000111007824 */ /* 0x040fe400078e0200 */
        /* <DEDUP_REMOVED lines=39> */
.L_x_973:
[----:B--2---:R2:W-:Y:S01]  /*16a90*/  SYNCS.ARRIVE.TRANS64.A1T0 RZ, [R3+URZ+0x13250], RZ ;  /* 0x013250ff03ff79a7 */ /* 0x0045e2000810003f */
[----:B------:R-:W-:Y:S06]  /*16aa0*/  BAR.SYNC.DEFER_BLOCKING 0x2, 0x80 ;  /* 0x0082000000007b1d */ /* 0x000fec0000010000 */
[----:B------:R-:W-:Y:S05]  /*16ab0*/  @!P1 BRA `(.L_x_974) ;  /* 0x0000000000049947 */ /* 0x000fea0003800000 */
[----:B------:R-:W-:Y:S01]  /*16ac0*/  BPT.TRAP 0x1 ;  /* 0x000000040000795c */ /* 0x000fe20000300000 */
.L_x_974:
[----:B------:R-:W3:Y:S04]  /*16ad0*/  LDL R0, [R1+0x18] ;  /* 0x0000180001007983 */ /* 0x000ee80000100800 */
[----:B0-----:R-:W4:Y:S01]  /*16ae0*/  LDL.LU R2, [R1] ;  /* 0x0000000001027983 */ /* 0x001f220000300800 */
        /* <DEDUP_REMOVED lines=8> */
[----:B------:R0:W-:Y:S02]  /*16b70*/  STL [R1], R2 ;  /* 0x0000000201007387 */ /* 0x0001e40000100800 */
.L_x_915:
[----:B------:R-:W-:Y:S05]  /*16b80*/  BSYNC B7 ;  /* 0x0000000000077941 */ /* 0x000fea0003800000 */
.L_x_913:
[----:B--2---:R2:W5:Y:S04]  /*16b90*/  LDL R0, [R1+0x18] ;  /* 0x0000180001007983 */ /* 0x0045680000100800 */
[----:B0-----:R2:W5:Y:S01]  /*16ba0*/  LDL R2, [R1+0x28] ;  /* 0x0000280001027983 */ /* 0x0015620000100800 */
[----:B------:R-:W-:-:S13]  /*16bb0*/  LOP3.LUT P1, RZ, R16, 0x80, RZ, 0xc0, !PT ;  /* 0x0000008010ff7812 */ /* 0x000fda000782c0ff */
[----:B--2---:R-:W-:Y:S05]  /*16bc0*/  @!P1 BRA `(.L_x_975) ;  /* 0x0000000000289947 */ /* 0x004fea0003800000 */
[----:B------:R-:W0:Y:S08]  /*16bd0*/  S2UR UR4, SR_CgaCtaId ;  /* 0x00000000000479c3 */ /* 0x000e300000008800 */
[----:B------:R-:W-:Y:S01]  /*16be0*/  BAR.SYNC.DEFER_BLOCKING 0x5, 0x200 ;  /* 0x0148000000007b1d */ /* 0x000fe20000010000 */
[----:B------:R-:W-:Y:S01]  /*16bf0*/  MOV R17, 0x400 ;  /* 0x0000040000117802 */ /* 0x000fe20000000f00 */
[----:B0----5:R-:W-:-:S05]  /*16c00*/  IMAD.U32 R0, RZ, RZ, UR4 ;  /* 0x00000004ff007e24 */ /* 0x021fca000f8e00ff */
[----:B------:R-:W-:Y:S01]  /*16c10*/  LEA R17, R0, R17, 0x18 ;  /* 0x0000001100117211 */ /* 0x000fe200078ec0ff */
[----:B------:R-:W-:Y:S04]  /*16c20*/  STL [R1+0x18], R0 ;  /* 0x0000180001007387 */ /* 0x000fe80000100800 */
[----:B------:R-:W0:Y:S04]  /*16c30*/  LDS R2, [R17+0x132d0] ;  /* 0x0132d00011027984 */ /* 0x000e280000000800 */
[----:B0-----:R0:W-:Y:S01]  /*16c40*/  STL [R1+0x28], R2 ;  /* 0x0000280201007387 */ /* 0x0011e20000100800 */
[----:B------:R-:W-:Y:S06]  /*16c50*/  BAR.ARV 0x4, 0x200 ;  /* 0x0108000000007b1d */ /* 0x000fec0000002000 */
[----:B------:R-:W-:Y:S05]  /*16c60*/  BRA `(.L_x_976) ;  /* 0x0000000000287947 */ /* 0x000fea0003800000 */
.L_x_975:
[----:B-----5:R-:W-:Y:S01]  /*16c70*/  IMAD.MOV.U32 R3, RZ, RZ, R0 ;  /* 0x000000ffff037224 */ /* 0x020fe200078e0000 */
[----:B------:R-:W-:Y:S01]  /*16c80*/  @!P0 MOV R0, 0x400 ;  /* 0x0000040000008802 */ /* 0x000fe20000000f00 */
[----:B------:R-:W-:Y:S06]  /*16c90*/  BAR.SYNC.DEFER_BLOCKING 0x4, 0x200 ;  /* 0x0108000000007b1d */ /* 0x000fec0000010000 */
[----:B------:R-:W0:Y:S02]  /*16ca0*/  @!P0 S2R R3, SR_CgaCtaId ;  /* 0x0000000000038919 */ /* 0x000e240000008800 */
[----:B0-----:R-:W-:Y:S01]  /*16cb0*/  @!P0 LEA R17, R3, R0, 0x18 ;  /* 0x0000000003118211 */ /* 0x001fe200078ec0ff */
[----:B------:R-:W-:Y:S04]  /*16cc0*/  @!P0 STL [R1+0x18], R3 ;  /* 0x0000180301008387 */ /* 0x000fe80000100800 */
[----:B------:R-:W0:Y:S04]  /*16cd0*/  SHFL.IDX PT, R0, R2, RZ, 0x1f ;  /* 0x00001fff02007589 */ /* 0x000e2800000e0000 */
[----:B------:R2:W-:Y:S04]  /*16ce0*/  @!P0 STS [R17+0x132d0], R2 ;  /* 0x0132d00211008388 */ /* 0x0005e80000000800 */
[----:B0-----:R2:W-:Y:S01]  /*16cf0*/  STL [R1+0x28], R0 ;  /* 0x0000280001007387 */ /* 0x0015e20000100800 */
[----:B------:R-:W-:Y:S06]  /*16d00*/  BAR.ARV 0x5, 0x200 ;  /* 0x0148000000007b1d */ /* 0x000fec0000002000 */
.L_x_976:
[----:B--2---:R-:W2:Y:S01]  /*16d10*/  LDL R0, [R1+0x28] ;  /* 0x0000280001007983 */ /* 0x004ea20000100800 */
[----:B------:R-:W-:Y:S02]  /*16d20*/  ULDC UR4, c[0x0][0xc38] ;  /* 0x00030e0000047ab9 */ /* 0x000fe40000000800 */
[----:B--2---:R-:W-:-:S13]  /*16d30*/  ISETP.GE.AND P0, PT, R0, UR4, PT ;  /* 0x0000000400007c0c */ /* 0x004fda000bf06270 */
[----:B------:R-:W-:Y:S05]  /*16d40*/  @!P0 BRA `(.L_x_977) ;  /* 0xffffffb400b08947 */ /* 0x000fea000383ffff */
.L_x_904:
[----:B0-----:R-:W2:Y:S01]  /*16d50*/  LDL.LU R0, [R1+0x30] ;  /* 0x0000300001007983 */ /* 0x001ea20000300800 */
[----:B------:R-:W-:Y:S01]  /*16d60*/  BSSY B0, `(.L_x_978) ;  /* 0x000000b000007945 */ /* 0x000fe20003800000 */
[----:B------:R-:W0:Y:S01]  /*16d70*/  S2R R5, SR_CgaCtaId ;  /* 0x0000000000057919 */ /* 0x000e220000008800 */
[----:B--2---:R-:W-:-:S05]  /*16d80*/  VIADD R0, R0, 0x1 ;  /* 0x0000000100007836 */ /* 0x004fca0000000000 */
[----:B------:R-:W-:-:S04]  /*16d90*/  LEA.HI R2, R0, R0, RZ, 0x1 ;  /* 0x0000000000027211 */ /* 0x000fc800078f08ff */
[----:B------:R-:W-:Y:S02]  /*16da0*/  LOP3.LUT R3, R2, 0xfffffffe, RZ, 0xc0, !PT ;  /* 0xfffffffe02037812 */ /* 0x000fe400078ec0ff */
[----:B------:R-:W-:-:S03]  /*16db0*/  MOV R2, 0x400 ;  /* 0x0000040000027802 */ /* 0x000fc60000000f00 */
[----:B------:R-:W-:Y:S01]  /*16dc0*/  IMAD.IADD R0, R0, 0x1, -R3 ;  /* 0x0000000100007824 */ /* 0x000fe200078e0a03 */
[----:B0-----:R-:W-:-:S04]  /*16dd0*/  LEA R5, R5, R2, 0x18 ;  /* 0x0000000205057211 */ /* 0x001fc800078ec0ff */
[----:B------:R-:W-:-:S04]  /*16de0*/  SHF.L.U32 R0, R0, 0x1f, RZ ;  /* 0x0000001f00007819 */ /* 0x000fc800000006ff */
[----:B------:R-:W0:Y:S02]  /*16df0*/  SYNCS.PHASECHK.TRANS64.TRYWAIT P0, [R5+URZ+0x13220], R0 ;  /* 0x01322000050075a7 */ /* 0x000e24000800017f */
[----:B0-----:R-:W-:Y:S05]  /*16e00*/  @!P0 BRA `(.L_x_979) ;  /* 0x0000002800a48947 */ /* 0x001fea0003800000 */
.L_x_1068:
[----:B------:R-:W-:Y:S05]  /*16e10*/  BSYNC B0 ;  /* 0x0000000000007941 */ /* 0x000fea0003800000 */
.L_x_978:
[----:B------:R-:W-:-:S03]  /*16e20*/  UMOV UR4, 0xffffffff ;  /* 0xffffffff00047882 */ /* 0x000fc60000000000 */
[----:B------:R-:W-:Y:S05]  /*16e30*/  BRA.DIV UR4, `(.L_x_980) ;  /* 0x0000002a04ac7947 */ /* 0x000fea000b800000 */
[----:B0-----:R-:W0:Y:S02]  /*16e40*/  S2R R0, SR_TID.X ;  /* 0x0000000000007919 */ /* 0x001e240000002100 */
[----:B0-----:R-:W-:-:S04]  /*16e50*/  SHF.R.U32.HI R0, RZ, 0x5, R0 ;  /* 0x00000005ff007819 */ /* 0x001fc80000011600 */
[----:B------:R-:W-:-:S05]  /*16e60*/  LOP3.LUT R0, R0, 0x3, RZ, 0xc0, !PT ;  /* 0x0000000300007812 */ /* 0x000fca00078ec0ff */
[----:B------:R0:W2:Y:S02]  /*16e70*/  SHFL.IDX PT, R14, R0, RZ, 0x1f ;  /* 0x00001fff000e7589 */ /* 0x0000a400000e0000 */
.L_x_1071:
[----:B--2---:R-:W-:Y:S01]  /*16e80*/  ISETP.NE.AND P0, PT, R14, RZ, PT ;  /* 0x000000ff0e00720c */ /* 0x004fe20003f05270 */
[----:B------:R-:W-:-:S12]  /*16e90*/  BSSY B0, `(.L_x_981) ;  /* 0x000002e000007945 */ /* 0x000fd80003800000 */
[----:B------:R-:W-:Y:S05]  /*16ea0*/  @P0 BRA `(.L_x_982) ;  /* 0x0000000000b00947 */ /* 0x000fea0003800000 */
[----:B------:R-:W-:-:S03]  /*16eb0*/  UMOV UR4, 0xffffffff ;  /* 0xffffffff00047882 */ /* 0x000fc60000000000 */
[----:B------:R-:W-:Y:S05]  /*16ec0*/  BRA.DIV UR4, `(.L_x_983) ;  /* 0x0000002a04bc7947 */ /* 0x000fea000b800000 */
[----:B------:R-:W-:-:S13]  /*16ed0*/  ELECT P6, URZ, PT ;  /* 0x00000000003f782f */ /* 0x000fda00038c0000 */
.L_x_1074:
[----:B------:R-:W-:Y:S05]  /*16ee0*/  @!P6 BRA `(.L_x_982) ;  /* 0x0000000000a0e947 */ /* 0x000fea0003800000 */
[----:B------:R-:W-:-:S06]  /*16ef0*/  ULOP3.LUT UR4, UR38, 0x2, URZ, 0xfc, !UPT ;  /* 0x0000000226047892 */ /* 0x000fcc000f8efc3f */
[----:B0-----:R-:W-:-:S05]  /*16f00*/  IMAD.U32 R0, RZ, RZ, UR4 ;  /* 0x00000004ff007e24 */ /* 0x001fca000f8e00ff */
[----:B------:R-:W-:-:S13]  /*16f10*/  ISETP.NE.AND P0, PT, R0, 0x3, PT ;  /* 0x000000030000780c */ /* 0x000fda0003f05270 */
[----:B------:R-:W-:Y:S05]  /*16f20*/  @!P0 BRA `(.L_x_984) ;  /* 0x0000000000048947 */ /* 0x000fea0003800000 */
[----:B------:R-:W-:Y:S01]  /*16f30*/  BPT.TRAP 0x1 ;  /* 0x000000040000795c */ /* 0x000fe20000300000 */
.L_x_984:
[----:B------:R-:W2:Y:S01]  /*16f40*/  LDL R0, [R1] ;  /* 0x0000000001007983 */ /* 0x000ea20000100800 */
[C---:B------:R-:W-:Y:S02]  /*16f50*/  IMAD R3, R28.reuse, 0x8, R5 ;  /* 0x000000081c037824 */ /* 0x040fe400078e0205 */
[----:B------:R-:W-:-:S05]  /*16f60*/  VIADD R28, R28, 0x1 ;  /* 0x000000011c1c7836 */ /* 0x000fca0000000000 */
[----:B------:R-:W-:Y:S02]  /*16f70*/  ISETP.NE.AND P2, PT, R28, 0x2, PT ;  /* 0x000000021c00780c */ /* 0x000fe40003f45270 */
[----:B--2---:R-:W-:Y:S02]  /*16f80*/  SHF.L.U32 R2, R0, 0x1f, RZ ;  /* 0x0000001f00027819 */ /* 0x004fe400000006ff */
[----:B------:R-:W-:Y:S02]  /*16f90*/  SEL R0, RZ, 0x1, P2 ;  /* 0x00000001ff007807 */ /* 0x000fe40001000000 */
[----:B------:R-:W0:Y:S02]  /*16fa0*/  SYNCS.PHASECHK.TRANS64.TRYWAIT P1, [R3+URZ+0x13240], R2 ;  /* 0x01324002030075a7 */ /* 0x000e24000802017f */
[----:B0-----:R-:W-:Y:S05]  /*16fb0*/  @!P1 BRA `(.L_x_985) ;  /* 0x0000002800a09947 */ /* 0x001fea0003800000 */
.L_x_1075:
[----:B------:R-:W2:Y:S01]  /*16fc0*/  LDL.LU R4, [R1] ;  /* 0x0000000001047983 */ /* 0x000ea20000300800 */
[----:B------:R-:W-:Y:S02]  /*16fd0*/  SEL R28, R28, RZ, P2 ;  /* 0x000000ff1c1c7207 */ /* 0x000fe40001000000 */
[----:B--2---:R-:W-:Y:S01]  /*16fe0*/  LOP3.LUT R0, R4, R0, RZ, 0x3c, !PT ;  /* 0x0000000004007212 */ /* 0x004fe200078e3cff */
[----:B------:R-:W-:Y:S06]  /*16ff0*/  @!P0 BRA `(.L_x_986) ;  /* 0x0000000000048947 */ /* 0x000fec0003800000 */
[----:B------:R-:W-:Y:S01]  /*17000*/  BPT.TRAP 0x1 ;  /* 0x000000040000795c */ /* 0x000fe20000300000 */
.L_x_986:
[----:B------:R-:W-:Y:S01]  /*17010*/  IMAD R5, R28, 0x8, R5 ;  /* 0x000000081c057824 */ /* 0x000fe200078e0205 */
[----:B------:R-:W-:-:S04]  /*17020*/  SHF.L.U32 R0, R0, 0x1f, RZ ;  /* 0x0000001f00007819 */ /* 0x000fc800000006ff */
[----:B------:R-:W2:Y:S02]  /*17030*/  SYNCS.PHASECHK.TRANS64.TRYWAIT P1, [R5+URZ+0x13240], R0 ;  /* 0x01324000050075a7 */ /* 0x000ea4000802017f */
[----:B--2---:R-:W-:Y:S05]  /*17040*/  @!P1 BRA `(.L_x_987) ;  /* 0x0000002800909947 */ /* 0x004fea0003800000 */
.L_x_1076:
[----:B------:R-:W-:Y:S05]  /*17050*/  @!P0 BRA `(.L_x_988) ;  /* 0x0000000000048947 */ /* 0x000fea0003800000 */
[----:B------:R-:W-:Y:S01]  /*17060*/  BPT.TRAP 0x1 ;  /* 0x000000040000795c */ /* 0x000fe20000300000 */
.L_x_988:
[----:B------:R-:W3:Y:S02]  /*17070*/  SYNCS.PHASECHK.TRANS64.TRYWAIT P1, [R3+URZ+0x13260], R2 ;  /* 0x01326002030075a7 */ /* 0x000ee4000802017f */
[----:B---3--:R-:W-:Y:S05]  /*17080*/  @!P1 BRA `(.L_x_989) ;  /* 0x0000002800949947 */ /* 0x008fea0003800000 */
.L_x_1077:
[----:B------:R-:W-:Y:S05]  /*17090*/  @!P0 BRA `(.L_x_990) ;  /* 0x0000000000048947 */ /* 0x000fea0003800000 */
[----:B------:R-:W-:Y:S01]  /*170a0*/  BPT.TRAP 0x1 ;  /* 0x000000040000795c */ /* 0x000fe20000300000 */
.L_x_990:
[----:B------:R-:W4:Y:S02]  /*170b0*/  SYNCS.PHASECHK.TRANS64.TRYWAIT P1, [R5+URZ+0x13260], R0 ;  /* 0x01326000050075a7 */ /* 0x000f24000802017f */
[----:B----4-:R-:W-:Y:S05]  /*170c0*/  @!P1 BRA `(.L_x_991) ;  /* 0x0000002800989947 */ /* 0x010fea0003800000 */
.L_x_1078:
[----:B------:R-:W-:Y:S05]  /*170d0*/  @!P0 BRA `(.L_x_992) ;  /* 0x0000000000048947 */ /* 0x000fea0003800000 */
[----:B------:R-:W-:Y:S01]  /*170e0*/  BPT.TRAP 0x1 ;  /* 0x000000040000795c */ /* 0x000fe20000300000 */
.L_x_992:
[----:B------:R-:W5:Y:S02]  /*170f0*/  SYNCS.PHASECHK.TRANS64.TRYWAIT P1, [R3+URZ+0x13280], R2 ;  /* 0x01328002030075a7 */ /* 0x000f64000802017f */
[----:B-----5:R-:W-:Y:S05]  /*17100*/  @!P1 BRA `(.L_x_993) ;  /* 0x00000028009c9947 */ /* 0x020fea0003800000 */
.L_x_1079:
[----:B------:R-:W-:Y:S05]  /*17110*/  @!P0 BRA `(.L_x_994) ;  /* 0x0000000000048947 */ /* 0x000fea0003800000 */
[----:B------:R-:W-:Y:S01]  /*17120*/  BPT.TRAP 0x1 ;  /* 0x000000040000795c */ /* 0x000fe20000300000 */
.L_x_994:
[----:B------:R0:W0:Y:S02]  /*17130*/  SYNCS.PHASECHK.TRANS64.TRYWAIT P0, [R5+URZ+0x13280], R0 ;  /* 0x01328000050075a7 */ /* 0x000024000800017f */
[----:B0-----:R-:W-:Y:S05]  /*17140*/  @!P0 NANOSLEEP.SYNCS 0x989680 ;  /* 0x009896800000895d */ /* 0x001fea0003900000 */
[----:B------:R-:W0:Y:S02]  /*17150*/  @!P0 SYNCS.PHASECHK.TRANS64 P0, [R5+URZ+0x13280], R0 ;  /* 0x01328000050085a7 */ /* 0x000e24000800007f */
[----:B0-----:R-:W-:Y:S05]  /*17160*/  @!P0 BRA `(.L_x_994) ;  /* 0xfffffffc00f08947 */ /* 0x001fea000383ffff */
.L_x_982:
[----:B------:R-:W-:Y:S05]  /*17170*/  BSYNC B0 ;  /* 0x0000000000007941 */ /* 0x000fea0003800000 */
.L_x_981:
[----:B------:R-:W-:Y:S05]  /*17180*/  EXIT ;  /* 0x000000000000794d */ /* 0x000fea0003800000 */
.L_x_821:
[----:B0-----:R-:W-:-:S04]  /*17190*/  IMAD.U32 R3, RZ, RZ, UR45 ;  /* 0x0000002dff037e24 */ /* 0x001fc8000f8e00ff */
[----:B------:R0:W1:Y:S03]  /*171a0*/  SYNCS.PHASECHK.TRANS64.TRYWAIT P1, [R3+URZ+0x13200], R0 ;  /* 0x01320000030075a7 */ /* 0x000066000802017f */
[----:B-1----:R-:W-:Y:S05]  /*171b0*/  @!P1 NANOSLEEP.SYNCS 0x989680 ;  /* 0x009896800000995d */ /* 0x002fea0003900000 */
[----:B------:R-:W1:Y:S02]  /*171c0*/  @!P1 SYNCS.PHASECHK.TRANS64 P1, [R3+URZ+0x13200], R0 ;  /* 0x01320000030095a7 */ /* 0x000e64000802007f */
[----:B-1----:R-:W-:Y:S05]  /*171d0*/  @!P1 BRA `(.L_x_821) ;  /* 0xfffffffc00ec9947 */ /* 0x002fea000383ffff */
[----:B------:R-:W-:Y:S05]  /*171e0*/  BRA `(.L_x_995) ;  /* 0xfffffea800887947 */ /* 0x000fea000383ffff */
.L_x_825:
[----:B-1----:R1:W2:Y:S02]  /*171f0*/  SYNCS.PHASECHK.TRANS64.TRYWAIT P1, [R3+URZ+0x13230], R0 ;  /* 0x01323000030075a7 */ /* 0x0022a4000802017f */
[----:B--2---:R-:W-:Y:S05]  /*17200*/  @!P1 NANOSLEEP.SYNCS 0x989680 ;  /* 0x009896800000995d */ /* 0x004fea0003900000 */
[----:B------:R-:W2:Y:S02]  /*17210*/  @!P1 SYNCS.PHASECHK.TRANS64 P1, [R3+URZ+0x13230], R0 ;  /* 0x01323000030095a7 */ /* 0x000ea4000802007f */
[----:B--2---:R-:W-:Y:S05]  /*17220*/  @!P1 BRA `(.L_x_825) ;  /* 0xfffffffc00f09947 */ /* 0x004fea000383ffff */
[----:B------:R-:W-:Y:S05]  /*17230*/  BRA `(.L_x_824) ;  /* 0xfffffea800a47947 */ /* 0x000fea000383ffff */
.L_x_842:
[----:B-1----:R-:W-:-:S04]  /*17240*/  IMAD.U32 R6, RZ, RZ, UR23 ;  /* 0x00000017ff067e24 */ /* 0x002fc8000f8e00ff */
[----:B------:R1:W2:Y:S03]  /*17250*/  SYNCS.PHASECHK.TRANS64.TRYWAIT P1, [R6+URZ+0x13230], R5 ;  /* 0x01323005060075a7 */ /* 0x0002a6000802017f */
[----:B--2---:R-:W-:Y:S05]  /*17260*/  @!P1 NANOSLEEP.SYNCS 0x989680 ;  /* 0x009896800000995d */ /* 0x004fea0003900000 */
[----:B------:R-:W2:Y:S02]  /*17270*/  @!P1 SYNCS.PHASECHK.TRANS64 P1, [R6+URZ+0x13230], R5 ;  /* 0x01323005060095a7 */ /* 0x000ea4000802007f */
[----:B--2---:R-:W-:Y:S05]  /*17280*/  @!P1 BRA `(.L_x_842) ;  /* 0xfffffffc00ec9947 */ /* 0x004fea000383ffff */
[----:B------:R-:W-:Y:S05]  /*17290*/  BRA `(.L_x_841) ;  /* 0xfffffee800107947 */ /* 0x000fea000383ffff */
.L_x_846:
[----:B-1----:R-:W-:-:S04]  /*172a0*/  IMAD.U32 R6, RZ, RZ, UR11 ;  /* 0x0000000bff067e24 */ /* 0x002fc8000f8e00ff */
[----:B------:R1:W2:Y:S03]  /*172b0*/  SYNCS.PHASECHK.TRANS64.TRYWAIT P1, [R6+URZ+0x13250], R5 ;  /* 0x01325005060075a7 */ /* 0x0002a6000802017f */
[----:B--2---:R-:W-:Y:S05]  /*172c0*/  @!P1 NANOSLEEP.SYNCS 0x989680 ;  /* 0x009896800000995d */ /* 0x004fea0003900000 */
[----:B------:R-:W2:Y:S02]  /*172d0*/  @!P1 SYNCS.PHASECHK.TRANS64 P1, [R6+URZ+0x13250], R5 ;  /* 0x01325005060095a7 */ /* 0x000ea4000802007f */
[----:B--2---:R-:W-:Y:S05]  /*172e0*/  @!P1 BRA `(.L_x_846) ;  /* 0xfffffffc00ec9947 */ /* 0x004fea000383ffff */
[----:B------:R-:W-:Y:S05]  /*172f0*/  BRA `(.L_x_845) ;  /* 0xfffffeec001c7947 */ /* 0x000fea000383ffff */
.L_x_865:
[----:B-1----:R-:W-:-:S04]  /*17300*/  IMAD.U32 R8, RZ, RZ, UR20 ;  /* 0x00000014ff087e24 */ /* 0x002fc8000f8e00ff */
[----:B------:R1:W2:Y:S03]  /*17310*/  SYNCS.PHASECHK.TRANS64.TRYWAIT P1, [R8+URZ+0x13230], R5 ;  /* 0x01323005080075a7 */ /* 0x0002a6000802017f */
[----:B--2---:R-:W-:Y:S05]  /*17320*/  @!P1 NANOSLEEP.SYNCS 0x989680 ;  /* 0x009896800000995d */ /* 0x004fea0003900000 */
[----:B------:R-:W2:Y:S02]  /*17330*/  @!P1 SYNCS.PHASECHK.TRANS64 P1, [R8+URZ+0x13230], R5 ;  /* 0x01323005080095a7 */ /* 0x000ea4000802007f */
[----:B--2---:R-:W-:Y:S05]  /*17340*/  @!P1 BRA `(.L_x_865) ;  /* 0xfffffffc00ec9947 */ /* 0x004fea000383ffff */
[----:B------:R-:W-:Y:S05]  /*17350*/  BRA `(.L_x_864) ;  /* 0xffffff2800507947 */ /* 0x000fea000383ffff */
.L_x_869:
[----:B-1----:R-:W-:-:S04]  /*17360*/  IMAD.U32 R8, RZ, RZ, UR11 ;  /* 0x0000000bff087e24 */ /* 0x002fc8000f8e00ff */
[----:B------:R1:W2:Y:S03]  /*17370*/  SYNCS.PHASECHK.TRANS64.TRYWAIT P1, [R8+URZ+0x13250], R5 ;  /* 0x01325005080075a7 */ /* 0x0002a6000802017f */
[----:B--2---:R-:W-:Y:S05]  /*17380*/  @!P1 NANOSLEEP.SYNCS 0x989680 ;  /* 0x009896800000995d */ /* 0x004fea0003900000 */
[----:B------:R-:W2:Y:S02]  /*17390*/  @!P1 SYNCS.PHASECHK.TRANS64 P1, [R8+URZ+0x13250], R5 ;  /* 0x01325005080095a7 */ /* 0x000ea4000802007f */
[----:B--2---:R-:W-:Y:S05]  /*173a0*/  @!P1 BRA `(.L_x_869) ;  /* 0xfffffffc00ec9947 */ /* 0x004fea000383ffff */
[----:B------:R-:W-:Y:S05]  /*173b0*/  BRA `(.L_x_868) ;  /* 0xffffff2c005c7947 */ /* 0x000fea000383ffff */
.L_x_877:
[----:B-1----:R-:W-:-:S04]  /*173c0*/  IMAD.U32 R8, RZ, RZ, UR24 ;  /* 0x00000018ff087e24 */ /* 0x002fc8000f8e00ff */
[----:B------:R1:W2:Y:S03]  /*173d0*/  SYNCS.PHASECHK.TRANS64.TRYWAIT P1, [R8+URZ+0x13230], R5 ;  /* 0x01323005080075a7 */ /* 0x0002a6000802017f */
[----:B--2---:R-:W-:Y:S05]  /*173e0*/  @!P1 NANOSLEEP.SYNCS 0x989680 ;  /* 0x009896800000995d */ /* 0x004fea0003900000 */
[----:B------:R-:W2:Y:S02]  /*173f0*/  @!P1 SYNCS.PHASECHK.TRANS64 P1, [R8+URZ+0x13230], R5 ;  /* 0x01323005080095a7 */ /* 0x000ea4000802007f */
[----:B--2---:R-:W-:Y:S05]  /*17400*/  @!P1 BRA `(.L_x_877) ;  /* 0xfffffffc00ec9947 */ /* 0x004fea000383ffff */
[----:B------:R-:W-:Y:S05]  /*17410*/  BRA `(.L_x_876) ;  /* 0xffffff4800d47947 */ /* 0x000fea000383ffff */
.L_x_881:
[----:B-1----:R-:W-:-:S04]  /*17420*/  IMAD.U32 R8, RZ, RZ, UR11 ;  /* 0x0000000bff087e24 */ /* 0x002fc8000f8e00ff */
[----:B------:R1:W2:Y:S03]  /*17430*/  SYNCS.PHASECHK.TRANS64.TRYWAIT P1, [R8+URZ+0x13250], R5 ;  /* 0x01325005080075a7 */ /* 0x0002a6000802017f */
[----:B--2---:R-:W-:Y:S05]  /*17440*/  @!P1 NANOSLEEP.SYNCS 0x989680 ;  /* 0x009896800000995d */ /* 0x004fea0003900000 */
[----:B------:R-:W2:Y:S02]  /*17450*/  @!P1 SYNCS.PHASECHK.TRANS64 P1, [R8+URZ+0x13250], R5 ;  /* 0x01325005080095a7 */ /* 0x000ea4000802007f */
[----:B--2---:R-:W-:Y:S05]  /*17460*/  @!P1 BRA `(.L_x_881) ;  /* 0xfffffffc00ec9947 */ /* 0x004fea000383ffff */
[----:B------:R-:W-:Y:S05]  /*17470*/  BRA `(.L_x_880) ;  /* 0xffffff4c00e07947 */ /* 0x000fea000383ffff */
.L_x_896:
[----:B-1----:R-:W-:-:S04]  /*17480*/  IMAD.U32 R7, RZ, RZ, UR14 ;  /* 0x0000000eff077e24 */ /* 0x002fc8000f8e00ff */
[----:B------:R1:W2:Y:S03]  /*17490*/  SYNCS.PHASECHK.TRANS64.TRYWAIT P1, [R7+URZ+0x13250], R4 ;  /* 0x01325004070075a7 */ /* 0x0002a6000802017f */
[----:B--2---:R-:W-:Y:S05]  /*174a0*/  @!P1 NANOSLEEP.SYNCS 0x989680 ;  /* 0x009896800000995d */ /* 0x004fea0003900000 */
[----:B------:R-:W2:Y:S02]  /*174b0*/  @!P1 SYNCS.PHASECHK.TRANS64 P1, [R7+URZ+0x13250], R4 ;  /* 0x01325004070095a7 */ /* 0x000ea4000802007f */
[----:B--2---:R-:W-:Y:S05]  /*174c0*/  @!P1 BRA `(.L_x_896) ;  /* 0xfffffffc00ec9947 */ /* 0x004fea000383ffff */
[----:B------:R-:W-:Y:S05]  /*174d0*/  BRA `(.L_x_895) ;  /* 0xffffff8800447947 */ /* 0x000fea000383ffff */
.L_x_924:
[----:B------:R-:W2:Y:S01]  /*174e0*/  S2R R21, SR_TID.X ;  /* 0x0000000000157919 */ /* 0x000ea20000002100 */
[----:B------:R-:W-:Y:S02]  /*174f0*/  IMAD.MOV.U32 R12, RZ, RZ, RZ ;  /* 0x000000ffff0c7224 */ /* 0x000fe400078e00ff */
[----:B------:R-:W-:Y:S02]  /*17500*/  IMAD.MOV.U32 R11, RZ, RZ, 0x1f ;  /* 0x0000001fff0b7424 */ /* 0x000fe400078e00ff */
[----:B------:R-:W-:Y:S01]  /*17510*/  IMAD.MOV.U32 R15, RZ, RZ, -0x1 ;  /* 0xffffffffff0f7424 */ /* 0x000fe200078e00ff */
[----:B--2---:R-:W-:-:S04]  /*17520*/  SHF.R.U32.HI R21, RZ, 0x5, R21 ;  /* 0x00000005ff157819 */ /* 0x004fc80000011615 */
[----:B------:R-:W-:-:S05]  /*17530*/  LOP3.LUT R21, R21, 0x3, RZ, 0xc0, !PT ;  /* 0x0000000315157812 */ /* 0x000fca00078ec0ff */
[----:B------:R-:W-:-:S07]  /*17540*/  IMAD.MOV.U32 R13, RZ, RZ, R21 ;  /* 0x000000ffff0d7224 */ /* 0x000fce00078e0015 */
[----:B01----:R-:W-:Y:S05]  /*17550*/  WARPSYNC.COLLECTIVE R15, `(.L_x_996) ;  /* 0x000000000f087348 */ /* 0x003fea0003c00000 */
[----:B------:R2:W3:Y:S02]  /*17560*/  SHFL.IDX P6, R14, R13, R12, R11 ;  /* 0x0000000c0d0e7389 */ /* 0x0004e400000c000b */
[----:B0123--:R-:W-:Y:S01]  /*17570*/  ENDCOLLECTIVE ;  /* 0x000000000000791b */ /* 0x00ffe20003800000 */
.L_x_996:
[----:B------:R-:W-:Y:S05]  /*17580*/  BRA `(.L_x_997) ;  /* 0xffffffbc008c7947 */ /* 0x000fea000383ffff */
.L_x_927:
[----:B0-----:R0:W2:Y:S02]  /*17590*/  SYNCS.PHASECHK.TRANS64.TRYWAIT P0, [R4+URZ+0x13280], R27 ;  /* 0x0132801b040075a7 */ /* 0x0010a4000800017f */
[----:B--2---:R-:W-:Y:S05]  /*175a0*/  @!P0 NANOSLEEP.SYNCS 0x989680 ;  /* 0x009896800000895d */ /* 0x004fea0003900000 */
[----:B------:R-:W2:Y:S02]  /*175b0*/  @!P0 SYNCS.PHASECHK.TRANS64 P0, [R4+URZ+0x13280], R27 ;  /* 0x0132801b040085a7 */ /* 0x000ea4000800007f */
[----:B--2---:R-:W-:Y:S05]  /*175c0*/  @!P0 BRA `(.L_x_927) ;  /* 0xfffffffc00f08947 */ /* 0x004fea000383ffff */
[----:B------:R-:W-:Y:S05]  /*175d0*/  BRA `(.L_x_998) ;  /* 0xffffffc000b87947 */ /* 0x000fea000383ffff */
.L_x_928:
[----:B------:R-:W-:Y:S01]  /*175e0*/  BSSY B0, `(.L_x_999) ;  /* 0x0000008000007945 */ /* 0x000fe20003800000 */
[----:B------:R-:W-:Y:S02]  /*175f0*/  IMAD.MOV.U32 R13, RZ, RZ, R10 ;  /* 0x000000ffff0d7224 */ /* 0x000fe400078e000a */
[----:B------:R-:W-:Y:S02]  /*17600*/  IMAD.MOV.U32 R12, RZ, RZ, RZ ;  /* 0x000000ffff0c7224 */ /* 0x000fe400078e00ff */
[----:B------:R-:W-:Y:S02]  /*17610*/  IMAD.MOV.U32 R11, RZ, RZ, 0x1c1f ;  /* 0x00001c1fff0b7424 */ /* 0x000fe400078e00ff */
[----:B------:R-:W-:-:S07]  /*17620*/  IMAD.MOV.U32 R15, RZ, RZ, -0x1 ;  /* 0xffffffffff0f7424 */ /* 0x000fce00078e00ff */
[----:B01----:R-:W-:Y:S05]  /*17630*/  WARPSYNC.COLLECTIVE R15, `(.L_x_1000) ;  /* 0x000000000f087348 */ /* 0x003fea0003c00000 */
[----:B------:R2:W3:Y:S02]  /*17640*/  SHFL.IDX P6, R14, R13, R12, R11 ;  /* 0x0000000c0d0e7389 */ /* 0x0004e400000c000b */
[----:B0123--:R-:W-:Y:S01]  /*17650*/  ENDCOLLECTIVE ;  /* 0x000000000000791b */ /* 0x00ffe20003800000 */
.L_x_1000:
[----:B------:R-:W-:Y:S05]  /*17660*/  BSYNC B0 ;  /* 0x0000000000007941 */ /* 0x000fea0003800000 */
.L_x_999:
[----:B------:R-:W0:Y:S01]  /*17670*/  S2R R20, SR_TID.X ;  /* 0x0000000000147919 */ /* 0x000e220000002100 */
[----:B------:R-:W-:Y:S01]  /*17680*/  IMAD.MOV.U32 R13, RZ, RZ, R9 ;  /* 0x000000ffff0d7224 */ /* 0x000fe200078e0009 */
[----:B------:R-:W-:Y:S01]  /*17690*/  LOP3.LUT R16, R16, 0xffffffdf, RZ, 0xc0, !PT ;  /* 0xffffffdf10107812 */ /* 0x000fe200078ec0ff */
[----:B------:R-:W-:Y:S01]  /*176a0*/  IMAD.MOV.U32 R12, RZ, RZ, RZ ;  /* 0x000000ffff0c7224 */ /* 0x000fe200078e00ff */
[C---:B------:R-:W-:Y:S01]  /*176b0*/  ISETP.GE.AND P4, PT, R3.reuse, 0x21, PT ;  /* 0x000000210300780c */ /* 0x040fe20003f86270 */
[----:B------:R-:W-:Y:S01]  /*176c0*/  IMAD.MOV.U32 R11, RZ, RZ, 0x1c1f ;  /* 0x00001c1fff0b7424 */ /* 0x000fe200078e00ff */
[C---:B------:R-:W-:Y:S01]  /*176d0*/  ISETP.GE.AND P3, PT, R3.reuse, 0x41, PT ;  /* 0x000000410300780c */ /* 0x040fe20003f66270 */
[----:B------:R-:W-:Y:S01]  /*176e0*/  IMAD.MOV.U32 R15, RZ, RZ, -0x1 ;  /* 0xffffffffff0f7424 */ /* 0x000fe200078e00ff */
[----:B------:R-:W-:Y:S01]  /*176f0*/  ISETP.GE.AND P1, PT, R3, 0x61, PT ;  /* 0x000000610300780c */ /* 0x000fe20003f26270 */
[----:B------:R-:W-:-:S12]  /*17700*/  IMAD.MOV.U32 R0, RZ, RZ, R14 ;  /* 0x000000ffff007224 */ /* 0x000fd800078e000e */
[----:B0-----:R-:W-:Y:S05]  /*17710*/  WARPSYNC.COLLECTIVE R15, `(.L_x_1001) ;  /* 0x000000000f087348 */ /* 0x001fea0003c00000 */
[----:B------:R1:W2:Y:S02]  /*17720*/  SHFL.IDX P6, R14, R13, R12, R11 ;  /* 0x0000000c0d0e7389 */ /* 0x0002a400000c000b */
[----:B012---:R-:W-:Y:S01]  /*17730*/  ENDCOLLECTIVE ;  /* 0x000000000000791b */ /* 0x007fe20003800000 */
.L_x_1001:
[----:B------:R-:W-:Y:S02]  /*17740*/  IMAD.MOV.U32 R13, RZ, RZ, R10 ;  /* 0x000000ffff0d7224 */ /* 0x000fe400078e000a */
[----:B------:R-:W-:Y:S02]  /*17750*/  IMAD.SHL.U32 R20, R20, 0x10, RZ ;  /* 0x0000001014147824 */ /* 0x000fe400078e00ff */
[----:B------:R-:W-:-:S03]  /*17760*/  IMAD.MOV.U32 R12, RZ, RZ, R14 ;  /* 0x000000ffff0c7224 */ /* 0x000fc600078e000e */
        /* <DEDUP_REMOVED lines=8> */
.L_x_1002:
[----:B------:R-:W-:-:S05]  /*177f0*/  IMAD.IADD R0, R17, 0x1, R2 ;  /* 0x0000000111007824 */ /* 0x000fca00078e0202 */
        /* <DEDUP_REMOVED lines=10> */
.L_x_1003:
[----:B------:R-:W-:Y:S02]  /*178a0*/  IMAD.MOV.U32 R13, RZ, RZ, R10 ;  /* 0x000000ffff0d7224 */ /* 0x000fe400078e000a */
[----:B------:R-:W-:Y:S02]  /*178b0*/  IMAD.MOV.U32 R12, RZ, RZ, R14 ;  /* 0x000000ffff0c7224 */ /* 0x000fe400078e000e */
[----:B------:R-:W-:-:S05]  /*178c0*/  IMAD.SHL.U32 R21, R21, 0x10, RZ ;  /* 0x0000001015157824 */ /* 0x000fca00078e00ff */
        /* <DEDUP_REMOVED lines=8> */
.L_x_1004:
        /* <DEDUP_REMOVED lines=10> */
.L_x_1005:
        /* <DEDUP_REMOVED lines=10> */
.L_x_1006:
        /* <DEDUP_REMOVED lines=11> */
.L_x_1007:
[----:B------:R-:W-:Y:S02]  /*17b40*/  IMAD.SHL.U32 R2, R2, 0x10, RZ ;  /* 0x0000001002027824 */ /* 0x000fe400078e00ff */
[----:B------:R-:W-:-:S03]  /*17b50*/  IMAD.MOV.U32 R13, RZ, RZ, R19 ;  /* 0x000000ffff0d7224 */ /* 0x000fc600078e0013 */
[----:B------:R-:W-:Y:S01]  /*17b60*/  LOP3.LUT R2, R2, 0x30, RZ, 0xc0, !PT ;  /* 0x0000003002027812 */ /* 0x000fe200078ec0ff */
[----:B------:R-:W-:Y:S02]  /*17b70*/  IMAD.MOV.U32 R12, RZ, RZ, RZ ;  /* 0x000000ffff0c7224 */ /* 0x000fe400078e00ff */
[----:B------:R-:W-:-:S07]  /*17b80*/  IMAD.MOV.U32 R9, RZ, RZ, R14 ;  /* 0x000000ffff097224 */ /* 0x000fce00078e000e */
[----:B------:R-:W-:Y:S05]  /*17b90*/  WARPSYNC.COLLECTIVE R15, `(.L_x_1008) ;  /* 0x000000000f087348 */ /* 0x000fea0003c00000 */
[----:B------:R0:W1:Y:S02]  /*17ba0*/  SHFL.IDX P6, R14, R13, R12, R11 ;  /* 0x0000000c0d0e7389 */ /* 0x00006400000c000b */
[----:B01----:R-:W-:Y:S01]  /*17bb0*/  ENDCOLLECTIVE ;  /* 0x000000000000791b */ /* 0x003fe20003800000 */
.L_x_1008:
        /* <DEDUP_REMOVED lines=13> */
.L_x_1009:
[----:B------:R-:W-:Y:S01]  /*17c90*/  @P0 LOP3.LUT R16, R16, 0x20, RZ, 0xfc, !PT ;  /* 0x0000002010100812 */ /* 0x000fe200078efcff */
[----:B------:R-:W-:Y:S01]  /*17ca0*/  IMAD.MOV.U32 R10, RZ, RZ, R14 ;  /* 0x000000ffff0a7224 */ /* 0x000fe200078e000e */
[----:B------:R-:W-:Y:S06]  /*17cb0*/  BRA `(.L_x_1010) ;  /* 0xffffffc000447947 */ /* 0x000fec000383ffff */
.L_x_933:
[----:B----4-:R4:W0:Y:S02]  /*17cc0*/  SYNCS.PHASECHK.TRANS64.TRYWAIT P0, [R4+URZ+0x13240], R27 ;  /* 0x0132401b040075a7 */ /* 0x010824000800017f */
[----:B0-----:R-:W-:Y:S05]  /*17cd0*/  @!P0 NANOSLEEP.SYNCS 0x989680 ;  /* 0x009896800000895d */ /* 0x001fea0003900000 */
[----:B------:R-:W0:Y:S02]  /*17ce0*/  @!P0 SYNCS.PHASECHK.TRANS64 P0, [R4+URZ+0x13240], R27 ;  /* 0x0132401b040085a7 */ /* 0x000e24000800007f */
[----:B0-----:R-:W-:Y:S05]  /*17cf0*/  @!P0 BRA `(.L_x_933) ;  /* 0xfffffffc00f08947 */ /* 0x001fea000383ffff */
[----:B------:R-:W-:Y:S05]  /*17d00*/  BRA `(.L_x_1011) ;  /* 0xffffffc000a47947 */ /* 0x000fea000383ffff */
.L_x_934:
[----:B------:R-:W-:Y:S01]  /*17d10*/  BSSY B0, `(.L_x_1012) ;  /* 0x0000008000007945 */ /* 0x000fe20003800000 */
[----:B------:R-:W-:Y:S02]  /*17d20*/  IMAD.MOV.U32 R13, RZ, RZ, R6 ;  /* 0x000000ffff0d7224 */ /* 0x000fe400078e0006 */
[----:B------:R-:W-:Y:S02]  /*17d30*/  IMAD.MOV.U32 R12, RZ, RZ, RZ ;  /* 0x000000ffff0c7224 */ /* 0x000fe400078e00ff */
[----:B------:R-:W-:Y:S02]  /*17d40*/  IMAD.MOV.U32 R11, RZ, RZ, 0x1c1f ;  /* 0x00001c1fff0b7424 */ /* 0x000fe400078e00ff */
[----:B------:R-:W-:-:S07]  /*17d50*/  IMAD.MOV.U32 R15, RZ, RZ, -0x1 ;  /* 0xffffffffff0f7424 */ /* 0x000fce00078e00ff */
[----:B01-34-:R-:W-:Y:S05]  /*17d60*/  WARPSYNC.COLLECTIVE R15, `(.L_x_1013) ;  /* 0x000000000f087348 */ /* 0x01bfea0003c00000 */
[----:B------:R2:W0:Y:S02]  /*17d70*/  SHFL.IDX P6, R14, R13, R12, R11 ;  /* 0x0000000c0d0e7389 */ /* 0x00042400000c000b */
[----:B01234-:R-:W-:Y:S01]  /*17d80*/  ENDCOLLECTIVE ;  /* 0x000000000000791b */ /* 0x01ffe20003800000 */
.L_x_1013:
[----:B------:R-:W-:Y:S05]  /*17d90*/  BSYNC B0 ;  /* 0x0000000000007941 */ /* 0x000fea0003800000 */
.L_x_1012:
[----:B------:R-:W0:Y:S01]  /*17da0*/  S2R R19, SR_TID.X ;  /* 0x0000000000137919 */ /* 0x000e220000002100 */
[----:B------:R-:W-:Y:S01]  /*17db0*/  IMAD.MOV.U32 R13, RZ, RZ, R5 ;  /* 0x000000ffff0d7224 */ /* 0x000fe200078e0005 */
[----:B------:R-:W-:Y:S01]  /*17dc0*/  LOP3.LUT P2, RZ, R16, 0x1, RZ, 0xc0, !PT ;  /* 0x0000000110ff7812 */ /* 0x000fe2000784c0ff */
[----:B------:R-:W-:Y:S02]  /*17dd0*/  IMAD.MOV.U32 R12, RZ, RZ, RZ ;  /* 0x000000ffff0c7224 */ /* 0x000fe400078e00ff */
[----:B------:R-:W-:Y:S02]  /*17de0*/  IMAD.MOV.U32 R11, RZ, RZ, 0x1c1f ;  /* 0x00001c1fff0b7424 */ /* 0x000fe400078e00ff */
[----:B------:R-:W-:Y:S02]  /*17df0*/  IMAD.MOV.U32 R15, RZ, RZ, -0x1 ;  /* 0xffffffffff0f7424 */ /* 0x000fe400078e00ff */
[----:B------:R-:W-:-:S07]  /*17e00*/  IMAD.MOV.U32 R2, RZ, RZ, R14 ;  /* 0x000000ffff027224 */ /* 0x000fce00078e000e */
[----:B0-----:R-:W-:Y:S05]  /*17e10*/  WARPSYNC.COLLECTIVE R15, `(.L_x_1014) ;  /* 0x000000000f087348 */ /* 0x001fea0003c00000 */
[----:B------:R1:W2:Y:S02]  /*17e20*/  SHFL.IDX P6, R14, R13, R12, R11 ;  /* 0x0000000c0d0e7389 */ /* 0x0002a400000c000b */
[----:B012---:R-:W-:Y:S01]  /*17e30*/  ENDCOLLECTIVE ;  /* 0x000000000000791b */ /* 0x007fe20003800000 */
.L_x_1014:
[----:B------:R-:W-:Y:S02]  /*17e40*/  IMAD.MOV.U32 R13, RZ, RZ, R6 ;  /* 0x000000ffff0d7224 */ /* 0x000fe400078e0006 */
[----:B------:R-:W-:Y:S02]  /*17e50*/  IMAD.MOV.U32 R12, RZ, RZ, 0x1 ;  /* 0x00000001ff0c7424 */ /* 0x000fe400078e00ff */
[----:B------:R-:W-:Y:S02]  /*17e60*/  IMAD.SHL.U32 R19, R19, 0x10, RZ ;  /* 0x0000001013137824 */ /* 0x000fe400078e00ff */
[----:B------:R-:W-:-:S03]  /*17e70*/  IMAD.MOV.U32 R3, RZ, RZ, R14 ;  /* 0x000000ffff037224 */ /* 0x000fc600078e000e */
[----:B------:R-:W-:-:S07]  /*17e80*/  LOP3.LUT R19, R19, 0x30, RZ, 0xc0, !PT ;  /* 0x0000003013137812 */ /* 0x000fce00078ec0ff */
[----:B------:R-:W-:Y:S05]  /*17e90*/  WARPSYNC.COLLECTIVE R15, `(.L_x_1015) ;  /* 0x000000000f087348 */ /* 0x000fea0003c00000 */
[----:B------:R0:W1:Y:S02]  /*17ea0*/  SHFL.IDX P6, R14, R13, R12, R11 ;  /* 0x0000000c0d0e7389 */ /* 0x00006400000c000b */
[----:B01----:R-:W-:Y:S01]  /*17eb0*/  ENDCOLLECTIVE ;  /* 0x000000000000791b */ /* 0x003fe20003800000 */
.L_x_1015:
        /* <DEDUP_REMOVED lines=14> */
.L_x_1016:
[----:B------:R-:W-:Y:S02]  /*17fa0*/  IMAD.MOV.U32 R13, RZ, RZ, R6 ;  /* 0x000000ffff0d7224 */ /* 0x000fe400078e0006 */
[----:B------:R-:W-:Y:S02]  /*17fb0*/  IMAD.MOV.U32 R12, RZ, RZ, 0x2 ;  /* 0x00000002ff0c7424 */ /* 0x000fe400078e00ff */
[----:B------:R-:W-:-:S07]  /*17fc0*/  IMAD.MOV.U32 R3, RZ, RZ, R14 ;  /* 0x000000ffff037224 */ /* 0x000fce00078e000e */
[----:B------:R-:W-:Y:S05]  /*17fd0*/  WARPSYNC.COLLECTIVE R15, `(.L_x_1017) ;  /* 0x000000000f087348 */ /* 0x000fea0003c00000 */
[----:B------:R0:W1:Y:S02]  /*17fe0*/  SHFL.IDX P6, R14, R13, R12, R11 ;  /* 0x0000000c0d0e7389 */ /* 0x00006400000c000b */
[----:B01----:R-:W-:Y:S01]  /*17ff0*/  ENDCOLLECTIVE ;  /* 0x000000000000791b */ /* 0x003fe20003800000 */
.L_x_1017:
        /* <DEDUP_REMOVED lines=14> */
.L_x_1018:
[----:B------:R-:W-:Y:S02]  /*180e0*/  IMAD.MOV.U32 R13, RZ, RZ, R6 ;  /* 0x000000ffff0d7224 */ /* 0x000fe400078e0006 */
[----:B------:R-:W-:Y:S02]  /*180f0*/  IMAD.MOV.U32 R12, RZ, RZ, 0x3 ;  /* 0x00000003ff0c7424 */ /* 0x000fe400078e00ff */
[----:B------:R-:W-:-:S07]  /*18100*/  IMAD.MOV.U32 R3, RZ, RZ, R14 ;  /* 0x000000ffff037224 */ /* 0x000fce00078e000e */
[----:B------:R-:W-:Y:S05]  /*18110*/  WARPSYNC.COLLECTIVE R15, `(.L_x_1019) ;  /* 0x000000000f087348 */ /* 0x000fea0003c00000 */
[----:B------:R0:W1:Y:S02]  /*18120*/  SHFL.IDX P6, R14, R13, R12, R11 ;  /* 0x0000000c0d0e7389 */ /* 0x00006400000c000b */
[----:B01----:R-:W-:Y:S01]  /*18130*/  ENDCOLLECTIVE ;  /* 0x000000000000791b */ /* 0x003fe20003800000 */
.L_x_1019:
        /* <DEDUP_REMOVED lines=10> */
.L_x_1020:
        /* <DEDUP_REMOVED lines=10> */
.L_x_1021:
        /* <DEDUP_REMOVED lines=11> */
.L_x_1022:
[----:B------:R-:W-:Y:S05]  /*18330*/  BRA `(.L_x_1023) ;  /* 0xffffffc000287947 */ /* 0x000fea000383ffff */
.L_x_941:
[----:B------:R-:W-:Y:S02]  /*18340*/  IMAD.MOV.U32 R13, RZ, RZ, R4 ;  /* 0x000000ffff0d7224 */ /* 0x000fe400078e0004 */
[----:B------:R-:W-:Y:S02]  /*18350*/  IMAD.MOV.U32 R12, RZ, RZ, RZ ;  /* 0x000000ffff0c7224 */ /* 0x000fe400078e00ff */
[----:B------:R-:W-:Y:S02]  /*18360*/  IMAD.MOV.U32 R11, RZ, RZ, 0x1c1f ;  /* 0x00001c1fff0b7424 */ /* 0x000fe400078e00ff */
[----:B------:R-:W-:Y:S02]  /*18370*/  IMAD.MOV.U32 R15, RZ, RZ, -0x1 ;  /* 0xffffffffff0f7424 */ /* 0x000fe400078e00ff */
[----:B------:R-:W-:-:S07]  /*18380*/  VIADD R6, R19, UR43 ;  /* 0x0000002b13067c36 */ /* 0x000fce0008000000 */
[----:B-----5:R-:W-:Y:S05]  /*18390*/  WARPSYNC.COLLECTIVE R15, `(.L_x_1024) ;  /* 0x000000000f087348 */ /* 0x020fea0003c00000 */
[----:B------:R0:W1:Y:S02]  /*183a0*/  SHFL.IDX P6, R14, R13, R12, R11 ;  /* 0x0000000c0d0e7389 */ /* 0x00006400000c000b */
[----:B01---5:R-:W-:Y:S01]  /*183b0*/  ENDCOLLECTIVE ;  /* 0x000000000000791b */ /* 0x023fe20003800000 */
.L_x_1024:
[C---:B------:R-:W-:Y:S01]  /*183c0*/  VIADD R8, R6.reuse, 0x20 ;  /* 0x0000002006087836 */ /* 0x040fe20000000000 */
[----:B------:R-:W-:Y:S01]  /*183d0*/  ISETP.GE.AND P1, PT, R6, UR41, PT ;  /* 0x0000002906007c0c */ /* 0x000fe2000bf26270 */
[----:B------:R-:W-:Y:S02]  /*183e0*/  IMAD.MOV.U32 R13, RZ, RZ, R0 ;  /* 0x000000ffff0d7224 */ /* 0x000fe400078e0000 */
[----:B------:R-:W-:-:S10]  /*183f0*/  IMAD.MOV.U32 R2, RZ, RZ, R14 ;  /* 0x000000ffff027224 */ /* 0x000fd400078e000e */
[----:B------:R-:W-:Y:S05]  /*18400*/  WARPSYNC.COLLECTIVE R15, `(.L_x_1025) ;  /* 0x000000000f087348 */ /* 0x000fea0003c00000 */
[----:B------:R0:W1:Y:S02]  /*18410*/  SHFL.IDX P6, R14, R13, R12, R11 ;  /* 0x0000000c0d0e7389 */ /* 0x00006400000c000b */
[----:B01----:R-:W-:Y:S01]  /*18420*/  ENDCOLLECTIVE ;  /* 0x000000000000791b */ /* 0x003fe20003800000 */
.L_x_1025:
[----:B------:R-:W-:Y:S02]  /*18430*/  IMAD.MOV.U32 R13, RZ, RZ, R4 ;  /* 0x000000ffff0d7224 */ /* 0x000fe400078e0004 */
[----:B------:R-:W-:Y:S02]  /*18440*/  IMAD.MOV.U32 R12, RZ, RZ, 0x1 ;  /* 0x00000001ff0c7424 */ /* 0x000fe400078e00ff */
[----:B------:R-:W-:-:S07]  /*18450*/  IMAD.MOV.U32 R3, RZ, RZ, R14 ;  /* 0x000000ffff037224 */ /* 0x000fce00078e000e */
[----:B------:R-:W-:Y:S05]  /*18460*/  WARPSYNC.COLLECTIVE R15, `(.L_x_1026) ;  /* 0x000000000f087348 */ /* 0x000fea0003c00000 */
[----:B------:R0:W1:Y:S02]  /*18470*/  SHFL.IDX P6, R14, R13, R12, R11 ;  /* 0x0000000c0d0e7389 */ /* 0x00006400000c000b */
[----:B01----:R-:W-:Y:S01]  /*18480*/  ENDCOLLECTIVE ;  /* 0x000000000000791b */ /* 0x003fe20003800000 */
.L_x_1026:
        /* <DEDUP_REMOVED lines=10> */
[----:B------:R-:W-:Y:S01]  /*18530*/  ISETP.GE.AND P1, PT, R8, UR41, PT ;  /* 0x0000002908007c0c */ /* 0x000fe2000bf26270 */
[----:B0-----:R-:W-:-:S12]  /*18540*/  IMAD.MOV.U32 R2, RZ, RZ, R14 ;  /* 0x000000ffff027224 */ /* 0x001fd800078e000e */
[----:B------:R-:W-:Y:S05]  /*18550*/  WARPSYNC.COLLECTIVE R15, `(.L_x_1027) ;  /* 0x000000000f087348 */ /* 0x000fea0003c00000 */
[----:B------:R0:W1:Y:S02]  /*18560*/  SHFL.IDX P6, R14, R13, R12, R11 ;  /* 0x0000000c0d0e7389 */ /* 0x00006400000c000b */
[----:B01----:R-:W-:Y:S01]  /*18570*/  ENDCOLLECTIVE ;  /* 0x000000000000791b */ /* 0x003fe20003800000 */
.L_x_1027:
[----:B------:R-:W-:Y:S02]  /*18580*/  IMAD.MOV.U32 R13, RZ, RZ, R4 ;  /* 0x000000ffff0d7224 */ /* 0x000fe400078e0004 */
[----:B------:R-:W-:Y:S02]  /*18590*/  IMAD.MOV.U32 R12, RZ, RZ, 0x2 ;  /* 0x00000002ff0c7424 */ /* 0x000fe400078e00ff */
[----:B------:R-:W-:-:S07]  /*185a0*/  IMAD.MOV.U32 R3, RZ, RZ, R14 ;  /* 0x000000ffff037224 */ /* 0x000fce00078e000e */
[----:B------:R-:W-:Y:S05]  /*185b0*/  WARPSYNC.COLLECTIVE R15, `(.L_x_1028) ;  /* 0x000000000f087348 */ /* 0x000fea0003c00000 */
[----:B------:R0:W1:Y:S02]  /*185c0*/  SHFL.IDX P6, R14, R13, R12, R11 ;  /* 0x0000000c0d0e7389 */ /* 0x00006400000c000b */
[----:B01----:R-:W-:Y:S01]  /*185d0*/  ENDCOLLECTIVE ;  /* 0x000000000000791b */ /* 0x003fe20003800000 */
.L_x_1028:
        /* <DEDUP_REMOVED lines=11> */
[----:B------:R-:W-:Y:S01]  /*18690*/  ISETP.GE.AND P1, PT, R2, UR41, PT ;  /* 0x0000002902007c0c */ /* 0x000fe2000bf26270 */
[----:B------:R-:W-:-:S12]  /*186a0*/  IMAD.MOV.U32 R2, RZ, RZ, R14 ;  /* 0x000000ffff027224 */ /* 0x000fd800078e000e */
[----:B------:R-:W-:Y:S05]  /*186b0*/  WARPSYNC.COLLECTIVE R15, `(.L_x_1029) ;  /* 0x000000000f087348 */ /* 0x000fea0003c00000 */
[----:B------:R0:W1:Y:S02]  /*186c0*/  SHFL.IDX P6, R14, R13, R12, R11 ;  /* 0x0000000c0d0e7389 */ /* 0x00006400000c000b */
[----:B01----:R-:W-:Y:S01]  /*186d0*/  ENDCOLLECTIVE ;  /* 0x000000000000791b */ /* 0x003fe20003800000 */
.L_x_1029:
[----:B------:R-:W-:Y:S02]  /*186e0*/  IMAD.MOV.U32 R13, RZ, RZ, R4 ;  /* 0x000000ffff0d7224 */ /* 0x000fe400078e0004 */
[----:B------:R-:W-:Y:S02]  /*186f0*/  IMAD.MOV.U32 R12, RZ, RZ, 0x3 ;  /* 0x00000003ff0c7424 */ /* 0x000fe400078e00ff */
[----:B------:R-:W-:-:S07]  /*18700*/  IMAD.MOV.U32 R3, RZ, RZ, R14 ;  /* 0x000000ffff037224 */ /* 0x000fce00078e000e */
[----:B------:R-:W-:Y:S05]  /*18710*/  WARPSYNC.COLLECTIVE R15, `(.L_x_1030) ;  /* 0x000000000f087348 */ /* 0x000fea0003c00000 */
[----:B------:R0:W1:Y:S02]  /*18720*/  SHFL.IDX P6, R14, R13, R12, R11 ;  /* 0x0000000c0d0e7389 */ /* 0x00006400000c000b */
[----:B01----:R-:W-:Y:S01]  /*18730*/  ENDCOLLECTIVE ;  /* 0x000000000000791b */ /* 0x003fe20003800000 */
.L_x_1030:
        /* <DEDUP_REMOVED lines=10> */
.L_x_1031:
[----:B------:R-:W-:Y:S01]  /*187e0*/  @!PT LDS RZ, [RZ] ;  /* 0x00000000fffff984 */ /* 0x000fe20000000800 */
[----:B------:R-:W-:Y:S01]  /*187f0*/  @!PT LDS RZ, [RZ] ;  /* 0x00000000fffff984 */ /* 0x000fe20000000800 */
[----:B------:R-:W-:Y:S01]  /*18800*/  @!PT LDS RZ, [RZ] ;  /* 0x00000000fffff984 */ /* 0x000fe20000000800 */
[----:B------:R0:W-:Y:S01]  /*18810*/  @!P1 LDGSTS.E.BYPASS.LTC128B.128 [R9+0xc000], desc[UR48][R2.64], !P5 ;  /* 0x0c00000002099fae */ /* 0x0001e2000e901d70 */
[----:B------:R-:W-:Y:S02]  /*18820*/  IMAD.MOV.U32 R13, RZ, RZ, R7 ;  /* 0x000000ffff0d7224 */ /* 0x000fe400078e0007 */
[----:B0-----:R-:W-:Y:S02]  /*18830*/  VIADD R2, R6, 0x60 ;  /* 0x0000006006027836 */ /* 0x001fe40000000000 */
[----:B------:R-:W-:-:S03]  /*18840*/  IMAD.MOV.U32 R12, RZ, RZ, RZ ;  /* 0x000000ffff0c7224 */ /* 0x000fc600078e00ff */
[----:B------:R-:W-:Y:S01]  /*18850*/  ISETP.GE.AND P1, PT, R2, UR41, PT ;  /* 0x0000002902007c0c */ /* 0x000fe2000bf26270 */
[----:B------:R-:W-:-:S12]  /*18860*/  IMAD.MOV.U32 R0, RZ, RZ, R14 ;  /* 0x000000ffff007224 */ /* 0x000fd800078e000e */
[----:B------:R-:W-:Y:S05]  /*18870*/  WARPSYNC.COLLECTIVE R15, `(.L_x_1032) ;  /* 0x000000000f087348 */ /* 0x000fea0003c00000 */
[----:B------:R0:W1:Y:S02]  /*18880*/  SHFL.IDX P6, R14, R13, R12, R11 ;  /* 0x0000000c0d0e7389 */ /* 0x00006400000c000b */
[----:B01----:R-:W-:Y:S01]  /*18890*/  ENDCOLLECTIVE ;  /* 0x000000000000791b */ /* 0x003fe20003800000 */
.L_x_1032:
[----:B------:R-:W-:Y:S01]  /*188a0*/  @!P1 IADD3 R2, P0, R10, R0, RZ ;  /* 0x000000000a029210 */ /* 0x000fe20007f1e0ff */
[----:B------:R-:W-:-:S04]  /*188b0*/  VIADD R0, R6, 0x80 ;  /* 0x0000008006007836 */ /* 0x000fc80000000000 */
[----:B------:R-:W-:Y:S02]  /*188c0*/  @!P1 IMAD.X R3, RZ, RZ, R4, P0 ;  /* 0x000000ffff039224 */ /* 0x000fe400000e0604 */
[----:B------:R-:W-:-:S03]  /*188d0*/  IMAD.MOV.U32 R13, RZ, RZ, R5 ;  /* 0x000000ffff0d7224 */ /* 0x000fc600078e0005 */
[----:B------:R-:W-:Y:S01]  /*188e0*/  @!PT LDS RZ, [RZ] ;  /* 0x00000000fffff984 */ /* 0x000fe20000000800 */
[----:B------:R-:W-:Y:S01]  /*188f0*/  @!PT LDS RZ, [RZ] ;  /* 0x00000000fffff984 */ /* 0x000fe20000000800 */
[----:B------:R-:W-:Y:S01]  /*18900*/  @!PT LDS RZ, [RZ] ;  /* 0x00000000fffff984 */ /* 0x000fe20000000800 */
[----:B------:R0:W-:Y:S01]  /*18910*/  @!P1 LDGSTS.E.BYPASS.LTC128B.128 [R9+0xc800], desc[UR48][R2.64], !P5 ;  /* 0x0c80000002099fae */ /* 0x0001e2000e901d70 */
[----:B------:R-:W-:Y:S01]  /*18920*/  ISETP.GE.AND P1, PT, R0, UR41, PT ;  /* 0x0000002900007c0c */ /* 0x000fe2000bf26270 */
[----:B------:R-:W-:-:S12]  /*18930*/  IMAD.MOV.U32 R0, RZ, RZ, R14 ;  /* 0x000000ffff007224 */ /* 0x000fd800078e000e */
[----:B0-----:R-:W-:Y:S05]  /*18940*/  WARPSYNC.COLLECTIVE R15, `(.L_x_1033) ;  /* 0x000000000f087348 */ /* 0x001fea0003c00000 */
[----:B------:R1:W2:Y:S02]  /*18950*/  SHFL.IDX P6, R14, R13, R12, R11 ;  /* 0x0000000c0d0e7389 */ /* 0x0002a400000c000b */
[----:B012---:R-:W-:Y:S01]  /*18960*/  ENDCOLLECTIVE ;  /* 0x000000000000791b */ /* 0x007fe20003800000 */
.L_x_1033:
[----:B------:R-:W-:Y:S02]  /*18970*/  IMAD.MOV.U32 R13, RZ, RZ, R7 ;  /* 0x000000ffff0d7224 */ /* 0x000fe400078e0007 */
[----:B------:R-:W-:Y:S02]  /*18980*/  IMAD.MOV.U32 R12, RZ, RZ, 0x1 ;  /* 0x00000001ff0c7424 */ /* 0x000fe400078e00ff */
[----:B------:R-:W-:-:S07]  /*18990*/  IMAD.MOV.U32 R2, RZ, RZ, R14 ;  /* 0x000000ffff027224 */ /* 0x000fce00078e000e */
[----:B------:R-:W-:Y:S05]  /*189a0*/  WARPSYNC.COLLECTIVE R15, `(.L_x_1034) ;  /* 0x000000000f087348 */ /* 0x000fea0003c00000 */
[----:B------:R0:W1:Y:S02]  /*189b0*/  SHFL.IDX P6, R14, R13, R12, R11 ;  /* 0x0000000c0d0e7389 */ /* 0x00006400000c000b */
[----:B01----:R-:W-:Y:S01]  /*189c0*/  ENDCOLLECTIVE ;  /* 0x000000000000791b */ /* 0x003fe20003800000 */
.L_x_1034:
        /* <DEDUP_REMOVED lines=11> */
.L_x_1035:
[----:B------:R-:W-:Y:S05]  /*18a80*/  BRA `(.L_x_1036) ;  /* 0xffffffc4000c7947 */ /* 0x000fea000383ffff */
.L_x_944:
[----:B0-----:R0:W1:Y:S02]  /*18a90*/  SYNCS.PHASECHK.TRANS64.TRYWAIT P0, [R17+URZ+0x13220], R0 ;  /* 0x01322000110075a7 */ /* 0x001064000800017f */
[----:B-1----:R-:W-:Y:S05]  /*18aa0*/  @!P0 NANOSLEEP.SYNCS 0x989680 ;  /* 0x009896800000895d */ /* 0x002fea0003900000 */
[----:B------:R-:W1:Y:S02]  /*18ab0*/  @!P0 SYNCS.PHASECHK.TRANS64 P0, [R17+URZ+0x13220], R0 ;  /* 0x01322000110085a7 */ /* 0x000e64000800007f */
[----:B-1----:R-:W-:Y:S05]  /*18ac0*/  @!P0 BRA `(.L_x_944) ;  /* 0xfffffffc00f08947 */ /* 0x002fea000383ffff */
[----:B------:R-:W-:Y:S05]  /*18ad0*/  BRA `(.L_x_1037) ;  /* 0xffffffc400687947 */ /* 0x000fea000383ffff */
.L_x_948:
[----:B0-----:R0:W1:Y:S02]  /*18ae0*/  SYNCS.PHASECHK.TRANS64.TRYWAIT P0, [R0+URZ+0x13280], R27 ;  /* 0x0132801b000075a7 */ /* 0x001064000800017f */
[----:B-1----:R-:W-:Y:S05]  /*18af0*/  @!P0 NANOSLEEP.SYNCS 0x989680 ;  /* 0x009896800000895d */ /* 0x002fea0003900000 */
[----:B------:R-:W1:Y:S02]  /*18b00*/  @!P0 SYNCS.PHASECHK.TRANS64 P0, [R0+URZ+0x13280], R27 ;  /* 0x0132801b000085a7 */ /* 0x000e64000800007f */
[----:B-1----:R-:W-:Y:S05]  /*18b10*/  @!P0 BRA `(.L_x_948) ;  /* 0xfffffffc00f08947 */ /* 0x002fea000383ffff */
[----:B------:R-:W-:Y:S05]  /*18b20*/  BRA `(.L_x_1038) ;  /* 0xffffffc800a07947 */ /* 0x000fea000383ffff */
.L_x_949:
        /* <DEDUP_REMOVED lines=8> */
.L_x_1040:
[----:B------:R-:W-:Y:S05]  /*18bb0*/  BSYNC B0 ;  /* 0x0000000000007941 */ /* 0x000fea0003800000 */
.L_x_1039:
        /* <DEDUP_REMOVED lines=10> */
.L_x_1041:
        /* <DEDUP_REMOVED lines=11> */
.L_x_1042:
        /* <DEDUP_REMOVED lines=10> */
.L_x_1043:
        /* <DEDUP_REMOVED lines=11> */
.L_x_1044:
        /* <DEDUP_REMOVED lines=10> */
.L_x_1045:
        /* <DEDUP_REMOVED lines=11> */
.L_x_1046:
        /* <DEDUP_REMOVED lines=10> */
.L_x_1047:
[----:B------:R-:W-:Y:S02]  /*19050*/  IMAD.MOV.U32 R13, RZ, RZ, R19 ;  /* 0x000000ffff0d7224 */ /* 0x000fe400078e0013 */
[----:B------:R-:W-:Y:S02]  /*19060*/  IMAD.MOV.U32 R12, RZ, RZ, RZ ;  /* 0x000000ffff0c7224 */ /* 0x000fe400078e00ff */
[----:B------:R-:W-:Y:S02]  /*19070*/  IMAD.SHL.U32 R3, R3, 0x10, RZ ;  /* 0x0000001003037824 */ /* 0x000fe400078e00ff */
[----:B------:R-:W-:-:S07]  /*19080*/  IMAD.MOV.U32 R2, RZ, RZ, R14 ;  /* 0x000000ffff027224 */ /* 0x000fce00078e000e */
[----:B------:R-:W-:Y:S05]  /*19090*/  WARPSYNC.COLLECTIVE R15, `(.L_x_1048) ;  /* 0x000000000f087348 */ /* 0x000fea0003c00000 */
[----:B------:R0:W1:Y:S02]  /*190a0*/  SHFL.IDX P6, R14, R13, R12, R11 ;  /* 0x0000000c0d0e7389 */ /* 0x00006400000c000b */
[----:B01----:R-:W-:Y:S01]  /*190b0*/  ENDCOLLECTIVE ;  /* 0x000000000000791b */ /* 0x003fe20003800000 */
.L_x_1048:
        /* <DEDUP_REMOVED lines=12> */
.L_x_1049:
[----:B------:R-:W-:Y:S01]  /*19180*/  IMAD.MOV.U32 R2, RZ, RZ, R14 ;  /* 0x000000ffff027224 */ /* 0x000fe200078e000e */
[----:B------:R-:W-:Y:S06]  /*19190*/  BRA `(.L_x_1050) ;  /* 0xffffffc800007947 */ /* 0x000fec000383ffff */
.L_x_954:
[----:B---3--:R3:W4:Y:S02]  /*191a0*/  SYNCS.PHASECHK.TRANS64.TRYWAIT P0, [R0+URZ+0x13240], R27 ;  /* 0x0132401b000075a7 */ /* 0x008724000800017f */
[----:B----4-:R-:W-:Y:S05]  /*191b0*/  @!P0 NANOSLEEP.SYNCS 0x989680 ;  /* 0x009896800000895d */ /* 0x010fea0003900000 */
[----:B------:R-:W4:Y:S02]  /*191c0*/  @!P0 SYNCS.PHASECHK.TRANS64 P0, [R0+URZ+0x13240], R27 ;  /* 0x0132401b000085a7 */ /* 0x000f24000800007f */
[----:B----4-:R-:W-:Y:S05]  /*191d0*/  @!P0 BRA `(.L_x_954) ;  /* 0xfffffffc00f08947 */ /* 0x010fea000383ffff */
[----:B------:R-:W-:Y:S05]  /*191e0*/  BRA `(.L_x_1051) ;  /* 0xffffffc8005c7947 */ /* 0x000fea000383ffff */
.L_x_955:
        /* <DEDUP_REMOVED lines=8> */
.L_x_1053:
[----:B------:R-:W-:Y:S05]  /*19270*/  BSYNC B0 ;  /* 0x0000000000007941 */ /* 0x000fea0003800000 */
.L_x_1052:
        /* <DEDUP_REMOVED lines=8> */
.L_x_1054:
[----:B------:R-:W-:Y:S02]  /*19300*/  IMAD.MOV.U32 R13, RZ, RZ, R5 ;  /* 0x000000ffff0d7224 */ /* 0x000fe400078e0005 */
[----:B------:R-:W-:Y:S02]  /*19310*/  IMAD.MOV.U32 R12, RZ, RZ, 0x1 ;  /* 0x00000001ff0c7424 */ /* 0x000fe400078e00ff */
[----:B------:R-:W-:-:S07]  /*19320*/  IMAD.MOV.U32 R2, RZ, RZ, R14 ;  /* 0x000000ffff027224 */ /* 0x000fce00078e000e */
[----:B------:R-:W-:Y:S05]  /*19330*/  WARPSYNC.COLLECTIVE R15, `(.L_x_1055) ;  /* 0x000000000f087348 */ /* 0x000fea0003c00000 */
[----:B------:R0:W1:Y:S02]  /*19340*/  SHFL.IDX P6, R14, R13, R12, R11 ;  /* 0x0000000c0d0e7389 */ /* 0x00006400000c000b */
[----:B01----:R-:W-:Y:S01]  /*19350*/  ENDCOLLECTIVE ;  /* 0x000000000000791b */ /* 0x003fe20003800000 */
.L_x_1055:
        /* <DEDUP_REMOVED lines=11> */
.L_x_1056:
[----:B------:R-:W-:Y:S02]  /*19410*/  IMAD.MOV.U32 R13, RZ, RZ, R5 ;  /* 0x000000ffff0d7224 */ /* 0x000fe400078e0005 */
[----:B------:R-:W-:Y:S02]  /*19420*/  IMAD.MOV.U32 R12, RZ, RZ, 0x2 ;  /* 0x00000002ff0c7424 */ /* 0x000fe400078e00ff */
[----:B------:R-:W-:-:S07]  /*19430*/  IMAD.MOV.U32 R2, RZ, RZ, R14 ;  /* 0x000000ffff027224 */ /* 0x000fce00078e000e */
[----:B------:R-:W-:Y:S05]  /*19440*/  WARPSYNC.COLLECTIVE R15, `(.L_x_1057) ;  /* 0x000000000f087348 */ /* 0x000fea0003c00000 */
[----:B------:R0:W1:Y:S02]  /*19450*/  SHFL.IDX P6, R14, R13, R12, R11 ;  /* 0x0000000c0d0e7389 */ /* 0x00006400000c000b */
[----:B01----:R-:W-:Y:S01]  /*19460*/  ENDCOLLECTIVE ;  /* 0x000000000000791b */ /* 0x003fe20003800000 */
.L_x_1057:
        /* <DEDUP_REMOVED lines=11> */
.L_x_1058:
[----:B------:R-:W-:Y:S02]  /*19520*/  IMAD.MOV.U32 R13, RZ, RZ, R5 ;  /* 0x000000ffff0d7224 */ /* 0x000fe400078e0005 */
[----:B------:R-:W-:Y:S02]  /*19530*/  IMAD.MOV.U32 R12, RZ, RZ, 0x3 ;  /* 0x00000003ff0c7424 */ /* 0x000fe400078e00ff */
[----:B------:R-:W-:-:S07]  /*19540*/  IMAD.MOV.U32 R2, RZ, RZ, R14 ;  /* 0x000000ffff027224 */ /* 0x000fce00078e000e */
[----:B------:R-:W-:Y:S05]  /*19550*/  WARPSYNC.COLLECTIVE R15, `(.L_x_1059) ;  /* 0x000000000f087348 */ /* 0x000fea0003c00000 */
[----:B------:R0:W1:Y:S02]  /*19560*/  SHFL.IDX P6, R14, R13, R12, R11 ;  /* 0x0000000c0d0e7389 */ /* 0x00006400000c000b */
[----:B01----:R-:W-:Y:S01]  /*19570*/  ENDCOLLECTIVE ;  /* 0x000000000000791b */ /* 0x003fe20003800000 */
.L_x_1059:
        /* <DEDUP_REMOVED lines=11> */
.L_x_1060:
[----:B------:R-:W-:Y:S02]  /*19630*/  IMAD.MOV.U32 R13, RZ, RZ, R7 ;  /* 0x000000ffff0d7224 */ /* 0x000fe400078e0007 */
[----:B------:R-:W-:Y:S02]  /*19640*/  IMAD.MOV.U32 R12, RZ, RZ, RZ ;  /* 0x000000ffff0c7224 */ /* 0x000fe400078e00ff */
[----:B------:R-:W-:-:S07]  /*19650*/  IMAD.MOV.U32 R2, RZ, RZ, R14 ;  /* 0x000000ffff027224 */ /* 0x000fce00078e000e */
[----:B------:R-:W-:Y:S05]  /*19660*/  WARPSYNC.COLLECTIVE R15, `(.L_x_1061) ;  /* 0x000000000f087348 */ /* 0x000fea0003c00000 */
[----:B------:R0:W1:Y:S02]  /*19670*/  SHFL.IDX P6, R14, R13, R12, R11 ;  /* 0x0000000c0d0e7389 */ /* 0x00006400000c000b */
[----:B01----:R-:W-:Y:S01]  /*19680*/  ENDCOLLECTIVE ;  /* 0x000000000000791b */ /* 0x003fe20003800000 */
.L_x_1061:
        /* <DEDUP_REMOVED lines=11> */
.L_x_1062:
[----:B------:R-:W-:Y:S01]  /*19740*/  IMAD.MOV.U32 R2, RZ, RZ, R14 ;  /* 0x000000ffff027224 */ /* 0x000fe200078e000e */
[----:B------:R-:W-:Y:S06]  /*19750*/  BRA `(.L_x_1063) ;  /* 0xffffffc400ec7947 */ /* 0x000fec000383ffff */
.L_x_960:
[----:B0-----:R0:W2:Y:S02]  /*19760*/  SYNCS.PHASECHK.TRANS64.TRYWAIT P2, [R2+URZ+0x13270], R3 ;  /* 0x01327003020075a7 */ /* 0x0010a4000804017f */
[----:B--2---:R-:W-:Y:S05]  /*19770*/  @!P2 NANOSLEEP.SYNCS 0x989680 ;  /* 0x009896800000a95d */ /* 0x004fea0003900000 */
[----:B------:R-:W2:Y:S02]  /*19780*/  @!P2 SYNCS.PHASECHK.TRANS64 P2, [R2+URZ+0x13270], R3 ;  /* 0x013270030200a5a7 */ /* 0x000ea4000804007f */
[----:B--2---:R-:W-:Y:S05]  /*19790*/  @!P2 BRA `(.L_x_960) ;  /* 0xfffffffc00f0a947 */ /* 0x004fea000383ffff */
[----:B------:R-:W-:Y:S05]  /*197a0*/  BRA `(.L_x_1064) ;  /* 0xffffffc800507947 */ /* 0x000fea000383ffff */
.L_x_962:
[----:B0-----:R0:W2:Y:S02]  /*197b0*/  SYNCS.PHASECHK.TRANS64.TRYWAIT P2, [R2+URZ+0x13260], R5 ;  /* 0x01326005020075a7 */ /* 0x0010a4000804017f */
[----:B--2---:R-:W-:Y:S05]  /*197c0*/  @!P2 NANOSLEEP.SYNCS 0x989680 ;  /* 0x009896800000a95d */ /* 0x004fea0003900000 */
[----:B------:R-:W2:Y:S02]  /*197d0*/  @!P2 SYNCS.PHASECHK.TRANS64 P2, [R2+URZ+0x13260], R5 ;  /* 0x013260050200a5a7 */ /* 0x000ea4000804007f */
[----:B--2---:R-:W-:Y:S05]  /*197e0*/  @!P2 BRA `(.L_x_962) ;  /* 0xfffffffc00f0a947 */ /* 0x004fea000383ffff */
[----:B------:R-:W-:Y:S05]  /*197f0*/  BRA `(.L_x_1065) ;  /* 0xffffffc800607947 */ /* 0x000fea000383ffff */
.L_x_970:
[----:B0-----:R0:W3:Y:S02]  /*19800*/  SYNCS.PHASECHK.TRANS64.TRYWAIT P2, [R3+URZ+0x13270], R0 ;  /* 0x01327000030075a7 */ /* 0x0010e4000804017f */
[----:B---3--:R-:W-:Y:S05]  /*19810*/  @!P2 NANOSLEEP.SYNCS 0x989680 ;  /* 0x009896800000a95d */ /* 0x008fea0003900000 */
[----:B------:R-:W3:Y:S02]  /*19820*/  @!P2 SYNCS.PHASECHK.TRANS64 P2, [R3+URZ+0x13270], R0 ;  /* 0x013270000300a5a7 */ /* 0x000ee4000804007f */
[----:B---3--:R-:W-:Y:S05]  /*19830*/  @!P2 BRA `(.L_x_970) ;  /* 0xfffffffc00f0a947 */ /* 0x008fea000383ffff */
[----:B------:R-:W-:Y:S05]  /*19840*/  BRA `(.L_x_1066) ;  /* 0xffffffcc00ac7947 */ /* 0x000fea000383ffff */
.L_x_972:
[----:B0-----:R0:W2:Y:S02]  /*19850*/  SYNCS.PHASECHK.TRANS64.TRYWAIT P2, [R3+URZ+0x13260], R0 ;  /* 0x01326000030075a7 */ /* 0x0010a4000804017f */
[----:B--2---:R-:W-:Y:S05]  /*19860*/  @!P2 NANOSLEEP.SYNCS 0x989680 ;  /* 0x009896800000a95d */ /* 0x004fea0003900000 */
[----:B------:R-:W2:Y:S02]  /*19870*/  @!P2 SYNCS.PHASECHK.TRANS64 P2, [R3+URZ+0x13260], R0 ;  /* 0x013260000300a5a7 */ /* 0x000ea4000804007f */
[----:B--2---:R-:W-:Y:S05]  /*19880*/  @!P2 BRA `(.L_x_972) ;  /* 0xfffffffc00f0a947 */ /* 0x004fea000383ffff */
[----:B------:R-:W-:Y:S05]  /*19890*/  BRA `(.L_x_1067) ;  /* 0xffffffcc00bc7947 */ /* 0x000fea000383ffff */
.L_x_979:
[----:B0-----:R0:W2:Y:S02]  /*198a0*/  SYNCS.PHASECHK.TRANS64.TRYWAIT P0, [R5+URZ+0x13220], R0 ;  /* 0x01322000050075a7 */ /* 0x0010a4000800017f */
[----:B--2---:R-:W-:Y:S05]  /*198b0*/  @!P0 NANOSLEEP.SYNCS 0x989680 ;  /* 0x009896800000895d */ /* 0x004fea0003900000 */
[----:B------:R-:W2:Y:S02]  /*198c0*/  @!P0 SYNCS.PHASECHK.TRANS64 P0, [R5+URZ+0x13220], R0 ;  /* 0x01322000050085a7 */ /* 0x000ea4000800007f */
[----:B--2---:R-:W-:Y:S05]  /*198d0*/  @!P0 BRA `(.L_x_979) ;  /* 0xfffffffc00f08947 */ /* 0x004fea000383ffff */
[----:B------:R-:W-:Y:S05]  /*198e0*/  BRA `(.L_x_1068) ;  /* 0xffffffd400487947 */ /* 0x000fea000383ffff */
.L_x_980:
[----:B------:R-:W2:Y:S01]  /*198f0*/  S2R R2, SR_TID.X ;  /* 0x0000000000027919 */ /* 0x000ea20000002100 */
[----:B------:R-:W-:Y:S01]  /*19900*/  BSSY B0, `(.L_x_1069) ;  /* 0x000000a000007945 */ /* 0x000fe20003800000 */
        /* <DEDUP_REMOVED lines=9> */
.L_x_1070:
[----:B------:R-:W-:Y:S05]  /*199a0*/  BSYNC B0 ;  /* 0x0000000000007941 */ /* 0x000fea0003800000 */
.L_x_1069:
[----:B------:R-:W-:Y:S05]  /*199b0*/  BRA `(.L_x_1071) ;  /* 0xffffffd400307947 */ /* 0x000fea000383ffff */
.L_x_983:
[----:B------:R-:W-:Y:S01]  /*199c0*/  BSSY B1, `(.L_x_1072) ;  /* 0x0000006000017945 */ /* 0x000fe20003800000 */
[----:B------:R-:W-:-:S07]  /*199d0*/  IMAD.MOV.U32 R15, RZ, RZ, -0x1 ;  /* 0xffffffffff0f7424 */ /* 0x000fce00078e00ff */
[----:B01----:R-:W-:Y:S05]  /*199e0*/  WARPSYNC.COLLECTIVE R15, `(.L_x_1073) ;  /* 0x000000000f0c7348 */ /* 0x003fea0003c00000 */
[----:B------:R-:W-:Y:S02]  /*199f0*/  ELECT P6, UR62, PT ;  /* 0x00000000003e782f */ /* 0x000fe400038c0000 */
[----:B------:R-:W-:Y:S01]  /*19a00*/  MOV R14, UR62 ;  /* 0x0000003e000e7c02 */ /* 0x000fe20008000f00 */
[----:B01----:R-:W-:Y:S10]  /*19a10*/  ENDCOLLECTIVE ;  /* 0x000000000000791b */ /* 0x003ff40003800000 */
.L_x_1073:
[----:B------:R-:W-:Y:S05]  /*19a20*/  BSYNC B1 ;  /* 0x0000000000017941 */ /* 0x000fea0003800000 */
.L_x_1072:
[----:B------:R-:W-:Y:S05]  /*19a30*/  BRA `(.L_x_1074) ;  /* 0xffffffd400287947 */ /* 0x000fea000383ffff */
.L_x_985:
[----:B0-----:R0:W2:Y:S02]  /*19a40*/  SYNCS.PHASECHK.TRANS64.TRYWAIT P1, [R3+URZ+0x13240], R2 ;  /* 0x01324002030075a7 */ /* 0x0010a4000802017f */
[----:B--2---:R-:W-:Y:S05]  /*19a50*/  @!P1 NANOSLEEP.SYNCS 0x989680 ;  /* 0x009896800000995d */ /* 0x004fea0003900000 */
[----:B------:R-:W2:Y:S02]  /*19a60*/  @!P1 SYNCS.PHASECHK.TRANS64 P1, [R3+URZ+0x13240], R2 ;  /* 0x01324002030095a7 */ /* 0x000ea4000802007f */
[----:B--2---:R-:W-:Y:S05]  /*19a70*/  @!P1 BRA `(.L_x_985) ;  /* 0xfffffffc00f09947 */ /* 0x004fea000383ffff */
[----:B------:R-:W-:Y:S05]  /*19a80*/  BRA `(.L_x_1075) ;  /* 0xffffffd4004c7947 */ /* 0x000fea000383ffff */
.L_x_987:
[----:B--2---:R2:W3:Y:S02]  /*19a90*/  SYNCS.PHASECHK.TRANS64.TRYWAIT P1, [R5+URZ+0x13240], R0 ;  /* 0x01324000050075a7 */ /* 0x0044e4000802017f */
[----:B---3--:R-:W-:Y:S05]  /*19aa0*/  @!P1 NANOSLEEP.SYNCS 0x989680 ;  /* 0x009896800000995d */ /* 0x008fea0003900000 */
[----:B------:R-:W3:Y:S02]  /*19ab0*/  @!P1 SYNCS.PHASECHK.TRANS64 P1, [R5+URZ+0x13240], R0 ;  /* 0x01324000050095a7 */ /* 0x000ee4000802007f */
[----:B---3--:R-:W-:Y:S05]  /*19ac0*/  @!P1 BRA `(.L_x_987) ;  /* 0xfffffffc00f09947 */ /* 0x008fea000383ffff */
[----:B------:R-:W-:Y:S05]  /*19ad0*/  BRA `(.L_x_1076) ;  /* 0xffffffd4005c7947 */ /* 0x000fea000383ffff */
.L_x_989:
[----:B---3--:R3:W4:Y:S02]  /*19ae0*/  SYNCS.PHASECHK.TRANS64.TRYWAIT P1, [R3+URZ+0x13260], R2 ;  /* 0x01326002030075a7 */ /* 0x008724000802017f */
[----:B----4-:R-:W-:Y:S05]  /*19af0*/  @!P1 NANOSLEEP.SYNCS 0x989680 ;  /* 0x009896800000995d */ /* 0x010fea0003900000 */
[----:B------:R-:W4:Y:S02]  /*19b00*/  @!P1 SYNCS.PHASECHK.TRANS64 P1, [R3+URZ+0x13260], R2 ;  /* 0x01326002030095a7 */ /* 0x000f24000802007f */
[----:B----4-:R-:W-:Y:S05]  /*19b10*/  @!P1 BRA `(.L_x_989) ;  /* 0xfffffffc00f09947 */ /* 0x010fea000383ffff */
[----:B------:R-:W-:Y:S05]  /*19b20*/  BRA `(.L_x_1077) ;  /* 0xffffffd400587947 */ /* 0x000fea000383ffff */
.L_x_991:
[----:B----4-:R4:W0:Y:S02]  /*19b30*/  SYNCS.PHASECHK.TRANS64.TRYWAIT P1, [R5+URZ+0x13260], R0 ;  /* 0x01326000050075a7 */ /* 0x010824000802017f */
[----:B0-----:R-:W-:Y:S05]  /*19b40*/  @!P1 NANOSLEEP.SYNCS 0x989680 ;  /* 0x009896800000995d */ /* 0x001fea0003900000 */
[----:B------:R-:W0:Y:S02]  /*19b50*/  @!P1 SYNCS.PHASECHK.TRANS64 P1, [R5+URZ+0x13260], R0 ;  /* 0x01326000050095a7 */ /* 0x000e24000802007f */
[----:B0-----:R-:W-:Y:S05]  /*19b60*/  @!P1 BRA `(.L_x_991) ;  /* 0xfffffffc00f09947 */ /* 0x001fea000383ffff */
[----:B------:R-:W-:Y:S05]  /*19b70*/  BRA `(.L_x_1078) ;  /* 0xffffffd400547947 */ /* 0x000fea000383ffff */
.L_x_993:
[----:B------:R0:W0:Y:S02]  /*19b80*/  SYNCS.PHASECHK.TRANS64.TRYWAIT P1, [R3+URZ+0x13280], R2 ;  /* 0x01328002030075a7 */ /* 0x000024000802017f */
[----:B0-----:R-:W-:Y:S05]  /*19b90*/  @!P1 NANOSLEEP.SYNCS 0x989680 ;  /* 0x009896800000995d */ /* 0x001fea0003900000 */
[----:B------:R-:W0:Y:S02]  /*19ba0*/  @!P1 SYNCS.PHASECHK.TRANS64 P1, [R3+URZ+0x13280], R2 ;  /* 0x01328002030095a7 */ /* 0x000e24000802007f */
[----:B0-----:R-:W-:Y:S05]  /*19bb0*/  @!P1 BRA `(.L_x_993) ;  /* 0xfffffffc00f09947 */ /* 0x001fea000383ffff */
[----:B------:R-:W-:Y:S05]  /*19bc0*/  BRA `(.L_x_1079) ;  /* 0xffffffd400507947 */ /* 0x000fea000383ffff */
.L_x_1080:
        /* <DEDUP_REMOVED lines=11> */
.L_x_2750:


//--------------------- .text._ZN7cutlass13device_kernelIN5flash11enable_sm90INS1_16FlashAttnFwdSm90INS1_25CollectiveMainloopFwdSm90ILi2EN4cute5tupleIJNS5_1CILi1EEES8_S8_EEENS6_IJNS7_ILi192EEENS7_ILi160EEENS7_ILi64EEEEEELi64ENS_12float_e4m3_tEfNS_4arch4Sm90ELb0ELb1ELb0ELb1ELb1ELb0ELb0ELb1ELb1ELb1ELb0ELb0EEENS1_21CollectiveEpilogueFwdINS6_IJSA_SC_SB_EEES9_NS_10bfloat16_tESG_Li384ELb1ELb1ELb0ELb1EEENS1_36VarlenDynamicPersistentTileSchedulerILi192ELi160ELi384ELi128ELb0ELb1ELb1ELb1ELb0ELb1EEEEEEEEEvNT_6ParamsE --------------------------
	.section	.text._ZN7cutlass13device_kernelIN5flash11enable_sm90INS1_16FlashAttnFwdSm90INS1_25CollectiveMainloopFwdSm90ILi2EN4cute5tupleIJNS5_1CILi1EEES8_S8_EEENS6_IJNS7_ILi192EEENS7_ILi160EEENS7_ILi64EEEEEELi64ENS_12float_e4m3_tEfNS_4arch4Sm90ELb0ELb1ELb0ELb1ELb1ELb0ELb0ELb1ELb1ELb1ELb0ELb0EEENS1_21CollectiveEpilogueFwdINS6_IJSA_SC_SB_EEES9_NS_10bfloat16_tESG_Li384ELb1ELb1ELb0ELb1EEENS1_36VarlenDynamicPersistentTileSchedulerILi192ELi160ELi384ELi128ELb0ELb1ELb1ELb1ELb0ELb1EEEEEEEEEvNT_6ParamsE,"ax",@progbits
	.align	128
.text._ZN7cutlass13device_kernelIN5flash11enable_sm90INS1_16FlashAttnFwdSm90INS1_25CollectiveMainloopFwdSm90ILi2EN4cute5tupleIJNS5_1CILi1EEES8_S8_EEENS6_IJNS7_ILi192EEENS7_ILi160EEENS7_ILi64EEEEEELi64ENS_12float_e4m3_tEfNS_4arch4Sm90ELb0ELb1ELb0ELb1ELb1ELb0ELb0ELb1ELb1ELb1ELb0ELb0EEENS1_21CollectiveEpilogueFwdINS6_IJSA_SC_SB_EEES9_NS_10bfloat16_tESG_Li384ELb1ELb1ELb0ELb1EEENS1_36VarlenDynamicPersistentTileSchedulerILi192ELi160ELi384ELi128ELb0ELb1ELb1ELb1ELb0ELb1EEEEEEEEEvNT_6ParamsE:
        .type           _ZN7cutlass13device_kernelIN5flash11enable_sm90INS1_16FlashAttnFwdSm90INS1_25CollectiveMainloopFwdSm90ILi2EN4cute5tupleIJNS5_1CILi1EEES8_S8_EEENS6_IJNS7_ILi192EEENS7_ILi160EEENS7_ILi64EEEEEELi64ENS_12float_e4m3_tEfNS_4arch4Sm90ELb0ELb1ELb0ELb1ELb1ELb0ELb0ELb1ELb1ELb1ELb0ELb0EEENS1_21CollectiveEpilogueFwdINS6_IJSA_SC_SB_EEES9_NS_10bfloat16_tESG_Li384ELb1ELb1ELb0ELb1EEENS1_36VarlenDynamicPersistentTileSchedulerILi192ELi160ELi384ELi128ELb0ELb1ELb1ELb1ELb0ELb1EEEEEEEEEvNT_6ParamsE,@function
        .size           _ZN7cutlass13device_kernelIN5flash11enable_sm90INS1_16FlashAttnFwdSm90INS1_25CollectiveMainloopFwdSm90ILi2EN4cute5tupleIJNS5_1CILi1EEES8_S8_EEENS6_IJNS7_ILi192EEENS7_ILi160EEENS7_ILi64EEEEEELi64ENS_12float_e4m3_tEfNS_4arch4Sm90ELb0ELb1ELb0ELb1ELb1ELb0ELb0ELb1ELb1ELb1ELb0ELb0EEENS1_21CollectiveEpilogueFwdINS6_IJSA_SC_SB_EEES9_NS_10bfloat16_tESG_Li384ELb1ELb1ELb0ELb1EEENS1_36VarlenDynamicPersistentTileSchedulerILi192ELi160ELi384ELi128ELb0ELb1ELb1ELb1ELb0ELb1EEEEEEEEEvNT_6ParamsE,(.L_x_2751 - _ZN7cutlass13device_kernelIN5flash11enable_sm90INS1_16FlashAttnFwdSm90INS1_25CollectiveMainloopFwdSm90ILi2EN4cute5tupleIJNS5_1CILi1EEES8_S8_EEENS6_IJNS7_ILi192EEENS7_ILi160EEENS7_ILi64EEEEEELi64ENS_12float_e4m3_tEfNS_4arch4Sm90ELb0ELb1ELb0ELb1ELb1ELb0ELb0ELb1ELb1ELb1ELb0ELb0EEENS1_21CollectiveEpilogueFwdINS6_IJSA_SC_SB_EEES9_NS_10bfloat16_tESG_Li384ELb1ELb1ELb0ELb1EEENS1_36VarlenDynamicPersistentTileSchedulerILi192ELi160ELi384ELi128ELb0ELb1ELb1ELb1ELb0ELb1EEEEEEEEEvNT_6ParamsE)
        .other          _ZN7cutlass13device_kernelIN5flash11enable_sm90INS1_16FlashAttnFwdSm90INS1_25CollectiveMainloopFwdSm90ILi2EN4cute5tupleIJNS5_1CILi1EEES8_S8_EEENS6_IJNS7_ILi192EEENS7_ILi160EEENS7_ILi64EEEEEELi64ENS_12float_e4m3_tEfNS_4arch4Sm90ELb0ELb1ELb0ELb1ELb1ELb0ELb0ELb1ELb1ELb1ELb0ELb0EEENS1_21CollectiveEpilogueFwdINS6_IJSA_SC_SB_EEES9_NS_10bfloat16_tESG_Li384ELb1ELb1ELb0ELb1EEENS1_36VarlenDynamicPersistentTileSchedulerILi192ELi160ELi384ELi128ELb0ELb1ELb1ELb1ELb0ELb1EEEEEEEEEvNT_6ParamsE,@"STO_CUDA_ENTRY STV_DEFAULT"
_ZN7cutlass13device_kernelIN5flash11enable_sm90INS1_16FlashAttnFwdSm90INS1_25CollectiveMainloopFwdSm90ILi2EN4cute5tupleIJNS5_1CILi1EEES8_S8_EEENS6_IJNS7_ILi192EEENS7_ILi160EEENS7_ILi64EEEEEELi64ENS_12float_e4m3_tEfNS_4arch4Sm90ELb0ELb1ELb0ELb1ELb1ELb0ELb0ELb1ELb1ELb1ELb0ELb0EEENS1_21CollectiveEpilogueFwdINS6_IJSA_SC_SB_EEES9_NS_10bfloat16_tESG_Li384ELb1ELb1ELb0ELb1EEENS1_36VarlenDynamicPersistentTileSchedulerILi192ELi160ELi384ELi128ELb0ELb1ELb1ELb1ELb0ELb1EEEEEEEEEvNT_6ParamsE:
        /* <DEDUP_REMOVED lines=45> */
.L_x_1081:
        /* <DEDUP_REMOVED lines=22> */
.L_x_1082:
        /* <DEDUP_REMOVED lines=18> */
.L_x_1083:
        /* <DEDUP_REMOVED lines=22> */
.L_x_1084:
        /* <DEDUP_REMOVED lines=24> */
.L_x_1085:
        /* <DEDUP_REMOVED lines=8> */
.L_x_1087:
        /* <DEDUP_REMOVED lines=16> */
[----:B------:R-:W-:Y:S01]  /*09b0*/  ULOP3.LUT UR47, UR38, 0x1, URZ, 0xfc, !UPT ;  /* 0x00000001262f7892 */ /* 0x000fe2000f8efc3f */
[----:B------:R-:W-:Y:S01]  /*09c0*/  R2UR UR5, R5 ;  /* 0x00000000050572ca */ /* 0x000fe200000e0000 */
[----:B------:R-:W-:Y:S01]  /*09d0*/  UMOV UR46, URZ ;  /* 0x0000003f002e7c82 */ /* 0x000fe20008000000 */
[----:B------:R-:W-:Y:S01]  /*09e0*/  R2UR UR48, R7 ;  /* 0x00000000073072ca */ /* 0x000fe200000e0000 */
[----:B------:R-:W-:Y:S01]  /*09f0*/  UMOV UR36, URZ ;  /* 0x0000003f00247c82 */ /* 0x000fe20008000000 */
[----:B------:R-:W-:Y:S01]  /*0a00*/  UMOV UR37, URZ ;  /* 0x0000003f00257c82 */ /* 0x000fe20008000000 */
[----:B0-----:R-:W-:-:S05]  /*0a10*/  VIADD R12, R0, 0xffffff80 ;  /* 0xffffff80000c7836 */ /* 0x001fca0000000000 */
[----:B------:R-:W-:-:S04]  /*0a20*/  SHF.R.S32.HI R0, RZ, 0x1f, R12 ;  /* 0x0000001fff007819 */ /* 0x000fc8000001140c */
[CC--:B------:R-:W-:Y:S02]  /*0a30*/  LEA.HI R2, R0.reuse, R12.reuse, RZ, 0x7 ;  /* 0x0000000c00027211 */ /* 0x0c0fe400078f38ff */
[-C--:B------:R-:W-:Y:S02]  /*0a40*/  LEA.HI R4, R0, R12.reuse, RZ, 0x5 ;  /* 0x0000000c00047211 */ /* 0x080fe400078f28ff */
[----:B------:R-:W-:Y:S02]  /*0a50*/  LOP3.LUT R157, R2, 0xffffff80, RZ, 0xc0, !PT ;  /* 0xffffff80029d7812 */ /* 0x000fe400078ec0ff */
[----:B------:R-:W-:Y:S01]  /*0a60*/  LEA.HI R3, R0, R12, RZ, 0x4 ;  /* 0x0000000c00037211 */ /* 0x000fe200078f20ff */
[----:B------:R-:W-:Y:S01]  /*0a70*/  IMAD.SHL.U32 R5, R4, 0x20, RZ ;  /* 0x0000002004057824 */ /* 0x000fe200078e00ff */
[----:B------:R-:W-:Y:S01]  /*0a80*/  SHF.R.S32.HI R11, RZ, 0x7, R2 ;  /* 0x00000007ff0b7819 */ /* 0x000fe20000011402 */
[----:B------:R-:W-:Y:S01]  /*0a90*/  IMAD.IADD R157, R12, 0x1, -R157 ;  /* 0x000000010c9d7824 */ /* 0x000fe200078e0a9d */
[----:B------:R-:W-:-:S02]  /*0aa0*/  LOP3.LUT R4, R3, 0x3fffff0, RZ, 0xc0, !PT ;  /* 0x03fffff003047812 */ /* 0x000fc400078ec0ff */
[----:B------:R-:W-:Y:S02]  /*0ab0*/  LOP3.LUT R5, R5, 0xfffffc00, RZ, 0xc0, !PT ;  /* 0xfffffc0005057812 */ /* 0x000fe400078ec0ff */
[----:B------:R-:W-:Y:S01]  /*0ac0*/  SHF.R.S32.HI R6, RZ, 0x1f, R157 ;  /* 0x0000001fff067819 */ /* 0x000fe2000001149d */
[----:B------:R-:W-:Y:S01]  /*0ad0*/  IMAD.IADD R4, R12, 0x1, -R4 ;  /* 0x000000010c047824 */ /* 0x000fe200078e0a04 */
[----:B------:R-:W-:Y:S02]  /*0ae0*/  SHF.R.S32.HI R2, RZ, 0x4, R3 ;  /* 0x00000004ff027819 */ /* 0x000fe40000011403 */
[----:B------:R-:W-:Y:S01]  /*0af0*/  LEA.HI R7, R6, R157, RZ, 0x2 ;  /* 0x0000009d06077211 */ /* 0x000fe200078f10ff */
[----:B------:R-:W-:Y:S01]  /*0b00*/  IMAD R4, R4, 0x40, R5 ;  /* 0x0000004004047824 */ /* 0x000fe200078e0205 */
[----:B------:R-:W-:Y:S01]  /*0b10*/  LEA.HI R3, R3, R2, RZ, 0x1 ;  /* 0x0000000203037211 */ /* 0x000fe200078f08ff */
[----:B------:R-:W-:Y:S01]  /*0b20*/  IMAD.HI R5, R11, 0x55555556, RZ ;  /* 0x555555560b057827 */ /* 0x000fe200078e02ff */
[----:B------:R-:W-:-:S02]  /*0b30*/  SHF.R.S32.HI R8, RZ, 0x2, R7 ;  /* 0x00000002ff087819 */ /* 0x000fc40000011407 */
[----:B------:R-:W-:Y:S02]  /*0b40*/  SHF.R.S32.HI R9, RZ, 0x1f, R7 ;  /* 0x0000001fff097819 */ /* 0x000fe40000011407 */
[----:B------:R-:W-:Y:S02]  /*0b50*/  LEA.HI R6, R6, R157, RZ, 0x5 ;  /* 0x0000009d06067211 */ /* 0x000fe400078f28ff */
[----:B------:R-:W-:Y:S02]  /*0b60*/  LEA.HI R9, R9, R8, RZ, 0x3 ;  /* 0x0000000809097211 */ /* 0x000fe400078f18ff */
[----:B------:R-:W-:Y:S02]  /*0b70*/  LOP3.LUT R3, R3, 0x1ffffffe, RZ, 0xc0, !PT ;  /* 0x1ffffffe03037812 */ /* 0x000fe400078ec0ff */
[----:B------:R-:W-:Y:S02]  /*0b80*/  LOP3.LUT R9, R9, 0xfffffff8, RZ, 0xc0, !PT ;  /* 0xfffffff809097812 */ /* 0x000fe400078ec0ff */
[----:B------:R-:W-:Y:S01]  /*0b90*/  LEA.HI R5, R5, R5, RZ, 0x1 ;  /* 0x0000000505057211 */ /* 0x000fe200078f08ff */
[----:B------:R-:W-:Y:S01]  /*0ba0*/  IMAD.IADD R3, R2, 0x1, -R3 ;  /* 0x0000000102037824 */ /* 0x000fe200078e0a03 */
[----:B------:R-:W-:Y:S01]  /*0bb0*/  SHF.R.S32.HI R6, RZ, 0x5, R6 ;  /* 0x00000005ff067819 */ /* 0x000fe20000011406 */
[----:B------:R-:W-:Y:S01]  /*0bc0*/  IMAD.IADD R9, R8, 0x1, -R9 ;  /* 0x0000000108097824 */ /* 0x000fe200078e0a09 */
[CC--:B------:R-:W-:Y:S01]  /*0bd0*/  LEA.HI R10, R0.reuse, R12.reuse, RZ, 0x2 ;  /* 0x0000000c000a7211 */ /* 0x0c0fe200078f10ff */
[----:B------:R-:W-:Y:S01]  /*0be0*/  IMAD R5, R5, -0x3, R11 ;  /* 0xfffffffd05057824 */ /* 0x000fe200078e020b */
[----:B------:R-:W-:Y:S01]  /*0bf0*/  LEA.HI R0, R0, R12, RZ, 0x3 ;  /* 0x0000000c00007211 */ /* 0x000fe200078f18ff */
[----:B------:R-:W-:Y:S01]  /*0c00*/  IMAD R6, R6, 0x10, R9 ;  /* 0x0000001006067824 */ /* 0x000fe200078e0209 */
[----:B------:R-:W-:Y:S01]  /*0c10*/  LOP3.LUT R10, R10, 0xfffffffc, RZ, 0xc0, !PT ;  /* 0xfffffffc0a0a7812 */ /* 0x000fe200078ec0ff */
[----:B------:R-:W-:Y:S01]  /*0c20*/  IMAD R2, R3, 0x8, R4 ;  /* 0x0000000803027824 */ /* 0x000fe200078e0204 */
[----:B------:R-:W-:Y:S01]  /*0c30*/  LOP3.LUT R23, R0, 0xfffffff8, RZ, 0xc0, !PT ;  /* 0xfffffff800177812 */ /* 0x000fe200078ec0ff */
[----:B------:R-:W-:Y:S01]  /*0c40*/  IMAD R5, R5, 0x40, R6 ;  /* 0x0000004005057824 */ /* 0x000fe200078e0206 */
[----:B------:R-:W-:Y:S01]  /*0c50*/  SHF.R.S32.HI R156, RZ, 0x3, R0 ;  /* 0x00000003ff9c7819 */ /* 0x000fe20000011400 */
[C---:B------:R-:W-:Y:S01]  /*0c60*/  IMAD.IADD R10, R12.reuse, 0x1, -R10 ;  /* 0x000000010c0a7824 */ /* 0x040fe200078e0a0a */
[----:B------:R0:W-:Y:S01]  /*0c70*/  STL [R1+0xc], R2 ;  /* 0x00000c0201007387 */ /* 0x0001e20000100800 */
[----:B------:R-:W-:-:S03]  /*0c80*/  IMAD.IADD R23, R12, 0x1, -R23 ;  /* 0x000000010c177824 */ /* 0x000fc600078e0a17 */
[----:B------:R1:W-:Y:S01]  /*0c90*/  STL [R1+0x8], R5 ;  /* 0x0000080501007387 */ /* 0x0003e20000100800 */
[----:B------:R-:W-:-:S04]  /*0ca0*/  LEA.HI R8, R10, R10, RZ, 0x1 ;  /* 0x0000000a0a087211 */ /* 0x000fc800078f08ff */
[----:B------:R-:W-:Y:S02]  /*0cb0*/  LOP3.LUT R11, R8, 0x1ffffffe, RZ, 0xc0, !PT ;  /* 0x1ffffffe080b7812 */ /* 0x000fe400078ec0ff */
[----:B0-----:R-:W-:-:S03]  /*0cc0*/  LOP3.LUT R2, R7, 0x7ffffffc, RZ, 0xc0, !PT ;  /* 0x7ffffffc07027812 */ /* 0x001fc600078ec0ff */
[----:B------:R-:W-:Y:S02]  /*0cd0*/  IMAD.IADD R11, R10, 0x1, -R11 ;  /* 0x000000010a0b7824 */ /* 0x000fe400078e0a0b */
[----:B------:R-:W-:Y:S02]  /*0ce0*/  IMAD.IADD R19, R157, 0x1, -R2 ;  /* 0x000000019d137824 */ /* 0x000fe400078e0a02 */
[----:B-1----:R-:W-:-:S07]  /*0cf0*/  IMAD R22, R11, 0x8, R5 ;  /* 0x000000080b167824 */ /* 0x002fce00078e0205 */
.L_x_1183:
[----:B------:R-:W-:Y:S01]  /*0d00*/  ULDC.64 UR6, c[0x0][0xa28] ;  /* 0x00028a0000067ab9 */ /* 0x000fe20000000a00 */
[----:B------:R-:W-:Y:S01]  /*0d10*/  IMAD.MOV.U32 R0, RZ, RZ, RZ ;  /* 0x000000ffff007224 */ /* 0x000fe200078e00ff */
[----:B------:R-:W-:Y:S01]  /*0d20*/  UISETP.NE.U32.AND UP0, UPT, UR6, URZ, UPT ;  /* 0x0000003f0600728c */ /* 0x000fe2000bf05070 */
[----:B------:R-:W-:-:S03]  /*0d30*/  ULDC UR4, c[0x0][0x424] ;  /* 0x0001090000047ab9 */ /* 0x000fc60000000800 */
[----:B------:R-:W-:-:S03]  /*0d40*/  UISETP.NE.AND.EX UP0, UPT, UR7, URZ, UPT, UP0 ;  /* 0x0000003f0700728c */ /* 0x000fc6000bf05300 */
[----:B------:R-:W-:Y:S02]  /*0d50*/  ULDC.64 UR6, c[0x0][0xa18] ;  /* 0x0002860000067ab9 */ /* 0x000fe40000000a00 */
[----:B------:R-:W-:Y:S01]  /*0d60*/  UISETP.NE.U32.AND UP1, UPT, UR6, URZ, UPT ;  /* 0x0000003f0600728c */ /* 0x000fe2000bf25070 */
[----:B------:R-:W-:-:S03]  /*0d70*/  PLOP3.LUT P0, PT, PT, PT, UP0, 0x80, 0x0 ;  /* 0x000000000000781c */ /* 0x000fc60003f0f008 */
[----:B------:R-:W-:-:S03]  /*0d80*/  UISETP.NE.AND.EX UP1, UPT, UR7, URZ, UPT, UP1 ;  /* 0x0000003f0700728c */ /* 0x000fc6000bf25310 */
[----:B------:R-:W-:Y:S02]  /*0d90*/  @UP0 ULDC.64 UR6, c[0x0][0xa28] ;  /* 0x00028a0000060ab9 */ /* 0x000fe40000000a00 */
[----:B------:R-:W-:Y:S01]  /*0da0*/  @UP0 UIMAD.WIDE UR6, UR48, 0x4, UR6 ;  /* 0x00000004300608a5 */ /* 0x000fe2000f8e0206 */
[----:B------:R-:W-:-:S05]  /*0db0*/  PLOP3.LUT P2, PT, PT, PT, UP1, 0x80, 0x0 ;  /* 0x000000000000781c */ /* 0x000fca0003f4f018 */
[----:B------:R-:W-:Y:S01]  /*0dc0*/  @UP1 ULDC.64 UR8, c[0x0][0xa18] ;  /* 0x0002860000081ab9 */ /* 0x000fe20000000a00 */
[----:B012---:R-:W-:Y:S02]  /*0dd0*/  IMAD.U32 R4, RZ, RZ, UR6 ;  /* 0x00000006ff047e24 */ /* 0x007fe4000f8e00ff */
[----:B------:R-:W-:Y:S01]  /*0de0*/  IMAD.U32 R5, RZ, RZ, UR7 ;  /* 0x00000007ff057e24 */ /* 0x000fe2000f8e00ff */
[----:B------:R-:W-:-:S04]  /*0df0*/  @UP1 UIMAD.WIDE UR6, UR48, 0x4, UR8 ;  /* 0x00000004300618a5 */ /* 0x000fc8000f8e0208 */
[----:B-----5:R0:W5:Y:S02]  /*0e00*/  @P0 LDG.E R0, desc[UR50][R4.64] ;  /* 0x0000003204000981 */ /* 0x020164000c1e1900 */
[----:B------:R-:W-:Y:S02]  /*0e10*/  IMAD.U32 R6, RZ, RZ, UR6 ;  /* 0x00000006ff067e24 */ /* 0x000fe4000f8e00ff */
[----:B------:R-:W-:Y:S01]  /*0e20*/  IMAD.U32 R7, RZ, RZ, UR7 ;  /* 0x00000007ff077e24 */ /* 0x000fe2000f8e00ff */
[----:B------:R-:W-:-:S04]  /*0e30*/  ULDC.64 UR6, c[0x0][0x418] ;  /* 0x0001060000067ab9 */ /* 0x000fc80000000a00 */
[----:B------:R0:W5:Y:S01]  /*0e40*/  @P2 LDG.E R18, desc[UR50][R6.64] ;  /* 0x0000003206122981 */ /* 0x000162000c1e1900 */
[----:B------:R-:W-:-:S04]  /*0e50*/  UISETP.NE.U32.AND UP0, UPT, UR6, URZ, UPT ;  /* 0x0000003f0600728c */ /* 0x000fc8000bf05070 */
[----:B------:R-:W-:-:S03]  /*0e60*/  UISETP.NE.AND.EX UP0, UPT, UR7, URZ, UPT, UP0 ;  /* 0x0000003f0700728c */ /* 0x000fc6000bf05300 */
[----:B------:R-:W-:Y:S01]  /*0e70*/  ULDC.64 UR6, c[0x0][0xa20] ;  /* 0x0002880000067ab9 */ /* 0x000fe20000000a00 */
[----:B------:R-:W-:Y:S01]  /*0e80*/  USEL UR4, UR4, 0x1, UP0 ;  /* 0x0000000104047887 */ /* 0x000fe20008000000 */
[----:B------:R-:W-:Y:S01]  /*0e90*/  ISETP.NE.U32.AND P1, PT, RZ, UR6, PT ;  /* 0x00000006ff007c0c */ /* 0x000fe2000bf25070 */
[----:B------:R-:W-:Y:S02]  /*0ea0*/  ULDC UR6, c[0x0][0x2f0] ;  /* 0x0000bc0000067ab9 */ /* 0x000fe40000000800 */
[----:B------:R-:W-:Y:S01]  /*0eb0*/  UIMAD UR4, UR4, UR6, URZ ;  /* 0x00000006040472a4 */ /* 0x000fe2000f8e023f */
[----:B------:R-:W-:Y:S01]  /*0ec0*/  ISETP.NE.AND.EX P1, PT, RZ, UR7, PT, P1 ;  /* 0x00000007ff007c0c */ /* 0x000fe2000bf25310 */
[----:B0-----:R-:W-:-:S12]  /*0ed0*/  @P2 BRA `(.L_x_1088) ;  /* 0x0000000000302947 */ /* 0x001fd80003800000 */
[----:B------:R-:W-:Y:S01]  /*0ee0*/  ULDC.64 UR6, c[0x0][0xa00] ;  /* 0x0002800000067ab9 */ /* 0x000fe20000000a00 */
[----:B-----5:R-:W0:Y:S01]  /*0ef0*/  LDC R18, c[0x0][0x288] ;  /* 0x0000a200ff127b82 */ /* 0x020e220000000800 */
[----:B------:R-:W-:-:S04]  /*0f00*/  ISETP.NE.U32.AND P0, PT, RZ, UR6, PT ;  /* 0x00000006ff007c0c */ /* 0x000fc8000bf05070 */
[----:B------:R-:W-:-:S13]  /*0f10*/  ISETP.NE.AND.EX P0, PT, RZ, UR7, PT, P0 ;  /* 0x00000007ff007c0c */ /* 0x000fda000bf05300 */
[----:B------:R-:W-:Y:S05]  /*0f20*/  @!P0 BRA `(.L_x_1088) ;  /* 0x00000000001c8947 */ /* 0x000fea0003800000 */
[----:B------:R-:W-:Y:S02]  /*0f30*/  ULDC.64 UR6, c[0x0][0xa00] ;  /* 0x0002800000067ab9 */ /* 0x000fe40000000a00 */
[----:B------:R-:W-:-:S06]  /*0f40*/  UIMAD.WIDE UR6, UR48, 0x4, UR6 ;  /* 0x00000004300678a5 */ /* 0x000fcc000f8e0206 */
[----:B------:R-:W-:Y:S02]  /*0f50*/  IMAD.U32 R4, RZ, RZ, UR6 ;  /* 0x00000006ff047e24 */ /* 0x000fe4000f8e00ff */
[----:B------:R-:W-:-:S05]  /*0f60*/  IMAD.U32 R5, RZ, RZ, UR7 ;  /* 0x00000007ff057e24 */ /* 0x000fca000f8e00ff */
[----:B0-----:R-:W2:Y:S04]  /*0f70*/  LDG.E R18, desc[UR50][R4.64] ;  /* 0x0000003204127981 */ /* 0x001ea8000c1e1900 */
[----:B------:R-:W2:Y:S02]  /*0f80*/  LDG.E R3, desc[UR50][R4.64+0x4] ;  /* 0x0000043204037981 */ /* 0x000ea4000c1e1900 */
[----:B--2---:R-:W-:-:S07]  /*0f90*/  IMAD.IADD R18, R3, 0x1, -R18 ;  /* 0x0000000103127824 */ /* 0x004fce00078e0a12 */
.L_x_1088:
[----:B------:R-:W-:Y:S01]  /*0fa0*/  IMAD.U32 R17, RZ, RZ, UR4 ;  /* 0x00000004ff117e24 */ /* 0x000fe2000f8e00ff */
[----:B------:R-:W-:Y:S01]  /*0fb0*/  UMOV UR39, UR49 ;  /* 0x0000003100277c82 */ /* 0x000fe20008000000 */
[----:B------:R-:W-:Y:S01]  /*0fc0*/  UMOV UR40, UR48 ;  /* 0x0000003000287c82 */ /* 0x000fe20008000000 */
[----:B------:R-:W-:Y:S05]  /*0fd0*/  @!P1 BRA `(.L_x_1089) ;  /* 0x0000000000189947 */ /* 0x000fea0003800000 */
[----:B------:R-:W-:Y:S02]  /*0fe0*/  ULDC.64 UR6, c[0x0][0xa20] ;  /* 0x0002880000067ab9 */ /* 0x000fe40000000a00 */
[----:B------:R-:W-:-:S06]  /*0ff0*/  UIMAD.WIDE UR6, UR48, 0x4, UR6 ;  /* 0x00000004300678a5 */ /* 0x000fcc000f8e0206 */
[----:B------:R-:W-:Y:S02]  /*1000*/  IMAD.U32 R4, RZ, RZ, UR6 ;  /* 0x00000006ff047e24 */ /* 0x000fe4000f8e00ff */
[----:B------:R-:W-:-:S05]  /*1010*/  IMAD.U32 R5, RZ, RZ, UR7 ;  /* 0x00000007ff057e24 */ /* 0x000fca000f8e00ff */
[----:B------:R1:W5:Y:S01]  /*1020*/  LDG.E R17, desc[UR50][R4.64] ;  /* 0x0000003204117981 */ /* 0x000362000c1e1900 */
[----:B------:R-:W-:Y:S05]  /*1030*/  BRA `(.L_x_1090) ;  /* 0x00000000002c7947 */ /* 0x000fea0003800000 */
.L_x_1089:
[----:B------:R-:W-:Y:S02]  /*1040*/  ULDC.64 UR6, c[0x0][0xa08] ;  /* 0x0002820000067ab9 */ /* 0x000fe40000000a00 */
[----:B------:R-:W-:-:S04]  /*1050*/  ISETP.NE.U32.AND P0, PT, RZ, UR6, PT ;  /* 0x00000006ff007c0c */ /* 0x000fc8000bf05070 */
[----:B------:R-:W-:-:S13]  /*1060*/  ISETP.NE.AND.EX P0, PT, RZ, UR7, PT, P0 ;  /* 0x00000007ff007c0c */ /* 0x000fda000bf05300 */
[----:B------:R-:W-:Y:S05]  /*1070*/  @!P0 BRA `(.L_x_1090) ;  /* 0x00000000001c8947 */ /* 0x000fea0003800000 */
[----:B------:R-:W-:Y:S02]  /*1080*/  ULDC.64 UR6, c[0x0][0xa08] ;  /* 0x0002820000067ab9 */ /* 0x000fe40000000a00 */
[----:B------:R-:W-:-:S06]  /*1090*/  UIMAD.WIDE UR6, UR48, 0x4, UR6 ;  /* 0x00000004300678a5 */ /* 0x000fcc000f8e0206 */
[----:B------:R-:W-:Y:S02]  /*10a0*/  IMAD.U32 R4, RZ, RZ, UR6 ;  /* 0x00000006ff047e24 */ /* 0x000fe4000f8e00ff */
[----:B------:R-:W-:-:S05]  /*10b0*/  IMAD.U32 R5, RZ, RZ, UR7 ;  /* 0x00000007ff057e24 */ /* 0x000fca000f8e00ff */
[----:B------:R-:W2:Y:S04]  /*10c0*/  LDG.E R17, desc[UR50][R4.64] ;  /* 0x0000003204117981 */ /* 0x000ea8000c1e1900 */
[----:B------:R-:W2:Y:S02]  /*10d0*/  LDG.E R6, desc[UR50][R4.64+0x4] ;  /* 0x0000043204067981 */ /* 0x000ea4000c1e1900 */
[----:B--2---:R-:W-:-:S07]  /*10e0*/  IMAD.IADD R17, R6, 0x1, -R17 ;  /* 0x0000000106117824 */ /* 0x004fce00078e0a11 */
.L_x_1090:
[----:B------:R-:W-:Y:S01]  /*10f0*/  ULDC.64 UR8, c[0x0][0x990] ;  /* 0x0002640000087ab9 */ /* 0x000fe20000000a00 */
[----:B------:R-:W-:Y:S01]  /*1100*/  ULDC.64 UR6, c[0x0][0x998] ;  /* 0x0002660000067ab9 */ /* 0x000fe20000000a00 */
[----:B------:R-:W-:Y:S01]  /*1110*/  UISETP.NE.U32.AND UP0, UPT, UR8, URZ, UPT ;  /* 0x0000003f0800728c */ /* 0x000fe2000bf05070 */
[----:B------:R-:W-:Y:S01]  /*1120*/  IMAD.MOV.U32 R8, RZ, RZ, 0x3f800000 ;  /* 0x3f800000ff087424 */ /* 0x000fe200078e00ff */
[----:B------:R-:W-:Y:S01]  /*1130*/  UISETP.NE.U32.AND UP1, UPT, UR6, URZ, UPT ;  /* 0x0000003f0600728c */ /* 0x000fe2000bf25070 */
[----:B------:R-:W-:Y:S01]  /*1140*/  IMAD.MOV.U32 R3, RZ, RZ, 0x3f800000 ;  /* 0x3f800000ff037424 */ /* 0x000fe200078e00ff */
[----:B------:R-:W-:Y:S01]  /*1150*/  UISETP.NE.AND.EX UP0, UPT, UR9, URZ, UPT, UP0 ;  /* 0x0000003f0900728c */ /* 0x000fe2000bf05300 */
[----:B------:R-:W2:Y:S01]  /*1160*/  LDC R9, c[0x0][0x448] ;  /* 0x00011200ff097b82 */ /* 0x000ea20000000800 */
[----:B------:R-:W-:-:S04]  /*1170*/  UISETP.NE.AND.EX UP1, UPT, UR7, URZ, UPT, UP1 ;  /* 0x0000003f0700728c */ /* 0x000fc8000bf25310 */
[----:B------:R-:W-:Y:S02]  /*1180*/  PLOP3.LUT P0, PT, PT, PT, UP0, 0x80, 0x0 ;  /* 0x000000000000781c */ /* 0x000fe40003f0f008 */
[----:B------:R-:W-:Y:S01]  /*1190*/  PLOP3.LUT P1, PT, PT, PT, UP1, 0x80, 0x0 ;  /* 0x000000000000781c */ /* 0x000fe20003f2f018 */
[----:B------:R-:W3:Y:S02]  /*11a0*/  LDC.64 R12, c[0x0][0x9e0] ;  /* 0x00027800ff0c7b82 */ /* 0x000ee40000000a00 */
[----:B------:R-:W-:Y:S02]  /*11b0*/  @UP0 USHF.R.S32.HI UR4, URZ, 0x1f, UR48 ;  /* 0x0000001f3f040899 */ /* 0x000fe40008011430 */
[----:B------:R-:W-:Y:S01]  /*11c0*/  @UP1 USHF.R.S32.HI UR15, URZ, 0x1f, UR48 ;  /* 0x0000001f3f0f1899 */ /* 0x000fe20008011430 */
[----:B------:R-:W-:Y:S01]  /*11d0*/  @UP0 ULDC.64 UR12, c[0x0][0x9a8] ;  /* 0x00026a00000c0ab9 */ /* 0x000fe20000000a00 */
[----:B------:R-:W-:Y:S01]  /*11e0*/  @UP1 ULDC.64 UR16, c[0x0][0x9b8] ;  /* 0x00026e0000101ab9 */ /* 0x000fe20000000a00 */
[----:B------:R-:W-:-:S02]  /*11f0*/  @UP0 UIMAD UR4, UR4, UR12, URZ ;  /* 0x0000000c040402a4 */ /* 0x000fc4000f8e023f */
[----:B------:R-:W-:Y:S02]  /*1200*/  @UP1 UIMAD UR15, UR15, UR16, URZ ;  /* 0x000000100f0f12a4 */ /* 0x000fe4000f8e023f */
[----:B------:R-:W-:Y:S02]  /*1210*/  @UP0 UIMAD UR14, UR48, UR13, UR4 ;  /* 0x0000000d300e02a4 */ /* 0x000fe4000f8e0204 */
[----:B------:R-:W-:Y:S02]  /*1220*/  @UP0 UIMAD.WIDE.U32 UR10, UR48, UR12, URZ ;  /* 0x0000000c300a02a5 */ /* 0x000fe4000f8e003f */
[----:B------:R-:W-:Y:S02]  /*1230*/  @UP0 USHF.R.S32.HI UR4, URZ, 0x1f, UR49 ;  /* 0x0000001f3f040899 */ /* 0x000fe40008011431 */
[----:B------:R-:W-:Y:S02]  /*1240*/  @UP1 UIMAD.WIDE.U32 UR12, UR48, UR16, URZ ;  /* 0x00000010300c12a5 */ /* 0x000fe4000f8e003f */
[----:B------:R-:W-:-:S02]  /*1250*/  @UP1 UIMAD UR15, UR48, UR17, UR15 ;  /* 0x00000011300f12a4 */ /* 0x000fc4000f8e020f */
[----:B------:R-:W-:Y:S01]  /*1260*/  @UP1 USHF.R.S32.HI UR20, URZ, 0x1f, UR49 ;  /* 0x0000001f3f141899 */ /* 0x000fe20008011431 */
[----:B------:R-:W-:Y:S01]  /*1270*/  @UP0 ULDC.64 UR16, c[0x0][0x9b0] ;  /* 0x00026c0000100ab9 */ /* 0x000fe20000000a00 */
[----:B------:R-:W-:Y:S01]  /*1280*/  @UP1 ULDC.64 UR18, c[0x0][0x9c0] ;  /* 0x0002700000121ab9 */ /* 0x000fe20000000a00 */
[----:B------:R-:W-:Y:S02]  /*1290*/  @UP0 UIMAD UR4, UR4, UR16, URZ ;  /* 0x00000010040402a4 */ /* 0x000fe4000f8e023f */
[----:B------:R-:W-:Y:S02]  /*12a0*/  @UP0 UIADD3 UR11, UR11, UR14, URZ ;  /* 0x0000000e0b0b0290 */ /* 0x000fe4000fffe03f */
[----:B------:R-:W-:Y:S02]  /*12b0*/  @UP1 UIMAD UR14, UR20, UR18, URZ ;  /* 0x00000012140e12a4 */ /* 0x000fe4000f8e023f */
[----:B------:R-:W-:Y:S02]  /*12c0*/  @UP1 UIADD3 UR13, UR13, UR15, URZ ;  /* 0x0000000f0d0d1290 */ /* 0x000fe4000fffe03f */
[----:B------:R-:W-:-:S02]  /*12d0*/  @UP0 UIMAD UR4, UR49, UR17, UR4 ;  /* 0x00000011310402a4 */ /* 0x000fc4000f8e0204 */
[----:B------:R-:W-:Y:S02]  /*12e0*/  @UP0 UIMAD.WIDE.U32 UR10, UR49, UR16, UR10 ;  /* 0x00000010310a02a5 */ /* 0x000fe4000f8e000a */
[----:B------:R-:W-:Y:S02]  /*12f0*/  @UP1 UIMAD UR14, UR49, UR19, UR14 ;  /* 0x00000013310e12a4 */ /* 0x000fe4000f8e020e */
[----:B------:R-:W-:Y:S02]  /*1300*/  @UP1 UIMAD.WIDE.U32 UR12, UR49, UR18, UR12 ;  /* 0x00000012310c12a5 */ /* 0x000fe4000f8e000c */
[----:B------:R-:W-:Y:S02]  /*1310*/  @UP0 UIADD3 UR11, UR11, UR4, URZ ;  /* 0x000000040b0b0290 */ /* 0x000fe4000fffe03f */
[----:B------:R-:W-:Y:S02]  /*1320*/  @UP0 ULEA UR8, UP2, UR10, UR8, 0x2 ;  /* 0x000000080a080291 */ /* 0x000fe4000f84103f */
[----:B------:R-:W-:-:S02]  /*1330*/  @UP1 UIADD3 UR4, UR13, UR14, URZ ;  /* 0x0000000e0d041290 */ /* 0x000fc4000fffe03f */
[----:B------:R-:W-:Y:S02]  /*1340*/  @UP1 ULEA UR6, UP3, UR12, UR6, 0x2 ;  /* 0x000000060c061291 */ /* 0x000fe4000f86103f */
[----:B------:R-:W-:Y:S01]  /*1350*/  @UP0 ULEA.HI.X UR9, UR10, UR9, UR11, 0x2, UP2 ;  /* 0x000000090a090291 */ /* 0x000fe200090f140b */
[----:B-1----:R-:W-:Y:S01]  /*1360*/  IMAD.U32 R4, RZ, RZ, UR8 ;  /* 0x00000008ff047e24 */ /* 0x002fe2000f8e00ff */
[----:B------:R-:W-:Y:S02]  /*1370*/  @UP1 ULEA.HI.X UR7, UR12, UR7, UR4, 0x2, UP3 ;  /* 0x000000070c071291 */ /* 0x000fe400098f1404 */
[----:B------:R-:W-:Y:S02]  /*1380*/  IMAD.U32 R6, RZ, RZ, UR6 ;  /* 0x00000006ff067e24 */ /* 0x000fe4000f8e00ff */
[----:B------:R-:W-:Y:S02]  /*1390*/  IMAD.U32 R5, RZ, RZ, UR9 ;  /* 0x00000009ff057e24 */ /* 0x000fe4000f8e00ff */
[----:B------:R-:W-:-:S03]  /*13a0*/  IMAD.U32 R7, RZ, RZ, UR7 ;  /* 0x00000007ff077e24 */ /* 0x000fc6000f8e00ff */
[----:B------:R1:W4:Y:S04]  /*13b0*/  @P0 LDG.E R8, desc[UR50][R4.64] ;  /* 0x0000003204080981 */ /* 0x000328000c1e1900 */
[----:B------:R-:W4:Y:S01]  /*13c0*/  @P1 LDG.E R3, desc[UR50][R6.64] ;  /* 0x0000003206031981 */ /* 0x000f22000c1e1900 */
[----:B--2---:R-:W-:Y:S01]  /*13d0*/  ISETP.NE.AND P3, PT, R9, 0x1, PT ;  /* 0x000000010900780c */ /* 0x004fe20003f65270 */
[----:B------:R-:W-:Y:S01]  /*13e0*/  UIMAD UR41, UR5, 0xc0, URZ ;  /* 0x000000c0052978a4 */ /* 0x000fe2000f8e023f */
[----:B---3--:R-:W-:Y:S01]  /*13f0*/  ISETP.GE.AND P2, PT, R13, 0x1, PT ;  /* 0x000000010d00780c */ /* 0x008fe20003f46270 */
[----:B-----5:R-:W-:Y:S01]  /*1400*/  IMAD.IADD R17, R17, 0x1, -R0 ;  /* 0x0000000111117824 */ /* 0x020fe200078e0a00 */
[----:B------:R-:W-:Y:S01]  /*1410*/  ULDC UR5, c[0x0][0x988] ;  /* 0x0002620000057ab9 */ /* 0x000fe20000000800 */
[----:B------:R-:W-:Y:S01]  /*1420*/  UIADD3 UR4, UR41, 0xbf, URZ ;  /* 0x000000bf29047890 */ /* 0x000fe2000fffe03f */
[----:B------:R-:W-:-:S02]  /*1430*/  LOP3.LUT R2, R2, 0xffffffef, RZ, 0xc0, !PT ;  /* 0xffffffef02027812 */ /* 0x000fc400078ec0ff */
[----:B0-----:R-:W-:-:S05]  /*1440*/  IADD3 R0, R17, 0x1, -R18 ;  /* 0x0000000111007810 */ /* 0x001fca0007ffe812 */
[----:B------:R-:W1:Y:S01]  /*1450*/  @P3 LDC R9, c[0x0][0x44c] ;  /* 0x00011300ff093b82 */ /* 0x000e620000000800 */
[----:B------:R-:W-:-:S04]  /*1460*/  @P3 LOP3.LUT R2, R2, 0x10, RZ, 0xfc, !PT ;  /* 0x0000001002023812 */ /* 0x000fc800078efcff */
[----:B------:R-:W-:-:S03]  /*1470*/  LOP3.LUT R2, R2, 0xfffffff7, RZ, 0xc0, !PT ;  /* 0xfffffff702027812 */ /* 0x000fc600078ec0ff */
[----:B------:R-:W0:Y:S01]  /*1480*/  @P3 LDC R11, c[0x0][0x450] ;  /* 0x00011400ff0b3b82 */ /* 0x000e220000000800 */
[----:B------:R-:W-:Y:S01]  /*1490*/  @P2 LOP3.LUT R2, R2, 0x8, RZ, 0xfc, !PT ;  /* 0x0000000802022812 */ /* 0x000fe200078efcff */
[----:B-1----:R-:W-:-:S04]  /*14a0*/  @P3 IMAD.HI.U32 R4, R9, UR4, RZ ;  /* 0x0000000409043c27 */ /* 0x002fc8000f8e00ff */
[----:B----4-:R-:W-:-:S04]  /*14b0*/  FMUL.FTZ R3, R8, R3 ;  /* 0x0000000308037220 */ /* 0x010fc80000410000 */
[----:B------:R-:W-:Y:S01]  /*14c0*/  FMUL.FTZ R5, R3, UR5 ;  /* 0x0000000503057c20 */ /* 0x000fe20008410000 */
[----:B------:R-:W-:Y:S01]  /*14d0*/  IMAD.U32 R3, RZ, RZ, UR4 ;  /* 0x00000004ff037e24 */ /* 0x000fe2000f8e00ff */
[----:B0-----:R-:W-:-:S03]  /*14e0*/  @P3 SHF.R.U32.HI R3, RZ, R11, R4 ;  /* 0x0000000bff033219 */ /* 0x001fc60000011604 */
[----:B------:R-:W-:Y:S02]  /*14f0*/  R2UR UR42, R5 ;  /* 0x00000000052a72ca */ /* 0x000fe400000e0000 */
[----:B------:R-:W-:-:S04]  /*1500*/  IMAD.IADD R7, R0, 0x1, R3 ;  /* 0x0000000100077824 */ /* 0x000fc800078e0203 */
[----:B------:R-:W-:Y:S01]  /*1510*/  IMAD.IADD R0, R7, 0x1, R12 ;  /* 0x0000000107007824 */ /* 0x000fe200078e020c */
[----:B------:R-:W-:Y:S08]  /*1520*/  @!P2 BRA `(.L_x_1091) ;  /* 0x000000000040a947 */ /* 0x000ff00003800000 */
        /* <DEDUP_REMOVED lines=10> */
.L_x_1092:
[----:B------:R-:W-:-:S13]  /*15d0*/  ISETP.NE.AND P0, PT, R13, 0x1, PT ;  /* 0x000000010d00780c */ /* 0x000fda0003f05270 */
[----:B------:R-:W0:Y:S02]  /*15e0*/  @P0 LDC.64 R4, c[0x0][0x9e8] ;  /* 0x00027a00ff040b82 */ /* 0x000e240000000a00 */
[----:B0-----:R-:W-:-:S05]  /*15f0*/  @P0 IMAD.HI.U32 R4, R3, R4, RZ ;  /* 0x0000000403040227 */ /* 0x001fca00078e00ff */
[----:B------:R-:W-:-:S07]  /*1600*/  @P0 SHF.R.U32.HI R3, RZ, R5, R4 ;  /* 0x00000005ff030219 */ /* 0x000fce0000011604 */
.L_x_1093:
[----:B------:R-:W-:-:S05]  /*1610*/  IMAD R3, R3, R13, R13 ;  /* 0x0000000d03037224 */ /* 0x000fca00078e020d */
[----:B------:R-:W-:-:S07]  /*1620*/  VIMNMX R0, R0, R3, PT ;  /* 0x0000000300007248 */ /* 0x000fce0003fe0100 */
.L_x_1091:
[----:B------:R-:W0:Y:S01]  /*1630*/  @P3 LDC R5, c[0x0][0x44c] ;  /* 0x00011300ff053b82 */ /* 0x000e220000000800 */
[----:B------:R-:W-:Y:S01]  /*1640*/  IMAD.U32 R4, RZ, RZ, UR41 ;  /* 0x00000029ff047e24 */ /* 0x000fe2000f8e00ff */
[----:B------:R-:W-:Y:S01]  /*1650*/  ULDC UR4, c[0x0][0x9dc] ;  /* 0x0002770000047ab9 */ /* 0x000fe20000000800 */
[----:B------:R-:W-:Y:S02]  /*1660*/  VIADD R3, R0, 0x9f ;  /* 0x0000009f00037836 */ /* 0x000fe40000000000 */
[C---:B------:R-:W-:Y:S02]  /*1670*/  IMAD.IADD R105, R17.reuse, 0x1, -R18 ;  /* 0x0000000111697824 */ /* 0x040fe400078e0a12 */
[----:B------:R-:W-:Y:S01]  /*1680*/  VIADD R0, R17, 0x9f ;  /* 0x0000009f11007836 */ /* 0x000fe20000000000 */
        /* <DEDUP_REMOVED lines=23> */
.L_x_1095:
[----:B------:R-:W-:-:S13]  /*1800*/  ISETP.NE.AND P0, PT, R13, 0x1, PT ;  /* 0x000000010d00780c */ /* 0x000fda0003f05270 */
[----:B------:R-:W0:Y:S02]  /*1810*/  @P0 LDC.64 R4, c[0x0][0x9e8] ;  /* 0x00027a00ff040b82 */ /* 0x000e240000000a00 */
[----:B0-----:R-:W-:-:S05]  /*1820*/  @P0 IMAD.HI.U32 R0, R6, R4, RZ ;  /* 0x0000000406000227 */ /* 0x001fca00078e00ff */
[----:B------:R-:W-:-:S07]  /*1830*/  @P0 SHF.R.U32.HI R6, RZ, R5, R0 ;  /* 0x00000005ff060219 */ /* 0x000fce0000011600 */
.L_x_1096:
[----:B------:R-:W-:-:S05]  /*1840*/  IMAD R6, R6, R13, RZ ;  /* 0x0000000d06067224 */ /* 0x000fca00078e02ff */
[----:B------:R-:W-:-:S13]  /*1850*/  R2UR UR5, R6 ;  /* 0x00000000060572ca */ /* 0x000fda00000e0000 */
[----:B------:R-:W-:-:S04]  /*1860*/  UISETP.LT.AND UP0, UPT, UR4, UR5, UPT ;  /* 0x000000050400728c */ /* 0x000fc8000bf01270 */
[----:B------:R-:W-:-:S12]  /*1870*/  USEL UR4, UR4, UR5, !UP0 ;  /* 0x0000000504047287 */ /* 0x000fd8000c000000 */
.L_x_1094:
[----:B------:R-:W-:Y:S01]  /*1880*/  UIMAD.WIDE UR4, UR4, 0x66666667, URZ ;  /* 0x66666667040478a5 */ /* 0x000fe2000f8e023f */
[----:B------:R-:W-:Y:S01]  /*1890*/  PLOP3.LUT P0, PT, PT, PT, PT, 0x80, 0x0 ;  /* 0x000000000000781c */ /* 0x000fe20003f0f070 */
[----:B------:R-:W-:Y:S01]  /*18a0*/  IMAD.MOV.U32 R4, RZ, RZ, RZ ;  /* 0x000000ffff047224 */ /* 0x000fe200078e00ff */
        /* <DEDUP_REMOVED lines=9> */
[----:B------:R-:W-:Y:S01]  /*1940*/  UISETP.LT.AND UP0, UPT, URZ, UR4, UPT ;  /* 0x000000043f00728c */ /* 0x000fe2000bf01270 */
[----:B------:R-:W-:Y:S02]  /*1950*/  CS2R R14, SRZ ;  /* 0x00000000000e7805 */ /* 0x000fe4000001ff00 */
[----:B------:R-:W-:Y:S02]  /*1960*/  CS2R R20, SRZ ;  /* 0x0000000000147805 */ /* 0x000fe4000001ff00 */
[----:B------:R-:W-:Y:S01]  /*1970*/  CS2R R38, SRZ ;  /* 0x0000000000267805 */ /* 0x000fe2000001ff00 */
[----:B------:R-:W-:Y:S01]  /*1980*/  USEL UR43, URZ, UR4, !UP0 ;  /* 0x000000043f2b7287 */ /* 0x000fe2000c000000 */
[----:B------:R-:W-:-:S02]  /*1990*/  CS2R R36, SRZ ;  /* 0x0000000000247805 */ /* 0x000fc4000001ff00 */
[----:B------:R-:W-:Y:S02]  /*19a0*/  CS2R R24, SRZ ;  /* 0x0000000000187805 */ /* 0x000fe4000001ff00 */
[----:B------:R-:W-:Y:S02]  /*19b0*/  CS2R R56, SRZ ;  /* 0x0000000000387805 */ /* 0x000fe4000001ff00 */
[----:B------:R-:W-:Y:S02]  /*19c0*/  CS2R R26, SRZ ;  /* 0x00000000001a7805 */ /* 0x000fe4000001ff00 */
[----:B------:R-:W-:Y:S02]  /*19d0*/  CS2R R58, SRZ ;  /* 0x00000000003a7805 */ /* 0x000fe4000001ff00 */
[----:B------:R-:W-:Y:S02]  /*19e0*/  ISETP.GT.AND P1, PT, R104, UR43, PT ;  /* 0x0000002b68007c0c */ /* 0x000fe4000bf24270 */
[----:B------:R-:W-:Y:S01]  /*19f0*/  CS2R R32, SRZ ;  /* 0x0000000000207805 */ /* 0x000fe2000001ff00 */
[----:B------:R-:W-:-:S10]  /*1a00*/  IMAD.MOV.U32 R61, RZ, RZ, RZ ;  /* 0x000000ffff3d7224 */ /* 0x000fd400078e00ff */
        /* <DEDUP_REMOVED lines=8> */
[----:B------:R-:W-:-:S06]  /*1a90*/  SHF.R.S32.HI R0, RZ, 0x7, R0 ;  /* 0x00000007ff007819 */ /* 0x000fcc0000011400 */
        /* <DEDUP_REMOVED lines=28> */
.L_x_1098:
        /* <DEDUP_REMOVED lines=9> */
.L_x_1291:
[----:B------:R-:W-:Y:S05]  /*1cf0*/  @!P0 BRA `(.L_x_1100) ;  /* 0x0000000000048947 */ /* 0x000fea0003800000 */
[----:B------:R-:W-:Y:S01]  /*1d00*/  BPT.TRAP 0x1 ;  /* 0x000000040000795c */ /* 0x000fe20000300000 */
.L_x_1100:
[----:B0-----:R-:W-:Y:S02]  /*1d10*/  IMAD.U32 R3, RZ, RZ, UR37 ;  /* 0x00000025ff037e24 */ /* 0x001fe4000f8e00ff */
[----:B------:R-:W-:-:S03]  /*1d20*/  IMAD.U32 R0, RZ, RZ, UR36 ;  /* 0x00000024ff007e24 */ /* 0x000fc6000f8e00ff */
[----:B------:R-:W-:Y:S02]  /*1d30*/  LEA R3, R3, UR45, 0x3 ;  /* 0x0000002d03037c11 */ /* 0x000fe4000f8e18ff */
[----:B------:R-:W-:-:S04]  /*1d40*/  SHF.L.U32 R0, R0, 0x1f, RZ ;  /* 0x0000001f00007819 */ /* 0x000fc800000006ff */
[----:B------:R0:W1:Y:S01]  /*1d50*/  SYNCS.PHASECHK.TRANS64.TRYWAIT P1, [R3+URZ+0x13230], R0 ;  /* 0x01323000030075a7 */ /* 0x000062000802017f */
[----:B------:R-:W-:Y:S05]  /*1d60*/  @!P0 BRA `(.L_x_1101) ;  /* 0x0000000000048947 */ /* 0x000fea0003800000 */
[----:B------:R-:W-:Y:S01]  /*1d70*/  BPT.TRAP 0x1 ;  /* 0x000000040000795c */ /* 0x000fe20000300000 */
.L_x_1101:
[----:B-1----:R-:W-:Y:S05]  /*1d80*/  @P1 BRA `(.L_x_1102) ;  /* 0x0000000000081947 */ /* 0x002fea0003800000 */
[----:B------:R-:W1:Y:S02]  /*1d90*/  SYNCS.PHASECHK.TRANS64.TRYWAIT P1, [R3+URZ+0x13230], R0 ;  /* 0x01323000030075a7 */ /* 0x000e64000802017f */
[----:B-1----:R-:W-:Y:S05]  /*1da0*/  @!P1 BRA `(.L_x_1103) ;  /* 0x0000016c00fc9947 */ /* 0x002fea0003800000 */
.L_x_1102:
        /* <DEDUP_REMOVED lines=73> */
.L_x_1104:
[----:B------:R-:W2:Y:S01]  /*2240*/  LDC R107, c[0x0][0x448] ;  /* 0x00011200ff6b7b82 */ /* 0x000ea20000000800 */
[----:B------:R-:W-:Y:S01]  /*2250*/  VIADD R6, R22, UR41 ;  /* 0x0000002916067c36 */ /* 0x000fe20008000000 */
[----:B------:R-:W-:Y:S01]  /*2260*/  R2UR UR6, R3 ;  /* 0x00000000030672ca */ /* 0x000fe200000e0000 */
[----:B01----:R-:W-:Y:S01]  /*2270*/  IMAD.MOV.U32 R3, RZ, RZ, -0xa0 ;  /* 0xffffff60ff037424 */ /* 0x003fe200078e00ff */
[----:B------:R-:W-:Y:S01]  /*2280*/  LOP3.LUT P1, RZ, R2, 0x8, RZ, 0xc0, !PT ;  /* 0x0000000802ff7812 */ /* 0x000fe2000782c0ff */
[----:B------:R-:W-:Y:S01]  /*2290*/  ULDC UR21, c[0x0][0x9dc] ;  /* 0x0002770000157ab9 */ /* 0x000fe20000000800 */
[----:B------:R-:W-:Y:S01]  /*22a0*/  ULDC UR7, c[0x0][0x9e0] ;  /* 0x0002780000077ab9 */ /* 0x000fe20000000800 */
[----:B------:R-:W-:-:S04]  /*22b0*/  IMAD R8, R104, R3, 0xa1 ;  /* 0x000000a168087424 */ /* 0x000fc800078e0203 */
[----:B------:R-:W-:-:S04]  /*22c0*/  VIADD R13, R8, 0xffffffff ;  /* 0xffffffff080d7836 */ /* 0x000fc80000000000 */
[----:B------:R-:W-:-:S04]  /*22d0*/  UIADD3 UR6, UR6, 0x13240, URZ ;  /* 0x0001324006067890 */ /* 0x000fc8000fffe03f */
[----:B------:R-:W-:Y:S01]  /*22e0*/  UPRMT UR6, UR44, 0x654, UR6 ;  /* 0x000006542c067896 */ /* 0x000fe20008000006 */
[----:B--2---:R-:W-:-:S08]  /*22f0*/  ISETP.NE.AND P2, PT, R107, 0x1, PT ;  /* 0x000000016b00780c */ /* 0x004fd00003f45270 */
[----:B------:R-:W-:Y:S01]  /*2300*/  SYNCS.ARRIVE.TRANS64.RED.A1T0 RZ, [UR6], RZ ;  /* 0x000000ffffff79a7 */ /* 0x000fe20008100406 */
[----:B------:R-:W-:-:S04]  /*2310*/  ULOP3.LUT UR6, URZ, UR21, URZ, 0x33, !UPT ;  /* 0x000000153f067292 */ /* 0x000fc8000f8e333f */
[----:B------:R-:W0:Y:S08]  /*2320*/  @P2 LDC R5, c[0x0][0x44c] ;  /* 0x00011300ff052b82 */ /* 0x000e300000000800 */
[----:B------:R-:W1:Y:S01]  /*2330*/  @P2 LDC R7, c[0x0][0x450] ;  /* 0x00011400ff072b82 */ /* 0x000e620000000800 */
[----:B0-----:R-:W-:-:S04]  /*2340*/  @P2 IMAD.HI.U32 R0, R6, R5, RZ ;  /* 0x0000000506002227 */ /* 0x001fc800078e00ff */
[----:B------:R-:W-:Y:S01]  /*2350*/  IMAD R5, R19, -0x2, R8 ;  /* 0xfffffffe13057824 */ /* 0x000fe200078e0208 */
[----:B-1----:R-:W-:Y:S01]  /*2360*/  @P2 SHF.R.U32.HI R6, RZ, R7, R0 ;  /* 0x00000007ff062219 */ /* 0x002fe20000011600 */
[----:B------:R-:W-:-:S03]  /*2370*/  IMAD R0, R104, -0xa0, R17 ;  /* 0xffffff6068007824 */ /* 0x000fc600078e0211 */
[----:B------:R-:W-:Y:S01]  /*2380*/  IADD3 R7, -R18, R5, R17 ;  /* 0x0000000512077210 */ /* 0x000fe20007ffe111 */
[----:B------:R-:W-:Y:S01]  /*2390*/  VIADD R5, R5, 0xffffffff ;  /* 0xffffffff05057836 */ /* 0x000fe20000000000 */
[----:B------:R-:W0:Y:S01]  /*23a0*/  SHFL.IDX PT, R10, R6, RZ, 0x1c1f ;  /* 0x001c1fff060a7589 */ /* 0x000e2200000e0000 */
[----:B------:R-:W-:-:S04]  /*23b0*/  VIADD R0, R0, 0xa0 ;  /* 0x000000a000007836 */ /* 0x000fc80000000000 */
[----:B------:R-:W-:Y:S02]  /*23c0*/  IMAD R3, R19, -0x2, R0 ;  /* 0xfffffffe13037824 */ /* 0x000fe400078e0200 */
[C---:B------:R-:W-:Y:S02]  /*23d0*/  VIADD R0, R7.reuse, UR7 ;  /* 0x0000000707007c36 */ /* 0x040fe40008000000 */
[----:B------:R-:W-:-:S03]  /*23e0*/  VIADD R7, R7, UR6 ;  /* 0x0000000607077c36 */ /* 0x000fc60008000000 */
[----:B0-----:R-:W-:Y:S01]  /*23f0*/  VIADDMNMX R8, R10, R0, R3, PT ;  /* 0x000000000a087246 */ /* 0x001fe20003800103 */
[----:B------:R-:W-:Y:S01]  /*2400*/  IMAD.IADD R9, R7, 0x1, R10 ;  /* 0x0000000107097824 */ /* 0x000fe200078e020a */
[----:B------:R-:W-:Y:S06]  /*2410*/  @!P1 BRA `(.L_x_1105) ;  /* 0x00000000005c9947 */ /* 0x000fec0003800000 */
[----:B------:R-:W-:Y:S01]  /*2420*/  IADD3 R10, -R18, R17, R10 ;  /* 0x00000011120a7210 */ /* 0x000fe20007ffe10a */
        /* <DEDUP_REMOVED lines=12> */
.L_x_1107:
[----:B------:R-:W-:Y:S02]  /*24f0*/  ULDC UR6, c[0x0][0x9e4] ;  /* 0x0002790000067ab9 */ /* 0x000fe40000000800 */
[----:B------:R-:W-:-:S05]  /*2500*/  IMAD.U32 R15, RZ, RZ, UR6 ;  /* 0x00000006ff0f7e24 */ /* 0x000fca000f8e00ff */
[----:B------:R-:W-:-:S13]  /*2510*/  ISETP.NE.AND P1, PT, R15, 0x1, PT ;  /* 0x000000010f00780c */ /* 0x000fda0003f25270 */
[----:B------:R-:W0:Y:S02]  /*2520*/  @P1 LDC.64 R20, c[0x0][0x9e8] ;  /* 0x00027a00ff141b82 */ /* 0x000e240000000a00 */
[----:B0-----:R-:W-:-:S05]  /*2530*/  @P1 IMAD.HI.U32 R12, R10, R20, RZ ;  /* 0x000000140a0c1227 */ /* 0x001fca00078e00ff */
[----:B------:R-:W-:-:S07]  /*2540*/  @P1 SHF.R.U32.HI R10, RZ, R21, R12 ;  /* 0x00000015ff0a1219 */ /* 0x000fce000001160c */
.L_x_1108:
[----:B------:R-:W-:Y:S05]  /*2550*/  BSYNC B0 ;  /* 0x0000000000007941 */ /* 0x000fea0003800000 */
.L_x_1106:
[----:B------:R-:W-:-:S05]  /*2560*/  IMAD R10, R10, R15, R5 ;  /* 0x0000000f0a0a7224 */ /* 0x000fca00078e0205 */
[----:B------:R-:W-:Y:S02]  /*2570*/  VIADDMNMX R8, R10, R15, R8, PT ;  /* 0x0000000f0a087246 */ /* 0x000fe40003800108 */
[----:B------:R-:W-:-:S07]  /*2580*/  VIMNMX R9, R9, R10, !PT ;  /* 0x0000000a09097248 */ /* 0x000fce0007fe0100 */
.L_x_1105:
        /* <DEDUP_REMOVED lines=13> */
[----:B------:R-:W-:Y:S02]  /*2660*/  FSEL R89, R89, -INF , !P2 ;  /* 0xff80000059597808 */ /* 0x000fe40005000000 */
        /* <DEDUP_REMOVED lines=24> */
[----:B0-----:R-:W-:Y:S01]  /*27f0*/  VIADDMNMX R3, R6, R0, R3, PT ;  /* 0x0000000006037246 */ /* 0x001fe20003800103 */
[----:B------:R-:W-:Y:S01]  /*2800*/  IMAD.IADD R0, R7, 0x1, R6 ;  /* 0x0000000107007824 */ /* 0x000fe200078e0206 */
        /* <DEDUP_REMOVED lines=208> */
.L_x_1111:
[----:B------:R-:W-:Y:S02]  /*3510*/  ULDC UR6, c[0x0][0x9e4] ;  /* 0x0002790000067ab9 */ /* 0x000fe40000000800 */
[----:B------:R-:W-:-:S05]  /*3520*/  IMAD.U32 R10, RZ, RZ, UR6 ;  /* 0x00000006ff0a7e24 */ /* 0x000fca000f8e00ff */
[----:B------:R-:W-:-:S13]  /*3530*/  ISETP.NE.AND P6, PT, R10, 0x1, PT ;  /* 0x000000010a00780c */ /* 0x000fda0003fc5270 */
[----:B------:R-:W0:Y:S02]  /*3540*/  @P6 LDC.64 R6, c[0x0][0x9e8] ;  /* 0x00027a00ff066b82 */ /* 0x000e240000000a00 */
[----:B0-----:R-:W-:-:S05]  /*3550*/  @P6 IMAD.HI.U32 R6, R8, R6, RZ ;  /* 0x0000000608066227 */ /* 0x001fca00078e00ff */
[----:B------:R-:W-:-:S07]  /*3560*/  @P6 SHF.R.U32.HI R8, RZ, R7, R6 ;  /* 0x00000007ff086219 */ /* 0x000fce0000011606 */
.L_x_1112:
[----:B------:R-:W-:Y:S05]  /*3570*/  BSYNC B0 ;  /* 0x0000000000007941 */ /* 0x000fea0003800000 */
.L_x_1110:
[----:B------:R-:W-:-:S05]  /*3580*/  IMAD R5, R8, R10, R5 ;  /* 0x0000000a08057224 */ /* 0x000fca00078e0205 */
[----:B------:R-:W-:Y:S02]  /*3590*/  VIADDMNMX R3, R5, R10, R3, PT ;  /* 0x0000000a05037246 */ /* 0x000fe40003800103 */
[----:B------:R-:W-:-:S07]  /*35a0*/  VIMNMX R0, R0, R5, !PT ;  /* 0x0000000500007248 */ /* 0x000fce0007fe0100 */
.L_x_1109:
        /* <DEDUP_REMOVED lines=201> */
[----:B------:R-:W-:Y:S01]  /*4240*/  FMNMX.FTZ R73, R103, R6, !PT ;  /* 0x0000000667497209 */ /* 0x000fe20007810000 */
[----:B------:R-:W-:-:S01]  /*4250*/  FFMA.FTZ R7, R88, UR42, -R106 ;  /* 0x0000002a58077c23 */ /* 0x000fc2000801086a */
[--C-:B------:R-:W-:Y:S01]  /*4260*/  FFMA.FTZ R88, R77, UR42, -R106.reuse ;  /* 0x0000002a4d587c23 */ /* 0x100fe2000801086a */
[----:B------:R-:W-:-:S01]  /*4270*/  FFMA.FTZ R8, R89, UR42, -R106 ;  /* 0x0000002a59087c23 */ /* 0x000fc2000801086a */
[----:B------:R-:W-:Y:S01]  /*4280*/  FMNMX.FTZ R6, R74, R73, !PT ;  /* 0x000000494a067209 */ /* 0x000fe20007810000 */
[----:B------:R-:W-:-:S01]  /*4290*/  FFMA.FTZ R89, R81, UR42, -R106 ;  /* 0x0000002a51597c23 */ /* 0x000fc2000801086a */
[----:B------:R-:W-:Y:S01]  /*42a0*/  ISETP.LT.OR P1, PT, R3, 0x8a, P1 ;  /* 0x0000008a0300780c */ /* 0x000fe20000f21670 */
[----:B------:R-:W-:-:S01]  /*42b0*/  FFMA.FTZ R84, R84, UR42, -R106 ;  /* 0x0000002a54547c23 */ /* 0x000fc2000801086a */
[----:B------:R-:W-:Y:S01]  /*42c0*/  FMNMX.FTZ R73, R75, R6, !PT ;  /* 0x000000064b497209 */ /* 0x000fe20007810000 */
[----:B------:R-:W-:-:S01]  /*42d0*/  FFMA.FTZ R9, R92, UR42, -R106 ;  /* 0x0000002a5c097c23 */ /* 0x000fc2000801086a */
[----:B------:R-:W-:Y:S01]  /*42e0*/  FSEL R31, R31, -INF , !P1 ;  /* 0xff8000001f1f7808 */ /* 0x000fe20004800000 */
[----:B------:R-:W-:Y:S01]  /*42f0*/  MUFU.EX2 R7, R7 ;  /* 0x0000000700077308 */ /* 0x000fe20000000800 */
[----:B------:R-:W-:Y:S01]  /*4300*/  FMNMX.FTZ R6, R78, R73, !PT ;  /* 0x000000494e067209 */ /* 0x000fe20007810000 */
[--C-:B------:R-:W-:Y:S01]  /*4310*/  FFMA.FTZ R10, R93, UR42, -R106.reuse ;  /* 0x0000002a5d0a7c23 */ /* 0x100fe2000801086a */
[----:B------:R-:W-:Y:S01]  /*4320*/  ISETP.GT.AND P1, PT, R0, 0x90, !P2 ;  /* 0x000000900000780c */ /* 0x000fe20005724270 */
[--C-:B------:R-:W-:Y:S01]  /*4330*/  FFMA.FTZ R11, R96, UR42, -R106.reuse ;  /* 0x0000002a600b7c23 */ /* 0x100fe2000801086a */
[----:B------:R-:W-:Y:S01]  /*4340*/  FMNMX.FTZ R77, R79, R6, !PT ;  /* 0x000000064f4d7209 */ /* 0x000fe20007810000 */
[--C-:B------:R-:W-:Y:S01]  /*4350*/  FFMA.FTZ R12, R97, UR42, -R106.reuse ;  /* 0x0000002a610c7c23 */ /* 0x100fe2000801086a */
[----:B------:R-:W-:Y:S01]  /*4360*/  ISETP.LT.OR P1, PT, R3, 0x91, P1 ;  /* 0x000000910300780c */ /* 0x000fe20000f21670 */
[----:B------:R-:W-:Y:S01]  /*4370*/  MUFU.EX2 R8, R8 ;  /* 0x0000000800087308 */ /* 0x000fe20000000800 */
[----:B------:R-:W-:Y:S01]  /*4380*/  FMNMX.FTZ R6, R82, R77, !PT ;  /* 0x0000004d52067209 */ /* 0x000fe20007810000 */
[--C-:B------:R-:W-:Y:S01]  /*4390*/  FFMA.FTZ R80, R80, UR42, -R106.reuse ;  /* 0x0000002a50507c23 */ /* 0x100fe2000801086a */
[----:B------:R-:W-:Y:S01]  /*43a0*/  FSEL R34, R34, -INF , !P1 ;  /* 0xff80000022227808 */ /* 0x000fe20004800000 */
[--C-:B------:R-:W-:Y:S01]  /*43b0*/  FFMA.FTZ R13, R100, UR42, -R106.reuse ;  /* 0x0000002a640d7c23 */ /* 0x100fe2000801086a */
[----:B------:R-:W-:Y:S01]  /*43c0*/  FMNMX.FTZ R77, R83, R6, !PT ;  /* 0x00000006534d7209 */ /* 0x000fe20007810000 */
[--C-:B------:R-:W-:Y:S01]  /*43d0*/  FFMA.FTZ R85, R85, UR42, -R106.reuse ;  /* 0x0000002a55557c23 */ /* 0x100fe2000801086a */
[----:B------:R-:W-:Y:S01]  /*43e0*/  ISETP.GT.AND P2, PT, R0, 0x99, !P6 ;  /* 0x000000990000780c */ /* 0x000fe20007744270 */
[--C-:B------:R-:W-:Y:S01]  /*43f0*/  FFMA.FTZ R0, R40, UR42, -R106.reuse ;  /* 0x0000002a28007c23 */ /* 0x100fe2000801086a */
[----:B------:R-:W-:Y:S01]  /*4400*/  FMNMX.FTZ R6, R86, R77, !PT ;  /* 0x0000004d56067209 */ /* 0x000fe20007810000 */
[--C-:B------:R-:W-:Y:S01]  /*4410*/  FFMA.FTZ R40, R44, UR42, -R106.reuse ;  /* 0x0000002a2c287c23 */ /* 0x100fe2000801086a */
        /* <DEDUP_REMOVED lines=8> */
[----:B------:R-:W-:Y:S01]  /*44a0*/  MUFU.EX2 R9, R9 ;  /* 0x0000000900097308 */ /* 0x000fe20000000800 */
[----:B0-----:R-:W-:-:S01]  /*44b0*/  FFMA.FTZ R84, R41, UR42, -R106 ;  /* 0x0000002a29547c23 */ /* 0x001fc2000801086a */
[--C-:B------:R-:W-:Y:S01]  /*44c0*/  FFMA.FTZ R14, R101, UR42, -R106.reuse ;  /* 0x0000002a650e7c23 */ /* 0x100fe2000801086a */
[----:B------:R-:W-:Y:S01]  /*44d0*/  FMNMX.FTZ R81, R59, R6, !PT ;  /* 0x000000063b517209 */ /* 0x000fe20007810000 */
[--C-:B------:R-:W-:Y:S01]  /*44e0*/  FFMA.FTZ R76, R76, UR42, -R106.reuse ;  /* 0x0000002a4c4c7c23 */ /* 0x100fe2000801086a */
[----:B------:R-:W-:-:S01]  /*44f0*/  FFMA.FTZ R56, R56, UR42, -R106 ;  /* 0x0000002a38387c23 */ /* 0x000fc2000801086a */
[--C-:B------:R-:W-:Y:S01]  /*4500*/  FFMA.FTZ R57, R57, UR42, -R106.reuse ;  /* 0x0000002a39397c23 */ /* 0x100fe2000801086a */
[----:B------:R-:W-:Y:S01]  /*4510*/  FMNMX.FTZ R6, R62, R81, !PT ;  /* 0x000000513e067209 */ /* 0x000fe20007810000 */
[----:B------:R-:W0:Y:S01]  /*4520*/  MUFU.EX2 R10, R10 ;  /* 0x0000000a000a7308 */ /* 0x000e220000000800 */
[----:B------:R-:W-:-:S01]  /*4530*/  FFMA.FTZ R60, R60, UR42, -R106 ;  /* 0x0000002a3c3c7c23 */ /* 0x000fc2000801086a */
[--C-:B------:R-:W-:Y:S01]  /*4540*/  FFMA.FTZ R61, R61, UR42, -R106.reuse ;  /* 0x0000002a3d3d7c23 */ /* 0x100fe2000801086a */
[----:B------:R-:W-:Y:S01]  /*4550*/  FMNMX.FTZ R81, R63, R6, !PT ;  /* 0x000000063f517209 */ /* 0x000fe20007810000 */
[--C-:B------:R-:W-:Y:S01]  /*4560*/  FFMA.FTZ R68, R68, UR42, -R106.reuse ;  /* 0x0000002a44447c23 */ /* 0x100fe2000801086a */
[----:B------:R-:W-:-:S01]  /*4570*/  FFMA.FTZ R69, R69, UR42, -R106 ;  /* 0x0000002a45457c23 */ /* 0x000fc2000801086a */
[--C-:B------:R-:W-:Y:S01]  /*4580*/  FFMA.FTZ R64, R64, UR42, -R106.reuse ;  /* 0x0000002a40407c23 */ /* 0x100fe2000801086a */
[----:B------:R-:W-:Y:S01]  /*4590*/  FMNMX.FTZ R6, R66, R81, !PT ;  /* 0x0000005142067209 */ /* 0x000fe20007810000 */
[----:B------:R-:W-:Y:S01]  /*45a0*/  MUFU.EX2 R11, R11 ;  /* 0x0000000b000b7308 */ /* 0x000fe20000000800 */
[----:B------:R-:W-:-:S01]  /*45b0*/  FFMA.FTZ R65, R65, UR42, -R106 ;  /* 0x0000002a41417c23 */ /* 0x000fc2000801086a */
[----:B------:R-:W-:Y:S01]  /*45c0*/  ISETP.NE.AND P6, PT, R107, 0x1, PT ;  /* 0x000000016b00780c */ /* 0x000fe20003fc5270 */
[----:B------:R-:W-:-:S01]  /*45d0*/  FFMA.FTZ R28, R28, UR42, -R106 ;  /* 0x0000002a1c1c7c23 */ /* 0x000fc2000801086a */
[----:B------:R-:W-:Y:S01]  /*45e0*/  FMNMX.FTZ R81, R67, R6, !PT ;  /* 0x0000000643517209 */ /* 0x000fe20007810000 */
[----:B------:R-:W-:-:S01]  /*45f0*/  FFMA.FTZ R29, R29, UR42, -R106 ;  /* 0x0000002a1d1d7c23 */ /* 0x000fc2000801086a */
[--C-:B------:R-:W-:Y:S01]  /*4600*/  FFMA.FTZ R24, R24, UR42, -R106.reuse ;  /* 0x0000002a18187c23 */ /* 0x100fe2000801086a */
[----:B------:R-:W-:-:S01]  /*4610*/  FFMA.FTZ R25, R25, UR42, -R106 ;  /* 0x0000002a19197c23 */ /* 0x000fc2000801086a */
[----:B------:R-:W-:Y:S01]  /*4620*/  FMNMX.FTZ R6, R70, R81, !PT ;  /* 0x0000005146067209 */ /* 0x000fe20007810000 */
[----:B------:R-:W-:Y:S01]  /*4630*/  MUFU.EX2 R3, R84 ;  /* 0x0000005400037308 */ /* 0x000fe20000000800 */
[----:B0-----:R-:W-:Y:S01]  /*4640*/  F2FP.SATFINITE.E4M3.F32.PACK_AB_MERGE_C R152, R10, R9, RZ ;  /* 0x000000090a98723e */ /* 0x001fe200048070ff */
[--C-:B------:R-:W-:Y:S01]  /*4650*/  FFMA.FTZ R36, R36, UR42, -R106.reuse ;  /* 0x0000002a24247c23 */ /* 0x100fe2000801086a */
[----:B------:R-:W-:Y:S01]  /*4660*/  FMNMX.FTZ R81, R71, R6, !PT ;  /* 0x0000000647517209 */ /* 0x000fe20007810000 */
[----:B------:R-:W-:Y:S01]  /*4670*/  FFMA.FTZ R32, R32, UR42, -R106 ;  /* 0x0000002a20207c23 */ /* 0x000fe2000801086a */
[----:B------:R-:W-:Y:S01]  /*4680*/  F2FP.SATFINITE.E4M3.F32.PACK_AB_MERGE_C R152, R8, R7, R152 ;  /* 0x000000070898723e */ /* 0x000fe20004807098 */
        /* <DEDUP_REMOVED lines=8> */
[----:B------:R-:W0:Y:S03]  /*4710*/  MUFU.EX2 R80, R85 ;  /* 0x0000005500507308 */ /* 0x000e260000000800 */
[----:B------:R-:W-:-:S04]  /*4720*/  FMNMX.FTZ R81, R51, R6, !PT ;  /* 0x0000000633517209 */ /* 0x000fc80007810000 */
[----:B------:R-:W-:Y:S01]  /*4730*/  FMNMX.FTZ R6, R54, R81, !PT ;  /* 0x0000005136067209 */ /* 0x000fe20007810000 */
[----:B------:R-:W-:Y:S03]  /*4740*/  MUFU.EX2 R13, R13 ;  /* 0x0000000d000d7308 */ /* 0x000fe60000000800 */
[----:B------:R-:W-:-:S04]  /*4750*/  FMNMX.FTZ R81, R55, R6, !PT ;  /* 0x0000000637517209 */ /* 0x000fc80007810000 */
[----:B------:R-:W-:Y:S01]  /*4760*/  FMNMX.FTZ R6, R26, R81, !PT ;  /* 0x000000511a067209 */ /* 0x000fe20007810000 */
[----:B------:R-:W-:Y:S01]  /*4770*/  MUFU.EX2 R15, R72 ;  /* 0x00000048000f7308 */ /* 0x000fe20000000800 */
[----:B0-----:R-:W-:Y:S02]  /*4780*/  F2FP.SATFINITE.E4M3.F32.PACK_AB_MERGE_C R150, R80, R77, RZ ;  /* 0x0000004d5096723e */ /* 0x001fe400048070ff */
        /* <DEDUP_REMOVED lines=8> */
[----:B------:R-:W-:-:S01]  /*4810*/  FFMA.FTZ R41, R45, UR42, -R106 ;  /* 0x0000002a2d297c23 */ /* 0x000fc2000801086a */
[--C-:B------:R-:W-:Y:S01]  /*4820*/  FFMA.FTZ R45, R49, UR42, -R106.reuse ;  /* 0x0000002a312d7c23 */ /* 0x100fe2000801086a */
[----:B------:R-:W-:-:S01]  /*4830*/  FFMA.FTZ R49, R53, UR42, -R106 ;  /* 0x0000002a35317c23 */ /* 0x000fc2000801086a */
[----:B------:R-:W-:Y:S01]  /*4840*/  FMNMX.FTZ R6, R39, R6, !PT ;  /* 0x0000000627067209 */ /* 0x000fe20007810000 */
[----:B------:R-:W-:Y:S01]  /*4850*/  IMAD.U32 R53, RZ, RZ, UR42 ;  /* 0x0000002aff357e24 */ /* 0x000fe2000f8e00ff */
[----:B------:R-:W1:Y:S03]  /*4860*/  MUFU.EX2 R21, R76 ;  /* 0x0000004c00157308 */ /* 0x000e660000000800 */
[----:B------:R-:W2:Y:S01]  /*4870*/  SHFL.BFLY PT, R81, R6, 0x2, 0x1f ;  /* 0x0c401f0006517f89 */ /* 0x000ea200000e0000 */
[----:B0-----:R-:W-:-:S04]  /*4880*/  F2FP.SATFINITE.E4M3.F32.PACK_AB_MERGE_C R154, R14, R13, RZ ;  /* 0x0000000d0e9a723e */ /* 0x001fc800048070ff */
[----:B------:R-:W0:Y:S01]  /*4890*/  MUFU.EX2 R76, R89 ;  /* 0x00000059004c7308 */ /* 0x000e220000000800 */
[----:B------:R-:W-:-:S07]  /*48a0*/  F2FP.SATFINITE.E4M3.F32.PACK_AB_MERGE_C R154, R12, R11, R154 ;  /* 0x0000000b0c9a723e */ /* 0x000fce000480709a */
[----:B------:R-:W3:Y:S01]  /*48b0*/  MUFU.EX2 R20, R20 ;  /* 0x0000001400147308 */ /* 0x000ee20000000800 */
[----:B-1----:R-:W-:-:S07]  /*48c0*/  F2FP.SATFINITE.E4M3.F32.PACK_AB_MERGE_C R148, R72, R21, RZ ;  /* 0x000000154894723e */ /* 0x002fce00048070ff */
[----:B------:R-:W-:Y:S01]  /*48d0*/  MUFU.EX2 R56, R56 ;  /* 0x0000003800387308 */ /* 0x000fe20000000800 */
[----:B0-----:R-:W-:Y:S02]  /*48e0*/  F2FP.SATFINITE.E4M3.F32.PACK_AB_MERGE_C R150, R76, R73, R150 ;  /* 0x000000494c96723e */ /* 0x001fe40004807096 */
[----:B--2---:R-:W-:-:S05]  /*48f0*/  FMNMX.FTZ R81, R6, R81, !PT ;  /* 0x0000005106517209 */ /* 0x004fca0007810000 */
[----:B------:R-:W0:Y:S01]  /*4900*/  SHFL.BFLY PT, R6, R81, 0x1, 0x1f ;  /* 0x0c201f0051067f89 */ /* 0x000e2200000e0000 */
[----:B------:R-:W-:Y:S01]  /*4910*/  MUFU.EX2 R57, R57 ;  /* 0x0000003900397308 */ /* 0x000fe20000000800 */
[----:B---3--:R-:W-:-:S07]  /*4920*/  F2FP.SATFINITE.E4M3.F32.PACK_AB_MERGE_C R148, R20, R15, R148 ;  /* 0x0000000f1494723e */ /* 0x008fce0004807094 */
[----:B------:R-:W-:Y:S08]  /*4930*/  MUFU.EX2 R60, R60 ;  /* 0x0000003c003c7308 */ /* 0x000ff00000000800 */
[----:B------:R-:W1:Y:S01]  /*4940*/  MUFU.EX2 R61, R61 ;  /* 0x0000003d003d7308 */ /* 0x000e620000000800 */
[----:B0-----:R-:W-:-:S07]  /*4950*/  FMNMX.FTZ R6, R81, R6, !PT ;  /* 0x0000000651067209 */ /* 0x001fce0007810000 */
[----:B------:R-:W-:Y:S01]  /*4960*/  MUFU.EX2 R68, R68 ;  /* 0x0000004400447308 */ /* 0x000fe20000000800 */
[C---:B------:R-:W-:Y:S01]  /*4970*/  FSETP.NEU.FTZ.AND P1, PT, R6.reuse, -INF , PT ;  /* 0xff8000000600780b */ /* 0x040fe20003f3d000 */
[----:B------:R-:W-:Y:S01]  /*4980*/  FFMA.FTZ R52, R6, R53, -8 ;  /* 0xc100000006347423 */ /* 0x000fe20000010035 */
[----:B------:R-:W-:-:S05]  /*4990*/  FFMA.FTZ R53, R37, UR42, -R106 ;  /* 0x0000002a25357c23 */ /* 0x000fca000801086a */
[----:B------:R-:W0:Y:S01]  /*49a0*/  MUFU.EX2 R69, R69 ;  /* 0x0000004500457308 */ /* 0x000e220000000800 */
[----:B------:R-:W-:Y:S02]  /*49b0*/  FSEL R37, R52, RZ, P1 ;  /* 0x000000ff34257208 */ /* 0x000fe40000800000 */
[----:B-1----:R-:W-:-:S03]  /*49c0*/  F2FP.SATFINITE.E4M3.F32.PACK_AB_MERGE_C R144, R61, R60, RZ ;  /* 0x0000003c3d90723e */ /* 0x002fc600048070ff */
        /* <DEDUP_REMOVED lines=10> */
[----:B------:R-:W-:Y:S01]  /*4a70*/  FADD.FTZ R66, R7, R8 ;  /* 0x0000000807427221 */ /* 0x000fe20000010000 */
[----:B------:R-:W-:Y:S01]  /*4a80*/  MUFU.EX2 R52, R52 ;  /* 0x0000003400347308 */ /* 0x000fe20000000800 */
[----:B------:R-:W-:-:S01]  /*4a90*/  FFMA.FTZ R92, R63, UR42, -R37 ;  /* 0x0000002a3f5c7c23 */ /* 0x000fc20008010825 */
[--C-:B------:R-:W-:Y:S01]  /*4aa0*/  FFMA.FTZ R85, R95, UR42, -R37.reuse ;  /* 0x0000002a5f557c23 */ /* 0x100fe20008010825 */
[----:B------:R-:W-:-:S01]  /*4ab0*/  FFMA.FTZ R63, R67, UR42, -R37 ;  /* 0x0000002a433f7c23 */ /* 0x000fc20008010825 */
[----:B------:R-:W-:Y:S01]  /*4ac0*/  FADD.FTZ R67, R9, R66 ;  /* 0x0000004209437221 */ /* 0x000fe20000010000 */
[----:B------:R-:W-:-:S01]  /*4ad0*/  FFMA.FTZ R88, R98, UR42, -R37 ;  /* 0x0000002a62587c23 */ /* 0x000fc20008010825 */
        /* <DEDUP_REMOVED lines=11> */
[----:B------:R-:W-:-:S01]  /*4b90*/  FADD.FTZ R70, R12, R67 ;  /* 0x000000430c467221 */ /* 0x000fc20000010000 */
[--C-:B------:R-:W-:Y:S01]  /*4ba0*/  FFMA.FTZ R67, R71, UR42, -R37.reuse ;  /* 0x0000002a47437c23 */ /* 0x100fe20008010825 */
[----:B------:R-:W-:-:S01]  /*4bb0*/  FFMA.FTZ R10, R43, UR42, -R37 ;  /* 0x0000002a2b0a7c23 */ /* 0x000fc20008010825 */
[----:B------:R-:W-:Y:S01]  /*4bc0*/  FFMA.FTZ R58, R58, UR42, -R37 ;  /* 0x0000002a3a3a7c23 */ /* 0x000fe20008010825 */
[----:B------:R-:W-:-:S01]  /*4bd0*/  FADD.FTZ R95, R13, R70 ;  /* 0x000000460d5f7221 */ /* 0x000fc20000010000 */
[----:B------:R-:W-:Y:S01]  /*4be0*/  FFMA.FTZ R59, R59, UR42, -R37 ;  /* 0x0000002a3b3b7c23 */ /* 0x000fe20008010825 */
[----:B0-----:R-:W-:Y:S01]  /*4bf0*/  F2FP.SATFINITE.E4M3.F32.PACK_AB_MERGE_C R146, R69, R68, RZ ;  /* 0x000000444592723e */ /* 0x001fe200048070ff */
        /* <DEDUP_REMOVED lines=10> */
[----:B------:R-:W-:Y:S01]  /*4ca0*/  FADD.FTZ R94, R20, R95 ;  /* 0x0000005f145e7221 */ /* 0x000fe20000010000 */
[----:B------:R-:W-:-:S01]  /*4cb0*/  FFMA.FTZ R55, R55, UR42, -R37 ;  /* 0x0000002a37377c23 */ /* 0x000fc20008010825 */
[--C-:B------:R-:W-:Y:S01]  /*4cc0*/  FFMA.FTZ R26, R26, UR42, -R37.reuse ;  /* 0x0000002a1a1a7c23 */ /* 0x100fe20008010825 */
[----:B------:R-:W-:-:S01]  /*4cd0*/  FFMA.FTZ R27, R27, UR42, -R37 ;  /* 0x0000002a1b1b7c23 */ /* 0x000fc20008010825 */
[----:B------:R-:W-:Y:S01]  /*4ce0*/  FADD.FTZ R43, R21, R94 ;  /* 0x0000005e152b7221 */ /* 0x000fe20000010000 */
[----:B------:R-:W-:-:S01]  /*4cf0*/  FFMA.FTZ R30, R30, UR42, -R37 ;  /* 0x0000002a1e1e7c23 */ /* 0x000fc20008010825 */
[----:B------:R-:W2:Y:S01]  /*4d00*/  MUFU.EX2 R89, R89 ;  /* 0x0000005900597308 */ /* 0x000ea20000000800 */
[----:B0-----:R-:W-:-:S01]  /*4d10*/  FADD.FTZ R71, R85, R70 ;  /* 0x0000004655477221 */ /* 0x001fc20000010000 */
        /* <DEDUP_REMOVED lines=8> */
[----:B------:R-:W-:-:S02]  /*4da0*/  F2FP.SATFINITE.E4M3.F32.PACK_AB_MERGE_C R84, R85, R84, RZ ;  /* 0x000000545554723e */ /* 0x000fc400048070ff */
[----:B------:R-:W-:Y:S02]  /*4db0*/  F2FP.SATFINITE.E4M3.F32.PACK_AB_MERGE_C R144, R57, R56, R144 ;  /* 0x000000383990723e */ /* 0x000fe40004807090 */
[----:B------:R-:W-:Y:S02]  /*4dc0*/  F2FP.SATFINITE.E4M3.F32.PACK_AB_MERGE_C R153, R81, R52, R84 ;  /* 0x000000345199723e */ /* 0x000fe40004807054 */
[----:B------:R-:W1:Y:S01]  /*4dd0*/  MUFU.EX2 R91, R91 ;  /* 0x0000005b005b7308 */ /* 0x000e620000000800 */
[----:B--2---:R-:W-:-:S07]  /*4de0*/  FADD.FTZ R13, R89, R70 ;  /* 0x00000046590d7221 */ /* 0x004fce0000010000 */
[----:B------:R-:W2:Y:S01]  /*4df0*/  MUFU.EX2 R74, R74 ;  /* 0x0000004a004a7308 */ /* 0x000ea20000000800 */
[----:B0-----:R-:W-:-:S07]  /*4e00*/  FADD.FTZ R14, R90, R13 ;  /* 0x0000000d5a0e7221 */ /* 0x001fce0000010000 */
[----:B------:R-:W0:Y:S01]  /*4e10*/  MUFU.EX2 R75, R75 ;  /* 0x0000004b004b7308 */ /* 0x000e220000000800 */
[----:B-1----:R-:W-:-:S01]  /*4e20*/  FADD.FTZ R13, R91, R14 ;  /* 0x0000000e5b0d7221 */ /* 0x002fc20000010000 */
[----:B------:R-:W-:Y:S01]  /*4e30*/  FADD.FTZ R14, R76, R21 ;  /* 0x000000154c0e7221 */ /* 0x000fe20000010000 */
[----:B------:R-:W-:-:S04]  /*4e40*/  F2FP.SATFINITE.E4M3.F32.PACK_AB_MERGE_C R90, R91, R90, RZ ;  /* 0x0000005a5b5a723e */ /* 0x000fc800048070ff */
[----:B------:R-:W-:Y:S01]  /*4e50*/  F2FP.SATFINITE.E4M3.F32.PACK_AB_MERGE_C R155, R89, R88, R90 ;  /* 0x00000058599b723e */ /* 0x000fe2000480705a */
[----:B------:R-:W1:Y:S01]  /*4e60*/  MUFU.EX2 R78, R78 ;  /* 0x0000004e004e7308 */ /* 0x000e620000000800 */
[----:B--2---:R-:W-:-:S01]  /*4e70*/  FADD.FTZ R8, R74, R13 ;  /* 0x0000000d4a087221 */ /* 0x004fc20000010000 */
[----:B------:R-:W-:-:S04]  /*4e80*/  FADD.FTZ R13, R77, R14 ;  /* 0x0000000e4d0d7221 */ /* 0x000fc80000010000 */
[----:B------:R-:W-:Y:S02]  /*4e90*/  FADD.FTZ R13, R80, R13 ;  /* 0x0000000d500d7221 */ /* 0x000fe40000010000 */
[----:B------:R-:W2:Y:S01]  /*4ea0*/  MUFU.EX2 R93, R93 ;  /* 0x0000005d005d7308 */ /* 0x000ea20000000800 */
[----:B0-----:R-:W-:-:S01]  /*4eb0*/  FADD.FTZ R11, R75, R8 ;  /* 0x000000084b0b7221 */ /* 0x001fc20000010000 */
[----:B------:R-:W-:Y:S01]  /*4ec0*/  FADD.FTZ R20, R56, R13 ;  /* 0x0000000d38147221 */ /* 0x000fe20000010000 */
[----:B------:R-:W-:-:S03]  /*4ed0*/  FFMA.FTZ R8, R50, UR42, -R37 ;  /* 0x0000002a32087c23 */ /* 0x000fc60008010825 */
[----:B------:R-:W-:Y:S02]  /*4ee0*/  FADD.FTZ R15, R57, R20 ;  /* 0x00000014390f7221 */ /* 0x000fe40000010000 */
[----:B------:R-:W0:Y:S01]  /*4ef0*/  MUFU.EX2 R79, R79 ;  /* 0x0000004f004f7308 */ /* 0x000e220000000800 */
[----:B-1----:R-:W-:-:S01]  /*4f00*/  FADD.FTZ R14, R78, R11 ;  /* 0x0000000b4e0e7221 */ /* 0x002fc20000010000 */
[----:B------:R-:W-:Y:S01]  /*4f10*/  FADD.FTZ R60, R60, R15 ;  /* 0x0000000f3c3c7221 */ /* 0x000fe20000010000 */
[----:B------:R-:W-:-:S01]  /*4f20*/  FFMA.FTZ R11, R51, UR42, -R37 ;  /* 0x0000002a330b7c23 */ /* 0x000fc20008010825 */
[----:B------:R-:W-:Y:S02]  /*4f30*/  FFMA.FTZ R37, R39, UR42, -R37 ;  /* 0x0000002a27257c23 */ /* 0x000fe40008010825 */
[----:B------:R-:W-:-:S02]  /*4f40*/  FADD.FTZ R61, R61, R60 ;  /* 0x0000003c3d3d7221 */ /* 0x000fc40000010000 */
[----:B------:R-:W1:Y:S01]  /*4f50*/  MUFU.EX2 R82, R82 ;  /* 0x0000005200527308 */ /* 0x000e620000000800 */
[----:B--2---:R-:W-:-:S01]  /*4f60*/  FADD.FTZ R14, R93, R14 ;  /* 0x0000000e5d0e7221 */ /* 0x004fc20000010000 */
[----:B------:R-:W-:-:S04]  /*4f70*/  F2FP.SATFINITE.E4M3.F32.PACK_AB_MERGE_C R78, R93, R78, RZ ;  /* 0x0000004e5d4e723e */ /* 0x000fc800048070ff */
[----:B------:R-:W-:Y:S02]  /*4f80*/  F2FP.SATFINITE.E4M3.F32.PACK_AB_MERGE_C R149, R75, R74, R78 ;  /* 0x0000004a4b95723e */ /* 0x000fe4000480704e */
        /* <DEDUP_REMOVED lines=8> */
[----:B------:R-:W-:-:S04]  /*5010*/  F2FP.SATFINITE.E4M3.F32.PACK_AB_MERGE_C R83, R86, R83, RZ ;  /* 0x000000535653723e */ /* 0x000fc800048070ff */
[----:B------:R-:W-:Y:S02]  /*5020*/  F2FP.SATFINITE.E4M3.F32.PACK_AB_MERGE_C R151, R82, R79, R83 ;  /* 0x0000004f5297723e */ /* 0x000fe40004807053 */
        /* <DEDUP_REMOVED lines=8> */
[----:B-1----:R-:W-:Y:S01]  /*50b0*/  F2FP.SATFINITE.E4M3.F32.PACK_AB_MERGE_C R146, R65, R64, R146 ;  /* 0x000000404192723e */ /* 0x002fe20004807092 */
[----:B------:R-:W-:-:S04]  /*50c0*/  FADD.FTZ R64, R64, R61 ;  /* 0x0000003d40407221 */ /* 0x000fc80000010000 */
[----:B------:R-:W-:Y:S02]  /*50d0*/  FADD.FTZ R65, R65, R64 ;  /* 0x0000004041417221 */ /* 0x000fe40000010000 */
[----:B------:R-:W1:Y:S01]  /*50e0*/  MUFU.EX2 R63, R63 ;  /* 0x0000003f003f7308 */ /* 0x000e620000000800 */
[----:B0-----:R-:W-:-:S01]  /*50f0*/  FADD.FTZ R13, R92, R13 ;  /* 0x0000000d5c0d7221 */ /* 0x001fc20000010000 */
[----:B------:R-:W-:Y:S01]  /*5100*/  FADD.FTZ R68, R68, R65 ;  /* 0x0000004144447221 */ /* 0x000fe20000010000 */
[----:B------:R-:W-:-:S03]  /*5110*/  F2FP.SATFINITE.E4M3.F32.PACK_AB_MERGE_C R87, R92, R87, RZ ;  /* 0x000000575c57723e */ /* 0x000fc600048070ff */
[----:B------:R-:W-:Y:S01]  /*5120*/  FADD.FTZ R69, R69, R68 ;  /* 0x0000004445457221 */ /* 0x000fe20000010000 */
[----:B------:R-:W-:Y:S01]  /*5130*/  F2FP.SATFINITE.E4M3.F32.PACK_AB_MERGE_C R145, R59, R58, R87 ;  /* 0x0000003a3b91723e */ /* 0x000fe20004807057 */
[----:B------:R-:W-:Y:S01]  /*5140*/  MUFU.EX2 R40, R40 ;  /* 0x0000002800287308 */ /* 0x000fe20000000800 */
[----:B--2---:R-:W-:-:S07]  /*5150*/  FADD.FTZ R14, R62, R13 ;  /* 0x0000000d3e0e7221 */ /* 0x004fce0000010000 */
[----:B------:R-:W0:Y:S01]  /*5160*/  MUFU.EX2 R41, R41 ;  /* 0x0000002900297308 */ /* 0x000e220000000800 */
[----:B-1----:R-:W-:-:S07]  /*5170*/  FADD.FTZ R13, R63, R14 ;  /* 0x0000000e3f0d7221 */ /* 0x002fce0000010000 */
        /* <DEDUP_REMOVED lines=15> */
[----:B------:R-:W0:Y:S01]  /*5270*/  MUFU.EX2 R7, R7 ;  /* 0x0000000700077308 */ /* 0x000e220000000800 */
[----:B-1----:R-:W-:-:S07]  /*5280*/  FADD.FTZ R3, R9, R14 ;  /* 0x0000000e09037221 */ /* 0x002fce0000010000 */
[----:B------:R-:W-:Y:S01]  /*5290*/  MUFU.EX2 R48, R48 ;  /* 0x0000003000307308 */ /* 0x000fe20000000800 */
[----:B--2---:R-:W-:-:S07]  /*52a0*/  FADD.FTZ R0, R10, R3 ;  /* 0x000000030a007221 */ /* 0x004fce0000010000 */
[----:B------:R-:W1:Y:S01]  /*52b0*/  MUFU.EX2 R49, R49 ;  /* 0x0000003100317308 */ /* 0x000e620000000800 */
[----:B0-----:R-:W-:-:S07]  /*52c0*/  FADD.FTZ R3, R7, R0 ;  /* 0x0000000007037221 */ /* 0x001fce0000010000 */
[----:B------:R-:W0:Y:S08]  /*52d0*/  MUFU.EX2 R12, R12 ;  /* 0x0000000c000c7308 */ /* 0x000e300000000800 */
[----:B------:R-:W-:Y:S01]  /*52e0*/  MUFU.EX2 R44, R44 ;  /* 0x0000002c002c7308 */ /* 0x000fe20000000800 */
[----:B-1----:R-:W-:-:S07]  /*52f0*/  F2FP.SATFINITE.E4M3.F32.PACK_AB_MERGE_C R13, R49, R48, RZ ;  /* 0x00000030310d723e */ /* 0x002fce00048070ff */
[----:B------:R-:W1:Y:S01]  /*5300*/  MUFU.EX2 R45, R45 ;  /* 0x0000002d002d7308 */ /* 0x000e620000000800 */
[----:B0-----:R-:W-:-:S01]  /*5310*/  FADD.FTZ R3, R12, R3 ;  /* 0x000000030c037221 */ /* 0x001fc20000010000 */
[----:B------:R-:W-:Y:S02]  /*5320*/  F2FP.SATFINITE.E4M3.F32.PACK_AB_MERGE_C R7, R12, R7, RZ ;  /* 0x000000070c07723e */ /* 0x000fe400048070ff */
[----:B------:R-:W0:Y:S02]  /*5330*/  @P6 LDC R12, c[0x0][0x44c] ;  /* 0x00011300ff0c6b82 */ /* 0x000e240000000800 */
[----:B------:R-:W-:Y:S02]  /*5340*/  F2FP.SATFINITE.E4M3.F32.PACK_AB_MERGE_C R141, R10, R9, R7 ;  /* 0x000000090a8d723e */ /* 0x000fe40004807007 */
[----:B------:R-:W2:Y:S08]  /*5350*/  MUFU.EX2 R8, R8 ;  /* 0x0000000800087308 */ /* 0x000eb00000000800 */
[----:B------:R-:W3:Y:S01]  /*5360*/  MUFU.EX2 R11, R11 ;  /* 0x0000000b000b7308 */ /* 0x000ee20000000800 */
[C---:B-1----:R-:W-:Y:S01]  /*5370*/  F2FP.SATFINITE.E4M3.F32.PACK_AB_MERGE_C R142, R45.reuse, R44, R13 ;  /* 0x0000002c2d8e723e */ /* 0x042fe2000480700d */
[----:B------:R-:W-:Y:S01]  /*5380*/  FADD.FTZ R44, R44, R41 ;  /* 0x000000292c2c7221 */ /* 0x000fe20000010000 */
[----:B------:R-:W1:Y:S03]  /*5390*/  @P6 LDC R13, c[0x0][0x450] ;  /* 0x00011400ff0d6b82 */ /* 0x000e660000000800 */
[----:B------:R-:W-:-:S02]  /*53a0*/  FADD.FTZ R45, R45, R44 ;  /* 0x0000002c2d2d7221 */ /* 0x000fc40000010000 */
[----:B------:R-:W4:Y:S01]  /*53b0*/  MUFU.EX2 R54, R54 ;  /* 0x0000003600367308 */ /* 0x000f220000000800 */
[----:B--2---:R-:W-:-:S01]  /*53c0*/  FADD.FTZ R0, R8, R3 ;  /* 0x0000000308007221 */ /* 0x004fc20000010000 */
[----:B------:R-:W-:Y:S01]  /*53d0*/  FADD.FTZ R48, R48, R45 ;  /* 0x0000002d30307221 */ /* 0x000fe20000010000 */
[----:B0-----:R-:W-:-:S04]  /*53e0*/  @P6 IMAD.HI.U32 R12, R12, UR41, RZ ;  /* 0x000000290c0c6c27 */ /* 0x001fc8000f8e00ff */
[----:B------:R-:W-:Y:S01]  /*53f0*/  FADD.FTZ R49, R49, R48 ;  /* 0x0000003031317221 */ /* 0x000fe20000010000 */
[----:B------:R-:W-:Y:S01]  /*5400*/  MUFU.EX2 R28, R28 ;  /* 0x0000001c001c7308 */ /* 0x000fe20000000800 */
[----:B---3--:R-:W-:-:S07]  /*5410*/  FADD.FTZ R3, R11, R0 ;  /* 0x000000000b037221 */ /* 0x008fce0000010000 */
[----:B------:R-:W0:Y:S01]  /*5420*/  MUFU.EX2 R29, R29 ;  /* 0x0000001d001d7308 */ /* 0x000e220000000800 */
[----:B----4-:R-:W-:-:S07]  /*5430*/  FADD.FTZ R0, R54, R3 ;  /* 0x0000000336007221 */ /* 0x010fce0000010000 */
[----:B------:R-:W2:Y:S08]  /*5440*/  MUFU.EX2 R55, R55 ;  /* 0x0000003700377308 */ /* 0x000eb00000000800 */
[----:B------:R-:W-:Y:S01]  /*5450*/  MUFU.EX2 R24, R24 ;  /* 0x0000001800187308 */ /* 0x000fe20000000800 */
[----:B0-----:R-:W-:-:S07]  /*5460*/  F2FP.SATFINITE.E4M3.F32.PACK_AB_MERGE_C R3, R29, R28, RZ ;  /* 0x0000001c1d03723e */ /* 0x001fce00048070ff */
[----:B------:R-:W0:Y:S01]  /*5470*/  MUFU.EX2 R25, R25 ;  /* 0x0000001900197308 */ /* 0x000e220000000800 */
[C---:B--2---:R-:W-:Y:S01]  /*5480*/  F2FP.SATFINITE.E4M3.F32.PACK_AB_MERGE_C R54, R55.reuse, R54, RZ ;  /* 0x000000363736723e */ /* 0x044fe200048070ff */
[----:B------:R-:W-:-:S03]  /*5490*/  FADD.FTZ R55, R55, R0 ;  /* 0x0000000037377221 */ /* 0x000fc60000010000 */
[----:B------:R-:W-:Y:S01]  /*54a0*/  F2FP.SATFINITE.E4M3.F32.PACK_AB_MERGE_C R143, R11, R8, R54 ;  /* 0x000000080b8f723e */ /* 0x000fe20004807036 */
[----:B------:R-:W-:Y:S01]  /*54b0*/  IMAD.U32 R8, RZ, RZ, UR41 ;  /* 0x00000029ff087e24 */ /* 0x000fe2000f8e00ff */
[----:B-1----:R-:W-:Y:S01]  /*54c0*/  @P6 SHF.R.U32.HI R8, RZ, R13, R12 ;  /* 0x0000000dff086219 */ /* 0x002fe2000001160c */
[----:B------:R-:W1:Y:S01]  /*54d0*/  MUFU.EX2 R26, R26 ;  /* 0x0000001a001a7308 */ /* 0x000e620000000800 */
[----:B------:R-:W-:-:S03]  /*54e0*/  LOP3.LUT P6, RZ, R2, 0x8, RZ, 0xc0, !PT ;  /* 0x0000000802ff7812 */ /* 0x000fc600078cc0ff */
[----:B------:R-:W-:-:S04]  /*54f0*/  IMAD.IADD R8, R105, 0x1, R8 ;  /* 0x0000000169087824 */ /* 0x000fc800078e0208 */
[----:B------:R-:W2:Y:S01]  /*5500*/  MUFU.EX2 R27, R27 ;  /* 0x0000001b001b7308 */ /* 0x000ea20000000800 */
[----:B0-----:R-:W-:Y:S01]  /*5510*/  F2FP.SATFINITE.E4M3.F32.PACK_AB_MERGE_C R136, R25, R24, R3 ;  /* 0x000000181988723e */ /* 0x001fe20004807003 */
[----:B------:R-:W-:Y:S01]  /*5520*/  FADD.FTZ R24, R24, R49 ;  /* 0x0000003118187221 */ /* 0x000fe20000010000 */
[----:B------:R-:W-:-:S03]  /*5530*/  VIADD R9, R8, UR7 ;  /* 0x0000000708097c36 */ /* 0x000fc60008000000 */
[----:B------:R-:W-:Y:S02]  /*5540*/  FADD.FTZ R25, R25, R24 ;  /* 0x0000001819197221 */ /* 0x000fe40000010000 */
[----:B------:R-:W0:Y:S01]  /*5550*/  MUFU.EX2 R30, R30 ;  /* 0x0000001e001e7308 */ /* 0x000e220000000800 */
[----:B-1----:R-:W-:-:S01]  /*5560*/  FADD.FTZ R0, R26, R55 ;  /* 0x000000371a007221 */ /* 0x002fc20000010000 */
[----:B------:R-:W-:Y:S01]  /*5570*/  FADD.FTZ R28, R28, R25 ;  /* 0x000000191c1c7221 */ /* 0x000fe20000010000 */
[----:B------:R-:W-:Y:S01]  /*5580*/  R2UR UR10, R9 ;  /* 0x00000000090a72ca */ /* 0x000fe200000e0000 */
[----:B------:R-:W-:Y:S02]  /*5590*/  VIADD R9, R104, 0xfffffffe ;  /* 0xfffffffe68097836 */ /* 0x000fe40000000000 */
[----:B------:R-:W-:-:S02]  /*55a0*/  FADD.FTZ R29, R29, R28 ;  /* 0x0000001c1d1d7221 */ /* 0x000fc40000010000 */
        /* <DEDUP_REMOVED lines=8> */
[C---:B0-----:R-:W-:Y:S01]  /*5630*/  F2FP.SATFINITE.E4M3.F32.PACK_AB_MERGE_C R30, R31.reuse, R30, RZ ;  /* 0x0000001e1f1e723e */ /* 0x041fe200048070ff */
[----:B------:R-:W-:-:S03]  /*5640*/  FADD.FTZ R31, R31, R0 ;  /* 0x000000001f1f7221 */ /* 0x000fc60000010000 */
[----:B------:R-:W-:-:S03]  /*5650*/  F2FP.SATFINITE.E4M3.F32.PACK_AB_MERGE_C R137, R27, R26, R30 ;  /* 0x0000001a1b89723e */ /* 0x000fc6000480701e */
[----:B------:R-:W0:Y:S08]  /*5660*/  MUFU.EX2 R34, R34 ;  /* 0x0000002200227308 */ /* 0x000e300000000800 */
[----:B------:R-:W2:Y:S01]  /*5670*/  MUFU.EX2 R35, R35 ;  /* 0x0000002300237308 */ /* 0x000ea20000000800 */
[----:B-1----:R-:W-:Y:S01]  /*5680*/  F2FP.SATFINITE.E4M3.F32.PACK_AB_MERGE_C R138, R33, R32, R3 ;  /* 0x00000020218a723e */ /* 0x002fe20004807003 */
[----:B------:R-:W-:-:S04]  /*5690*/  FADD.FTZ R32, R32, R29 ;  /* 0x0000001d20207221 */ /* 0x000fc80000010000 */
[----:B------:R-:W-:Y:S02]  /*56a0*/  FADD.FTZ R33, R33, R32 ;  /* 0x0000002021217221 */ /* 0x000fe40000010000 */
[----:B------:R-:W1:Y:S01]  /*56b0*/  MUFU.EX2 R38, R38 ;  /* 0x0000002600267308 */ /* 0x000e620000000800 */
[----:B0-----:R-:W-:-:S01]  /*56c0*/  FADD.FTZ R0, R34, R31 ;  /* 0x0000001f22007221 */ /* 0x001fc20000010000 */
[----:B------:R-:W-:-:S06]  /*56d0*/  FADD.FTZ R36, R36, R33 ;  /* 0x0000002124247221 */ /* 0x000fcc0000010000 */
[----:B------:R-:W0:Y:S01]  /*56e0*/  MUFU.EX2 R37, R37 ;  /* 0x0000002500257308 */ /* 0x000e220000000800 */
[----:B--2---:R-:W-:-:S04]  /*56f0*/  FADD.FTZ R3, R35, R0 ;  /* 0x0000000023037221 */ /* 0x004fc80000010000 */
[----:B-1----:R-:W-:Y:S01]  /*5700*/  FADD.FTZ R0, R38, R3 ;  /* 0x0000000326007221 */ /* 0x002fe20000010000 */
[----:B------:R-:W-:-:S01]  /*5710*/  FADD.FTZ R3, R53, R36 ;  /* 0x0000002435037221 */ /* 0x000fc20000010000 */
[C---:B0-----:R-:W-:Y:S02]  /*5720*/  F2FP.SATFINITE.E4M3.F32.PACK_AB_MERGE_C R7, R37.reuse, R38, RZ ;  /* 0x000000262507723e */ /* 0x041fe400048070ff */
        /* <DEDUP_REMOVED lines=16> */
.L_x_1114:
[----:B------:R-:W-:Y:S02]  /*5830*/  ULDC UR12, c[0x0][0x9e4] ;  /* 0x00027900000c7ab9 */ /* 0x000fe40000000800 */
[----:B------:R-:W-:-:S11]  /*5840*/  UISETP.NE.AND UP0, UPT, UR12, 0x1, UPT ;  /* 0x000000010c00788c */ /* 0x000fd6000bf05270 */
[----:B------:R-:W-:Y:S02]  /*5850*/  @UP0 ULDC.64 UR14, c[0x0][0x9e8] ;  /* 0x00027a00000e0ab9 */ /* 0x000fe40000000a00 */
[----:B------:R-:W-:-:S04]  /*5860*/  UIMAD.WIDE.U32 UR6, UR11, UR14, URZ ;  /* 0x0000000e0b0672a5 */ /* 0x000fc8000f8e003f */
[----:B------:R-:W-:-:S12]  /*5870*/  @UP0 USHF.R.U32.HI UR11, URZ, UR15, UR7 ;  /* 0x0000000f3f0b0299 */ /* 0x000fd80008011607 */
.L_x_1115:
[----:B------:R-:W-:-:S04]  /*5880*/  UIMAD UR11, UR11, UR12, UR12 ;  /* 0x0000000c0b0b72a4 */ /* 0x000fc8000f8e020c */
[----:B------:R-:W-:-:S04]  /*5890*/  UISETP.LT.AND UP0, UPT, UR10, UR11, UPT ;  /* 0x0000000b0a00728c */ /* 0x000fc8000bf01270 */
[----:B------:R-:W-:-:S12]  /*58a0*/  USEL UR10, UR10, UR11, UP0 ;  /* 0x0000000b0a0a7287 */ /* 0x000fd80008000000 */
.L_x_1113:
        /* <DEDUP_REMOVED lines=31> */
.L_x_1135:
[----:B------:R-:W-:-:S04]  /*5aa0*/  UISETP.NE.AND UP0, UPT, UR25, 0x1, UPT ;  /* 0x000000011900788c */ /* 0x000fc8000bf05270 */
[----:B------:R-:W-:-:S04]  /*5ab0*/  USEL UR36, URZ, 0x1, UP0 ;  /* 0x000000013f247887 */ /* 0x000fc80008000000 */
[----:B------:R-:W-:Y:S01]  /*5ac0*/  ULOP3.LUT UR36, UR26, UR36, URZ, 0x3c, !UPT ;  /* 0x000000241a247292 */ /* 0x000fe2000f8e3c3f */
[----:B------:R-:W-:Y:S11]  /*5ad0*/  @!P0 BRA `(.L_x_1117) ;  /* 0x0000000000048947 */ /* 0x000ff60003800000 */
[----:B------:R-:W-:Y:S01]  /*5ae0*/  BPT.TRAP 0x1 ;  /* 0x000000040000795c */ /* 0x000fe20000300000 */
.L_x_1117:
        /* <DEDUP_REMOVED lines=9> */
.L_x_1118:
[----:B-1----:R-:W-:Y:S05]  /*5b80*/  @P1 BRA `(.L_x_1119) ;  /* 0x0000000000081947 */ /* 0x002fea0003800000 */
[----:B------:R-:W1:Y:S02]  /*5b90*/  SYNCS.PHASECHK.TRANS64.TRYWAIT P1, [UR23+0x13230], R5 ;  /* 0x01323005ff0075a7 */ /* 0x000e640008020157 */
[----:B-1----:R-:W-:Y:S05]  /*5ba0*/  @!P1 BRA `(.L_x_1120) ;  /* 0x0000013000909947 */ /* 0x002fea0003800000 */
.L_x_1119:
        /* <DEDUP_REMOVED lines=64> */
.L_x_1121:
[----:B------:R-:W-:Y:S01]  /*5fb0*/  ULEA UR11, UR25, UR45, 0x3 ;  /* 0x0000002d190b7291 */ /* 0x000fe2000f8e183f */
[----:B01----:R-:W-:-:S05]  /*5fc0*/  IMAD.U32 R5, RZ, RZ, UR26 ;  /* 0x0000001aff057e24 */ /* 0x003fca000f8e00ff */
[----:B------:R-:W-:-:S04]  /*5fd0*/  SHF.L.U32 R5, R5, 0x1f, RZ ;  /* 0x0000001f05057819 */ /* 0x000fc800000006ff */
[----:B------:R0:W1:Y:S01]  /*5fe0*/  SYNCS.PHASECHK.TRANS64.TRYWAIT P1, [UR11+0x13250], R5 ;  /* 0x01325005ff0075a7 */ /* 0x000062000802014b */
[----:B------:R-:W-:Y:S05]  /*5ff0*/  @!P0 BRA `(.L_x_1122) ;  /* 0x0000000000048947 */ /* 0x000fea0003800000 */
[----:B------:R-:W-:Y:S01]  /*6000*/  BPT.TRAP 0x1 ;  /* 0x000000040000795c */ /* 0x000fe20000300000 */
.L_x_1122:
[----:B-1----:R-:W-:Y:S05]  /*6010*/  @P1 BRA `(.L_x_1123) ;  /* 0x0000000000081947 */ /* 0x002fea0003800000 */
[----:B------:R-:W1:Y:S02]  /*6020*/  SYNCS.PHASECHK.TRANS64.TRYWAIT P1, [UR11+0x13250], R5 ;  /* 0x01325005ff0075a7 */ /* 0x000e64000802014b */
[----:B-1----:R-:W-:Y:S05]  /*6030*/  @!P1 BRA `(.L_x_1124) ;  /* 0x0000012c00849947 */ /* 0x002fea0003800000 */
.L_x_1123:
        /* <DEDUP_REMOVED lines=32> */
.L_x_1125:
        /* <DEDUP_REMOVED lines=16> */
[----:B------:R-:W-:Y:S01]  /*6340*/  VIADD R5, R6, 0xffffffff ;  /* 0xffffffff06057836 */ /* 0x000fe20000000000 */
[----:B------:R-:W-:-:S05]  /*6350*/  IADD3 R13, -R18, R6, R17 ;  /* 0x00000006120d7210 */ /* 0x000fca0007ffe111 */
[C---:B------:R-:W-:Y:S02]  /*6360*/  VIADD R14, R13.reuse, UR22 ;  /* 0x000000160d0e7c36 */ /* 0x040fe40008000000 */
[----:B------:R-:W-:Y:S02]  /*6370*/  VIADD R13, R13, UR6 ;  /* 0x000000060d0d7c36 */ /* 0x000fe40008000000 */
[--C-:B0-----:R-:W-:Y:S02]  /*6380*/  IMAD.IADD R12, R14, 0x1, R21.reuse ;  /* 0x000000010e0c7824 */ /* 0x101fe400078e0215 */
[----:B------:R-:W-:Y:S01]  /*6390*/  IMAD.IADD R6, R13, 0x1, R21 ;  /* 0x000000010d067824 */ /* 0x000fe200078e0215 */
[----:B------:R-:W-:Y:S06]  /*63a0*/  @!P1 BRA `(.L_x_1126) ;  /* 0x0000000000549947 */ /* 0x000fec0003800000 */
[----:B------:R-:W-:Y:S01]  /*63b0*/  IADD3 R21, -R18, R17, R21 ;  /* 0x0000001112157210 */ /* 0x000fe20007ffe115 */
        /* <DEDUP_REMOVED lines=11> */
.L_x_1128:
[----:B------:R-:W-:-:S05]  /*6470*/  IMAD.U32 R136, RZ, RZ, UR20 ;  /* 0x00000014ff887e24 */ /* 0x000fca000f8e00ff */
[----:B------:R-:W-:-:S13]  /*6480*/  ISETP.NE.AND P1, PT, R136, 0x1, PT ;  /* 0x000000018800780c */ /* 0x000fda0003f25270 */
[----:B------:R-:W0:Y:S02]  /*6490*/  @P1 LDC.64 R10, c[0x0][0x9e8] ;  /* 0x00027a00ff0a1b82 */ /* 0x000e240000000a00 */
[----:B0-----:R-:W-:-:S05]  /*64a0*/  @P1 IMAD.HI.U32 R10, R21, R10, RZ ;  /* 0x0000000a150a1227 */ /* 0x001fca00078e00ff */
[----:B------:R-:W-:-:S07]  /*64b0*/  @P1 SHF.R.U32.HI R21, RZ, R11, R10 ;  /* 0x0000000bff151219 */ /* 0x000fce000001160a */
.L_x_1129:
[----:B------:R-:W-:Y:S05]  /*64c0*/  BSYNC B0 ;  /* 0x0000000000007941 */ /* 0x000fea0003800000 */
.L_x_1127:
[----:B------:R-:W-:-:S05]  /*64d0*/  IMAD R21, R21, R136, R5 ;  /* 0x0000008815157224 */ /* 0x000fca00078e0205 */
[----:B------:R-:W-:Y:S02]  /*64e0*/  VIADDMNMX R12, R21, R136, R12, PT ;  /* 0x00000088150c7246 */ /* 0x000fe4000380010c */
[----:B------:R-:W-:-:S07]  /*64f0*/  VIMNMX R6, R6, R21, !PT ;  /* 0x0000001506067248 */ /* 0x000fce0007fe0100 */
.L_x_1126:
        /* <DEDUP_REMOVED lines=247> */
.L_x_1132:
[----:B------:R-:W-:-:S05]  /*7470*/  IMAD.U32 R12, RZ, RZ, UR20 ;  /* 0x00000014ff0c7e24 */ /* 0x000fca000f8e00ff */
[----:B------:R-:W-:-:S13]  /*7480*/  ISETP.NE.AND P6, PT, R12, 0x1, PT ;  /* 0x000000010c00780c */ /* 0x000fda0003fc5270 */
[----:B------:R-:W0:Y:S02]  /*7490*/  @P6 LDC.64 R10, c[0x0][0x9e8] ;  /* 0x00027a00ff0a6b82 */ /* 0x000e240000000a00 */
[----:B0-----:R-:W-:-:S05]  /*74a0*/  @P6 IMAD.HI.U32 R10, R6, R10, RZ ;  /* 0x0000000a060a6227 */ /* 0x001fca00078e00ff */
[----:B------:R-:W-:-:S07]  /*74b0*/  @P6 SHF.R.U32.HI R6, RZ, R11, R10 ;  /* 0x0000000bff066219 */ /* 0x000fce000001160a */
.L_x_1133:
[----:B------:R-:W-:Y:S05]  /*74c0*/  BSYNC B0 ;  /* 0x0000000000007941 */ /* 0x000fea0003800000 */
.L_x_1131:
[----:B------:R-:W-:-:S05]  /*74d0*/  IMAD R5, R6, R12, R5 ;  /* 0x0000000c06057224 */ /* 0x000fca00078e0205 */
[----:B------:R-:W-:Y:S02]  /*74e0*/  VIADDMNMX R14, R5, R12, R14, PT ;  /* 0x0000000c050e7246 */ /* 0x000fe4000380010e */
[----:B------:R-:W-:-:S07]  /*74f0*/  VIMNMX R13, R13, R5, !PT ;  /* 0x000000050d0d7248 */ /* 0x000fce0007fe0100 */
.L_x_1130:
        /* <DEDUP_REMOVED lines=293> */
[--C-:B------:R-:W-:Y:S01]  /*8750*/  FFMA.FTZ R81, R85, UR42, -R6.reuse ;  /* 0x0000002a55517c23 */ /* 0x100fe20008010806 */
[----:B------:R-:W-:-:S01]  /*8760*/  FFMA.FTZ R85, R69, UR42, -R6 ;  /* 0x0000002a45557c23 */ /* 0x000fc20008010806 */
[----:B------:R-:W-:Y:S01]  /*8770*/  FMNMX.FTZ R124, R71, R76, !PT ;  /* 0x0000004c477c7209 */ /* 0x000fe20007810000 */
[----:B------:R-:W-:Y:S01]  /*8780*/  MUFU.EX2 R113, R113 ;  /* 0x0000007100717308 */ /* 0x000fe20000000800 */
[----:B------:R-:W-:-:S03]  /*8790*/  FSEL R69, R5, RZ, P1 ;  /* 0x000000ff05457208 */ /* 0x000fc60000800000 */
[----:B------:R-:W0:Y:S02]  /*87a0*/  SHFL.BFLY PT, R125, R124, 0x2, 0x1f ;  /* 0x0c401f007c7d7f89 */ /* 0x000e2400000e0000 */
[----:B------:R-:W-:-:S02]  /*87b0*/  FADD.FTZ R69, -R69, R8 ;  /* 0x0000000845457221 */ /* 0x000fc40000010100 */
[----:B------:R1:W-:Y:S02]  /*87c0*/  MUFU.EX2 R76, R128 ;  /* 0x00000080004c7308 */ /* 0x0003e40000000800 */
[----:B------:R-:W-:-:S06]  /*87d0*/  FMUL.FTZ R69, R69, UR42 ;  /* 0x0000002a45457c20 */ /* 0x000fcc0008410000 */
[----:B------:R-:W2:Y:S08]  /*87e0*/  MUFU.EX2 R69, R69 ;  /* 0x0000004500457308 */ /* 0x000eb00000000800 */
[----:B------:R-:W-:Y:S01]  /*87f0*/  MUFU.EX2 R116, R116 ;  /* 0x0000007400747308 */ /* 0x000fe20000000800 */
[----:B0-----:R-:W-:-:S07]  /*8800*/  FMNMX.FTZ R125, R124, R125, !PT ;  /* 0x0000007d7c7d7209 */ /* 0x001fce0007810000 */
[----:B------:R-:W-:Y:S01]  /*8810*/  MUFU.EX2 R117, R117 ;  /* 0x0000007500757308 */ /* 0x000fe20000000800 */
[----:B------:R-:W0:Y:S07]  /*8820*/  SHFL.BFLY PT, R84, R125, 0x1, 0x1f ;  /* 0x0c201f007d547f89 */ /* 0x000e2e00000e0000 */
[----:B------:R-:W-:Y:S08]  /*8830*/  MUFU.EX2 R88, R88 ;  /* 0x0000005800587308 */ /* 0x000ff00000000800 */
[----:B------:R-:W-:Y:S08]  /*8840*/  MUFU.EX2 R89, R89 ;  /* 0x0000005900597308 */ /* 0x000ff00000000800 */
[----:B------:R-:W-:Y:S01]  /*8850*/  MUFU.EX2 R92, R92 ;  /* 0x0000005c005c7308 */ /* 0x000fe20000000800 */
[----:B0-----:R-:W-:Y:S01]  /*8860*/  FMNMX.FTZ R6, R125, R84, !PT ;  /* 0x000000547d067209 */ /* 0x001fe20007810000 */
[----:B------:R-:W-:-:S03]  /*8870*/  IMAD.U32 R125, RZ, RZ, UR42 ;  /* 0x0000002aff7d7e24 */ /* 0x000fc6000f8e00ff */
[C---:B------:R-:W-:Y:S01]  /*8880*/  FSETP.NEU.FTZ.AND P1, PT, R6.reuse, -INF , PT ;  /* 0xff8000000600780b */ /* 0x040fe20003f3d000 */
[----:B------:R-:W-:-:S02]  /*8890*/  FFMA.FTZ R8, R6, R125, -8 ;  /* 0xc100000006087423 */ /* 0x000fc4000001007d */
[----:B------:R-:W-:Y:S01]  /*88a0*/  MUFU.EX2 R93, R93 ;  /* 0x0000005d005d7308 */ /* 0x000fe20000000800 */
[----:B-1----:R-:W-:Y:S02]  /*88b0*/  FSEL R128, R6, RZ, P1 ;  /* 0x000000ff06807208 */ /* 0x002fe40000800000 */
[----:B------:R-:W-:-:S03]  /*88c0*/  FSEL R8, R8, RZ, P1 ;  /* 0x000000ff08087208 */ /* 0x000fc60000800000 */
[----:B------:R-:W-:Y:S02]  /*88d0*/  FADD.FTZ R128, -R128, R7 ;  /* 0x0000000780807221 */ /* 0x000fe40000010100 */
[----:B------:R-:W-:-:S01]  /*88e0*/  FFMA.FTZ R124, R130, UR42, -R8 ;  /* 0x0000002a827c7c23 */ /* 0x000fc20008010808 */
[--C-:B------:R-:W-:Y:S01]  /*88f0*/  FFMA.FTZ R130, R94, UR42, -R8.reuse ;  /* 0x0000002a5e827c23 */ /* 0x100fe20008010808 */
[----:B------:R-:W-:-:S01]  /*8900*/  FFMA.FTZ R125, R122, UR42, -R8 ;  /* 0x0000002a7a7d7c23 */ /* 0x000fc20008010808 */
[----:B------:R-:W-:Y:S01]  /*8910*/  FMUL.FTZ R94, R128, UR42 ;  /* 0x0000002a805e7c20 */ /* 0x000fe20008410000 */
[----:B------:R-:W-:-:S01]  /*8920*/  FFMA.FTZ R84, R123, UR42, -R8 ;  /* 0x0000002a7b547c23 */ /* 0x000fc20008010808 */
[--C-:B------:R-:W-:Y:S01]  /*8930*/  FFMA.FTZ R122, R126, UR42, -R8.reuse ;  /* 0x0000002a7e7a7c23 */ /* 0x100fe20008010808 */
[----:B------:R-:W-:-:S01]  /*8940*/  FFMA.FTZ R123, R127, UR42, -R8 ;  /* 0x0000002a7f7b7c23 */ /* 0x000fc20008010808 */
[--C-:B------:R-:W-:Y:S01]  /*8950*/  FFMA.FTZ R128, R95, UR42, -R8.reuse ;  /* 0x0000002a5f807c23 */ /* 0x100fe20008010808 */
[----:B------:R-:W-:Y:S01]  /*8960*/  MUFU.EX2 R125, R125 ;  /* 0x0000007d007d7308 */ /* 0x000fe20000000800 */
[----:B------:R-:W-:-:S01]  /*8970*/  FFMA.FTZ R95, R98, UR42, -R8 ;  /* 0x0000002a625f7c23 */ /* 0x000fc20008010808 */
[--C-:B------:R-:W-:Y:S01]  /*8980*/  FFMA.FTZ R127, R131, UR42, -R8.reuse ;  /* 0x0000002a837f7c23 */ /* 0x100fe20008010808 */
[----:B------:R-:W-:-:S01]  /*8990*/  FFMA.FTZ R98, R99, UR42, -R8 ;  /* 0x0000002a63627c23 */ /* 0x000fc20008010808 */
[----:B------:R-:W-:Y:S01]  /*89a0*/  FFMA.FTZ R99, R102, UR42, -R8 ;  /* 0x0000002a66637c23 */ /* 0x000fe20008010808 */
[----:B--2---:R-:W-:-:S01]  /*89b0*/  FFMA.FTZ R102, R69, R3, R10 ;  /* 0x0000000345667223 */ /* 0x004fc2000001000a */
[--C-:B------:R-:W-:Y:S01]  /*89c0*/  FFMA.FTZ R126, R134, UR42, -R8.reuse ;  /* 0x0000002a867e7c23 */ /* 0x100fe20008010808 */
[----:B------:R-:W-:-:S01]  /*89d0*/  FFMA.FTZ R129, R135, UR42, -R8 ;  /* 0x0000002a87817c23 */ /* 0x000fc20008010808 */
[----:B------:R-:W0:Y:S01]  /*89e0*/  MUFU.EX2 R94, R94 ;  /* 0x0000005e005e7308 */ /* 0x000e220000000800 */
[----:B------:R-:W-:-:S01]  /*89f0*/  FADD.FTZ R131, R11, R102 ;  /* 0x000000660b837221 */ /* 0x000fc20000010000 */
        /* <DEDUP_REMOVED lines=33> */
[----:B------:R-:W-:-:S05]  /*8c10*/  FFMA.FTZ R71, R71, UR42, -R8 ;  /* 0x0000002a47477c23 */ /* 0x000fca0008010808 */
[----:B------:R-:W3:Y:S08]  /*8c20*/  MUFU.EX2 R127, R127 ;  /* 0x0000007f007f7308 */ /* 0x000ef00000000800 */
[----:B------:R-:W4:Y:S08]  /*8c30*/  MUFU.EX2 R126, R126 ;  /* 0x0000007e007e7308 */ /* 0x000f300000000800 */
[----:B------:R2:W-:Y:S08]  /*8c40*/  MUFU.EX2 R7, R130 ;  /* 0x0000008200077308 */ /* 0x0005f00000000800 */
[----:B------:R-:W5:Y:S01]  /*8c50*/  MUFU.EX2 R129, R129 ;  /* 0x0000008100817308 */ /* 0x000f620000000800 */
[----:B--2---:R-:W-:-:S01]  /*8c60*/  FADD.FTZ R130, R122, R3 ;  /* 0x000000037a827221 */ /* 0x004fc20000010000 */
[----:B------:R-:W-:-:S03]  /*8c70*/  FADD.FTZ R3, R15, R0 ;  /* 0x000000000f037221 */ /* 0x000fc60000010000 */
[----:B0-----:R-:W-:Y:S01]  /*8c80*/  FADD.FTZ R103, R123, R130 ;  /* 0x000000827b677221 */ /* 0x001fe20000010000 */
[----:B------:R-:W-:-:S02]  /*8c90*/  FADD.FTZ R0, R20, R3 ;  /* 0x0000000314007221 */ /* 0x000fc40000010000 */
[----:B------:R-:W0:Y:S01]  /*8ca0*/  MUFU.EX2 R106, R106 ;  /* 0x0000006a006a7308 */ /* 0x000e220000000800 */
[----:B-1----:R-:W-:-:S01]  /*8cb0*/  FADD.FTZ R130, R124, R103 ;  /* 0x000000677c827221 */ /* 0x002fc20000010000 */
[----:B------:R-:W-:-:S03]  /*8cc0*/  FADD.FTZ R3, R21, R0 ;  /* 0x0000000015037221 */ /* 0x000fc60000010000 */
[----:B---3--:R-:W-:Y:S01]  /*8cd0*/  FADD.FTZ R103, R127, R130 ;  /* 0x000000827f677221 */ /* 0x008fe20000010000 */
[----:B------:R-:W-:-:S02]  /*8ce0*/  FADD.FTZ R0, R120, R3 ;  /* 0x0000000378007221 */ /* 0x000fc40000010000 */
[----:B------:R-:W1:Y:S01]  /*8cf0*/  MUFU.EX2 R107, R107 ;  /* 0x0000006b006b7308 */ /* 0x000e620000000800 */
[----:B----4-:R-:W-:-:S01]  /*8d00*/  FADD.FTZ R130, R126, R103 ;  /* 0x000000677e827221 */ /* 0x010fc20000010000 */
[----:B------:R-:W-:-:S03]  /*8d10*/  FADD.FTZ R3, R121, R0 ;  /* 0x0000000079037221 */ /* 0x000fc60000010000 */
[----:B-----5:R-:W-:Y:S01]  /*8d20*/  FADD.FTZ R103, R129, R130 ;  /* 0x0000008281677221 */ /* 0x020fe20000010000 */
[----:B------:R-:W-:-:S02]  /*8d30*/  FADD.FTZ R0, R104, R3 ;  /* 0x0000000368007221 */ /* 0x000fc40000010000 */
        /* <DEDUP_REMOVED lines=113> */
.L_x_1134:
        /* <DEDUP_REMOVED lines=82> */
.L_x_1116:
        /* <DEDUP_REMOVED lines=26> */
.L_x_1137:
[----:B------:R-:W-:Y:S02]  /*9b10*/  ULDC UR12, c[0x0][0x9e4] ;  /* 0x00027900000c7ab9 */ /* 0x000fe40000000800 */
[----:B------:R-:W-:-:S11]  /*9b20*/  UISETP.NE.AND UP0, UPT, UR12, 0x1, UPT ;  /* 0x000000010c00788c */ /* 0x000fd6000bf05270 */
[----:B------:R-:W-:Y:S02]  /*9b30*/  @UP0 ULDC.64 UR14, c[0x0][0x9e8] ;  /* 0x00027a00000e0ab9 */ /* 0x000fe40000000a00 */
[----:B------:R-:W-:-:S04]  /*9b40*/  UIMAD.WIDE.U32 UR6, UR10, UR14, URZ ;  /* 0x0000000e0a0672a5 */ /* 0x000fc8000f8e003f */
[----:B------:R-:W-:-:S12]  /*9b50*/  @UP0 USHF.R.U32.HI UR10, URZ, UR15, UR7 ;  /* 0x0000000f3f0a0299 */ /* 0x000fd80008011607 */
.L_x_1138:
[----:B------:R-:W-:-:S04]  /*9b60*/  UIMAD UR10, UR10, UR12, URZ ;  /* 0x0000000c0a0a72a4 */ /* 0x000fc8000f8e023f */
[----:B------:R-:W-:-:S04]  /*9b70*/  UISETP.LT.AND UP0, UPT, UR11, UR10, UPT ;  /* 0x0000000a0b00728c */ /* 0x000fc8000bf01270 */
[----:B------:R-:W-:-:S12]  /*9b80*/  USEL UR11, UR11, UR10, !UP0 ;  /* 0x0000000a0b0b7287 */ /* 0x000fd8000c000000 */
.L_x_1136:
        /* <DEDUP_REMOVED lines=12> */
.L_x_1150:
[----:B------:R-:W-:-:S04]  /*9c50*/  UIADD3 UR37, UR21, 0x1, URZ ;  /* 0x0000000115257890 */ /* 0x000fc8000fffe03f */
[----:B------:R-:W-:-:S04]  /*9c60*/  UISETP.NE.AND UP0, UPT, UR37, 0x2, UPT ;  /* 0x000000022500788c */ /* 0x000fc8000bf05270 */
[----:B------:R-:W-:Y:S02]  /*9c70*/  USEL UR36, URZ, 0x1, UP0 ;  /* 0x000000013f247887 */ /* 0x000fe40008000000 */
[----:B------:R-:W-:Y:S02]  /*9c80*/  USEL UR37, UR37, URZ, UP0 ;  /* 0x0000003f25257287 */ /* 0x000fe40008000000 */
[----:B------:R-:W-:Y:S01]  /*9c90*/  ULOP3.LUT UR36, UR22, UR36, URZ, 0x3c, !UPT ;  /* 0x0000002416247292 */ /* 0x000fe2000f8e3c3f */
[----:B------:R-:W-:Y:S11]  /*9ca0*/  @!P0 BRA `(.L_x_1140) ;  /* 0x0000000000048947 */ /* 0x000ff60003800000 */
[----:B------:R-:W-:Y:S01]  /*9cb0*/  BPT.TRAP 0x1 ;  /* 0x000000040000795c */ /* 0x000fe20000300000 */
.L_x_1140:
[----:B------:R-:W-:Y:S01]  /*9cc0*/  ULEA UR6, UR37, UR45, 0x3 ;  /* 0x0000002d25067291 */ /* 0x000fe2000f8e183f */
[----:B------:R-:W-:-:S05]  /*9cd0*/  IMAD.U32 R5, RZ, RZ, UR36 ;  /* 0x00000024ff057e24 */ /* 0x000fca000f8e00ff */
[----:B------:R-:W-:-:S04]  /*9ce0*/  SHF.L.U32 R5, R5, 0x1f, RZ ;  /* 0x0000001f05057819 */ /* 0x000fc800000006ff */
[----:B------:R0:W1:Y:S01]  /*9cf0*/  SYNCS.PHASECHK.TRANS64.TRYWAIT P1, [UR6+0x13230], R5 ;  /* 0x01323005ff0075a7 */ /* 0x0000620008020146 */
[----:B------:R-:W-:Y:S05]  /*9d00*/  @!P0 BRA `(.L_x_1141) ;  /* 0x0000000000048947 */ /* 0x000fea0003800000 */
[----:B------:R-:W-:Y:S01]  /*9d10*/  BPT.TRAP 0x1 ;  /* 0x000000040000795c */ /* 0x000fe20000300000 */
.L_x_1141:
[----:B-1----:R-:W-:Y:S05]  /*9d20*/  @P1 BRA `(.L_x_1142) ;  /* 0x0000000000081947 */ /* 0x002fea0003800000 */
[----:B------:R-:W1:Y:S02]  /*9d30*/  SYNCS.PHASECHK.TRANS64.TRYWAIT P1, [UR6+0x13230], R5 ;  /* 0x01323005ff0075a7 */ /* 0x000e640008020146 */
[----:B-1----:R-:W-:Y:S05]  /*9d40*/  @!P1 BRA `(.L_x_1143) ;  /* 0x000000f000589947 */ /* 0x002fea0003800000 */
.L_x_1142:
        /* <DEDUP_REMOVED lines=64> */
.L_x_1144:
[----:B------:R-:W-:Y:S01]  /*a150*/  ULEA UR11, UR21, UR45, 0x3 ;  /* 0x0000002d150b7291 */ /* 0x000fe2000f8e183f */
[----:B01----:R-:W-:-:S05]  /*a160*/  IMAD.U32 R5, RZ, RZ, UR22 ;  /* 0x00000016ff057e24 */ /* 0x003fca000f8e00ff */
[----:B------:R-:W-:-:S04]  /*a170*/  SHF.L.U32 R5, R5, 0x1f, RZ ;  /* 0x0000001f05057819 */ /* 0x000fc800000006ff */
[----:B------:R0:W1:Y:S01]  /*a180*/  SYNCS.PHASECHK.TRANS64.TRYWAIT P1, [UR11+0x13250], R5 ;  /* 0x01325005ff0075a7 */ /* 0x000062000802014b */
[----:B------:R-:W-:Y:S05]  /*a190*/  @!P0 BRA `(.L_x_1145) ;  /* 0x0000000000048947 */ /* 0x000fea0003800000 */
[----:B------:R-:W-:Y:S01]  /*a1a0*/  BPT.TRAP 0x1 ;  /* 0x000000040000795c */ /* 0x000fe20000300000 */
.L_x_1145:
[----:B-1----:R-:W-:Y:S05]  /*a1b0*/  @P1 BRA `(.L_x_1146) ;  /* 0x0000000000081947 */ /* 0x002fea0003800000 */
[----:B------:R-:W1:Y:S02]  /*a1c0*/  SYNCS.PHASECHK.TRANS64.TRYWAIT P1, [UR11+0x13250], R5 ;  /* 0x01325005ff0075a7 */ /* 0x000e64000802014b */
[----:B-1----:R-:W-:Y:S05]  /*a1d0*/  @!P1 BRA `(.L_x_1147) ;  /* 0x000000ec004c9947 */ /* 0x002fea0003800000 */
.L_x_1146:
        /* <DEDUP_REMOVED lines=32> */
.L_x_1148:
[----:B-1----:R-:W-:Y:S01]  /*a3e0*/  FMNMX.FTZ R6, R120, R7, !PT ;  /* 0x0000000778067209 */ /* 0x002fe20007810000 */
[----:B------:R-:W-:Y:S01]  /*a3f0*/  IMAD.U32 R20, RZ, RZ, UR42 ;  /* 0x0000002aff147e24 */ /* 0x000fe2000f8e00ff */
[----:B------:R-:W-:Y:S01]  /*a400*/  FMNMX.FTZ R8, R122, R11, !PT ;  /* 0x0000000b7a087209 */ /* 0x000fe20007810000 */
[----:B------:R-:W-:Y:S01]  /*a410*/  ULEA UR6, UR37, UR45, 0x3 ;  /* 0x0000002d25067291 */ /* 0x000fe2000f8e183f */
[----:B0-----:R-:W-:Y:S02]  /*a420*/  FMNMX.FTZ R5, R121, R6, !PT ;  /* 0x0000000679057209 */ /* 0x001fe40007810000 */
[----:B------:R-:W-:Y:S01]  /*a430*/  FMNMX.FTZ R13, R123, R8, !PT ;  /* 0x000000087b0d7209 */ /* 0x000fe20007810000 */
[----:B------:R-:W-:Y:S01]  /*a440*/  UIADD3 UR6, UR6, 0x13240, URZ ;  /* 0x0001324006067890 */ /* 0x000fe2000fffe03f */
[----:B------:R-:W-:Y:S02]  /*a450*/  FMNMX.FTZ R6, R124, R5, !PT ;  /* 0x000000057c067209 */ /* 0x000fe40007810000 */
[----:B------:R-:W-:Y:S01]  /*a460*/  FMNMX.FTZ R8, R126, R13, !PT ;  /* 0x0000000d7e087209 */ /* 0x000fe20007810000 */
[----:B------:R-:W-:Y:S01]  /*a470*/  UPRMT UR6, UR44, 0x654, UR6 ;  /* 0x000006542c067896 */ /* 0x000fe20008000006 */
[----:B------:R-:W-:-:S02]  /*a480*/  FMNMX.FTZ R5, R125, R6, !PT ;  /* 0x000000067d057209 */ /* 0x000fc40007810000 */
[----:B------:R-:W-:Y:S02]  /*a490*/  FMNMX.FTZ R13, R127, R8, !PT ;  /* 0x000000087f0d7209 */ /* 0x000fe40007810000 */
[----:B------:R-:W-:Y:S02]  /*a4a0*/  FMNMX.FTZ R6, R128, R5, !PT ;  /* 0x0000000580067209 */ /* 0x000fe40007810000 */
[----:B------:R-:W-:Y:S02]  /*a4b0*/  FMNMX.FTZ R8, R130, R13, !PT ;  /* 0x0000000d82087209 */ /* 0x000fe40007810000 */
[----:B------:R-:W-:Y:S01]  /*a4c0*/  FMNMX.FTZ R5, R129, R6, !PT ;  /* 0x0000000681057209 */ /* 0x000fe20007810000 */
[----:B------:R-:W-:Y:S01]  /*a4d0*/  SYNCS.ARRIVE.TRANS64.RED.A1T0 RZ, [UR6], RZ ;  /* 0x000000ffffff79a7 */ /* 0x000fe20008100406 */
        /* <DEDUP_REMOVED lines=79> */
[----:B------:R-:W-:Y:S01]  /*a9d0*/  FFMA.FTZ R12, R121, UR42, -R10 ;  /* 0x0000002a790c7c23 */ /* 0x000fe2000801080a */
[----:B------:R-:W-:Y:S01]  /*a9e0*/  FMUL.FTZ R14, R7, UR42 ;  /* 0x0000002a070e7c20 */ /* 0x000fe20008410000 */
[----:B------:R-:W-:Y:S02]  /*a9f0*/  IMAD.U32 R121, RZ, RZ, UR42 ;  /* 0x0000002aff797e24 */ /* 0x000fe4000f8e00ff */
[----:B------:R-:W-:-:S01]  /*aa00*/  FADD.FTZ R7, -R6, R11 ;  /* 0x0000000b06077221 */ /* 0x000fc20000010100 */
        /* <DEDUP_REMOVED lines=40> */
[----:B------:R-:W-:Y:S01]  /*ac90*/  FMUL.FTZ R7, R7, UR42 ;  /* 0x0000002a07077c20 */ /* 0x000fe20008410000 */
[----:B------:R-:W-:Y:S02]  /*aca0*/  MUFU.EX2 R8, R14 ;  /* 0x0000000e00087308 */ /* 0x000fe40000000800 */
[----:B------:R-:W-:-:S01]  /*acb0*/  FFMA.FTZ R122, R122, UR42, -R10 ;  /* 0x0000002a7a7a7c23 */ /* 0x000fc2000801080a */
[--C-:B------:R-:W-:Y:S01]  /*acc0*/  FFMA.FTZ R121, R123, UR42, -R10.reuse ;  /* 0x0000002a7b797c23 */ /* 0x100fe2000801080a */
[----:B------:R-:W-:-:S01]  /*acd0*/  FFMA.FTZ R123, R126, UR42, -R10 ;  /* 0x0000002a7e7b7c23 */ /* 0x000fc2000801080a */
[--C-:B------:R-:W-:Y:S01]  /*ace0*/  FFMA.FTZ R124, R127, UR42, -R10.reuse ;  /* 0x0000002a7f7c7c23 */ /* 0x100fe2000801080a */
[----:B------:R-:W-:-:S01]  /*acf0*/  FFMA.FTZ R126, R131, UR42, -R10 ;  /* 0x0000002a837e7c23 */ /* 0x000fc2000801080a */
[--C-:B------:R-:W-:Y:S01]  /*ad00*/  FFMA.FTZ R127, R134, UR42, -R10.reuse ;  /* 0x0000002a867f7c23 */ /* 0x100fe2000801080a */
        /* <DEDUP_REMOVED lines=40> */
[----:B------:R-:W-:Y:S08]  /*af90*/  MUFU.EX2 R13, R13 ;  /* 0x0000000d000d7308 */ /* 0x000ff00000000800 */
[----:B------:R-:W1:Y:S01]  /*afa0*/  MUFU.EX2 R123, R123 ;  /* 0x0000007b007b7308 */ /* 0x000e620000000800 */
[----:B0-----:R-:W-:-:S07]  /*afb0*/  FADD.FTZ R0, R121, R0 ;  /* 0x0000000079007221 */ /* 0x001fce0000010000 */
[----:B------:R0:W2:Y:S08]  /*afc0*/  MUFU.EX2 R14, R125 ;  /* 0x0000007d000e7308 */ /* 0x0000b00000000800 */
[----:B------:R-:W3:Y:S01]  /*afd0*/  MUFU.EX2 R124, R124 ;  /* 0x0000007c007c7308 */ /* 0x000ee20000000800 */
[----:B0-----:R-:W-:-:S01]  /*afe0*/  FFMA.FTZ R125, R130, UR42, -R10 ;  /* 0x0000002a827d7c23 */ /* 0x001fc2000801080a */
[----:B------:R-:W-:Y:S01]  /*aff0*/  FADD.FTZ R130, R12, R3 ;  /* 0x000000030c827221 */ /* 0x000fe20000010000 */
[----:B-1----:R-:W-:-:S03]  /*b000*/  FADD.FTZ R129, R123, R0 ;  /* 0x000000007b817221 */ /* 0x002fc60000010000 */
[----:B------:R-:W-:Y:S02]  /*b010*/  FADD.FTZ R3, R13, R130 ;  /* 0x000000820d037221 */ /* 0x000fe40000010000 */
[----:B------:R-:W0:Y:S02]  /*b020*/  MUFU.EX2 R15, R15 ;  /* 0x0000000f000f7308 */ /* 0x000e240000000800 */
[----:B--2---:R-:W-:-:S06]  /*b030*/  FADD.FTZ R0, R14, R3 ;  /* 0x000000030e007221 */ /* 0x004fcc0000010000 */
[----:B------:R-:W1:Y:S01]  /*b040*/  MUFU.EX2 R125, R125 ;  /* 0x0000007d007d7308 */ /* 0x000e620000000800 */
[----:B---3--:R-:W-:-:S07]  /*b050*/  FADD.FTZ R130, R124, R129 ;  /* 0x000000817c827221 */ /* 0x008fce0000010000 */
        /* <DEDUP_REMOVED lines=140> */
[----:B-1----:R-:W-:-:S03]  /*b920*/  FADD.FTZ R3, R69, R0 ;  /* 0x0000000045037221 */ /* 0x002fc60000010000 */
[----:B--2---:R-:W-:Y:S01]  /*b930*/  FADD.FTZ R0, R71, R10 ;  /* 0x0000000a47007221 */ /* 0x004fe20000010000 */
[----:B------:R-:W-:Y:S06]  /*b940*/  @!P0 BRA `(.L_x_1149) ;  /* 0x0000000000048947 */ /* 0x000fec0003800000 */
[----:B------:R-:W-:Y:S01]  /*b950*/  BPT.TRAP 0x1 ;  /* 0x000000040000795c */ /* 0x000fe20000300000 */
.L_x_1149:
        /* <DEDUP_REMOVED lines=82> */
.L_x_1139:
        /* <DEDUP_REMOVED lines=8> */
[----:B------:R-:W-:-:S05]  /*bf00*/  ULDC UR21, c[0x0][0x9e0] ;  /* 0x0002780000157ab9 */ /* 0x000fca0000000800 */
.L_x_1170:
[----:B------:R-:W-:-:S04]  /*bf10*/  UIADD3 UR37, UR23, 0x1, URZ ;  /* 0x0000000117257890 */ /* 0x000fc8000fffe03f */
[----:B------:R-:W-:-:S04]  /*bf20*/  UISETP.NE.AND UP0, UPT, UR37, 0x2, UPT ;  /* 0x000000022500788c */ /* 0x000fc8000bf05270 */
[----:B------:R-:W-:Y:S02]  /*bf30*/  USEL UR36, URZ, 0x1, UP0 ;  /* 0x000000013f247887 */ /* 0x000fe40008000000 */
[----:B------:R-:W-:Y:S02]  /*bf40*/  USEL UR37, UR37, URZ, UP0 ;  /* 0x0000003f25257287 */ /* 0x000fe40008000000 */
[----:B------:R-:W-:Y:S01]  /*bf50*/  ULOP3.LUT UR36, UR24, UR36, URZ, 0x3c, !UPT ;  /* 0x0000002418247292 */ /* 0x000fe2000f8e3c3f */
[----:B------:R-:W-:Y:S11]  /*bf60*/  @!P0 BRA `(.L_x_1152) ;  /* 0x0000000000048947 */ /* 0x000ff60003800000 */
[----:B------:R-:W-:Y:S01]  /*bf70*/  BPT.TRAP 0x1 ;  /* 0x000000040000795c */ /* 0x000fe20000300000 */
.L_x_1152:
[----:B------:R-:W-:Y:S01]  /*bf80*/  ULEA UR6, UR37, UR45, 0x3 ;  /* 0x0000002d25067291 */ /* 0x000fe2000f8e183f */
[----:B------:R-:W-:-:S05]  /*bf90*/  IMAD.U32 R5, RZ, RZ, UR36 ;  /* 0x00000024ff057e24 */ /* 0x000fca000f8e00ff */
[----:B------:R-:W-:-:S04]  /*bfa0*/  SHF.L.U32 R5, R5, 0x1f, RZ ;  /* 0x0000001f05057819 */ /* 0x000fc800000006ff */
[----:B------:R0:W1:Y:S01]  /*bfb0*/  SYNCS.PHASECHK.TRANS64.TRYWAIT P1, [UR6+0x13230], R5 ;  /* 0x01323005ff0075a7 */ /* 0x0000620008020146 */
[----:B------:R-:W-:Y:S05]  /*bfc0*/  @!P0 BRA `(.L_x_1153) ;  /* 0x0000000000048947 */ /* 0x000fea0003800000 */
[----:B------:R-:W-:Y:S01]  /*bfd0*/  BPT.TRAP 0x1 ;  /* 0x000000040000795c */ /* 0x000fe20000300000 */
.L_x_1153:
[----:B-1----:R-:W-:Y:S05]  /*bfe0*/  @P1 BRA `(.L_x_1154) ;  /* 0x0000000000081947 */ /* 0x002fea0003800000 */
[----:B------:R-:W1:Y:S02]  /*bff0*/  SYNCS.PHASECHK.TRANS64.TRYWAIT P1, [UR6+0x13230], R5 ;  /* 0x01323005ff0075a7 */ /* 0x000e640008020146 */
[----:B-1----:R-:W-:Y:S05]  /*c000*/  @!P1 BRA `(.L_x_1155) ;  /* 0x000000cc00d89947 */ /* 0x002fea0003800000 */
.L_x_1154:
        /* <DEDUP_REMOVED lines=64> */
.L_x_1156:
[----:B------:R-:W-:Y:S01]  /*c410*/  ULEA UR11, UR23, UR45, 0x3 ;  /* 0x0000002d170b7291 */ /* 0x000fe2000f8e183f */
[----:B01----:R-:W-:-:S05]  /*c420*/  IMAD.U32 R5, RZ, RZ, UR24 ;  /* 0x00000018ff057e24 */ /* 0x003fca000f8e00ff */
[----:B------:R-:W-:-:S04]  /*c430*/  SHF.L.U32 R5, R5, 0x1f, RZ ;  /* 0x0000001f05057819 */ /* 0x000fc800000006ff */
[----:B------:R0:W1:Y:S01]  /*c440*/  SYNCS.PHASECHK.TRANS64.TRYWAIT P1, [UR11+0x13250], R5 ;  /* 0x01325005ff0075a7 */ /* 0x000062000802014b */
[----:B------:R-:W-:Y:S05]  /*c450*/  @!P0 BRA `(.L_x_1157) ;  /* 0x0000000000048947 */ /* 0x000fea0003800000 */
[----:B------:R-:W-:Y:S01]  /*c460*/  BPT.TRAP 0x1 ;  /* 0x000000040000795c */ /* 0x000fe20000300000 */
.L_x_1157:
[----:B-1----:R-:W-:Y:S05]  /*c470*/  @P1 BRA `(.L_x_1158) ;  /* 0x0000000000081947 */ /* 0x002fea0003800000 */
[----:B------:R-:W1:Y:S02]  /*c480*/  SYNCS.PHASECHK.TRANS64.TRYWAIT P1, [UR11+0x13250], R5 ;  /* 0x01325005ff0075a7 */ /* 0x000e64000802014b */
[----:B-1----:R-:W-:Y:S05]  /*c490*/  @!P1 BRA `(.L_x_1159) ;  /* 0x000000c800cc9947 */ /* 0x002fea0003800000 */
.L_x_1158:
        /* <DEDUP_REMOVED lines=32> */
.L_x_1160:
[----:B01----:R-:W0:Y:S01]  /*c6a0*/  LDC R5, c[0x0][0x448] ;  /* 0x00011200ff057b82 */ /* 0x003e220000000800 */
[----:B------:R-:W-:Y:S01]  /*c6b0*/  VIADD R20, R22, UR41 ;  /* 0x0000002916147c36 */ /* 0x000fe20008000000 */
[----:B------:R-:W-:Y:S01]  /*c6c0*/  ULEA UR6, UR37, UR45, 0x3 ;  /* 0x0000002d25067291 */ /* 0x000fe2000f8e183f */
[----:B------:R-:W-:Y:S01]  /*c6d0*/  IMAD R15, R9, -0xa0, RZ ;  /* 0xffffff60090f7824 */ /* 0x000fe200078e02ff */
[----:B------:R-:W-:Y:S02]  /*c6e0*/  LOP3.LUT P1, RZ, R2, 0x8, RZ, 0xc0, !PT ;  /* 0x0000000802ff7812 */ /* 0x000fe4000782c0ff */
[----:B------:R-:W-:-:S04]  /*c6f0*/  UIADD3 UR6, UR6, 0x13240, URZ ;  /* 0x0001324006067890 */ /* 0x000fc8000fffe03f */
[----:B------:R-:W-:-:S09]  /*c700*/  UPRMT UR6, UR44, 0x654, UR6 ;  /* 0x000006542c067896 */ /* 0x000fd20008000006 */
[----:B------:R-:W-:Y:S01]  /*c710*/  SYNCS.ARRIVE.TRANS64.RED.A1T0 RZ, [UR6], RZ ;  /* 0x000000ffffff79a7 */ /* 0x000fe20008100406 */
[----:B------:R-:W-:Y:S01]  /*c720*/  ULOP3.LUT UR6, URZ, UR22, URZ, 0x33, !UPT ;  /* 0x000000163f067292 */ /* 0x000fe2000f8e333f */
        /* <DEDUP_REMOVED lines=27> */
.L_x_1163:
[----:B------:R-:W-:-:S05]  /*c8e0*/  IMAD.U32 R136, RZ, RZ, UR20 ;  /* 0x00000014ff887e24 */ /* 0x000fca000f8e00ff */
[----:B------:R-:W-:-:S13]  /*c8f0*/  ISETP.NE.AND P1, PT, R136, 0x1, PT ;  /* 0x000000018800780c */ /* 0x000fda0003f25270 */
[----:B------:R-:W0:Y:S02]  /*c900*/  @P1 LDC.64 R10, c[0x0][0x9e8] ;  /* 0x00027a00ff0a1b82 */ /* 0x000e240000000a00 */
[----:B0-----:R-:W-:-:S05]  /*c910*/  @P1 IMAD.HI.U32 R10, R21, R10, RZ ;  /* 0x0000000a150a1227 */ /* 0x001fca00078e00ff */
[----:B------:R-:W-:-:S07]  /*c920*/  @P1 SHF.R.U32.HI R21, RZ, R11, R10 ;  /* 0x0000000bff151219 */ /* 0x000fce000001160a */
.L_x_1164:
[----:B------:R-:W-:Y:S05]  /*c930*/  BSYNC B0 ;  /* 0x0000000000007941 */ /* 0x000fea0003800000 */
.L_x_1162:
[----:B------:R-:W-:-:S05]  /*c940*/  IMAD R21, R21, R136, R5 ;  /* 0x0000008815157224 */ /* 0x000fca00078e0205 */
[----:B------:R-:W-:Y:S02]  /*c950*/  VIADDMNMX R12, R21, R136, R12, PT ;  /* 0x00000088150c7246 */ /* 0x000fe4000380010c */
[----:B------:R-:W-:-:S07]  /*c960*/  VIMNMX R6, R6, R21, !PT ;  /* 0x0000001506067248 */ /* 0x000fce0007fe0100 */
.L_x_1161:
        /* <DEDUP_REMOVED lines=247> */
.L_x_1167:
[----:B------:R-:W-:-:S05]  /*d8e0*/  IMAD.U32 R12, RZ, RZ, UR20 ;  /* 0x00000014ff0c7e24 */ /* 0x000fca000f8e00ff */
[----:B------:R-:W-:-:S13]  /*d8f0*/  ISETP.NE.AND P6, PT, R12, 0x1, PT ;  /* 0x000000010c00780c */ /* 0x000fda0003fc5270 */
[----:B------:R-:W0:Y:S02]  /*d900*/  @P6 LDC.64 R10, c[0x0][0x9e8] ;  /* 0x00027a00ff0a6b82 */ /* 0x000e240000000a00 */
[----:B0-----:R-:W-:-:S05]  /*d910*/  @P6 IMAD.HI.U32 R10, R6, R10, RZ ;  /* 0x0000000a060a6227 */ /* 0x001fca00078e00ff */
[----:B------:R-:W-:-:S07]  /*d920*/  @P6 SHF.R.U32.HI R6, RZ, R11, R10 ;  /* 0x0000000bff066219 */ /* 0x000fce000001160a */
.L_x_1168:
[----:B------:R-:W-:Y:S05]  /*d930*/  BSYNC B0 ;  /* 0x0000000000007941 */ /* 0x000fea0003800000 */
.L_x_1166:
[----:B------:R-:W-:-:S05]  /*d940*/  IMAD R5, R6, R12, R5 ;  /* 0x0000000c06057224 */ /* 0x000fca00078e0205 */
[----:B------:R-:W-:Y:S02]  /*d950*/  VIADDMNMX R14, R5, R12, R14, PT ;  /* 0x0000000c050e7246 */ /* 0x000fe4000380010e */
[----:B------:R-:W-:-:S07]  /*d960*/  VIMNMX R13, R13, R5, !PT ;  /* 0x000000050d0d7248 */ /* 0x000fce0007fe0100 */
.L_x_1165:
        /* <DEDUP_REMOVED lines=501> */
.L_x_1169:
        /* <DEDUP_REMOVED lines=82> */
.L_x_1151:
[----:B------:R-:W-:Y:S06]  /*fde0*/  BAR.ARV 0x8, 0x200 ;  /* 0x0208000000007b1d */ /* 0x000fec0000002000 */
[----:B------:R-:W-:Y:S05]  /*fdf0*/  @!P0 BRA `(.L_x_1171) ;  /* 0x0000000000048947 */ /* 0x000fea0003800000 */
[----:B------:R-:W-:Y:S01]  /*fe00*/  BPT.TRAP 0x1 ;  /* 0x000000040000795c */ /* 0x000fe20000300000 */
.L_x_1171:
[----:B------:R-:W-:Y:S01]  /*fe10*/  ULEA UR14, UR37, UR45, 0x3 ;  /* 0x0000002d250e7291 */ /* 0x000fe2000f8e183f */
[----:B------:R-:W-:-:S05]  /*fe20*/  IMAD.U32 R4, RZ, RZ, UR36 ;  /* 0x00000024ff047e24 */ /* 0x000fca000f8e00ff */
[----:B------:R-:W-:-:S04]  /*fe30*/  SHF.L.U32 R4, R4, 0x1f, RZ ;  /* 0x0000001f04047819 */ /* 0x000fc800000006ff */
[----:B------:R0:W1:Y:S01]  /*fe40*/  SYNCS.PHASECHK.TRANS64.TRYWAIT P1, [UR14+0x13250], R4 ;  /* 0x01325004ff0075a7 */ /* 0x000062000802014e */
[----:B------:R-:W-:Y:S05]  /*fe50*/  @!P0 BRA `(.L_x_1172) ;  /* 0x0000000000048947 */ /* 0x000fea0003800000 */
[----:B------:R-:W-:Y:S01]  /*fe60*/  BPT.TRAP 0x1 ;  /* 0x000000040000795c */ /* 0x000fe20000300000 */
.L_x_1172:
[----:B-1----:R-:W-:Y:S05]  /*fe70*/  @P1 BRA `(.L_x_1173) ;  /* 0x0000000000081947 */ /* 0x002fea0003800000 */
[----:B------:R-:W1:Y:S02]  /*fe80*/  SYNCS.PHASECHK.TRANS64.TRYWAIT P1, [UR14+0x13250], R4 ;  /* 0x01325004ff0075a7 */ /* 0x000e64000802014e */
[----:B-1----:R-:W-:Y:S05]  /*fe90*/  @!P1 BRA `(.L_x_1174) ;  /* 0x0000009000649947 */ /* 0x002fea0003800000 */
.L_x_1173:
[----:B------:R-:W-:Y:S01]  /*fea0*/  ULDC.64 UR4, c[0x0][0x9a0] ;  /* 0x0002680000047ab9 */ /* 0x000fe20000000a00 */
[----:B------:R-:W-:Y:S01]  /*feb0*/  UIADD3 UR45, UR45, 0x1000, URZ ;  /* 0x000010002d2d7890 */ /* 0x000fe2000fffe03f */
[----:B------:R-:W-:Y:S01]  /*fec0*/  WARPGROUP.ARRIVE ;  /* 0x00000000000079c5 */ /* 0x000fe20000000000 */
[----:B------:R-:W-:Y:S01]  /*fed0*/  UISETP.NE.U32.AND UP0, UPT, UR4, URZ, UPT ;  /* 0x0000003f0400728c */ /* 0x000fe2000bf05070 */
[----:B------:R-:W-:Y:S01]  /*fee0*/  IMAD.MOV.U32 R10, RZ, RZ, 0x3f800000 ;  /* 0x3f800000ff0a7424 */ /* 0x000fe200078e00ff */
        /* <DEDUP_REMOVED lines=8> */
[----:B------:R-:W-:Y:S01]  /*ff70*/  @UP0 UIMAD UR6, UR6, UR10, URZ ;  /* 0x0000000a060602a4 */ /* 0x000fe2000f8e023f */
[----:B------:R-:W-:Y:S01]  /*ff80*/  @UP0 ULDC.64 UR12, c[0x0][0x9d0] ;  /* 0x00027400000c0ab9 */ /* 0x000fe20000000a00 */
[----:B------:R-:W-:Y:S02]  /*ff90*/  @UP0 UIMAD.WIDE.U32 UR8, UR48, UR10, URZ ;  /* 0x0000000a300802a5 */ /* 0x000fe4000f8e003f */
[----:B------:R-:W-:Y:S02]  /*ffa0*/  @UP0 UIMAD UR6, UR48, UR11, UR6 ;  /* 0x0000000b300602a4 */ /* 0x000fe4000f8e0206 */
[----:B------:R-:W-:-:S02]  /*ffb0*/  UIMAD UR10, UR37, 0x280, UR45 ;  /* 0x00000280250a78a4 */ /* 0x000fc4000f8e022d */
[----:B------:R-:W-:Y:S02]  /*ffc0*/  @UP0 UIMAD UR7, UR7, UR12, URZ ;  /* 0x0000000c070702a4 */ /* 0x000fe4000f8e023f */
        /* <DEDUP_REMOVED lines=12> */
[----:B------:R2:W3:Y:S01]  /*10090*/  @P1 LDG.E R10, desc[UR50][R8.64] ;  /* 0x00000032080a1981 */ /* 0x0004e2000c1e1900 */
        /* <DEDUP_REMOVED lines=14> */
[----:B01----:R-:W0:Y:S04]  /*10180*/  SHFL.BFLY PT, R4, R3, 0x2, 0x1f ;  /* 0x0c401f0003047f89 */ /* 0x003e2800000e0000 */
[----:B--2---:R-:W1:Y:S01]  /*10190*/  SHFL.BFLY PT, R9, R0, 0x2, 0x1f ;  /* 0x0c401f0000097f89 */ /* 0x004e6200000e0000 */
[----:B------:R-:W-:Y:S02]  /*101a0*/  WARPGROUP.DEPBAR.LE gsb0, 0x0 ;  /* 0x00008000000079c5 */ /* 0x000fe40000010000 */
[----:B------:R-:W-:-:S06]  /*101b0*/  WARPGROUP.ARRIVE ;  /* 0x00000000000079c5 */ /* 0x000fcc0000000000 */
[----:B------:R-:W-:Y:S01]  /*101c0*/  QGMMA.64x64x32.F32.E4M3.E4M3 R24, R140, gdesc[UR4], R24, gsb0 ;  /* 0x00e000048c187df3 */ /* 0x000fe20008000818 */
[----:B0-----:R-:W-:-:S01]  /*101d0*/  FADD.FTZ R4, R4, R3 ;  /* 0x0000000304047221 */ /* 0x001fc20000010000 */
[----:B------:R-:W-:Y:S01]  /*101e0*/  UIADD3 UR10, UR10, 0x200, URZ ;  /* 0x000002000a0a7890 */ /* 0x000fe2000fffe03f */
[----:B-1----:R-:W-:-:S01]  /*101f0*/  FADD.FTZ R9, R9, R0 ;  /* 0x0000000009097221 */ /* 0x002fc20000010000 */
[----:B------:R-:W-:Y:S02]  /*10200*/  UMOV UR11, 0xc0000010 ;  /* 0xc0000010000b7882 */ /* 0x000fe40000000000 */
[----:B------:R-:W0:Y:S04]  /*10210*/  SHFL.BFLY PT, R7, R4, 0x1, 0x1f ;  /* 0x0c201f0004077f89 */ /* 0x000e2800000e0000 */
        /* <DEDUP_REMOVED lines=17> */
[----:B------:R-:W2:Y:S01]  /*10330*/  @P1 MUFU.RCP R11, R14 ;  /* 0x0000000e000b1308 */ /* 0x000ea20000001000 */
        /* <DEDUP_REMOVED lines=10> */
[-C--:B---3--:R-:W-:Y:S01]  /*103e0*/  FMUL.FTZ R3, R3, R10.reuse ;  /* 0x0000000a03037220 */ /* 0x088fe20000410000 */
[----:B--2---:R-:W-:Y:S01]  /*103f0*/  FMUL.FTZ R0, R11, R10 ;  /* 0x0000000a0b007220 */ /* 0x004fe20000410000 */
[----:B------:R-:W-:-:S02]  /*10400*/  WARPGROUP.DEPBAR.LE gsb0, 0x0 ;  /* 0x00008000000079c5 */ /* 0x000fc40000010000 */
[----:B------:R-:W-:Y:S05]  /*10410*/  @!P0 BRA `(.L_x_1175) ;  /* 0x0000000000048947 */ /* 0x000fea0003800000 */
[----:B------:R-:W-:Y:S01]  /*10420*/  BPT.TRAP 0x1 ;  /* 0x000000040000795c */ /* 0x000fe20000300000 */
.L_x_1175:
        /* <DEDUP_REMOVED lines=42> */
.L_x_1097:
[----:B------:R-:W0:Y:S01]  /*106d0*/  S2R R0, SR_CgaCtaId ;  /* 0x0000000000007919 */ /* 0x000e220000008800 */
[----:B------:R-:W-:Y:S01]  /*106e0*/  MOV R5, 0x400 ;  /* 0x0000040000057802 */ /* 0x000fe20000000f00 */
[----:B------:R-:W-:Y:S01]  /*106f0*/  IMAD.SHL.U32 R3, R23, 0x8, RZ ;  /* 0x0000000817037824 */ /* 0x000fe200078e00ff */
[----:B------:R-:W-:Y:S01]  /*10700*/  BSSY B0, `(.L_x_1176) ;  /* 0x00001c9000007945 */ /* 0x000fe20003800000 */
[----:B------:R-:W-:Y:S01]  /*10710*/  BAR.SYNC.DEFER_BLOCKING 0x5, 0x200 ;  /* 0x0148000000007b1d */ /* 0x000fe20000010000 */
[----:B0-----:R-:W-:Y:S02]  /*10720*/  LEA R5, R0, R5, 0x18 ;  /* 0x0000000500057211 */ /* 0x001fe400078ec0ff */
[----:B------:R-:W-:-:S03]  /*10730*/  SHF.R.S32.HI R0, RZ, 0x1f, R3 ;  /* 0x0000001fff007819 */ /* 0x000fc60000011403 */
[----:B------:R-:W0:Y:S02]  /*10740*/  LDS.128 R28, [R5+0x132d0] ;  /* 0x0132d000051c7984 */ /* 0x000e240000000c00 */
[----:B0-----:R-:W-:Y:S02]  /*10750*/  R2UR UR5, R29 ;  /* 0x000000001d0572ca */ /* 0x001fe400000e0000 */
[----:B------:R-:W-:Y:S02]  /*10760*/  R2UR UR49, R30 ;  /* 0x000000001e3172ca */ /* 0x000fe400000e0000 */
[----:B------:R-:W-:Y:S01]  /*10770*/  R2UR UR48, R31 ;  /* 0x000000001f3072ca */ /* 0x000fe200000e0000 */
[----:B------:R-:W-:Y:S06]  /*10780*/  BAR.ARV 0x4, 0x200 ;  /* 0x0108000000007b1d */ /* 0x000fec0000002000 */
[----:B------:R-:W-:Y:S08]  /*10790*/  @P0 BRA `(.L_x_1177) ;  /* 0x0000001000940947 */ /* 0x000ff00003800000 */
[----:B------:R-:W0:Y:S01]  /*107a0*/  S2R R18, SR_TID.X ;  /* 0x0000000000127919 */ /* 0x000e220000002100 */
[----:B------:R-:W-:Y:S01]  /*107b0*/  ULDC.64 UR6, c[0x4][0x38] ;  /* 0x01000e0000067ab9 */ /* 0x000fe20000000a00 */
[----:B------:R-:W2:Y:S01]  /*107c0*/  LDL R35, [R1+0xc] ;  /* 0x00000c0001237983 */ /* 0x000ea20000100800 */
        /* <DEDUP_REMOVED lines=18> */
[----:B------:R-:W-:Y:S01]  /*108f0*/  BAR.SYNC.DEFER_BLOCKING 0x1, 0x180 ;  /* 0x0046000000007b1d */ /* 0x000fe20000010000 */
[----:B------:R-:W-:-:S04]  /*10900*/  LOP3.LUT R8, R8, 0xc, RZ, 0xc0, !PT ;  /* 0x0000000c08087812 */ /* 0x000fc800078ec0ff */
[----:B------:R-:W-:Y:S01]  /*10910*/  IADD3 R8, P0, R8, UR6, RZ ;  /* 0x0000000608087c10 */ /* 0x000fe2000ff1e0ff */
[----:B------:R-:W-:Y:S01]  /*10920*/  UMOV UR4, URZ ;  /* 0x0000003f00047c82 */ /* 0x000fe20008000000 */
[----:B------:R-:W-:Y:S01]  /*10930*/  USHF.R.S32.HI UR16, URZ, 0x1f, UR39 ;  /* 0x0000001f3f107899 */ /* 0x000fe20008011427 */
[----:B------:R-:W-:Y:S02]  /*10940*/  ULDC.64 UR10, c[0x0][0xb90] ;  /* 0x0002e400000a7ab9 */ /* 0x000fe40000000a00 */
[----:B------:R-:W-:Y:S01]  /*10950*/  IMAD.X R9, RZ, RZ, UR7, P0 ;  /* 0x00000007ff097e24 */ /* 0x000fe200080e06ff */
[----:B------:R-:W-:Y:S01]  /*10960*/  ULDC.64 UR6, c[0x0][0xc00] ;  /* 0x0003000000067ab9 */ /* 0x000fe20000000a00 */
[----:B------:R-:W-:Y:S01]  /*10970*/  USHF.R.S32.HI UR9, URZ, 0x1f, UR40 ;  /* 0x0000001f3f097899 */ /* 0x000fe20008011428 */
[----:B------:R-:W-:Y:S02]  /*10980*/  ULDC.64 UR14, c[0x0][0xb98] ;  /* 0x0002e600000e7ab9 */ /* 0x000fe40000000a00 */
[----:B------:R0:W3:Y:S01]  /*10990*/  LDG.E.CONSTANT R17, desc[UR50][R8.64] ;  /* 0x0000003208117981 */ /* 0x0000e2000c1e9900 */
[----:B------:R-:W-:Y:S01]  /*109a0*/  UISETP.NE.U32.AND UP0, UPT, UR6, URZ, UPT ;  /* 0x0000003f0600728c */ /* 0x000fe2000bf05070 */
[----:B------:R-:W-:-:S03]  /*109b0*/  ULDC.64 UR18, c[0x0][0xc08] ;  /* 0x0003020000127ab9 */ /* 0x000fc60000000a00 */
[----:B------:R-:W-:-:S03]  /*109c0*/  UISETP.NE.AND.EX UP0, UPT, UR7, URZ, UPT, UP0 ;  /* 0x0000003f0700728c */ /* 0x000fc6000bf05300 */
[----:B------:R-:W-:Y:S01]  /*109d0*/  ULDC.64 UR6, c[0x0][0xc00] ;  /* 0x0003000000067ab9 */ /* 0x000fe20000000a00 */
[----:B0-----:R-:W-:Y:S01]  /*109e0*/  LOP3.LUT P0, R8, R18, 0x3, RZ, 0xc0, !PT ;  /* 0x0000000312087812 */ /* 0x001fe2000780c0ff */
[----:B------:R-:W-:-:S03]  /*109f0*/  UIMAD.WIDE UR6, UR40, 0x4, UR6 ;  /* 0x00000004280678a5 */ /* 0x000fc6000f8e0206 */
        /* <DEDUP_REMOVED lines=20> */
[C---:B------:R-:W-:Y:S02]  /*10b40*/  IADD3 R35, P3, R10.reuse, 0x20, RZ ;  /* 0x000000200a237810 */ /* 0x040fe40007f7e0ff */
[C---:B------:R-:W-:Y:S02]  /*10b50*/  IADD3 R41, P1, R10.reuse, 0x60, RZ ;  /* 0x000000600a297810 */ /* 0x040fe40007f3e0ff */
[C---:B------:R-:W-:Y:S02]  /*10b60*/  IADD3 R39, P2, R10.reuse, 0x40, RZ ;  /* 0x000000400a277810 */ /* 0x040fe40007f5e0ff */
[----:B------:R-:W-:Y:S01]  /*10b70*/  LOP3.LUT R6, R35, 0x380, RZ, 0xc0, !PT ;  /* 0x0000038023067812 */ /* 0x000fe200078ec0ff */
[--C-:B------:R-:W-:Y:S01]  /*10b80*/  IMAD.X R13, RZ, RZ, R11.reuse, P1 ;  /* 0x000000ffff0d7224 */ /* 0x100fe200008e060b */
[----:B------:R-:W-:Y:S01]  /*10b90*/  LOP3.LUT R21, R10, 0x380, RZ, 0xc0, !PT ;  /* 0x000003800a157812 */ /* 0x000fe200078ec0ff */
[----:B------:R-:W-:Y:S01]  /*10ba0*/  IMAD.X R15, RZ, RZ, R11, P2 ;  /* 0x000000ffff0f7224 */ /* 0x000fe200010e060b */
[----:B------:R-:W-:-:S02]  /*10bb0*/  LOP3.LUT R12, R39, 0x380, RZ, 0xc0, !PT ;  /* 0x00000380270c7812 */ /* 0x000fc400078ec0ff */
[----:B------:R-:W-:Y:S02]  /*10bc0*/  LOP3.LUT R26, R41, 0x380, RZ, 0xc0, !PT ;  /* 0x00000380291a7812 */ /* 0x000fe400078ec0ff */
[----:B------:R-:W-:Y:S02]  /*10bd0*/  SHF.R.U64 R6, R6, 0x3, RZ ;  /* 0x0000000306067819 */ /* 0x000fe400000012ff */
[----:B------:R-:W-:Y:S02]  /*10be0*/  SHF.R.U64 R21, R21, 0x3, RZ ;  /* 0x0000000315157819 */ /* 0x000fe400000012ff */
[----:B------:R-:W-:Y:S02]  /*10bf0*/  SHF.R.U64 R12, R12, 0x3, RZ ;  /* 0x000000030c0c7819 */ /* 0x000fe400000012ff */
[----:B------:R-:W-:Y:S02]  /*10c00*/  SHF.R.U64 R26, R26, 0x3, RZ ;  /* 0x000000031a1a7819 */ /* 0x000fe400000012ff */
[----:B------:R-:W-:-:S02]  /*10c10*/  LOP3.LUT R20, R6, R35, RZ, 0x3c, !PT ;  /* 0x0000002306147212 */ /* 0x000fc400078e3cff */
[----:B------:R-:W-:Y:S01]  /*10c20*/  LOP3.LUT R10, R21, R10, RZ, 0x3c, !PT ;  /* 0x0000000a150a7212 */ /* 0x000fe200078e3cff */
[----:B------:R-:W-:Y:S01]  /*10c30*/  IMAD.X R21, RZ, RZ, R11, P3 ;  /* 0x000000ffff157224 */ /* 0x000fe200018e060b */
[----:B------:R-:W-:Y:S02]  /*10c40*/  LOP3.LUT R14, R12, R39, RZ, 0x3c, !PT ;  /* 0x000000270c0e7212 */ /* 0x000fe400078e3cff */
[----:B------:R-:W-:Y:S02]  /*10c50*/  LOP3.LUT R12, R26, R41, RZ, 0x3c, !PT ;  /* 0x000000291a0c7212 */ /* 0x000fe400078e3cff */
[----:B------:R-:W-:Y:S02]  /*10c60*/  MOV R43, R10 ;  /* 0x0000000a002b7202 */ /* 0x000fe40000000f00 */
[----:B------:R-:W-:Y:S02]  /*10c70*/  MOV R41, R14 ;  /* 0x0000000e00297202 */ /* 0x000fe40000000f00 */
[----:B------:R-:W-:-:S02]  /*10c80*/  MOV R39, R12 ;  /* 0x0000000c00277202 */ /* 0x000fc40000000f00 */
[----:B------:R-:W-:Y:S01]  /*10c90*/  MOV R42, R20 ;  /* 0x00000014002a7202 */ /* 0x000fe20000000f00 */
[----:B------:R-:W-:Y:S01]  /*10ca0*/  IMAD.U32 R20, RZ, RZ, UR6 ;  /* 0x00000006ff147e24 */ /* 0x000fe2000f8e00ff */
[----:B------:R-:W-:Y:S01]  /*10cb0*/  PLOP3.LUT P2, PT, PT, PT, UP0, 0x80, 0x0 ;  /* 0x000000000000781c */ /* 0x000fe20003f4f008 */
[----:B------:R-:W-:Y:S01]  /*10cc0*/  IMAD.U32 R21, RZ, RZ, UR7 ;  /* 0x00000007ff157e24 */ /* 0x000fe2000f8e00ff */
[----:B---3--:R-:W-:Y:S01]  /*10cd0*/  LOP3.LUT R6, R17, 0x2, RZ, 0x3c, !PT ;  /* 0x0000000211067812 */ /* 0x008fe200078e3cff */
[----:B------:R-:W-:Y:S04]  /*10ce0*/  SHFL.IDX PT, R18, R18, R17, 0x1c1f ;  /* 0x001c1f1112127589 */ /* 0x000fe800000e0000 */
[----:B------:R-:W0:Y:S04]  /*10cf0*/  SHFL.IDX PT, R59, R59, R6, 0x1c1f ;  /* 0x001c1f063b3b7589 */ /* 0x000e2800000e0000 */
[----:B------:R-:W-:Y:S04]  /*10d00*/  SHFL.IDX PT, R26, R24, R17, 0x1c1f ;  /* 0x001c1f11181a7589 */ /* 0x000fe800000e0000 */
[----:B------:R-:W1:Y:S04]  /*10d10*/  SHFL.IDX PT, R37, R37, R6, 0x1c1f ;  /* 0x001c1f0625257589 */ /* 0x000e6800000e0000 */
[----:B------:R-:W-:Y:S04]  /*10d20*/  SHFL.IDX PT, R30, R28, R17, 0x1c1f ;  /* 0x001c1f111c1e7589 */ /* 0x000fe800000e0000 */
[----:B------:R-:W2:Y:S04]  /*10d30*/  SHFL.IDX PT, R29, R29, R6, 0x1c1f ;  /* 0x001c1f061d1d7589 */ /* 0x000ea800000e0000 */
[----:B------:R-:W-:Y:S04]  /*10d40*/  SHFL.IDX PT, R34, R34, R17, 0x1c1f ;  /* 0x001c1f1122227589 */ /* 0x000fe800000e0000 */
[----:B------:R-:W3:Y:S01]  /*10d50*/  SHFL.IDX PT, R31, R31, R6, 0x1c1f ;  /* 0x001c1f061f1f7589 */ /* 0x000ee200000e0000 */
[----:B0-----:R-:W-:-:S02]  /*10d60*/  SEL R12, R18, R59, P0 ;  /* 0x0000003b120c7207 */ /* 0x001fc40000000000 */
[----:B------:R-:W-:Y:S01]  /*10d70*/  SEL R14, R59, R18, P0 ;  /* 0x000000123b0e7207 */ /* 0x000fe20000000000 */
[----:B------:R-:W-:Y:S04]  /*10d80*/  SHFL.IDX PT, R36, R36, R17, 0x1c1f ;  /* 0x001c1f1124247589 */ /* 0x000fe800000e0000 */
[----:B------:R-:W0:Y:S01]  /*10d90*/  SHFL.IDX PT, R27, R27, R6, 0x1c1f ;  /* 0x001c1f061b1b7589 */ /* 0x000e2200000e0000 */
[----:B-1----:R-:W-:Y:S02]  /*10da0*/  SEL R24, R26, R37, P0 ;  /* 0x000000251a187207 */ /* 0x002fe40000000000 */
[----:B------:R-:W-:Y:S01]  /*10db0*/  SEL R26, R37, R26, P0 ;  /* 0x0000001a251a7207 */ /* 0x000fe20000000000 */
[----:B------:R3:W-:Y:S01]  /*10dc0*/  SHFL.IDX PT, R10, R32, R17, 0x1c1f ;  /* 0x001c1f11200a7589 */ /* 0x0007e200000e0000 */
[----:B------:R-:W1:Y:S03]  /*10dd0*/  LDC R37, c[0x0][0xbe8] ;  /* 0x0002fa00ff257b82 */ /* 0x000e660000000800 */
[----:B------:R-:W4:Y:S01]  /*10de0*/  SHFL.IDX PT, R11, R25, R6, 0x1c1f ;  /* 0x001c1f06190b7589 */ /* 0x000f2200000e0000 */
[----:B--2---:R-:W-:-:S02]  /*10df0*/  SEL R28, R30, R29, P0 ;  /* 0x0000001d1e1c7207 */ /* 0x004fc40000000000 */
[----:B------:R-:W-:Y:S01]  /*10e00*/  SEL R30, R29, R30, P0 ;  /* 0x0000001e1d1e7207 */ /* 0x000fe20000000000 */
[----:B------:R-:W-:Y:S04]  /*10e10*/  SHFL.IDX PT, R38, R38, R17, 0x1c1f ;  /* 0x001c1f1126267589 */ /* 0x000fe800000e0000 */
[----:B------:R-:W2:Y:S01]  /*10e20*/  SHFL.IDX PT, R33, R33, R6, 0x1c1f ;  /* 0x001c1f0621217589 */ /* 0x000ea200000e0000 */
[----:B---3--:R-:W-:Y:S02]  /*10e30*/  SEL R32, R34, R31, P0 ;  /* 0x0000001f22207207 */ /* 0x008fe40000000000 */
[----:B------:R-:W-:Y:S01]  /*10e40*/  SEL R34, R31, R34, P0 ;  /* 0x000000221f227207 */ /* 0x000fe20000000000 */
[----:B------:R-:W-:Y:S04]  /*10e50*/  SHFL.IDX PT, R40, R40, R17, 0x1c1f ;  /* 0x001c1f1128287589 */ /* 0x000fe800000e0000 */
[----:B------:R-:W3:Y:S01]  /*10e60*/  SHFL.IDX PT, R55, R55, R6, 0x1c1f ;  /* 0x001c1f0637377589 */ /* 0x000ee200000e0000 */
[----:B0-----:R-:W-:-:S02]  /*10e70*/  SEL R13, R36, R27, P0 ;  /* 0x0000001b240d7207 */ /* 0x001fc40000000000 */
[----:B------:R-:W-:Y:S02]  /*10e80*/  SEL R15, R27, R36, P0 ;  /* 0x000000241b0f7207 */ /* 0x000fe40000000000 */
[----:B----4-:R-:W-:-:S03]  /*10e90*/  SEL R25, R10, R11, P0 ;  /* 0x0000000b0a197207 */ /* 0x010fc60000000000 */
[----:B------:R0:W-:Y:S01]  /*10ea0*/  STSM.16.M88.4 [R43], R12 ;  /* 0x0000000c2b007844 */ /* 0x0001e20000000200 */
[----:B------:R-:W-:-:S05]  /*10eb0*/  SEL R27, R11, R10, P0 ;  /* 0x0000000a0b1b7207 */ /* 0x000fca0000000000 */
[----:B------:R4:W-:Y:S01]  /*10ec0*/  STSM.16.M88.4 [R42], R24 ;  /* 0x000000182a007844 */ /* 0x0009e20000000200 */
[----:B--2---:R-:W-:Y:S02]  /*10ed0*/  SEL R29, R38, R33, P0 ;  /* 0x00000021261d7207 */ /* 0x004fe40000000000 */
[----:B------:R-:W-:-:S05]  /*10ee0*/  SEL R31, R33, R38, P0 ;  /* 0x00000026211f7207 */ /* 0x000fca0000000000 */
[----:B------:R4:W-:Y:S01]  /*10ef0*/  STSM.16.M88.4 [R41], R28 ;  /* 0x0000001c29007844 */ /* 0x0009e20000000200 */
[----:B---3--:R-:W-:Y:S02]  /*10f00*/  SEL R33, R40, R55, P0 ;  /* 0x0000003728217207 */ /* 0x008fe40000000000 */
[----:B------:R-:W-:-:S05]  /*10f10*/  SEL R35, R55, R40, P0 ;  /* 0x0000002837237207 */ /* 0x000fca0000000000 */
[----:B------:R4:W-:Y:S01]  /*10f20*/  STSM.16.M88.4 [R39], R32 ;  /* 0x0000002027007844 */ /* 0x0009e20000000200 */
[----:B------:R-:W-:Y:S06]  /*10f30*/  BAR.SYNC.DEFER_BLOCKING 0x1, 0x180 ;  /* 0x0046000000007b1d */ /* 0x000fec0000010000 */
[----:B------:R-:W2:Y:S01]  /*10f40*/  @P2 LDG.E R6, desc[UR50][R20.64] ;  /* 0x0000003214062981 */ /* 0x000ea2000c1e1900 */
[----:B-1----:R-:W-:Y:S01]  /*10f50*/  ISETP.NE.AND P1, PT, R37, 0x1, PT ;  /* 0x000000012500780c */ /* 0x002fe20003f25270 */
[----:B------:R-:W-:Y:S01]  /*10f60*/  UIMAD UR6, UR16, UR10, URZ ;  /* 0x0000000a100672a4 */ /* 0x000fe2000f8e023f */
[----:B0-----:R-:W-:Y:S01]  /*10f70*/  VIADD R13, R22, UR41 ;  /* 0x00000029160d7c36 */ /* 0x001fe20008000000 */
[----:B------:R-:W-:-:S02]  /*10f80*/  USEL UR9, UR9, URZ, !UP0 ;  /* 0x0000003f09097287 */ /* 0x000fc4000c000000 */
[----:B------:R-:W-:Y:S02]  /*10f90*/  UIMAD UR12, UR39, UR11, UR6 ;  /* 0x0000000b270c72a4 */ /* 0x000fe4000f8e0206 */
[----:B------:R-:W-:Y:S02]  /*10fa0*/  USEL UR8, UR40, URZ, !UP0 ;  /* 0x0000003f28087287 */ /* 0x000fe4000c000000 */
[----:B------:R-:W-:-:S04]  /*10fb0*/  UISETP.NE.U32.AND UP0, UPT, UR18, URZ, UPT ;  /* 0x0000003f1200728c */ /* 0x000fc8000bf05070 */
[----:B------:R-:W0:Y:S01]  /*10fc0*/  @P1 LDC R10, c[0x0][0xbec] ;  /* 0x0002fb00ff0a1b82 */ /* 0x000e220000000800 */
[----:B------:R-:W-:-:S06]  /*10fd0*/  UISETP.NE.AND.EX UP0, UPT, UR19, URZ, UPT, UP0 ;  /* 0x0000003f1300728c */ /* 0x000fcc000bf05300 */
[----:B------:R-:W-:Y:S01]  /*10fe0*/  PLOP3.LUT P3, PT, PT, PT, UP0, 0x80, 0x0 ;  /* 0x000000000000781c */ /* 0x000fe20003f6f008 */
[----:B------:R-:W1:Y:S01]  /*10ff0*/  @P1 LDC R11, c[0x0][0xbf0] ;  /* 0x0002fc00ff0b1b82 */ /* 0x000e620000000800 */
[----:B--2---:R-:W-:Y:S01]  /*11000*/  @P2 R2UR UR4, R6 ;  /* 0x00000000060422ca */ /* 0x004fe200000e0000 */
[----:B0-----:R-:W-:-:S04]  /*11010*/  @P1 IMAD.HI.U32 R6, R13, R10, RZ ;  /* 0x0000000a0d061227 */ /* 0x001fc800078e00ff */
[----:B------:R-:W-:Y:S01]  /*11020*/  IMAD.MOV.U32 R10, RZ, RZ, R13 ;  /* 0x000000ffff0a7224 */ /* 0x000fe200078e000d */
[----:B-1----:R-:W-:-:S04]  /*11030*/  @P1 SHF.R.U32.HI R10, RZ, R11, R6 ;  /* 0x0000000bff0a1219 */ /* 0x002fc80000011606 */
        /* <DEDUP_REMOVED lines=10> */
[----:B------:R-:W-:Y:S01]  /*110e0*/  UIMAD UR12, UR8, UR15, UR12 ;  /* 0x0000000f080c72a4 */ /* 0x000fe2000f8e020c */
[----:B------:R-:W-:-:S03]  /*110f0*/  ULDC UR14, c[0x0][0xa88] ;  /* 0x0002a200000e7ab9 */ /* 0x000fc60000000800 */
[----:B------:R-:W-:Y:S02]  /*11100*/  IADD3 R10, P0, R10, UR10, RZ ;  /* 0x0000000a0a0a7c10 */ /* 0x000fe4000ff1e0ff */
[----:B------:R-:W-:Y:S01]  /*11110*/  IMAD.U32 R12, RZ, RZ, UR12 ;  /* 0x0000000cff0c7e24 */ /* 0x000fe2000f8e00ff */
[----:B------:R-:W-:Y:S02]  /*11120*/  ULDC.64 UR12, c[0x0][0xb88] ;  /* 0x0002e200000c7ab9 */ /* 0x000fe40000000a00 */
[----:B------:R-:W-:Y:S02]  /*11130*/  IMAD R6, R6, UR12, RZ ;  /* 0x0000000c06067c24 */ /* 0x000fe4000f8e02ff */
[----:B------:R-:W-:Y:S01]  /*11140*/  IADD3.X R11, R11, UR11, R12, P0, !PT ;  /* 0x0000000b0b0b7c10 */ /* 0x000fe200087fe40c */
[----:B------:R-:W-:Y:S01]  /*11150*/  @UP0 ULDC.64 UR10, c[0x0][0xc08] ;  /* 0x00030200000a0ab9 */ /* 0x000fe20000000a00 */
[----:B------:R-:W-:Y:S01]  /*11160*/  IMAD R15, R13, UR13, R6 ;  /* 0x0000000d0d0f7c24 */ /* 0x000fe2000f8e0206 */
[----:B------:R-:W-:Y:S01]  /*11170*/  @UP0 UIMAD.WIDE UR10, UR40, 0x4, UR10 ;  /* 0x00000004280a08a5 */ /* 0x000fe2000f8e020a */
[----:B------:R-:W-:-:S02]  /*11180*/  IMAD.U32 R6, RZ, RZ, UR14 ;  /* 0x0000000eff067e24 */ /* 0x000fc4000f8e00ff */
[----:B------:R-:W-:Y:S01]  /*11190*/  IMAD.WIDE.U32 R10, R13, UR12, R10 ;  /* 0x0000000c0d0a7c25 */ /* 0x000fe2000f8e000a */
[----:B------:R-:W-:-:S03]  /*111a0*/  ULDC.64 UR12, c[0x0][0xb50] ;  /* 0x0002d400000c7ab9 */ /* 0x000fc60000000a00 */
[----:B------:R-:W-:Y:S01]  /*111b0*/  IMAD.U32 R12, RZ, RZ, UR10 ;  /* 0x0000000aff0c7e24 */ /* 0x000fe2000f8e00ff */
[----:B------:R-:W-:Y:S01]  /*111c0*/  LEA R14, P0, R10, UR12, 0x2 ;  /* 0x0000000c0a0e7c11 */ /* 0x000fe2000f8010ff */
[----:B------:R-:W-:Y:S02]  /*111d0*/  IMAD.U32 R13, RZ, RZ, UR11 ;  /* 0x0000000bff0d7e24 */ /* 0x000fe4000f8e00ff */
[----:B------:R-:W-:-:S03]  /*111e0*/  IMAD.IADD R11, R11, 0x1, R15 ;  /* 0x000000010b0b7824 */ /* 0x000fc600078e020f */
[----:B------:R4:W5:Y:S02]  /*111f0*/  @P3 LDG.E R6, desc[UR50][R12.64] ;  /* 0x000000320c063981 */ /* 0x000964000c1e1900 */
[----:B------:R-:W-:Y:S01]  /*11200*/  LEA.HI.X R10, R10, UR13, R11, 0x2, P0 ;  /* 0x0000000d0a0a7c11 */ /* 0x000fe200080f140b */
[----:B------:R-:W-:Y:S01]  /*11210*/  IMAD R11, R156, 0x40, R3 ;  /* 0x000000409c0b7824 */ /* 0x000fe200078e0203 */
[----:B------:R-:W-:Y:S06]  /*11220*/  @P3 BRA `(.L_x_1178) ;  /* 0x0000000000103947 */ /* 0x000fec0003800000 */
[----:B------:R-:W-:Y:S05]  /*11230*/  @!P2 BRA `(.L_x_1178) ;  /* 0x00000000000ca947 */ /* 0x000fea0003800000 */
[----:B----4-:R-:W2:Y:S04]  /*11240*/  LDG.E R13, desc[UR50][R20.64] ;  /* 0x00000032140d7981 */ /* 0x010ea8000c1e1900 */
[----:B-----5:R-:W2:Y:S02]  /*11250*/  LDG.E R6, desc[UR50][R20.64+0x4] ;  /* 0x0000043214067981 */ /* 0x020ea4000c1e1900 */
[----:B--2---:R-:W-:-:S07]  /*11260*/  IMAD.IADD R6, R6, 0x1, -R13 ;  /* 0x0000000106067824 */ /* 0x004fce00078e0a0d */
.L_x_1178:
[----:B----4-:R-:W2:Y:S01]  /*11270*/  LDL R12, [R1+0x8] ;  /* 0x00000800010c7983 */ /* 0x010ea20000100800 */
[----:B------:R-:W-:Y:S01]  /*11280*/  IMAD.WIDE R20, R11, 0x2, R8 ;  /* 0x000000020b147825 */ /* 0x000fe200078e0208 */
[----:B------:R-:W-:Y:S01]  /*11290*/  LOP3.LUT P0, RZ, R157, 0x3, RZ, 0xc0, !PT ;  /* 0x000000039dff7812 */ /* 0x000fe2000780c0ff */
[----:B------:R-:W-:Y:S01]  /*112a0*/  ULDC.64 UR12, c[0x0][0xaa0] ;  /* 0x0002a800000c7ab9 */ /* 0x000fe20000000a00 */
[----:B------:R-:W-:Y:S01]  /*112b0*/  SHFL.IDX PT, R24, R14, RZ, 0x1c1f ;  /* 0x001c1fff0e187589 */ /* 0x000fe200000e0000 */
[----:B-----5:R-:W-:Y:S01]  /*112c0*/  IMAD R35, R6, R37, RZ ;  /* 0x0000002506237224 */ /* 0x020fe200078e02ff */
[C---:B------:R-:W-:Y:S02]  /*112d0*/  IADD3 R13, P3, R20.reuse, 0x1800, RZ ;  /* 0x00001800140d7810 */ /* 0x040fe40007f7e0ff */
[----:B------:R-:W0:Y:S01]  /*112e0*/  SHFL.IDX PT, R25, R10, RZ, 0x1c1f ;  /* 0x001c1fff0a197589 */ /* 0x000e2200000e0000 */
[C---:B------:R-:W-:Y:S02]  /*112f0*/  IADD3 R29, P4, R20.reuse, 0x3000, RZ ;  /* 0x00003000141d7810 */ /* 0x040fe40007f9e0ff */
[----:B------:R-:W-:Y:S01]  /*11300*/  LOP3.LUT R9, R20, 0x380, RZ, 0xc0, !PT ;  /* 0x0000038014097812 */ /* 0x000fe200078ec0ff */
[----:B------:R-:W-:Y:S01]  /*11310*/  SHFL.IDX PT, R26, R14, 0x1, 0x1c1f ;  /* 0x003c1f000e1a7f89 */ /* 0x000fe200000e0000 */
[----:B------:R-:W-:-:S02]  /*11320*/  LOP3.LUT R28, R29, 0x380, RZ, 0xc0, !PT ;  /* 0x000003801d1c7812 */ /* 0x000fc400078ec0ff */
[----:B------:R-:W-:Y:S01]  /*11330*/  SHF.R.U64 R9, R9, 0x3, RZ ;  /* 0x0000000309097819 */ /* 0x000fe200000012ff */
[----:B------:R-:W1:Y:S01]  /*11340*/  SHFL.IDX PT, R27, R10, 0x1, 0x1c1f ;  /* 0x003c1f000a1b7f89 */ /* 0x000e6200000e0000 */
[----:B------:R-:W-:-:S04]  /*11350*/  SHF.R.U64 R28, R28, 0x3, RZ ;  /* 0x000000031c1c7819 */ /* 0x000fc800000012ff */
[----:B------:R-:W-:Y:S01]  /*11360*/  LOP3.LUT R28, R28, R29, RZ, 0x3c, !PT ;  /* 0x0000001d1c1c7212 */ /* 0x000fe200078e3cff */
[----:B------:R-:W-:Y:S01]  /*11370*/  IMAD.X R29, RZ, RZ, R21, P4 ;  /* 0x000000ffff1d7224 */ /* 0x000fe200020e0615 */
[----:B------:R-:W-:Y:S02]  /*11380*/  UIMAD UR10, UR7, UR12, URZ ;  /* 0x0000000c070a72a4 */ /* 0x000fe4000f8e023f */
[----:B------:R-:W-:Y:S02]  /*11390*/  UIMAD.WIDE.U32 UR6, UR4, UR12, URZ ;  /* 0x0000000c040672a5 */ /* 0x000fe4000f8e003f */
[----:B------:R-:W-:-:S03]  /*113a0*/  UIMAD UR10, UR4, UR13, UR10 ;  /* 0x0000000d040a72a4 */ /* 0x000fc6000f8e020a */
[----:B------:R-:W-:Y:S01]  /*113b0*/  ULDC.64 UR12, c[0x0][0xae8] ;  /* 0x0002ba00000c7ab9 */ /* 0x000fe20000000a00 */
[----:B------:R-:W-:Y:S02]  /*113c0*/  UIADD3 UR7, UR7, UR10, URZ ;  /* 0x0000000a07077290 */ /* 0x000fe4000fffe03f */
[----:B------:R-:W-:Y:S02]  /*113d0*/  UIMAD UR4, UR16, UR12, URZ ;  /* 0x0000000c100472a4 */ /* 0x000fe4000f8e023f */
[----:B------:R-:W-:Y:S02]  /*113e0*/  UIMAD.WIDE.U32 UR6, UR39, UR12, UR6 ;  /* 0x0000000c270672a5 */ /* 0x000fe4000f8e0006 */
[----:B------:R-:W-:Y:S01]  /*113f0*/  UIMAD UR4, UR39, UR13, UR4 ;  /* 0x0000000d270472a4 */ /* 0x000fe2000f8e0204 */
[----:B------:R-:W-:Y:S02]  /*11400*/  ULDC.64 UR10, c[0x0][0xaf0] ;  /* 0x0002bc00000a7ab9 */ /* 0x000fe40000000a00 */
[----:B------:R-:W-:-:S02]  /*11410*/  UIMAD UR9, UR9, UR10, URZ ;  /* 0x0000000a090972a4 */ /* 0x000fc4000f8e023f */
[----:B------:R-:W-:Y:S01]  /*11420*/  UIADD3 UR7, UR7, UR4, URZ ;  /* 0x0000000407077290 */ /* 0x000fe2000fffe03f */
[----:B--2---:R-:W-:Y:S01]  /*11430*/  VIADD R8, R12, UR41 ;  /* 0x000000290c087c36 */ /* 0x004fe20008000000 */
[----:B------:R-:W-:-:S03]  /*11440*/  LOP3.LUT R12, R13, 0x380, RZ, 0xc0, !PT ;  /* 0x000003800d0c7812 */ /* 0x000fc600078ec0ff */
[C---:B------:R-:W-:Y:S01]  /*11450*/  VIADD R6, R8.reuse, 0x8 ;  /* 0x0000000808067836 */ /* 0x040fe20000000000 */
[-C--:B------:R-:W-:Y:S02]  /*11460*/  ISETP.GE.OR P2, PT, R8, R35.reuse, P0 ;  /* 0x000000230800720c */ /* 0x080fe40000746670 */
[----:B------:R-:W-:Y:S02]  /*11470*/  SHF.R.U64 R12, R12, 0x3, RZ ;  /* 0x000000030c0c7819 */ /* 0x000fe400000012ff */
[----:B------:R-:W-:Y:S02]  /*11480*/  ISETP.GE.OR P0, PT, R6, R35, P0 ;  /* 0x000000230600720c */ /* 0x000fe40000706670 */
[----:B------:R-:W-:Y:S01]  /*11490*/  LOP3.LUT R8, R9, R20, RZ, 0x3c, !PT ;  /* 0x0000001409087212 */ /* 0x000fe200078e3cff */
[--C-:B------:R-:W-:Y:S01]  /*114a0*/  IMAD.MOV.U32 R9, RZ, RZ, R21.reuse ;  /* 0x000000ffff097224 */ /* 0x100fe200078e0015 */
[----:B------:R-:W-:Y:S01]  /*114b0*/  LOP3.LUT R12, R12, R13, RZ, 0x3c, !PT ;  /* 0x0000000d0c0c7212 */ /* 0x000fe200078e3cff */
[----:B------:R-:W-:-:S04]  /*114c0*/  IMAD.X R13, RZ, RZ, R21, P3 ;  /* 0x000000ffff0d7224 */ /* 0x000fc800018e0615 */
[----:B0-----:R0:W-:Y:S04]  /*114d0*/  @!P2 ST.E desc[UR50][R24.64], R7 ;  /* 0x000000071800a985 */ /* 0x0011e8000c101932 */
[----:B-1----:R1:W-:Y:S04]  /*114e0*/  @!P0 ST.E desc[UR50][R26.64], R4 ;  /* 0x000000041a008985 */ /* 0x0023e8000c101932 */
[----:B------:R-:W2:Y:S04]  /*114f0*/  LD.E.128 R8, desc[UR50][R8.64] ;  /* 0x0000003208087980 */ /* 0x000ea8000c101d00 */
[----:B------:R-:W3:Y:S01]  /*11500*/  LD.E.128 R12, desc[UR50][R12.64] ;  /* 0x000000320c0c7980 */ /* 0x000ee2000c101d00 */
[----:B0-----:R-:W0:Y:S03]  /*11510*/  @P1 LDC R7, c[0x0][0xbec] ;  /* 0x0002fb00ff071b82 */ /* 0x001e260000000800 */
[----:B------:R-:W4:Y:S01]  /*11520*/  LD.E.128 R28, desc[UR50][R28.64] ;  /* 0x000000321c1c7980 */ /* 0x000f22000c101d00 */
[----:B------:R-:W-:Y:S01]  /*11530*/  IADD3 R17, P0, R20, 0x4800, RZ ;  /* 0x0000480014117810 */ /* 0x000fe20007f1e0ff */
[----:B-1----:R-:W-:-:S03]  /*11540*/  IMAD R4, R23, 0x30, R156 ;  /* 0x0000003017047824 */ /* 0x002fc600078e029c */
[----:B------:R-:W-:Y:S01]  /*11550*/  LOP3.LUT R6, R17, 0x380, RZ, 0xc0, !PT ;  /* 0x0000038011067812 */ /* 0x000fe200078ec0ff */
[----:B------:R-:W-:Y:S02]  /*11560*/  IMAD.X R25, RZ, RZ, R21, P0 ;  /* 0x000000ffff197224 */ /* 0x000fe400000e0615 */
[----:B------:R-:W1:Y:S01]  /*11570*/  @P1 LDC R21, c[0x0][0xbf0] ;  /* 0x0002fc00ff151b82 */ /* 0x000e620000000800 */
[----:B------:R-:W-:Y:S01]  /*11580*/  VIADD R20, R4, UR41 ;  /* 0x0000002904147c36 */ /* 0x000fe20008000000 */
[----:B------:R-:W-:Y:S01]  /*11590*/  SHF.R.U64 R6, R6, 0x3, RZ ;  /* 0x0000000306067819 */ /* 0x000fe200000012ff */
[----:B------:R-:W-:-:S03]  /*115a0*/  UIMAD UR4, UR8, UR11, UR9 ;  /* 0x0000000b080472a4 */ /* 0x000fc6000f8e0209 */
[----:B------:R-:W-:Y:S01]  /*115b0*/  LOP3.LUT R24, R6, R17, RZ, 0x3c, !PT ;  /* 0x0000001106187212 */ /* 0x000fe200078e3cff */
[----:B------:R-:W-:Y:S02]  /*115c0*/  IMAD.MOV.U32 R17, RZ, RZ, R20 ;  /* 0x000000ffff117224 */ /* 0x000fe400078e0014 */
[----:B0-----:R-:W-:Y:S01]  /*115d0*/  @P1 IMAD.HI.U32 R4, R20, R7, RZ ;  /* 0x0000000714041227 */ /* 0x001fe200078e00ff */
[----:B------:R-:W-:Y:S02]  /*115e0*/  UIMAD.WIDE.U32 UR8, UR8, UR10, UR6 ;  /* 0x0000000a080872a5 */ /* 0x000fe4000f8e0006 */
[----:B------:R-:W5:Y:S01]  /*115f0*/  LD.E.128 R24, desc[UR50][R24.64] ;  /* 0x0000003218187980 */ /* 0x000f62000c101d00 */
[----:B------:R-:W-:Y:S01]  /*11600*/  ULDC.64 UR6, c[0x0][0xae0] ;  /* 0x0002b80000067ab9 */ /* 0x000fe20000000a00 */
[----:B------:R-:W-:Y:S01]  /*11610*/  UIADD3 UR4, UR9, UR4, URZ ;  /* 0x0000000409047290 */ /* 0x000fe2000fffe03f */
[----:B------:R-:W-:Y:S01]  /*11620*/  VIADD R34, R156, UR41 ;  /* 0x000000299c227c36 */ /* 0x000fe20008000000 */
[----:B------:R-:W-:Y:S01]  /*11630*/  @!PT LDS RZ, [RZ] ;  /* 0x00000000fffff984 */ /* 0x000fe20000000800 */
[----:B------:R-:W-:Y:S01]  /*11640*/  @!PT LDS RZ, [RZ] ;  /* 0x00000000fffff984 */ /* 0x000fe20000000800 */
[----:B------:R-:W-:Y:S01]  /*11650*/  @!PT LDS RZ, [RZ] ;  /* 0x00000000fffff984 */ /* 0x000fe20000000800 */
[----:B------:R-:W-:Y:S01]  /*11660*/  @!PT LDS RZ, [RZ] ;  /* 0x00000000fffff984 */ /* 0x000fe20000000800 */
[----:B------:R0:W-:Y:S06]  /*11670*/  MEMBAR.ALL.CTA ;  /* 0x0000000000007992 */ /* 0x0001ec0000008000 */
[----:B0-----:R-:W0:Y:S01]  /*11680*/  FENCE.VIEW.ASYNC.S ;  /* 0x00000000000073c6 */ /* 0x001e220000000000 */
[----:B------:R-:W-:-:S02]  /*11690*/  IMAD.U32 R7, RZ, RZ, UR9 ;  /* 0x00000009ff077e24 */ /* 0x000fc4000f8e00ff */
[----:B------:R-:W-:Y:S01]  /*116a0*/  IMAD.U32 R6, RZ, RZ, UR8 ;  /* 0x00000008ff067e24 */ /* 0x000fe2000f8e00ff */
[----:B-1----:R-:W-:Y:S01]  /*116b0*/  @P1 SHF.R.U32.HI R17, RZ, R21, R4 ;  /* 0x00000015ff111219 */ /* 0x002fe20000011604 */
[----:B------:R-:W-:Y:S01]  /*116c0*/  IMAD.U32 R7, RZ, RZ, UR4 ;  /* 0x00000004ff077e24 */ /* 0x000fe2000f8e00ff */
[----:B------:R-:W-:Y:S01]  /*116d0*/  ULDC UR4, c[0x0][0xac8] ;  /* 0x0002b20000047ab9 */ /* 0x000fe20000000800 */
[----:B------:R-:W-:Y:S01]  /*116e0*/  VIADD R5, R5, 0x13220 ;  /* 0x0001322005057836 */ /* 0x000fe20000000000 */
[--C-:B------:R-:W-:Y:S01]  /*116f0*/  SHF.R.S32.HI R4, RZ, 0x1f, R17.reuse ;  /* 0x0000001fff047819 */ /* 0x100fe20000011411 */
[----:B------:R-:W-:Y:S02]  /*11700*/  IMAD.MOV R18, RZ, RZ, -R17 ;  /* 0x000000ffff127224 */ /* 0x000fe400078e0a11 */
[----:B------:R-:W-:-:S04]  /*11710*/  IMAD.WIDE.U32 R6, R17, UR6, R6 ;  /* 0x0000000611067c25 */ /* 0x000fc8000f8e0006 */
[----:B------:R-:W-:Y:S02]  /*11720*/  IMAD R4, R4, UR6, RZ ;  /* 0x0000000604047c24 */ /* 0x000fe4000f8e02ff */
[----:B------:R-:W-:Y:S02]  /*11730*/  IMAD R21, R37, R18, R20 ;  /* 0x0000001225157224 */ /* 0x000fe400078e0214 */
[----:B------:R-:W-:Y:S01]  /*11740*/  IMAD R33, R17, UR7, R4 ;  /* 0x0000000711217c24 */ /* 0x000fe2000f8e0204 */
[----:B------:R-:W-:Y:S02]  /*11750*/  ULDC.64 UR6, c[0x0][0xad8] ;  /* 0x0002b60000067ab9 */ /* 0x000fe40000000a00 */
[----:B------:R-:W-:Y:S01]  /*11760*/  SHF.R.S32.HI R4, RZ, 0x1f, R21 ;  /* 0x0000001fff047819 */ /* 0x000fe20000011415 */
[----:B------:R-:W-:-:S04]  /*11770*/  IMAD.IADD R7, R7, 0x1, R33 ;  /* 0x0000000107077824 */ /* 0x000fc800078e0221 */
[----:B------:R-:W-:Y:S02]  /*11780*/  IMAD R4, R4, UR6, RZ ;  /* 0x0000000604047c24 */ /* 0x000fe4000f8e02ff */
[----:B------:R-:W-:-:S04]  /*11790*/  IMAD.WIDE.U32 R6, R21, UR6, R6 ;  /* 0x0000000615067c25 */ /* 0x000fc8000f8e0006 */
[----:B------:R-:W-:Y:S01]  /*117a0*/  IMAD R17, R21, UR7, R4 ;  /* 0x0000000715117c24 */ /* 0x000fe2000f8e0204 */
[----:B------:R-:W-:Y:S01]  /*117b0*/  ULDC.64 UR6, c[0x0][0xa80] ;  /* 0x0002a00000067ab9 */ /* 0x000fe20000000a00 */
[----:B------:R-:W-:Y:S01]  /*117c0*/  VIADD R4, R34, 0x30 ;  /* 0x0000003022047836 */ /* 0x000fe20000000000 */
[----:B------:R-:W-:Y:S01]  /*117d0*/  LEA R18, P0, R6, UR6, 0x1 ;  /* 0x0000000606127c11 */ /* 0x000fe2000f8008ff */
[----:B------:R-:W-:-:S04]  /*117e0*/  IMAD.IADD R7, R7, 0x1, R17 ;  /* 0x0000000107077824 */ /* 0x000fc800078e0211 */
[----:B0-----:R-:W0:Y:S01]  /*117f0*/  SHFL.IDX PT, R20, R18, RZ, 0x181f ;  /* 0x00181fff12147589 */ /* 0x001e2200000e0000 */
[----:B------:R-:W-:Y:S01]  /*11800*/  LEA.HI.X R32, R6, UR7, R7, 0x1, P0 ;  /* 0x0000000706207c11 */ /* 0x000fe200080f0c07 */
[C---:B------:R-:W-:Y:S01]  /*11810*/  VIADD R6, R34.reuse, 0x60 ;  /* 0x0000006022067836 */ /* 0x040fe20000000000 */
[C---:B------:R-:W-:Y:S01]  /*11820*/  ISETP.GE.AND P0, PT, R3.reuse, UR4, PT ;  /* 0x0000000403007c0c */ /* 0x040fe2000bf06270 */
[----:B------:R-:W1:Y:S01]  /*11830*/  SHFL.IDX PT, R36, R18, 0x1, 0x181f ;  /* 0x00381f0012247f89 */ /* 0x000e6200000e0000 */
[----:B------:R-:W-:Y:S02]  /*11840*/  PRMT R7, RZ, 0x654, R5 ;  /* 0x00000654ff077816 */ /* 0x000fe40000000005 */
[-C--:B------:R-:W-:Y:S01]  /*11850*/  ISETP.GE.OR P1, PT, R34, R35.reuse, P0 ;  /* 0x000000232200720c */ /* 0x080fe20000726670 */
[----:B------:R-:W1:Y:S01]  /*11860*/  SHFL.IDX PT, R38, R18, 0x2, 0x181f ;  /* 0x00581f0012267f89 */ /* 0x000e6200000e0000 */
[-C--:B------:R-:W-:Y:S01]  /*11870*/  ISETP.GE.OR P2, PT, R4, R35.reuse, P0 ;  /* 0x000000230400720c */ /* 0x080fe20000746670 */
[----:B------:R1:W-:Y:S01]  /*11880*/  SYNCS.ARRIVE.TRANS64.RED.A1T0 RZ, [R7+URZ], RZ ;  /* 0x000000ff07ff79a7 */ /* 0x0003e2000810043f */
[----:B------:R-:W-:Y:S01]  /*11890*/  ISETP.GE.OR P3, PT, R6, R35, P0 ;  /* 0x000000230600720c */ /* 0x000fe20000766670 */
[----:B------:R-:W1:Y:S04]  /*118a0*/  SHFL.IDX PT, R17, R32, RZ, 0x181f ;  /* 0x00181fff20117589 */ /* 0x000e6800000e0000 */
[----:B------:R-:W1:Y:S04]  /*118b0*/  SHFL.IDX PT, R21, R32, 0x1, 0x181f ;  /* 0x00381f0020157f89 */ /* 0x000e6800000e0000 */
[----:B------:R-:W1:Y:S01]  /*118c0*/  SHFL.IDX PT, R33, R32, 0x2, 0x181f ;  /* 0x00581f0020217f89 */ /* 0x000e6200000e0000 */
[----:B0-----:R-:W-:-:S03]  /*118d0*/  @!P1 LEA R4, P4, R3, R20, 0x1 ;  /* 0x0000001403049211 */ /* 0x001fc600078808ff */
[----:B------:R-:W0:Y:S01]  /*118e0*/  SHFL.IDX PT, R18, R18, 0x3, 0x181f ;  /* 0x00781f0012127f89 */ /* 0x000e2200000e0000 */
[----:B-1----:R-:W-:-:S03]  /*118f0*/  @!P2 LEA R6, P5, R3, R36, 0x1 ;  /* 0x000000240306a211 */ /* 0x002fc600078a08ff */
[----:B------:R-:W1:Y:S01]  /*11900*/  SHFL.IDX PT, R32, R32, 0x3, 0x181f ;  /* 0x00781f0020207f89 */ /* 0x000e6200000e0000 */
[C---:B------:R-:W-:Y:S02]  /*11910*/  @!P3 LEA R20, P6, R3.reuse, R38, 0x1 ;  /* 0x000000260314b211 */ /* 0x040fe400078c08ff */
[C-C-:B------:R-:W-:Y:S01]  /*11920*/  @!P1 LEA.HI.X R5, R3.reuse, R17, R0.reuse, 0x1, P4 ;  /* 0x0000001103059211 */ /* 0x140fe200020f0c00 */
[----:B------:R-:W-:Y:S01]  /*11930*/  VIADD R17, R34, 0x90 ;  /* 0x0000009022117836 */ /* 0x000fe20000000000 */
[----:B------:R-:W-:-:S04]  /*11940*/  @!P2 LEA.HI.X R7, R3, R21, R0, 0x1, P5 ;  /* 0x000000150307a211 */ /* 0x000fc800028f0c00 */
[----:B------:R-:W-:Y:S02]  /*11950*/  ISETP.GE.OR P0, PT, R17, R35, P0 ;  /* 0x000000231100720c */ /* 0x000fe40000706670 */
[----:B------:R-:W-:Y:S01]  /*11960*/  @!P3 LEA.HI.X R21, R3, R33, R0, 0x1, P6 ;  /* 0x000000210315b211 */ /* 0x000fe200030f0c00 */
[----:B--2---:R2:W-:Y:S04]  /*11970*/  @!P1 ST.E.128 desc[UR50][R4.64], R8 ;  /* 0x0000000804009985 */ /* 0x0045e8000c101d32 */
[----:B---3--:R2:W-:Y:S04]  /*11980*/  @!P2 ST.E.128 desc[UR50][R6.64], R12 ;  /* 0x0000000c0600a985 */ /* 0x0085e8000c101d32 */
[----:B----4-:R2:W-:Y:S02]  /*11990*/  @!P3 ST.E.128 desc[UR50][R20.64], R28 ;  /* 0x0000001c1400b985 */ /* 0x0105e4000c101d32 */
[----:B01----:R-:W-:Y:S05]  /*119a0*/  @P0 BRA `(.L_x_1179) ;  /* 0x0000000800780947 */ /* 0x003fea0003800000 */
[----:B--2---:R-:W-:-:S04]  /*119b0*/  LEA R4, P0, R3, R18, 0x1 ;  /* 0x0000001203047211 */ /* 0x004fc800078008ff */
[----:B------:R-:W-:-:S05]  /*119c0*/  LEA.HI.X R5, R3, R32, R0, 0x1, P0 ;  /* 0x0000002003057211 */ /* 0x000fca00000f0c00 */
[----:B-----5:R0:W-:Y:S01]  /*119d0*/  ST.E.128 desc[UR50][R4.64], R24 ;  /* 0x0000001804007985 */ /* 0x0201e2000c101d32 */
[----:B------:R-:W-:Y:S05]  /*119e0*/  BRA `(.L_x_1179) ;  /* 0x0000000800687947 */ /* 0x000fea0003800000 */
.L_x_1177:
        /* <DEDUP_REMOVED lines=8> */
[----:B------:R-:W-:Y:S02]  /*11a70*/  IMAD.U32 R4, RZ, RZ, UR6 ;  /* 0x00000006ff047e24 */ /* 0x000fe4000f8e00ff */
[----:B------:R-:W-:Y:S01]  /*11a80*/  IMAD.U32 R5, RZ, RZ, UR7 ;  /* 0x00000007ff057e24 */ /* 0x000fe2000f8e00ff */
[----:B------:R-:W-:Y:S02]  /*11a90*/  ULDC.64 UR6, c[0x0][0xc08] ;  /* 0x0003020000067ab9 */ /* 0x000fe40000000a00 */
[----:B------:R-:W-:Y:S01]  /*11aa0*/  UISETP.NE.U32.AND UP1, UPT, UR6, URZ, UPT ;  /* 0x0000003f0600728c */ /* 0x000fe2000bf25070 */
[----:B------:R-:W-:Y:S02]  /*11ab0*/  IMAD.U32 R8, RZ, RZ, UR4 ;  /* 0x00000004ff087e24 */ /* 0x000fe4000f8e00ff */
[----:B------:R-:W2:Y:S01]  /*11ac0*/  @P2 LDG.E R9, desc[UR50][R4.64] ;  /* 0x0000003204092981 */ /* 0x000ea2000c1e1900 */
[----:B------:R-:W-:Y:S01]  /*11ad0*/  UISETP.NE.AND.EX UP1, UPT, UR7, URZ, UPT, UP1 ;  /* 0x0000003f0700728c */ /* 0x000fe2000bf25310 */
[----:B------:R-:W1:Y:S05]  /*11ae0*/  S2R R10, SR_TID.X ;  /* 0x00000000000a7919 */ /* 0x000e6a0000002100 */
        /* <DEDUP_REMOVED lines=9> */
[----:B-1----:R-:W-:-:S10]  /*11b80*/  VIADD R10, R10, 0xffffff80 ;  /* 0xffffff800a0a7836 */ /* 0x002fd40000000000 */
[----:B------:R-:W0:Y:S01]  /*11b90*/  @P0 LDC R11, c[0x0][0xbec] ;  /* 0x0002fb00ff0b0b82 */ /* 0x000e220000000800 */
[----:B------:R-:W-:Y:S02]  /*11ba0*/  ISETP.GE.AND P1, PT, R10, 0xc0, PT ;  /* 0x000000c00a00780c */ /* 0x000fe40003f26270 */
[----:B--2---:R-:W-:Y:S01]  /*11bb0*/  @P2 R2UR UR4, R9 ;  /* 0x00000000090422ca */ /* 0x004fe200000e0000 */
[----:B0--3--:R-:W-:-:S14]  /*11bc0*/  @P3 BRA `(.L_x_1180) ;  /* 0x0000000000103947 */ /* 0x009fdc0003800000 */
[----:B------:R-:W-:Y:S05]  /*11bd0*/  @!P2 BRA `(.L_x_1180) ;  /* 0x00000000000ca947 */ /* 0x000fea0003800000 */
[----:B------:R-:W2:Y:S04]  /*11be0*/  LDG.E R7, desc[UR50][R4.64] ;  /* 0x0000003204077981 */ /* 0x000ea8000c1e1900 */
[----:B-----5:R-:W2:Y:S02]  /*11bf0*/  LDG.E R8, desc[UR50][R4.64+0x4] ;  /* 0x0000043204087981 */ /* 0x020ea4000c1e1900 */
[----:B--2---:R-:W-:-:S07]  /*11c00*/  IMAD.IADD R8, R8, 0x1, -R7 ;  /* 0x0000000108087824 */ /* 0x004fce00078e0a07 */
.L_x_1180:
[----:B------:R-:W-:Y:S01]  /*11c10*/  USHF.R.S32.HI UR6, URZ, 0x1f, UR40 ;  /* 0x0000001f3f067899 */ /* 0x000fe20008011428 */
[----:B------:R-:W-:Y:S01]  /*11c20*/  BSSY B1, `(.L_x_1181) ;  /* 0x000002e000017945 */ /* 0x000fe20003800000 */
[----:B------:R-:W-:Y:S02]  /*11c30*/  USHF.R.S32.HI UR9, URZ, 0x1f, UR4 ;  /* 0x0000001f3f097899 */ /* 0x000fe40008011404 */
[----:B------:R-:W-:Y:S02]  /*11c40*/  USEL UR11, UR40, URZ, !UP0 ;  /* 0x0000003f280b7287 */ /* 0x000fe4000c000000 */
[----:B------:R-:W-:Y:S01]  /*11c50*/  USEL UR12, UR6, URZ, !UP0 ;  /* 0x0000003f060c7287 */ /* 0x000fe2000c000000 */
[----:B------:R-:W-:Y:S11]  /*11c60*/  @P1 BRA `(.L_x_1182) ;  /* 0x0000000000a41947 */ /* 0x000ff60003800000 */
[----:B------:R-:W0:Y:S01]  /*11c70*/  S2R R5, SR_TID.X ;  /* 0x0000000000057919 */ /* 0x000e220000002100 */
[----:B------:R-:W1:Y:S01]  /*11c80*/  LDC R9, c[0x0][0xbe8] ;  /* 0x0002fa00ff097b82 */ /* 0x000e620000000800 */
[----:B------:R-:W-:Y:S02]  /*11c90*/  IMAD.U32 R6, RZ, RZ, UR41 ;  /* 0x00000029ff067e24 */ /* 0x000fe4000f8e00ff */
[----:B-1---5:R-:W-:-:S03]  /*11ca0*/  IMAD R4, R8, R9, RZ ;  /* 0x0000000908047224 */ /* 0x022fc600078e02ff */
[----:B0-----:R-:W-:-:S04]  /*11cb0*/  IADD3 R6, R6, -0x80, R5 ;  /* 0xffffff8006067810 */ /* 0x001fc80007ffe005 */
[----:B------:R-:W-:-:S13]  /*11cc0*/  ISETP.GE.AND P1, PT, R6, R4, PT ;  /* 0x000000040600720c */ /* 0x000fda0003f26270 */
[----:B------:R-:W-:Y:S05]  /*11cd0*/  @P1 BRA `(.L_x_1182) ;  /* 0x0000000000881947 */ /* 0x000fea0003800000 */
[----:B------:R-:W-:Y:S01]  /*11ce0*/  ISETP.NE.AND P1, PT, R9, 0x1, PT ;  /* 0x000000010900780c */ /* 0x000fe20003f25270 */
[----:B------:R-:W-:Y:S01]  /*11cf0*/  ULDC.64 UR14, c[0x0][0xb90] ;  /* 0x0002e400000e7ab9 */ /* 0x000fe20000000a00 */
[----:B------:R-:W-:Y:S01]  /*11d00*/  UMOV UR6, UR4 ;  /* 0x0000000400067c82 */ /* 0x000fe20008000000 */
[----:B------:R-:W-:Y:S01]  /*11d10*/  UIMAD UR8, UR10, UR14, URZ ;  /* 0x0000000e0a0872a4 */ /* 0x000fe2000f8e023f */
[----:B------:R-:W-:Y:S01]  /*11d20*/  IMAD.MOV.U32 R4, RZ, RZ, R6 ;  /* 0x000000ffff047224 */ /* 0x000fe200078e0006 */
[----:B------:R-:W-:Y:S02]  /*11d30*/  UMOV UR7, UR9 ;  /* 0x0000000900077c82 */ /* 0x000fe40008000000 */
[----:B------:R-:W-:Y:S02]  /*11d40*/  UIMAD.WIDE.U32 UR6, UR39, UR14, UR6 ;  /* 0x0000000e270672a5 */ /* 0x000fe4000f8e0006 */
[----:B------:R-:W-:-:S03]  /*11d50*/  UIMAD UR8, UR39, UR15, UR8 ;  /* 0x0000000f270872a4 */ /* 0x000fc6000f8e0208 */
[----:B------:R-:W-:Y:S01]  /*11d60*/  ULDC.64 UR14, c[0x0][0xb98] ;  /* 0x0002e600000e7ab9 */ /* 0x000fe20000000a00 */
[----:B------:R-:W0:Y:S01]  /*11d70*/  @P1 LDC R5, c[0x0][0xbec] ;  /* 0x0002fb00ff051b82 */ /* 0x000e220000000800 */
[----:B------:R-:W-:Y:S02]  /*11d80*/  UIADD3 UR7, UR7, UR8, URZ ;  /* 0x0000000807077290 */ /* 0x000fe4000fffe03f */
[----:B------:R-:W-:Y:S02]  /*11d90*/  UIMAD UR8, UR12, UR14, URZ ;  /* 0x0000000e0c0872a4 */ /* 0x000fe4000f8e023f */
[----:B------:R-:W-:Y:S02]  /*11da0*/  UIMAD.WIDE.U32 UR6, UR11, UR14, UR6 ;  /* 0x0000000e0b0672a5 */ /* 0x000fe4000f8e0006 */
[----:B------:R-:W-:Y:S01]  /*11db0*/  UIMAD UR8, UR11, UR15, UR8 ;  /* 0x0000000f0b0872a4 */ /* 0x000fe2000f8e0208 */
[----:B------:R-:W1:Y:S02]  /*11dc0*/  @P1 LDC R10, c[0x0][0xbf0] ;  /* 0x0002fc00ff0a1b82 */ /* 0x000e640000000800 */
[----:B------:R-:W-:Y:S01]  /*11dd0*/  ULDC.64 UR14, c[0x0][0xb88] ;  /* 0x0002e200000e7ab9 */ /* 0x000fe20000000a00 */
[----:B0-----:R-:W-:-:S05]  /*11de0*/  @P1 IMAD.HI.U32 R5, R6, R5, RZ ;  /* 0x0000000506051227 */ /* 0x001fca00078e00ff */
[----:B-1----:R-:W-:Y:S01]  /*11df0*/  @P1 SHF.R.U32.HI R4, RZ, R10, R5 ;  /* 0x0000000aff041219 */ /* 0x002fe20000011605 */
[----:B------:R-:W-:-:S03]  /*11e00*/  IMAD.U32 R10, RZ, RZ, UR8 ;  /* 0x00000008ff0a7e24 */ /* 0x000fc6000f8e00ff */
[--C-:B------:R-:W-:Y:S01]  /*11e10*/  SHF.R.S32.HI R5, RZ, 0x1f, R4.reuse ;  /* 0x0000001fff057819 */ /* 0x100fe20000011404 */
[----:B------:R-:W-:Y:S01]  /*11e20*/  IMAD.MOV R7, RZ, RZ, -R4 ;  /* 0x000000ffff077224 */ /* 0x000fe200078e0a04 */
[----:B------:R-:W-:-:S03]  /*11e30*/  IADD3 R4, P1, R4, UR6, RZ ;  /* 0x0000000604047c10 */ /* 0x000fc6000ff3e0ff */
[----:B------:R-:W-:Y:S01]  /*11e40*/  IMAD R7, R9, R7, R6 ;  /* 0x0000000709077224 */ /* 0x000fe200078e0206 */
[----:B------:R-:W-:Y:S01]  /*11e50*/  IADD3.X R5, R5, UR7, R10, P1, !PT ;  /* 0x0000000705057c10 */ /* 0x000fe20008ffe40a */
[----:B------:R-:W-:-:S03]  /*11e60*/  ULDC.64 UR6, c[0x0][0xb50] ;  /* 0x0002d40000067ab9 */ /* 0x000fc60000000a00 */
[----:B------:R-:W-:Y:S01]  /*11e70*/  SHF.R.S32.HI R6, RZ, 0x1f, R7 ;  /* 0x0000001fff067819 */ /* 0x000fe20000011407 */
[----:B------:R-:W-:-:S04]  /*11e80*/  IMAD.WIDE.U32 R4, R7, UR14, R4 ;  /* 0x0000000e07047c25 */ /* 0x000fc8000f8e0004 */
[----:B------:R-:W-:-:S04]  /*11e90*/  IMAD R6, R6, UR14, RZ ;  /* 0x0000000e06067c24 */ /* 0x000fc8000f8e02ff */
[----:B------:R-:W-:Y:S01]  /*11ea0*/  IMAD R9, R7, UR15, R6 ;  /* 0x0000000f07097c24 */ /* 0x000fe2000f8e0206 */
[----:B------:R-:W-:-:S03]  /*11eb0*/  LEA R6, P1, R4, UR6, 0x2 ;  /* 0x0000000604067c11 */ /* 0x000fc6000f8210ff */
[----:B------:R-:W-:-:S05]  /*11ec0*/  IMAD.IADD R5, R5, 0x1, R9 ;  /* 0x0000000105057824 */ /* 0x000fca00078e0209 */
[----:B------:R-:W-:Y:S01]  /*11ed0*/  LEA.HI.X R7, R4, UR7, R5, 0x2, P1 ;  /* 0x0000000704077c11 */ /* 0x000fe200088f1405 */
[----:B------:R-:W-:-:S05]  /*11ee0*/  IMAD.MOV.U32 R5, RZ, RZ, -0x800000 ;  /* 0xff800000ff057424 */ /* 0x000fca00078e00ff */
[----:B------:R0:W-:Y:S02]  /*11ef0*/  STG.E desc[UR50][R6.64], R5 ;  /* 0x0000000506007986 */ /* 0x0001e4000c101932 */
.L_x_1182:
[----:B------:R-:W-:Y:S05]  /*11f00*/  BSYNC B1 ;  /* 0x0000000000017941 */ /* 0x000fea0003800000 */
.L_x_1181:
[----:B0-----:R-:W0:Y:S01]  /*11f10*/  @P0 LDC R5, c[0x0][0xbf0] ;  /* 0x0002fc00ff050b82 */ /* 0x001e220000000800 */
[----:B------:R-:W-:Y:S01]  /*11f20*/  ULDC.64 UR14, c[0x0][0xaa0] ;  /* 0x0002a800000e7ab9 */ /* 0x000fe20000000a00 */
[----:B------:R-:W-:Y:S01]  /*11f30*/  IMAD R4, R23, 0x30, R156 ;  /* 0x0000003017047824 */ /* 0x000fe200078e029c */
[----:B------:R-:W-:Y:S01]  /*11f40*/  UIMAD UR8, UR9, UR14, URZ ;  /* 0x0000000e090872a4 */ /* 0x000fe2000f8e023f */
[----:B-----5:R-:W-:Y:S01]  /*11f50*/  IMAD R17, R8, R13, RZ ;  /* 0x0000000d08117224 */ /* 0x020fe200078e02ff */
[----:B------:R-:W-:Y:S01]  /*11f60*/  UIMAD.WIDE.U32 UR6, UR4, UR14, URZ ;  /* 0x0000000e040672a5 */ /* 0x000fe2000f8e003f */
[----:B------:R-:W-:Y:S01]  /*11f70*/  VIADD R6, R4, UR41 ;  /* 0x0000002904067c36 */ /* 0x000fe20008000000 */
[----:B------:R-:W-:-:S03]  /*11f80*/  UIMAD UR8, UR4, UR15, UR8 ;  /* 0x0000000f040872a4 */ /* 0x000fc6000f8e0208 */
[----:B------:R-:W-:Y:S01]  /*11f90*/  ULDC.64 UR14, c[0x0][0xae8] ;  /* 0x0002ba00000e7ab9 */ /* 0x000fe20000000a00 */
[----:B------:R-:W-:Y:S01]  /*11fa0*/  UIADD3 UR7, UR7, UR8, URZ ;  /* 0x0000000807077290 */ /* 0x000fe2000fffe03f */
[----:B------:R-:W-:Y:S01]  /*11fb0*/  @P0 IMAD.HI.U32 R4, R6, R11, RZ ;  /* 0x0000000b06040227 */ /* 0x000fe200078e00ff */
[----:B------:R-:W-:Y:S02]  /*11fc0*/  UIMAD UR4, UR10, UR14, URZ ;  /* 0x0000000e0a0472a4 */ /* 0x000fe4000f8e023f */
[----:B------:R-:W-:Y:S01]  /*11fd0*/  UIMAD.WIDE.U32 UR6, UR39, UR14, UR6 ;  /* 0x0000000e270672a5 */ /* 0x000fe2000f8e0006 */
[----:B------:R-:W-:Y:S01]  /*11fe0*/  IMAD.MOV.U32 R7, RZ, RZ, R6 ;  /* 0x000000ffff077224 */ /* 0x000fe200078e0006 */
[----:B------:R-:W-:Y:S01]  /*11ff0*/  UIMAD UR4, UR39, UR15, UR4 ;  /* 0x0000000f270472a4 */ /* 0x000fe2000f8e0204 */
[----:B------:R-:W-:-:S03]  /*12000*/  ULDC.64 UR8, c[0x0][0xaf0] ;  /* 0x0002bc0000087ab9 */ /* 0x000fc60000000a00 */
[----:B------:R-:W-:Y:S02]  /*12010*/  UIADD3 UR7, UR7, UR4, URZ ;  /* 0x0000000407077290 */ /* 0x000fe4000fffe03f */
[----:B------:R-:W-:Y:S01]  /*12020*/  UIMAD UR4, UR12, UR8, URZ ;  /* 0x000000080c0472a4 */ /* 0x000fe2000f8e023f */
[----:B0-----:R-:W-:Y:S01]  /*12030*/  @P0 SHF.R.U32.HI R7, RZ, R5, R4 ;  /* 0x00000005ff070219 */ /* 0x001fe20000011604 */
        /* <DEDUP_REMOVED lines=23> */
[----:B------:R-:W-:-:S03]  /*121b0*/  VIADD R6, R156, UR41 ;  /* 0x000000299c067c36 */ /* 0x000fc60008000000 */
[----:B------:R-:W-:Y:S01]  /*121c0*/  LEA.HI.X R10, R4, UR7, R7, 0x1, P0 ;  /* 0x00000007040a7c11 */ /* 0x000fe200080f0c07 */
[----:B------:R-:W0:Y:S01]  /*121d0*/  SHFL.IDX PT, R8, R9, RZ, 0x181f ;  /* 0x00181fff09087589 */ /* 0x000e2200000e0000 */
[----:B------:R-:W-:Y:S01]  /*121e0*/  ISETP.GE.AND P0, PT, R3, UR4, PT ;  /* 0x0000000403007c0c */ /* 0x000fe2000bf06270 */
[C---:B------:R-:W-:Y:S02]  /*121f0*/  VIADD R5, R6.reuse, 0x30 ;  /* 0x0000003006057836 */ /* 0x040fe40000000000 */
[----:B------:R-:W1:Y:S01]  /*12200*/  SHFL.IDX PT, R12, R9, 0x1, 0x181f ;  /* 0x00381f00090c7f89 */ /* 0x000e6200000e0000 */
[C---:B------:R-:W-:Y:S01]  /*12210*/  VIADD R4, R6.reuse, 0x60 ;  /* 0x0000006006047836 */ /* 0x040fe20000000000 */
[CC--:B------:R-:W-:Y:S01]  /*12220*/  ISETP.GE.OR P3, PT, R6.reuse, R17.reuse, P0 ;  /* 0x000000110600720c */ /* 0x0c0fe20000766670 */
[----:B------:R-:W-:Y:S01]  /*12230*/  VIADD R6, R6, 0x90 ;  /* 0x0000009006067836 */ /* 0x000fe20000000000 */
[----:B------:R-:W2:Y:S01]  /*12240*/  SHFL.IDX PT, R14, R9, 0x2, 0x181f ;  /* 0x00581f00090e7f89 */ /* 0x000ea200000e0000 */
[----:B------:R-:W-:-:S02]  /*12250*/  ISETP.GE.OR P2, PT, R5, R17, P0 ;  /* 0x000000110500720c */ /* 0x000fc40000746670 */
[-C--:B------:R-:W-:Y:S01]  /*12260*/  ISETP.GE.OR P1, PT, R4, R17.reuse, P0 ;  /* 0x000000110400720c */ /* 0x080fe20000726670 */
[----:B------:R-:W3:Y:S01]  /*12270*/  SHFL.IDX PT, R7, R10, RZ, 0x181f ;  /* 0x00181fff0a077589 */ /* 0x000ee200000e0000 */
[----:B------:R-:W-:-:S03]  /*12280*/  ISETP.GE.OR P0, PT, R6, R17, P0 ;  /* 0x000000110600720c */ /* 0x000fc60000706670 */
[----:B------:R-:W4:Y:S04]  /*12290*/  SHFL.IDX PT, R18, R9, 0x3, 0x181f ;  /* 0x00781f0009127f89 */ /* 0x000f2800000e0000 */
        /* <DEDUP_REMOVED lines=15> */
.L_x_1179:
[----:B------:R-:W-:Y:S05]  /*12390*/  BSYNC B0 ;  /* 0x0000000000007941 */ /* 0x000fea0003800000 */
.L_x_1176:
[----:B------:R-:W-:Y:S02]  /*123a0*/  ULDC UR4, c[0x0][0xc3c] ;  /* 0x00030f0000047ab9 */ /* 0x000fe40000000800 */
[----:B------:R-:W-:-:S06]  /*123b0*/  UISETP.GE.AND UP0, UPT, UR48, UR4, UPT ;  /* 0x000000043000728c */ /* 0x000fcc000bf06270 */
[----:B------:R-:W-:-:S13]  /*123c0*/  PLOP3.LUT P0, PT, PT, PT, UP0, 0x80, 0x0 ;  /* 0x000000000000781c */ /* 0x000fda0003f0f008 */
[----:B------:R-:W-:Y:S05]  /*123d0*/  @!P0 BRA `(.L_x_1183) ;  /* 0xfffffee800488947 */ /* 0x000fea000383ffff */
[----:B------:R-:W-:Y:S05]  /*123e0*/  EXIT ;  /* 0x000000000000794d */ /* 0x000fea0003800000 */
.L_x_1086:
[----:B------:R-:W-:-:S08]  /*123f0*/  NOP ;  /* 0x0000000000007918 */ /* 0x000fd00000000000 */
[----:B------:R-:W0:-:S00]  /*12400*/  USETMAXREG.DEALLOC.CTAPOOL 0x20 ;  /* 0x00000020000079c8 */ /* 0x000e0000080e0500 */
[----:B0-----:R-:W-:Y:S02]  /*12410*/  LOP3.LUT R0, R0, 0x3, RZ, 0xc0, !PT ;  /* 0x0000000300007812 */ /* 0x001fe400078ec0ff */
[----:B------:R-:W-:-:S04]  /*12420*/  LOP3.LUT R16, R16, 0xffffffbf, RZ, 0xc0, !PT ;  /* 0xffffffbf10107812 */ /* 0x000fc800078ec0ff */
[----:B------:R-:W0:Y:S02]  /*12430*/  SHFL.IDX PT, R0, R0, RZ, 0x1f ;  /* 0x00001fff00007589 */ /* 0x000e2400000e0000 */
[----:B0-----:R-:W-:-:S13]  /*12440*/  ISETP.NE.AND P0, PT, R0, RZ, PT ;  /* 0x000000ff0000720c */ /* 0x001fda0003f05270 */
[----:B------:R-:W-:Y:S01]  /*12450*/  @P0 BAR.SYNC.DEFER_BLOCKING 0x5, 0x200 ;  /* 0x0148000000000b1d */ /* 0x000fe20000010000 */
[----:B------:R-:W-:Y:S02]  /*12460*/  @P0 MOV R3, 0x400 ;  /* 0x0000040000030802 */ /* 0x000fe40000000f00 */
[----:B------:R-:W-:Y:S02]  /*12470*/  @P0 LOP3.LUT R16, R16, 0x40, RZ, 0xfc, !PT ;  /* 0x0000004010100812 */ /* 0x000fe400078efcff */
        /* <DEDUP_REMOVED lines=16> */
[----:B------:R-:W-:Y:S01]  /*12580*/  IMAD.MOV.U32 R24, RZ, RZ, RZ ;  /* 0x000000ffff187224 */ /* 0x000fe200078e00ff */
        /* <DEDUP_REMOVED lines=13> */
[----:B------:R-:W-:-:S03]  /*12660*/  IMAD.MOV.U32 R4, RZ, RZ, RZ ;  /* 0x000000ffff047224 */ /* 0x000fc600078e00ff */
[----:B------:R-:W0:Y:S02]  /*12670*/  SHFL.UP PT, R2, R3, 0x8, RZ ;  /* 0x0500000003027989 */ /* 0x000e2400000e00ff */
[----:B0-----:R-:W-:-:S05]  /*12680*/  SEL R2, R2, RZ, P4 ;  /* 0x000000ff02027207 */ /* 0x001fca0002000000 */
[----:B------:R-:W-:-:S05]  /*12690*/  IMAD.IADD R2, R3, 0x1, R2 ;  /* 0x0000000103027824 */ /* 0x000fca00078e0202 */
        /* <DEDUP_REMOVED lines=10> */
[----:B------:R-:W-:Y:S01]  /*12740*/  ULDC UR4, c[0x0][0xc3c] ;  /* 0x00030f0000047ab9 */ /* 0x000fe20000000800 */
[----:B------:R-:W-:-:S07]  /*12750*/  IMAD.MOV.U32 R4, RZ, RZ, RZ ;  /* 0x000000ffff047224 */ /* 0x000fce00078e00ff */
.L_x_1189:
[----:B------:R-:W-:-:S05]  /*12760*/  VIADD R4, R4, 0x1f ;  /* 0x0000001f04047836 */ /* 0x000fca0000000000 */
[----:B------:R-:W-:-:S13]  /*12770*/  ISETP.GE.AND P6, PT, R4, UR4, PT ;  /* 0x0000000404007c0c */ /* 0x000fda000bfc6270 */
[----:B------:R-:W-:Y:S05]  /*12780*/  @P6 BRA `(.L_x_1186) ;  /* 0x0000000400d86947 */ /* 0x000fea0003800000 */
[----:B------:R-:W-:Y:S01]  /*12790*/  IMAD.IADD R9, R5, 0x1, R4 ;  /* 0x0000000105097824 */ /* 0x000fe200078e0204 */
[----:B------:R-:W-:Y:S01]  /*127a0*/  BSSY B0, `(.L_x_1187) ;  /* 0x0000007000007945 */ /* 0x000fe20003800000 */
[----:B------:R-:W-:-:S03]  /*127b0*/  IMAD.MOV.U32 R0, RZ, RZ, RZ ;  /* 0x000000ffff007224 */ /* 0x000fc600078e00ff */
[----:B------:R-:W-:-:S13]  /*127c0*/  ISETP.GE.OR P6, PT, R9, UR4, !P0 ;  /* 0x0000000409007c0c */ /* 0x000fda000c7c6670 */
[----:B------:R-:W-:Y:S05]  /*127d0*/  @P6 BRA `(.L_x_1188) ;  /* 0x00000000000c6947 */ /* 0x000fea0003800000 */
[----:B------:R-:W0:Y:S02]  /*127e0*/  LDC.64 R2, c[0x0][0xc80] ;  /* 0x00032000ff027b82 */ /* 0x000e240000000a00 */
[----:B0-----:R-:W-:-:S05]  /*127f0*/  IMAD.WIDE R2, R9, 0x4, R2 ;  /* 0x0000000409027825 */ /* 0x001fca00078e0202 */
[----:B------:R0:W5:Y:S02]  /*12800*/  LDG.E R0, desc[UR50][R2.64] ;  /* 0x0000003202007981 */ /* 0x000164000c1e1900 */
.L_x_1188:
[----:B------:R-:W-:Y:S05]  /*12810*/  BSYNC B0 ;  /* 0x0000000000007941 */ /* 0x000fea0003800000 */
.L_x_1187:
        /* <DEDUP_REMOVED lines=21> */
.L_x_1185:
[----:B------:R-:W-:-:S04]  /*12970*/  IMAD.IADD R10, R6, 0x1, -R3 ;  /* 0x00000001060a7824 */ /* 0x000fc800078e0a03 */
[----:B------:R-:W-:-:S05]  /*12980*/  IMAD R2, R8, R9, R10 ;  /* 0x0000000908027224 */ /* 0x000fca00078e020a */
[----:B------:R-:W-:Y:S02]  /*12990*/  ISETP.GT.AND P0, PT, R2, R7, PT ;  /* 0x000000070200720c */ /* 0x000fe40003f04270 */
[----:B------:R-:W0:Y:S11]  /*129a0*/  LDC.64 R2, c[0x0][0xc90] ;  /* 0x00032400ff027b82 */ /* 0x000e360000000a00 */
[----:B------:R-:W-:-:S04]  /*129b0*/  VOTE.ANY R12, PT, !P0 ;  /* 0x00000000000c7806 */ /* 0x000fc800040e0100 */
[----:B------:R-:W1:Y:S02]  /*129c0*/  POPC R15, R12 ;  /* 0x0000000c000f7309 */ /* 0x000e640000000000 */
[----:B-1----:R-:W-:-:S04]  /*129d0*/  IMAD.IADD R27, R15, 0x1, R4 ;  /* 0x000000010f1b7824 */ /* 0x002fc800078e0204 */
[----:B0-----:R-:W-:-:S05]  /*129e0*/  IMAD.WIDE R2, R27, 0x4, R2 ;  /* 0x000000041b027825 */ /* 0x001fca00078e0202 */
[----:B------:R-:W2:Y:S01]  /*129f0*/  LDG.E R6, desc[UR50][R2.64] ;  /* 0x0000003202067981 */ /* 0x000ea2000c1e1900 */
[----:B------:R-:W-:-:S03]  /*12a00*/  ISETP.NE.AND P0, PT, R12, RZ, PT ;  /* 0x000000ff0c00720c */ /* 0x000fc60003f05270 */
[----:B------:R-:W0:Y:S02]  /*12a10*/  SHFL.IDX PT, R0, R0, R15, 0x1f ;  /* 0x00001f0f00007589 */ /* 0x000e2400000e0000 */
[----:B0-----:R-:W-:-:S13]  /*12a20*/  R2UR UR7, R0 ;  /* 0x00000000000772ca */ /* 0x001fda00000e0000 */
[----:B--2---:R-:W-:-:S05]  /*12a30*/  IMAD R4, R6, UR7, RZ ;  /* 0x0000000706047c24 */ /* 0x004fca000f8e02ff */
[----:B------:R-:W-:-:S04]  /*12a40*/  IABS R11, R4 ;  /* 0x00000004000b7213 */ /* 0x000fc80000000000 */
[----:B------:R-:W0:Y:S08]  /*12a50*/  I2F.RP R13, R11 ;  /* 0x0000000b000d7306 */ /* 0x000e300000209400 */
[----:B0-----:R-:W0:Y:S02]  /*12a60*/  MUFU.RCP R13, R13 ;  /* 0x0000000d000d7308 */ /* 0x001e240000001000 */
[----:B0-----:R-:W-:-:S06]  /*12a70*/  VIADD R14, R13, 0xffffffe ;  /* 0x0ffffffe0d0e7836 */ /* 0x001fcc0000000000 */
[----:B------:R0:W1:Y:S01]  /*12a80*/  F2I.FTZ.U32.TRUNC.NTZ R3, R14 ;  /* 0x0000000e00037305 */ /* 0x000062000021f000 */
[----:B------:R-:W-:Y:S05]  /*12a90*/  @!P0 BRA `(.L_x_1190) ;  /* 0x0000000000088947 */ /* 0x000fea0003800000 */
[----:B------:R-:W-:-:S05]  /*12aa0*/  VIADD R13, R15, 0xffffffff ;  /* 0xffffffff0f0d7836 */ /* 0x000fca0000000000 */
[----:B------:R2:W3:Y:S02]  /*12ab0*/  SHFL.IDX PT, R24, R8, R13, 0x1f ;  /* 0x00001f0d08187589 */ /* 0x0004e400000e0000 */
.L_x_1190:
[----:B---3--:R-:W-:Y:S01]  /*12ac0*/  IMAD R24, R24, R9, R10 ;  /* 0x0000000918187224 */ /* 0x008fe200078e020a */
[----:B------:R-:W-:Y:S01]  /*12ad0*/  IABS R2, R4 ;  /* 0x0000000400027213 */ /* 0x000fe20000000000 */
[----:B-1----:R-:W-:Y:S02]  /*12ae0*/  IMAD.MOV R0, RZ, RZ, -R3 ;  /* 0x000000ffff007224 */ /* 0x002fe400078e0a03 */
[----:B------:R-:W-:Y:S02]  /*12af0*/  IMAD.IADD R7, R7, 0x1, -R24 ;  /* 0x0000000107077824 */ /* 0x000fe400078e0a18 */
[----:B--2---:R-:W-:Y:S02]  /*12b00*/  IMAD.MOV R8, RZ, RZ, -R2 ;  /* 0x000000ffff087224 */ /* 0x004fe400078e0a02 */
        /* <DEDUP_REMOVED lines=18> */
[----:B------:R-:W-:Y:S02]  /*12c30*/  IMAD R11, R6, R2, RZ ;  /* 0x00000002060b7224 */ /* 0x000fe400078e02ff */
[----:B------:R-:W-:Y:S02]  /*12c40*/  IMAD.MOV R2, RZ, RZ, -R2 ;  /* 0x000000ffff027224 */ /* 0x000fe400078e0a02 */
[----:B------:R-:W-:Y:S02]  /*12c50*/  IMAD.MOV R0, RZ, RZ, -R11 ;  /* 0x000000ffff007224 */ /* 0x000fe400078e0a0b */
[----:B------:R-:W-:-:S03]  /*12c60*/  IMAD R2, R4, R2, R7 ;  /* 0x0000000204027224 */ /* 0x000fc600078e0207 */
[----:B------:R-:W-:Y:S01]  /*12c70*/  VIADDMNMX R0, R0, R9, R6, PT ;  /* 0x0000000900007246 */ /* 0x000fe20003800106 */
[----:B------:R-:W-:Y:S01]  /*12c80*/  IMAD.IADD R26, R2, 0x1, R11 ;  /* 0x00000001021a7824 */ /* 0x000fe200078e020b */
[----:B------:R-:W-:Y:S02]  /*12c90*/  IABS R4, R2 ;  /* 0x0000000200047213 */ /* 0x000fe40000000000 */
[----:B------:R-:W-:Y:S02]  /*12ca0*/  R2UR UR9, R0 ;  /* 0x00000000000972ca */ /* 0x000fe400000e0000 */
[----:B------:R-:W-:-:S11]  /*12cb0*/  R2UR UR8, R4 ;  /* 0x00000000040872ca */ /* 0x000fd600000e0000 */
[----:B------:R-:W-:-:S04]  /*12cc0*/  IABS R9, UR9 ;  /* 0x0000000900097c13 */ /* 0x000fc80008000000 */
[----:B------:R-:W1:Y:S01]  /*12cd0*/  I2F.RP R0, R9 ;  /* 0x0000000900007306 */ /* 0x000e620000209400 */
[----:B------:R-:W-:-:S07]  /*12ce0*/  R2UR UR6, R9 ;  /* 0x00000000090672ca */ /* 0x000fce00000e0000 */
[----:B-1----:R-:W1:Y:S02]  /*12cf0*/  MUFU.RCP R0, R0 ;  /* 0x0000000000007308 */ /* 0x002e640000001000 */
[----:B-1----:R-:W-:Y:S01]  /*12d00*/  VIADD R3, R0, 0xffffffe ;  /* 0x0ffffffe00037836 */ /* 0x002fe20000000000 */
[----:B------:R-:W-:-:S05]  /*12d10*/  IABS R0, UR9 ;  /* 0x0000000900007c13 */ /* 0x000fca0008000000 */
[----:B------:R-:W1:Y:S01]  /*12d20*/  F2I.FTZ.U32.TRUNC.NTZ R3, R3 ;  /* 0x0000000300037305 */ /* 0x000e62000021f000 */
[----:B------:R-:W-:Y:S01]  /*12d30*/  IMAD.MOV R0, RZ, RZ, -R0 ;  /* 0x000000ffff007224 */ /* 0x000fe200078e0a00 */
[----:B-1----:R-:W-:-:S13]  /*12d40*/  R2UR UR5, R3 ;  /* 0x00000000030572ca */ /* 0x002fda00000e0000 */
[----:B------:R-:W-:-:S04]  /*12d50*/  UIADD3 UR4, URZ, -UR5, URZ ;  /* 0x800000053f047290 */ /* 0x000fc8000fffe03f */
[----:B------:R-:W-:-:S03]  /*12d60*/  UIMAD UR6, UR4, UR6, URZ ;  /* 0x00000006040672a4 */ /* 0x000fc6000f8e023f */
[----:B------:R-:W-:Y:S02]  /*12d70*/  UMOV UR4, URZ ;  /* 0x0000003f00047c82 */ /* 0x000fe40008000000 */
[----:B------:R-:W-:-:S04]  /*12d80*/  UIMAD.WIDE.U32 UR4, UR5, UR6, UR4 ;  /* 0x00000006050472a5 */ /* 0x000fc8000f8e0004 */
[----:B------:R-:W-:-:S06]  /*12d90*/  UIMAD.WIDE.U32 UR4, UR5, UR8, URZ ;  /* 0x00000008050472a5 */ /* 0x000fcc000f8e003f */
[----:B------:R-:W-:Y:S01]  /*12da0*/  IMAD.U32 R3, RZ, RZ, UR5 ;  /* 0x00000005ff037e24 */ /* 0x000fe2000f8e00ff */
[----:B------:R-:W-:-:S03]  /*12db0*/  R2UR UR4, R2 ;  /* 0x00000000020472ca */ /* 0x000fc600000e0000 */
[----:B------:R-:W-:Y:S02]  /*12dc0*/  IMAD R0, R0, R3, UR8 ;  /* 0x0000000800007e24 */ /* 0x000fe4000f8e0203 */
[----:B------:R-:W-:-:S03]  /*12dd0*/  IMAD R3, RZ, RZ, -UR9 ;  /* 0x80000009ff037e24 */ /* 0x000fc6000f8e02ff */
[----:B------:R-:W-:-:S05]  /*12de0*/  ISETP.GT.U32.AND P0, PT, R9, R0, PT ;  /* 0x000000000900720c */ /* 0x000fca0003f04070 */
[----:B------:R-:W-:-:S08]  /*12df0*/  ULOP3.LUT UR4, UR4, UR9, URZ, 0x3c, !UPT ;  /* 0x0000000904047292 */ /* 0x000fd0000f8e3c3f */
[----:B------:R-:W-:Y:S01]  /*12e00*/  VOTEU.ANY UP1, P0 ;  /* 0x00000000003f7886 */ /* 0x000fe20000020100 */
[----:B------:R-:W-:-:S04]  /*12e10*/  PLOP3.LUT P0, PT, PT, PT, UP1, 0x80, 0x0 ;  /* 0x000000000000781c */ /* 0x000fc80003f0f018 */
[----:B------:R-:W-:Y:S02]  /*12e20*/  @!UP1 UIADD3 UR5, UR5, 0x1, URZ ;  /* 0x0000000105059890 */ /* 0x000fe4000fffe03f */
[----:B------:R-:W-:-:S07]  /*12e30*/  UISETP.GE.AND UP1, UPT, UR4, URZ, UPT ;  /* 0x0000003f0400728c */ /* 0x000fce000bf26270 */
[----:B------:R-:W-:-:S05]  /*12e40*/  @!P0 IMAD.IADD R0, R0, 0x1, -R9 ;  /* 0x0000000100008824 */ /* 0x000fca00078e0a09 */
[----:B------:R-:W-:-:S13]  /*12e50*/  ISETP.GE.U32.AND P0, PT, R0, R9, PT ;  /* 0x000000090000720c */ /* 0x000fda0003f06070 */
[----:B------:R-:W-:-:S05]  /*12e60*/  VOTEU.ANY UP0, P0 ;  /* 0x00000000003f7886 */ /* 0x000fca0000000100 */
[----:B------:R-:W-:Y:S02]  /*12e70*/  @UP0 UIADD3 UR5, UR5, 0x1, URZ ;  /* 0x0000000105050890 */ /* 0x000fe4000fffe03f */
[----:B------:R-:W-:Y:S02]  /*12e80*/  UISETP.NE.AND UP0, UPT, UR9, URZ, UPT ;  /* 0x0000003f0900728c */ /* 0x000fe4000bf05270 */
[----:B------:R-:W-:-:S09]  /*12e90*/  @!UP1 UIADD3 UR5, -UR5, URZ, URZ ;  /* 0x0000003f05059290 */ /* 0x000fd2000fffe13f */
[----:B------:R-:W-:-:S04]  /*12ea0*/  @!UP0 ULOP3.LUT UR5, URZ, UR9, URZ, 0x33, !UPT ;  /* 0x000000093f058292 */ /* 0x000fc8000f8e333f */
[----:B------:R-:W-:Y:S02]  /*12eb0*/  ULOP3.LUT UR4, URZ, UR5, URZ, 0x33, !UPT ;  /* 0x000000053f047292 */ /* 0x000fe4000f8e333f */
[----:B------:R-:W-:Y:S02]  /*12ec0*/  IMAD R26, R3, UR5, R26 ;  /* 0x00000005031a7c24 */ /* 0x000fe4000f8e021a */
[----:B------:R-:W-:Y:S01]  /*12ed0*/  UIADD3 UR4, UR7, UR4, URZ ;  /* 0x0000000407047290 */ /* 0x000fe2000fffe03f */
[----:B------:R-:W-:Y:S11]  /*12ee0*/  BRA `(.L_x_1191) ;  /* 0x0000000000107947 */ /* 0x000ff60003800000 */
.L_x_1186:
[----:B------:R-:W0:Y:S01]  /*12ef0*/  LDC R27, c[0x0][0xc3c] ;  /* 0x00030f00ff1b7b82 */ /* 0x000e220000000800 */
[----:B------:R-:W-:Y:S01]  /*12f00*/  IMAD.MOV.U32 R24, RZ, RZ, R7 ;  /* 0x000000ffff187224 */ /* 0x000fe200078e0007 */
[----:B------:R-:W-:Y:S01]  /*12f10*/  UMOV UR4, URZ ;  /* 0x0000003f00047c82 */ /* 0x000fe20008000000 */
[----:B------:R-:W-:-:S07]  /*12f20*/  IMAD.MOV.U32 R26, RZ, RZ, RZ ;  /* 0x000000ffff1a7224 */ /* 0x000fce00078e00ff */
.L_x_1191:
[----:B------:R-:W-:Y:S01]  /*12f30*/  ISETP.NE.AND P0, PT, R5, RZ, PT ;  /* 0x000000ff0500720c */ /* 0x000fe20003f05270 */
[----:B------:R-:W-:-:S12]  /*12f40*/  IMAD.U32 R25, RZ, RZ, UR4 ;  /* 0x00000004ff197e24 */ /* 0x000fd8000f8e00ff */
[----:B------:R-:W1:Y:S01]  /*12f50*/  @!P0 S2R R3, SR_CgaCtaId ;  /* 0x0000000000038919 */ /* 0x000e620000008800 */
[----:B------:R-:W-:-:S04]  /*12f60*/  @!P0 MOV R0, 0x400 ;  /* 0x0000040000008802 */ /* 0x000fc80000000f00 */
[----:B-1----:R-:W-:-:S05]  /*12f70*/  @!P0 LEA R0, R3, R0, 0x18 ;  /* 0x0000000003008211 */ /* 0x002fca00078ec0ff */
[----:B0-----:R0:W-:Y:S01]  /*12f80*/  @!P0 STS.128 [R0+0x132d0], R24 ;  /* 0x0132d01800008388 */ /* 0x0011e20000000c00 */
[----:B------:R-:W-:Y:S06]  /*12f90*/  BAR.ARV 0x5, 0x200 ;  /* 0x0148000000007b1d */ /* 0x000fec0000002000 */
.L_x_1184:
[----:B0-----:R-:W-:Y:S01]  /*12fa0*/  IMAD.MOV.U32 R0, RZ, RZ, 0x1 ;  /* 0x00000001ff007424 */ /* 0x001fe200078e00ff */
[----:B------:R0:W-:Y:S01]  /*12fb0*/  STL [R1], RZ ;  /* 0x000000ff01007387 */ /* 0x0001e20000100800 */
[----:B------:R-:W-:Y:S02]  /*12fc0*/  ULDC UR5, c[0x0][0xc3c] ;  /* 0x00030f0000057ab9 */ /* 0x000fe40000000800 */
[----:B------:R-:W-:Y:S01]  /*12fd0*/  ISETP.GE.AND P0, PT, R27, UR5, PT ;  /* 0x000000051b007c0c */ /* 0x000fe2000bf06270 */
[----:B------:R0:W-:Y:S04]  /*12fe0*/  STL [R1+0xc], R0 ;  /* 0x00000c0001007387 */ /* 0x0001e80000100800 */
[----:B------:R0:W-:Y:S08]  /*12ff0*/  STL [R1+0x30], RZ ;  /* 0x000030ff01007387 */ /* 0x0001f00000100800 */
[----:B0-----:R-:W-:Y:S05]  /*13000*/  @P0 BRA `(.L_x_1192) ;  /* 0x0000005800380947 */ /* 0x001fea0003800000 */
[----:B------:R-:W0:Y:S01]  /*13010*/  S2R R10, SR_TID.X ;  /* 0x00000000000a7919 */ /* 0x000e220000002100 */
[----:B------:R-:W1:Y:S01]  /*13020*/  S2UR UR5, SR_CgaCtaId ;  /* 0x00000000000579c3 */ /* 0x000e620000008800 */
[----:B------:R-:W-:Y:S01]  /*13030*/  MOV R17, 0x400 ;  /* 0x0000040000117802 */ /* 0x000fe20000000f00 */
[----:B------:R-:W-:Y:S02]  /*13040*/  ULOP3.LUT UR43, UR38, 0x2, URZ, 0xfc, !UPT ;  /* 0x00000002262b7892 */ /* 0x000fe4000f8efc3f */
[----:B------:R-:W-:Y:S01]  /*13050*/  ULOP3.LUT UR44, UR38, 0x1, URZ, 0xfc, !UPT ;  /* 0x00000001262c7892 */ /* 0x000fe2000f8efc3f */
[----:B------:R-:W-:Y:S01]  /*13060*/  ULDC UR45, c[0x0][0xc] ;  /* 0x00000300002d7ab9 */ /* 0x000fe20000000800 */
[C---:B0-----:R-:W-:Y:S01]  /*13070*/  IMAD.SHL.U32 R3, R10.reuse, 0x40, RZ ;  /* 0x000000400a037824 */ /* 0x041fe200078e00ff */
[--C-:B------:R-:W-:Y:S01]  /*13080*/  SHF.R.U32.HI R5, RZ, 0x1, R10.reuse ;  /* 0x00000001ff057819 */ /* 0x100fe2000001160a */
[C---:B------:R-:W-:Y:S02]  /*13090*/  IMAD.SHL.U32 R2, R10.reuse, 0x20, RZ ;  /* 0x000000200a027824 */ /* 0x040fe400078e00ff */
[C---:B------:R-:W-:Y:S01]  /*130a0*/  IMAD.SHL.U32 R4, R10.reuse, 0x8, RZ ;  /* 0x000000080a047824 */ /* 0x040fe200078e00ff */
[----:B------:R-:W-:Y:S01]  /*130b0*/  LOP3.LUT R0, R3, 0x180, RZ, 0xc0, !PT ;  /* 0x0000018003007812 */ /* 0x000fe200078ec0ff */
[----:B------:R-:W-:Y:S01]  /*130c0*/  IMAD.SHL.U32 R9, R10, 0x4, RZ ;  /* 0x000000040a097824 */ /* 0x000fe200078e00ff */
[----:B------:R-:W-:Y:S01]  /*130d0*/  LOP3.LUT R6, R2, 0x80, RZ, 0xc0, !PT ;  /* 0x0000008002067812 */ /* 0x000fe200078ec0ff */
[----:B------:R-:W-:Y:S01]  /*130e0*/  IMAD.SHL.U32 R8, R10, 0x2, RZ ;  /* 0x000000020a087824 */ /* 0x000fe200078e00ff */
[----:B------:R-:W-:Y:S01]  /*130f0*/  LOP3.LUT R5, R0, 0x30, R5, 0xf8, !PT ;  /* 0x0000003000057812 */ /* 0x000fe200078ef805 */
[----:B------:R-:W-:Y:S01]  /*13100*/  IMAD.SHL.U32 R0, R10, 0x10, RZ ;  /* 0x000000100a007824 */ /* 0x000fe200078e00ff */
[----:B------:R-:W-:-:S02]  /*13110*/  LOP3.LUT R6, R6, 0x10, R10, 0xf8, !PT ;  /* 0x0000001006067812 */ /* 0x000fc400078ef80a */
[----:B------:R-:W-:Y:S02]  /*13120*/  LOP3.LUT R4, R5, 0x30, R4, 0x78, !PT ;  /* 0x0000003005047812 */ /* 0x000fe400078e7804 */
[----:B------:R-:W-:Y:S02]  /*13130*/  LOP3.LUT R7, R0, 0x600, RZ, 0xc0, !PT ;  /* 0x0000060000077812 */ /* 0x000fe400078ec0ff */
[----:B------:R-:W-:Y:S02]  /*13140*/  LOP3.LUT R6, R6, 0x10, R9, 0x78, !PT ;  /* 0x0000001006067812 */ /* 0x000fe400078e7809 */
[--C-:B------:R-:W-:Y:S02]  /*13150*/  LOP3.LUT R7, R7, 0x60, R2.reuse, 0xf8, !PT ;  /* 0x0000006007077812 */ /* 0x100fe400078ef802 */
[----:B------:R-:W-:Y:S02]  /*13160*/  LOP3.LUT R3, R4, 0x640, R3, 0xf8, !PT ;  /* 0x0000064004037812 */ /* 0x000fe400078ef803 */
[----:B------:R-:W-:-:S02]  /*13170*/  LOP3.LUT R7, R7, 0x100, R2, 0xf8, !PT ;  /* 0x0000010007077812 */ /* 0x000fc400078ef802 */
[----:B------:R-:W-:Y:S01]  /*13180*/  LOP3.LUT R5, R0, 0x1b0, RZ, 0xc0, !PT ;  /* 0x000001b000057812 */ /* 0x000fe200078ec0ff */
[----:B------:R0:W-:Y:S01]  /*13190*/  STL [R1+0x24], R3 ;  /* 0x0000240301007387 */ /* 0x0001e20000100800 */
[----:B------:R-:W-:Y:S01]  /*131a0*/  LOP3.LUT R4, R7, R6, RZ, 0xfc, !PT ;  /* 0x0000000607047212 */ /* 0x000fe200078efcff */
[----:B------:R-:W-:Y:S01]  /*131b0*/  IMAD.MOV.U32 R6, RZ, RZ, 0x1 ;  /* 0x00000001ff067424 */ /* 0x000fe200078e00ff */
[----:B------:R-:W-:-:S03]  /*131c0*/  LOP3.LUT R5, R5, 0x30, R8, 0x78, !PT ;  /* 0x0000003005057812 */ /* 0x000fc600078e7808 */
[----:B------:R1:W-:Y:S01]  /*131d0*/  STL [R1+0x20], R4 ;  /* 0x0000200401007387 */ /* 0x0003e20000100800 */
[----:B0-----:R-:W-:-:S03]  /*131e0*/  LOP3.LUT R3, R10, 0x7f, RZ, 0xc0, !PT ;  /* 0x0000007f0a037812 */ /* 0x001fc600078ec0ff */
[----:B------:R0:W-:Y:S01]  /*131f0*/  STL [R1+0x30], RZ ;  /* 0x000030ff01007387 */ /* 0x0001e20000100800 */
[----:B------:R-:W-:-:S03]  /*13200*/  SHF.R.U32.HI R3, RZ, 0x2, R3 ;  /* 0x00000002ff037819 */ /* 0x000fc60000011603 */
[----:B------:R0:W-:Y:S01]  /*13210*/  STL [R1+0xc], R6 ;  /* 0x00000c0601007387 */ /* 0x0001e20000100800 */
[----:B-1----:R-:W-:Y:S01]  /*13220*/  IMAD.U32 R4, RZ, RZ, UR5 ;  /* 0x00000005ff047e24 */ /* 0x002fe2000f8e00ff */
[----:B------:R-:W-:Y:S02]  /*13230*/  LOP3.LUT R3, R3, 0x60, R2, 0xf8, !PT ;  /* 0x0000006003037812 */ /* 0x000fe400078ef802 */
[----:B------:R-:W-:Y:S02]  /*13240*/  LOP3.LUT R2, R5, 0x640, R0, 0xf8, !PT ;  /* 0x0000064005027812 */ /* 0x000fe400078ef800 */
[----:B------:R0:W-:Y:S01]  /*13250*/  STL [R1+0x18], R4 ;  /* 0x0000180401007387 */ /* 0x0001e20000100800 */
[----:B------:R-:W-:Y:S02]  /*13260*/  LEA R17, R4, R17, 0x18 ;  /* 0x0000001104117211 */ /* 0x000fe400078ec0ff */
[----:B------:R-:W-:Y:S01]  /*13270*/  LOP3.LUT R3, R3, 0x80, RZ, 0xfc, !PT ;  /* 0x0000008003037812 */ /* 0x000fe200078efcff */
[----:B------:R0:W-:Y:S02]  /*13280*/  STL [R1], RZ ;  /* 0x000000ff01007387 */ /* 0x0001e40000100800 */
[----:B------:R-:W-:-:S02]  /*13290*/  IMAD.IADD R0, R17, 0x1, R2 ;  /* 0x0000000111007824 */ /* 0x000fc400078e0202 */
[----:B------:R0:W-:Y:S04]  /*132a0*/  STL [R1+0x1c], R2 ;  /* 0x00001c0201007387 */ /* 0x0001e80000100800 */
[----:B------:R0:W-:Y:S02]  /*132b0*/  STL [R1+0x2c], R0 ;  /* 0x00002c0001007387 */ /* 0x0001e40000100800 */
.L_x_1273:
[----:B0-----:R-:W0:Y:S08]  /*132c0*/  LDC.64 R4, c[0x0][0xa18] ;  /* 0x00028600ff047b82 */ /* 0x001e300000000a00 */
[----:B-1----:R-:W1:Y:S08]  /*132d0*/  LDC.64 R2, c[0x0][0xa28] ;  /* 0x00028a00ff027b82 */ /* 0x002e700000000a00 */
[----:B------:R-:W2:Y:S01]  /*132e0*/  LDC.64 R6, c[0x0][0xa00] ;  /* 0x00028000ff067b82 */ /* 0x000ea20000000a00 */
[----:B0-----:R-:W-:-:S07]  /*132f0*/  ISETP.NE.U32.AND P1, PT, R4, RZ, PT ;  /* 0x000000ff0400720c */ /* 0x001fce0003f25070 */
[----:B------:R-:W0:Y:S01]  /*13300*/  LDC.64 R8, c[0x0][0xa00] ;  /* 0x00028000ff087b82 */ /* 0x000e220000000a00 */
[----:B------:R-:W-:Y:S02]  /*13310*/  ISETP.NE.AND.EX P2, PT, R5, RZ, PT, P1 ;  /* 0x000000ff0500720c */ /* 0x000fe40003f45310 */
[----:B-1----:R-:W-:-:S04]  /*13320*/  ISETP.NE.U32.AND P0, PT, R2, RZ, PT ;  /* 0x000000ff0200720c */ /* 0x002fc80003f05070 */
[----:B------:R-:W-:Y:S02]  /*13330*/  ISETP.NE.AND.EX P0, PT, R3, RZ, PT, P0 ;  /* 0x000000ff0300720c */ /* 0x000fe40003f05300 */
[----:B--2---:R-:W-:-:S05]  /*13340*/  ISETP.NE.U32.AND P1, PT, R6, RZ, PT ;  /* 0x000000ff0600720c */ /* 0x004fca0003f25070 */
[----:B------:R-:W1:Y:S01]  /*13350*/  @P2 LDC.64 R2, c[0x0][0xa18] ;  /* 0x00028600ff022b82 */ /* 0x000e620000000a00 */
[----:B------:R-:W-:-:S07]  /*13360*/  ISETP.NE.AND.EX P3, PT, R7, RZ, PT, P1 ;  /* 0x000000ff0700720c */ /* 0x000fce0003f65310 */
[----:B------:R-:W2:Y:S01]  /*13370*/  @P0 LDC.64 R4, c[0x0][0xa28] ;  /* 0x00028a00ff040b82 */ /* 0x000ea20000000a00 */
[----:B------:R-:W-:Y:S02]  /*13380*/  IMAD.MOV.U32 R22, RZ, RZ, RZ ;  /* 0x000000ffff167224 */ /* 0x000fe400078e00ff */
[----:B-1----:R-:W-:-:S05]  /*13390*/  @P2 IMAD.WIDE R2, R27, 0x4, R2 ;  /* 0x000000041b022825 */ /* 0x002fca00078e0202 */
[----:B------:R0:W3:Y:S01]  /*133a0*/  @P2 LDG.E R0, desc[UR50][R2.64] ;  /* 0x0000003202002981 */ /* 0x0000e2000c1e1900 */
[----:B--2---:R-:W-:-:S06]  /*133b0*/  @P0 IMAD.WIDE R4, R27, 0x4, R4 ;  /* 0x000000041b040825 */ /* 0x004fcc00078e0204 */
[----:B-----5:R1:W5:Y:S01]  /*133c0*/  @P0 LDG.E R4, desc[UR50][R4.64] ;  /* 0x0000003204040981 */ /* 0x020362000c1e1900 */
[----:B0-----:R-:W-:Y:S01]  /*133d0*/  IMAD.WIDE R2, R27, 0x4, R8 ;  /* 0x000000041b027825 */ /* 0x001fe200078e0208 */
[----:B------:R-:W-:-:S04]  /*133e0*/  LOP3.LUT R16, R16, 0xffffffdf, RZ, 0xc0, !PT ;  /* 0xffffffdf10107812 */ /* 0x000fc800078ec0ff */
[----:B------:R1:W5:Y:S01]  /*133f0*/  @P3 LDG.E R22, desc[UR50][R2.64] ;  /* 0x0000003202163981 */ /* 0x000362000c1e1900 */
[----:B------:R-:W-:Y:S02]  /*13400*/  @P3 LOP3.LUT R16, R16, 0x20, RZ, 0xfc, !PT ;  /* 0x0000002010103812 */ /* 0x000fe400078efcff */
[----:B---3--:R-:W-:Y:S01]  /*13410*/  @P2 R2UR UR37, R0 ;  /* 0x00000000002522ca */ /* 0x008fe200000e0000 */
[----:B-1----:R-:W-:-:S14]  /*13420*/  @P2 BRA `(.L_x_1193) ;  /* 0x00000000001c2947 */ /* 0x002fdc0003800000 */
[----:B------:R-:W-:Y:S01]  /*13430*/  ULDC UR37, c[0x0][0x288] ;  /* 0x0000a20000257ab9 */ /* 0x000fe20000000800 */
[----:B------:R-:W-:Y:S05]  /*13440*/  @!P3 BRA `(.L_x_1193) ;  /* 0x000000000014b947 */ /* 0x000fea0003800000 */
[----:B------:R-:W2:Y:S04]  /*13450*/  LDG.E R5, desc[UR50][R2.64] ;  /* 0x0000003202057981 */ /* 0x000ea8000c1e1900 */
[----:B------:R-:W3:Y:S01]  /*13460*/  LDG.E R0, desc[UR50][R2.64+0x4] ;  /* 0x0000043202007981 */ /* 0x000ee2000c1e1900 */
[----:B--2---:R-:W-:Y:S02]  /*13470*/  R2UR UR5, R5 ;  /* 0x00000000050572ca */ /* 0x004fe400000e0000 */
[----:B---3--:R-:W-:-:S13]  /*13480*/  R2UR UR37, R0 ;  /* 0x00000000002572ca */ /* 0x008fda00000e0000 */
[----:B------:R-:W-:-:S12]  /*13490*/  UIADD3 UR37, -UR5, UR37, URZ ;  /* 0x0000002505257290 */ /* 0x000fd8000fffe13f */
.L_x_1193:
[----:B------:R-:W-:Y:S01]  /*134a0*/  ULDC.64 UR6, c[0x0][0x418] ;  /* 0x0001060000067ab9 */ /* 0x000fe20000000a00 */
[----:B------:R-:W-:Y:S01]  /*134b0*/  UMOV UR36, URZ ;  /* 0x0000003f00247c82 */ /* 0x000fe20008000000 */
[----:B------:R-:W-:Y:S01]  /*134c0*/  UISETP.NE.U32.AND UP0, UPT, UR6, URZ, UPT ;  /* 0x0000003f0600728c */ /* 0x000fe2000bf05070 */
[----:B-----5:R-:W-:Y:S01]  /*134d0*/  @P0 R2UR UR36, R4 ;  /* 0x00000000042402ca */ /* 0x020fe200000e0000 */
[----:B------:R-:W-:Y:S01]  /*134e0*/  ULDC UR5, c[0x0][0x424] ;  /* 0x0001090000057ab9 */ /* 0x000fe20000000800 */
[----:B------:R-:W-:Y:S01]  /*134f0*/  ULDC UR40, c[0x0][0x2f0] ;  /* 0x0000bc0000287ab9 */ /* 0x000fe20000000800 */
[----:B------:R-:W-:-:S03]  /*13500*/  UISETP.NE.AND.EX UP0, UPT, UR7, URZ, UPT, UP0 ;  /* 0x0000003f0700728c */ /* 0x000fc6000bf05300 */
[----:B------:R-:W-:Y:S01]  /*13510*/  ULDC.64 UR6, c[0x0][0xa20] ;  /* 0x0002880000067ab9 */ /* 0x000fe20000000a00 */
[----:B------:R-:W-:Y:S01]  /*13520*/  USEL UR5, UR5, 0x1, UP0 ;  /* 0x0000000105057887 */ /* 0x000fe20008000000 */
[----:B------:R-:W-:-:S03]  /*13530*/  ISETP.NE.U32.AND P0, PT, RZ, UR6, PT ;  /* 0x00000006ff007c0c */ /* 0x000fc6000bf05070 */
[----:B------:R-:W-:Y:S01]  /*13540*/  UIMAD UR40, UR5, UR40, URZ ;  /* 0x00000028052872a4 */ /* 0x000fe2000f8e023f */
[----:B------:R-:W-:-:S13]  /*13550*/  ISETP.NE.AND.EX P0, PT, RZ, UR7, PT, P0 ;  /* 0x00000007ff007c0c */ /* 0x000fda000bf05300 */
[----:B------:R-:W-:Y:S05]  /*13560*/  @!P0 BRA `(.L_x_1194) ;  /* 0x0000000000148947 */ /* 0x000fea0003800000 */
[----:B------:R-:W0:Y:S02]  /*13570*/  LDC.64 R2, c[0x0][0xa20] ;  /* 0x00028800ff027b82 */ /* 0x000e240000000a00 */
[----:B0-----:R-:W-:-:S06]  /*13580*/  IMAD.WIDE R2, R27, 0x4, R2 ;  /* 0x000000041b027825 */ /* 0x001fcc00078e0202 */
[----:B------:R-:W2:Y:S02]  /*13590*/  LDG.E R2, desc[UR50][R2.64] ;  /* 0x0000003202027981 */ /* 0x000ea4000c1e1900 */
[----:B--2---:R-:W-:Y:S01]  /*135a0*/  R2UR UR40, R2 ;  /* 0x00000000022872ca */ /* 0x004fe200000e0000 */
[----:B------:R-:W-:-:S14]  /*135b0*/  BRA `(.L_x_1195) ;  /* 0x00000000002c7947 */ /* 0x000fdc0003800000 */
.L_x_1194:
[----:B------:R-:W-:Y:S02]  /*135c0*/  ULDC.64 UR6, c[0x0][0xa08] ;  /* 0x0002820000067ab9 */ /* 0x000fe40000000a00 */
[----:B------:R-:W-:-:S04]  /*135d0*/  ISETP.NE.U32.AND P0, PT, RZ, UR6, PT ;  /* 0x00000006ff007c0c */ /* 0x000fc8000bf05070 */
[----:B------:R-:W-:-:S13]  /*135e0*/  ISETP.NE.AND.EX P0, PT, RZ, UR7, PT, P0 ;  /* 0x00000007ff007c0c */ /* 0x000fda000bf05300 */
[----:B------:R-:W-:Y:S05]  /*135f0*/  @!P0 BRA `(.L_x_1195) ;  /* 0x00000000001c8947 */ /* 0x000fea0003800000 */
[----:B------:R-:W0:Y:S02]  /*13600*/  LDC.64 R2, c[0x0][0xa08] ;  /* 0x00028200ff027b82 */ /* 0x000e240000000a00 */
[----:B0-----:R-:W-:-:S05]  /*13610*/  IMAD.WIDE R2, R27, 0x4, R2 ;  /* 0x000000041b027825 */ /* 0x001fca00078e0202 */
[----:B------:R-:W2:Y:S04]  /*13620*/  LDG.E R4, desc[UR50][R2.64] ;  /* 0x0000003202047981 */ /* 0x000ea8000c1e1900 */
[----:B------:R-:W3:Y:S01]  /*13630*/  LDG.E R0, desc[UR50][R2.64+0x4] ;  /* 0x0000043202007981 */ /* 0x000ee2000c1e1900 */
[----:B--2---:R-:W-:Y:S02]  /*13640*/  R2UR UR40, R4 ;  /* 0x00000000042872ca */ /* 0x004fe400000e0000 */
[----:B---3--:R-:W-:-:S13]  /*13650*/  R2UR UR5, R0 ;  /* 0x00000000000572ca */ /* 0x008fda00000e0000 */
[----:B------:R-:W-:-:S12]  /*13660*/  UIADD3 UR40, -UR40, UR5, URZ ;  /* 0x0000000528287290 */ /* 0x000fd8000fffe13f */
.L_x_1195:
[----:B------:R-:W-:Y:S01]  /*13670*/  ULDC UR5, c[0x0][0x448] ;  /* 0x0001120000057ab9 */ /* 0x000fe20000000800 */
[----:B------:R-:W-:Y:S02]  /*13680*/  UIMAD UR39, UR4, 0xc0, URZ ;  /* 0x000000c0042778a4 */ /* 0x000fe4000f8e023f */
[----:B------:R-:W-:Y:S02]  /*13690*/  UISETP.NE.AND UP0, UPT, UR5, 0x1, UPT ;  /* 0x000000010500788c */ /* 0x000fe4000bf05270 */
[----:B------:R-:W-:Y:S01]  /*136a0*/  UIADD3 UR8, UR39, 0xbf, URZ ;  /* 0x000000bf27087890 */ /* 0x000fe2000fffe03f */
[----:B------:R-:W-:Y:S01]  /*136b0*/  ULDC.64 UR4, c[0x0][0x9e0] ;  /* 0x0002780000047ab9 */ /* 0x000fe20000000a00 */
[----:B------:R-:W-:Y:S02]  /*136c0*/  UP2UR UR46, UPR, URZ, 0x1 ;  /* 0x000000013f2e7883 */ /* 0x000fe40008000000 */
[----:B------:R-:W-:-:S05]  /*136d0*/  UIADD3 UR40, -UR36, UR40, URZ ;  /* 0x0000002824287290 */ /* 0x000fca000fffe13f */
[----:B------:R-:W-:Y:S01]  /*136e0*/  @UP0 ULDC UR6, c[0x0][0x44c] ;  /* 0x0001130000060ab9 */ /* 0x000fe20000000800 */
[----:B------:R-:W-:Y:S01]  /*136f0*/  @UP0 ULDC UR10, c[0x0][0x450] ;  /* 0x00011400000a0ab9 */ /* 0x000fe20000000800 */
[----:B------:R-:W-:Y:S02]  /*13700*/  UIMAD.WIDE.U32 UR6, UR8, UR6, URZ ;  /* 0x00000006080672a5 */ /* 0x000fe4000f8e003f */
[----:B------:R-:W-:Y:S02]  /*13710*/  UIADD3 UR9, UR40, 0x1, -UR37 ;  /* 0x0000000128097890 */ /* 0x000fe4000fffe825 */
[----:B------:R-:W-:Y:S02]  /*13720*/  @UP0 USHF.R.U32.HI UR8, URZ, UR10, UR7 ;  /* 0x0000000a3f080299 */ /* 0x000fe40008011607 */
[----:B------:R-:W-:Y:S02]  /*13730*/  UISETP.GE.AND UP0, UPT, UR5, 0x1, UPT ;  /* 0x000000010500788c */ /* 0x000fe4000bf06270 */
[----:B------:R-:W-:-:S04]  /*13740*/  UIADD3 UR9, UR9, UR8, URZ ;  /* 0x0000000809097290 */ /* 0x000fc8000fffe03f */
[----:B------:R-:W-:Y:S01]  /*13750*/  PLOP3.LUT P1, PT, PT, PT, UP0, 0x80, 0x0 ;  /* 0x000000000000781c */ /* 0x000fe20003f2f008 */
[----:B------:R-:W-:-:S12]  /*13760*/  UIADD3 UR4, UR9, UR4, URZ ;  /* 0x0000000409047290 */ /* 0x000fd8000fffe03f */
[----:B------:R-:W-:Y:S05]  /*13770*/  @!P1 BRA `(.L_x_1196) ;  /* 0x0000000000449947 */ /* 0x000fea0003800000 */
        /* <DEDUP_REMOVED lines=10> */
.L_x_1197:
[----:B------:R-:W-:-:S11]  /*13820*/  UISETP.NE.AND UP0, UPT, UR5, 0x1, UPT ;  /* 0x000000010500788c */ /* 0x000fd6000bf05270 */
[----:B------:R-:W-:Y:S02]  /*13830*/  @UP0 ULDC.64 UR10, c[0x0][0x9e8] ;  /* 0x00027a00000a0ab9 */ /* 0x000fe40000000a00 */
[----:B------:R-:W-:-:S04]  /*13840*/  UIMAD.WIDE.U32 UR6, UR8, UR10, URZ ;  /* 0x0000000a080672a5 */ /* 0x000fc8000f8e003f */
[----:B------:R-:W-:-:S12]  /*13850*/  @UP0 USHF.R.U32.HI UR8, URZ, UR11, UR7 ;  /* 0x0000000b3f080299 */ /* 0x000fd80008011607 */
.L_x_1198:
[----:B------:R-:W-:-:S04]  /*13860*/  UIMAD UR8, UR8, UR5, UR5 ;  /* 0x00000005080872a4 */ /* 0x000fc8000f8e0205 */
[----:B------:R-:W-:-:S04]  /*13870*/  UISETP.LT.AND UP0, UPT, UR4, UR8, UPT ;  /* 0x000000080400728c */ /* 0x000fc8000bf01270 */
[----:B------:R-:W-:-:S12]  /*13880*/  USEL UR4, UR4, UR8, UP0 ;  /* 0x0000000804047287 */ /* 0x000fd80008000000 */
.L_x_1196:
[----:B------:R-:W-:Y:S02]  /*13890*/  UISETP.NE.AND UP0, UPT, UR46, URZ, UPT ;  /* 0x0000003f2e00728c */ /* 0x000fe4000bf05270 */
[----:B------:R-:W-:Y:S02]  /*138a0*/  UIADD3 UR6, UR40, 0x9f, URZ ;  /* 0x0000009f28067890 */ /* 0x000fe4000fffe03f */
[----:B------:R-:W-:Y:S02]  /*138b0*/  UIADD3 UR8, UR4, 0x9f, URZ ;  /* 0x0000009f04087890 */ /* 0x000fe4000fffe03f */
[----:B------:R-:W-:Y:S02]  /*138c0*/  UIMAD.WIDE UR6, UR6, 0x66666667, URZ ;  /* 0x66666667060678a5 */ /* 0x000fe4000f8e023f */
[----:B------:R-:W-:Y:S02]  /*138d0*/  UIMAD.WIDE UR8, UR8, 0x66666667, URZ ;  /* 0x66666667080878a5 */ /* 0x000fe4000f8e023f */
[----:B------:R-:W-:Y:S01]  /*138e0*/  USHF.R.U32.HI UR4, URZ, 0x1f, UR7 ;  /* 0x0000001f3f047899 */ /* 0x000fe20008011607 */
[----:B------:R-:W-:Y:S01]  /*138f0*/  @UP0 ULDC UR10, c[0x0][0x44c] ;  /* 0x00011300000a0ab9 */ /* 0x000fe20000000800 */
[----:B------:R-:W-:-:S02]  /*13900*/  USHF.R.U32.HI UR6, URZ, 0x1f, UR9 ;  /* 0x0000001f3f067899 */ /* 0x000fc40008011609 */
[----:B------:R-:W-:Y:S01]  /*13910*/  UIMAD.WIDE.U32 UR10, UR39, UR10, URZ ;  /* 0x0000000a270a72a5 */ /* 0x000fe2000f8e003f */
[----:B------:R-:W-:Y:S01]  /*13920*/  @UP0 ULDC UR13, c[0x0][0x450] ;  /* 0x00011400000d0ab9 */ /* 0x000fe20000000800 */
[----:B------:R-:W-:Y:S02]  /*13930*/  UMOV UR12, UR39 ;  /* 0x00000027000c7c82 */ /* 0x000fe40008000000 */
[----:B------:R-:W-:Y:S02]  /*13940*/  @UP0 USHF.R.U32.HI UR12, URZ, UR13, UR11 ;  /* 0x0000000d3f0c0299 */ /* 0x000fe4000801160b */
[----:B------:R-:W-:Y:S02]  /*13950*/  ULEA.HI.SX32 UR4, UR7, UR4, 0x1a ;  /* 0x0000000407047291 */ /* 0x000fe4000f8fd23f */
[----:B------:R-:W-:Y:S02]  /*13960*/  ULEA.HI.SX32 UR6, UR9, UR6, 0x1a ;  /* 0x0000000609067291 */ /* 0x000fe4000f8fd23f */
[----:B------:R-:W-:-:S02]  /*13970*/  UIADD3 UR7, UR12, UR40, -UR37 ;  /* 0x000000280c077290 */ /* 0x000fc4000fffe825 */
[----:B------:R-:W-:Y:S01]  /*13980*/  UISETP.LT.AND UP0, UPT, UR4, UR6, UPT ;  /* 0x000000060400728c */ /* 0x000fe2000bf01270 */
[----:B------:R-:W-:Y:S02]  /*13990*/  ULDC UR8, c[0x0][0x9dc] ;  /* 0x0002770000087ab9 */ /* 0x000fe40000000800 */
[----:B------:R-:W-:Y:S02]  /*139a0*/  UIADD3 UR8, UR7, -UR8, URZ ;  /* 0x8000000807087290 */ /* 0x000fe4000fffe03f */
[----:B------:R-:W-:Y:S01]  /*139b0*/  USEL UR41, UR4, UR6, UP0 ;  /* 0x0000000604297287 */ /* 0x000fe20008000000 */
        /* <DEDUP_REMOVED lines=12> */
.L_x_1200:
[----:B------:R-:W-:-:S11]  /*13a80*/  UISETP.NE.AND UP0, UPT, UR5, 0x1, UPT ;  /* 0x000000010500788c */ /* 0x000fd6000bf05270 */
[----:B------:R-:W-:Y:S02]  /*13a90*/  @UP0 ULDC.64 UR10, c[0x0][0x9e8] ;  /* 0x00027a00000a0ab9 */ /* 0x000fe40000000a00 */
[----:B------:R-:W-:-:S04]  /*13aa0*/  UIMAD.WIDE.U32 UR6, UR4, UR10, URZ ;  /* 0x0000000a040672a5 */ /* 0x000fc8000f8e003f */
[----:B------:R-:W-:-:S12]  /*13ab0*/  @UP0 USHF.R.U32.HI UR4, URZ, UR11, UR7 ;  /* 0x0000000b3f040299 */ /* 0x000fd80008011607 */
.L_x_1201:
[----:B------:R-:W-:-:S04]  /*13ac0*/  UIMAD UR4, UR4, UR5, URZ ;  /* 0x00000005040472a4 */ /* 0x000fc8000f8e023f */
[----:B------:R-:W-:-:S04]  /*13ad0*/  UISETP.LT.AND UP0, UPT, UR8, UR4, UPT ;  /* 0x000000040800728c */ /* 0x000fc8000bf01270 */
[----:B------:R-:W-:-:S12]  /*13ae0*/  USEL UR8, UR8, UR4, !UP0 ;  /* 0x0000000408087287 */ /* 0x000fd8000c000000 */
.L_x_1199:
        /* <DEDUP_REMOVED lines=9> */
[----:B------:R-:W0:Y:S02]  /*13b80*/  S2R R0, SR_TID.X ;  /* 0x0000000000007919 */ /* 0x000e240000002100 */
        /* <DEDUP_REMOVED lines=16> */
.L_x_1203:
        /* <DEDUP_REMOVED lines=20> */
.L_x_1206:
[----:B------:R-:W-:Y:S05]  /*13dd0*/  BSYNC B6 ;  /* 0x0000000000067941 */ /* 0x000fea0003800000 */
.L_x_1205:
        /* <DEDUP_REMOVED lines=22> */
.L_x_1208:
[----:B------:R-:W-:Y:S05]  /*13f40*/  BSYNC B6 ;  /* 0x0000000000067941 */ /* 0x000fea0003800000 */
.L_x_1207:
        /* <DEDUP_REMOVED lines=20> */
.L_x_1210:
[----:B------:R-:W-:Y:S05]  /*14090*/  BSYNC B6 ;  /* 0x0000000000067941 */ /* 0x000fea0003800000 */
.L_x_1209:
        /* <DEDUP_REMOVED lines=19> */
.L_x_1212:
[----:B------:R-:W-:Y:S05]  /*141d0*/  BSYNC B6 ;  /* 0x0000000000067941 */ /* 0x000fea0003800000 */
.L_x_1211:
[----:B------:R-:W0:Y:S01]  /*141e0*/  LDC.64 R2, c[0x0][0x9f8] ;  /* 0x00027e00ff027b82 */ /* 0x000e220000000a00 */
[----:B------:R-:W-:-:S07]  /*141f0*/  IMAD.MOV.U32 R19, RZ, RZ, R27 ;  /* 0x000000ffff137224 */ /* 0x000fce00078e001b */
[----:B------:R-:W1:Y:S01]  /*14200*/  LDC R18, c[0x0][0x430] ;  /* 0x00010c00ff127b82 */ /* 0x000e620000000800 */
[----:B0-----:R-:W-:-:S04]  /*14210*/  ISETP.NE.U32.AND P0, PT, R2, RZ, PT ;  /* 0x000000ff0200720c */ /* 0x001fc80003f05070 */
[----:B------:R-:W-:-:S13]  /*14220*/  ISETP.NE.AND.EX P0, PT, R3, RZ, PT, P0 ;  /* 0x000000ff0300720c */ /* 0x000fda0003f05300 */
[----:B------:R-:W0:Y:S02]  /*14230*/  @P0 LDC.64 R2, c[0x0][0x9f8] ;  /* 0x00027e00ff020b82 */ /* 0x000e240000000a00 */
[----:B0-----:R-:W-:-:S05]  /*14240*/  @P0 IMAD.WIDE R2, R27, 0x4, R2 ;  /* 0x000000041b020825 */ /* 0x001fca00078e0202 */
[----:B------:R-:W2:Y:S01]  /*14250*/  @P0 LDG.E R19, desc[UR50][R2.64] ;  /* 0x0000003202130981 */ /* 0x000ea2000c1e1900 */
[----:B-1----:R-:W-:Y:S01]  /*14260*/  ISETP.NE.AND P2, PT, R18, 0x1, PT ;  /* 0x000000011200780c */ /* 0x002fe20003f45270 */
[----:B------:R-:W-:Y:S01]  /*14270*/  UMOV UR4, 0xffffffff ;  /* 0xffffffff00047882 */ /* 0x000fe20000000000 */
[----:B------:R-:W-:-:S11]  /*14280*/  LOP3.LUT R16, R16, 0xfffffff7, RZ, 0xc0, !PT ;  /* 0xfffffff710107812 */ /* 0x000fd600078ec0ff */
[----:B------:R-:W-:Y:S01]  /*14290*/  @P2 LOP3.LUT R16, R16, 0x8, RZ, 0xfc, !PT ;  /* 0x0000000810102812 */ /* 0x000fe200078efcff */
[----:B--2---:R0:W-:Y:S01]  /*142a0*/  STL [R1+0x8], R19 ;  /* 0x0000081301007387 */ /* 0x0041e20000100800 */
[----:B------:R-:W-:Y:S05]  /*142b0*/  BRA.DIV UR4, `(.L_x_1213) ;  /* 0x0000004e04747947 */ /* 0x000fea000b800000 */
.L_x_1293:
[----:B------:R-:W1:Y:S01]  /*142c0*/  S2R R0, SR_TID.X ;  /* 0x0000000000007919 */ /* 0x000e620000002100 */
[----:B------:R-:W-:Y:S01]  /*142d0*/  UMOV UR4, 0xa0 ;  /* 0x000000a000047882 */ /* 0x000fe20000000000 */
[----:B------:R-:W2:Y:S01]  /*142e0*/  @P2 LDC R5, c[0x0][0x434] ;  /* 0x00010d00ff052b82 */ /* 0x000ea20000000800 */
[----:B------:R-:W-:Y:S01]  /*142f0*/  UIMAD UR4, UR41, UR4, -0xa0 ;  /* 0xffffff60290474a4 */ /* 0x000fe2000f8e0204 */
[----:B------:R-:W3:Y:S01]  /*14300*/  S2R R10, SR_TID.X ;  /* 0x00000000000a7919 */ /* 0x000ee20000002100 */
[----:B------:R-:W-:-:S05]  /*14310*/  SHF.R.S32.HI R12, RZ, 0x1f, R19 ;  /* 0x0000001fff0c7819 */ /* 0x000fca0000011413 */
[----:B------:R-:W4:Y:S01]  /*14320*/  @P2 LDC R4, c[0x0][0x438] ;  /* 0x00010e00ff042b82 */ /* 0x000f220000000800 */
[----:B------:R0:W-:Y:S01]  /*14330*/  STL [R1+0x14], R12 ;  /* 0x0000140c01007387 */ /* 0x0001e20000100800 */
[----:B-1----:R-:W-:Y:S01]  /*14340*/  LOP3.LUT R0, R0, 0x7f, RZ, 0xc0, !PT ;  /* 0x0000007f00007812 */ /* 0x002fe200078ec0ff */
[----:B---3--:R-:W-:-:S03]  /*14350*/  IMAD.SHL.U32 R11, R10, 0x20, RZ ;  /* 0x000000200a0b7824 */ /* 0x008fc600078e00ff */
[----:B------:R-:W-:Y:S01]  /*14360*/  SHF.R.U32.HI R13, RZ, 0x2, R0 ;  /* 0x00000002ff0d7819 */ /* 0x000fe20000011600 */
[----:B------:R-:W-:-:S03]  /*14370*/  IMAD.SHL.U32 R10, R10, 0x20, RZ ;  /* 0x000000200a0a7824 */ /* 0x000fc600078e00ff */
[C---:B------:R-:W-:Y:S02]  /*14380*/  LOP3.LUT R11, R13.reuse, 0x60, R11, 0xf8, !PT ;  /* 0x000000600d0b7812 */ /* 0x040fe400078ef80b */
[----:B------:R-:W-:Y:S02]  /*14390*/  LOP3.LUT R10, R13, 0x60, R10, 0xf8, !PT ;  /* 0x000000600d0a7812 */ /* 0x000fe400078ef80a */
[----:B------:R-:W-:-:S05]  /*143a0*/  LOP3.LUT R11, R11, 0x80, RZ, 0xfc, !PT ;  /* 0x000000800b0b7812 */ /* 0x000fca00078efcff */
[----:B------:R-:W-:-:S05]  /*143b0*/  VIADD R8, R11, UR4 ;  /* 0x000000040b087c36 */ /* 0x000fca0008000000 */
[C---:B------:R-:W-:Y:S01]  /*143c0*/  ISETP.GE.AND P0, PT, R8.reuse, UR40, PT ;  /* 0x0000002808007c0c */ /* 0x040fe2000bf06270 */
[----:B------:R-:W-:-:S03]  /*143d0*/  VIADD R8, R8, UR36 ;  /* 0x0000002408087c36 */ /* 0x000fc60008000000 */
[----:B------:R-:W-:Y:S01]  /*143e0*/  ISETP.GT.U32.OR P0, PT, R11, 0x9f, P0 ;  /* 0x0000009f0b00780c */ /* 0x000fe20000704470 */
[----:B--2---:R-:W-:-:S04]  /*143f0*/  @P2 IMAD.HI.U32 R5, R8, R5, RZ ;  /* 0x0000000508052227 */ /* 0x004fc800078e00ff */
[----:B------:R-:W-:Y:S01]  /*14400*/  IMAD.MOV.U32 R0, RZ, RZ, R8 ;  /* 0x000000ffff007224 */ /* 0x000fe200078e0008 */
[----:B----4-:R-:W-:-:S07]  /*14410*/  @P2 SHF.R.U32.HI R0, RZ, R4, R5 ;  /* 0x00000004ff002219 */ /* 0x010fce0000011605 */
[----:B------:R-:W1:Y:S01]  /*14420*/  @!P0 LDC.64 R2, c[0x0][0x428] ;  /* 0x00010a00ff028b82 */ /* 0x000e620000000a00 */
[--C-:B------:R-:W-:Y:S01]  /*14430*/  @!P0 SHF.R.S32.HI R7, RZ, 0x1f, R0.reuse ;  /* 0x0000001fff078819 */ /* 0x100fe20000011400 */
[----:B------:R-:W-:-:S06]  /*14440*/  @!P0 IMAD.MOV.U32 R6, RZ, RZ, R0 ;  /* 0x000000ffff068224 */ /* 0x000fcc00078e0000 */
[----:B------:R-:W2:Y:S01]  /*14450*/  @!P0 LDC.64 R4, c[0x0][0x418] ;  /* 0x00010600ff048b82 */ /* 0x000ea20000000a00 */
[----:B-1----:R-:W-:-:S04]  /*14460*/  @!P0 IMAD R9, R12, R2, RZ ;  /* 0x000000020c098224 */ /* 0x002fc800078e02ff */
[C---:B------:R-:W-:Y:S02]  /*14470*/  @!P0 IMAD R9, R19.reuse, R3, R9 ;  /* 0x0000000313098224 */ /* 0x040fe400078e0209 */
[----:B------:R-:W-:-:S04]  /*14480*/  @!P0 IMAD.WIDE.U32 R2, R19, R2, R6 ;  /* 0x0000000213028225 */ /* 0x000fc800078e0006 */
[----:B------:R-:W-:Y:S01]  /*14490*/  @!P0 IMAD.IADD R9, R9, 0x1, R3 ;  /* 0x0000000109098824 */ /* 0x000fe200078e0203 */
[C---:B--2---:R-:W-:Y:S02]  /*144a0*/  @!P0 LEA R6, P1, R2.reuse, R4, 0x2 ;  /* 0x0000000402068211 */ /* 0x044fe400078210ff */
[----:B------:R-:W1:Y:S02]  /*144b0*/  @P2 LDC R4, c[0x0][0x438] ;  /* 0x00010e00ff042b82 */ /* 0x000e640000000800 */
[----:B------:R-:W-:Y:S01]  /*144c0*/  @!P0 LEA.HI.X R7, R2, R5, R9, 0x2, P1 ;  /* 0x0000000502078211 */ /* 0x000fe200008f1409 */
[----:B------:R-:W-:-:S05]  /*144d0*/  VIADD R5, R10, UR4 ;  /* 0x000000040a057c36 */ /* 0x000fca0008000000 */
[----:B------:R-:W2:Y:S01]  /*144e0*/  @P2 LDC R10, c[0x0][0x434] ;  /* 0x00010d00ff0a2b82 */ /* 0x000ea20000000800 */
[C---:B------:R-:W-:Y:S01]  /*144f0*/  ISETP.GE.AND P1, PT, R5.reuse, UR40, PT ;  /* 0x0000002805007c0c */ /* 0x040fe2000bf26270 */
[----:B------:R-:W-:-:S04]  /*14500*/  VIADD R5, R5, UR36 ;  /* 0x0000002405057c36 */ /* 0x000fc80008000000 */
[----:B------:R-:W-:-:S08]  /*14510*/  IMAD.MOV.U32 R9, RZ, RZ, R5 ;  /* 0x000000ffff097224 */ /* 0x000fd000078e0005 */
[----:B------:R-:W3:Y:S01]  /*14520*/  @!P1 LDC.64 R2, c[0x0][0x428] ;  /* 0x00010a00ff029b82 */ /* 0x000ee20000000a00 */
[----:B--2---:R-:W-:-:S05]  /*14530*/  @P2 IMAD.HI.U32 R10, R5, R10, RZ ;  /* 0x0000000a050a2227 */ /* 0x004fca00078e00ff */
[----:B-1----:R-:W-:Y:S01]  /*14540*/  @P2 SHF.R.U32.HI R9, RZ, R4, R10 ;  /* 0x00000004ff092219 */ /* 0x002fe2000001160a */
[----:B------:R-:W-:-:S06]  /*14550*/  IMAD.MOV.U32 R4, RZ, RZ, RZ ;  /* 0x000000ffff047224 */ /* 0x000fcc00078e00ff */
[----:B------:R1:W5:Y:S01]  /*14560*/  @!P0 LDG.E R4, desc[UR50][R6.64] ;  /* 0x0000003206048981 */ /* 0x000362000c1e1900 */
[----:B---3--:R-:W-:-:S04]  /*14570*/  @!P1 IMAD R10, R12, R2, RZ ;  /* 0x000000020c0a9224 */ /* 0x008fc800078e02ff */
[----:B------:R-:W-:Y:S01]  /*14580*/  @!P1 IMAD R10, R19, R3, R10 ;  /* 0x00000003130a9224 */ /* 0x000fe200078e020a */
[--C-:B-1----:R-:W-:Y:S01]  /*14590*/  @!P1 SHF.R.S32.HI R7, RZ, 0x1f, R9.reuse ;  /* 0x0000001fff079819 */ /* 0x102fe20000011409 */
[----:B------:R-:W-:-:S04]  /*145a0*/  @!P1 IMAD.MOV.U32 R6, RZ, RZ, R9 ;  /* 0x000000ffff069224 */ /* 0x000fc800078e0009 */
[----:B------:R-:W-:Y:S02]  /*145b0*/  @!P1 IMAD.WIDE.U32 R6, R19, R2, R6 ;  /* 0x0000000213069225 */ /* 0x000fe400078e0006 */
[----:B------:R-:W1:Y:S02]  /*145c0*/  @!P1 LDC.64 R2, c[0x0][0x418] ;  /* 0x00010600ff029b82 */ /* 0x000e640000000a00 */
[----:B------:R-:W-:Y:S01]  /*145d0*/  @!P1 IMAD.IADD R10, R7, 0x1, R10 ;  /* 0x00000001070a9824 */ /* 0x000fe200078e020a */
[----:B-1----:R-:W-:-:S04]  /*145e0*/  @!P1 LEA R2, P0, R6, R2, 0x2 ;  /* 0x0000000206029211 */ /* 0x002fc800078010ff */
[----:B------:R-:W-:Y:S01]  /*145f0*/  @!P1 LEA.HI.X R3, R6, R3, R10, 0x2, P0 ;  /* 0x0000000306039211 */ /* 0x000fe200000f140a */
[----:B------:R-:W-:-:S06]  /*14600*/  IMAD.MOV.U32 R6, RZ, RZ, RZ ;  /* 0x000000ffff067224 */ /* 0x000fcc00078e00ff */
[----:B------:R1:W5:Y:S01]  /*14610*/  @!P1 LDG.E R6, desc[UR50][R2.64] ;  /* 0x0000003202069981 */ /* 0x000362000c1e1900 */
[----:B------:R-:W-:Y:S01]  /*14620*/  IMAD.MOV R0, RZ, RZ, -R0 ;  /* 0x000000ffff007224 */ /* 0x000fe200078e0a00 */
[----:B------:R-:W-:Y:S01]  /*14630*/  ISETP.GT.U32.AND P0, PT, R11, 0x9f, PT ;  /* 0x0000009f0b00780c */ /* 0x000fe20003f04070 */
[----:B------:R-:W-:Y:S01]  /*14640*/  IMAD.MOV R7, RZ, RZ, -R9 ;  /* 0x000000ffff077224 */ /* 0x000fe200078e0a09 */
[----:B------:R-:W-:Y:S01]  /*14650*/  LOP3.LUT R16, R16, 0xfffffffd, RZ, 0xc0, !PT ;  /* 0xfffffffd10107812 */ /* 0x000fe200078ec0ff */
[C---:B------:R-:W-:Y:S02]  /*14660*/  IMAD R8, R18.reuse, R0, R8 ;  /* 0x0000000012087224 */ /* 0x040fe400078e0208 */
[----:B------:R-:W-:Y:S02]  /*14670*/  IMAD.U32 R0, RZ, RZ, UR43 ;  /* 0x0000002bff007e24 */ /* 0x000fe4000f8e00ff */
[----:B0-----:R-:W-:Y:S02]  /*14680*/  IMAD.U32 R12, RZ, RZ, UR41 ;  /* 0x00000029ff0c7e24 */ /* 0x001fe4000f8e00ff */
[----:B------:R-:W-:Y:S01]  /*14690*/  IMAD R7, R18, R7, R5 ;  /* 0x0000000712077224 */ /* 0x000fe200078e0205 */
[----:B------:R-:W-:Y:S01]  /*146a0*/  ISETP.NE.AND P2, PT, R0, 0x3, PT ;  /* 0x000000030000780c */ /* 0x000fe20003f45270 */
[----:B------:R-:W-:Y:S01]  /*146b0*/  VIADD R12, R12, 0xffffffff ;  /* 0xffffffff0c0c7836 */ /* 0x000fe20000000000 */
[----:B------:R-:W-:-:S02]  /*146c0*/  SHF.R.S32.HI R0, RZ, 0x1f, R26 ;  /* 0x0000001fff007819 */ /* 0x000fc4000001141a */
[----:B------:R-:W-:-:S03]  /*146d0*/  @P0 LOP3.LUT R16, R16, 0x2, RZ, 0xfc, !PT ;  /* 0x0000000210100812 */ /* 0x000fc600078efcff */
[----:B------:R1:W-:Y:S01]  /*146e0*/  STL [R1+0x10], R0 ;  /* 0x0000100001007387 */ /* 0x0003e20000100800 */
[----:B------:R-:W-:-:S05]  /*146f0*/  LOP3.LUT R16, R16, 0xfffffffb, RZ, 0xc0, !PT ;  /* 0xfffffffb10107812 */ /* 0x000fca00078ec0ff */
[----:B------:R-:W-:Y:S01]  /*14700*/  @P2 LOP3.LUT R16, R16, 0x4, RZ, 0xfc, !PT ;  /* 0x0000000410102812 */ /* 0x000fe200078efcff */
[----:B------:R-:W-:Y:S06]  /*14710*/  @!P2 BRA `(.L_x_1214) ;  /* 0x000000000004a947 */ /* 0x000fec0003800000 */
[----:B------:R-:W-:Y:S01]  /*14720*/  BPT.TRAP 0x1 ;  /* 0x000000040000795c */ /* 0x000fe20000300000 */
.L_x_1214:
[----:B-1----:R-:W2:Y:S04]  /*14730*/  LDL R0, [R1] ;  /* 0x0000000001007983 */ /* 0x002ea80000100800 */
[----:B------:R-:W3:Y:S01]  /*14740*/  LDL R2, [R1+0xc] ;  /* 0x00000c0001027983 */ /* 0x000ee20000100800 */
[----:B------:R-:W-:Y:S01]  /*14750*/  BSSY B0, `(.L_x_1215) ;  /* 0x0000007000007945 */ /* 0x000fe20003800000 */
[----:B------:R-:W-:Y:S01]  /*14760*/  SHF.R.S32.HI R29, RZ, 0x1f, R7 ;  /* 0x0000001fff1d7819 */ /* 0x000fe20000011407 */
[----:B--2---:R-:W-:Y:S01]  /*14770*/  IMAD R0, R0, 0x8, R17 ;  /* 0x0000000800007824 */ /* 0x004fe200078e0211 */
[----:B---3--:R-:W-:-:S04]  /*14780*/  SHF.L.U32 R2, R2, 0x1f, RZ ;  /* 0x0000001f02027819 */ /* 0x008fc800000006ff */
[----:B------:R-:W0:Y:S01]  /*14790*/  SYNCS.PHASECHK.TRANS64.TRYWAIT P0, [R0+URZ+0x13280], R2 ;  /* 0x01328002000075a7 */ /* 0x000e22000800017f */
[----:B------:R1:W-:Y:S02]  /*147a0*/  STL [R1+0x28], R2 ;  /* 0x0000280201007387 */ /* 0x0003e40000100800 */
[----:B01----:R-:W-:Y:S05]  /*147b0*/  @!P0 BRA `(.L_x_1216) ;  /* 0x0000004800608947 */ /* 0x003fea0003800000 */
.L_x_1294:
[----:B------:R-:W-:Y:S05]  /*147c0*/  BSYNC B0 ;  /* 0x0000000000007941 */ /* 0x000fea0003800000 */
.L_x_1215:
[----:B------:R-:W2:Y:S01]  /*147d0*/  LDL R10, [R1+0x10] ;  /* 0x00001000010a7983 */ /* 0x000ea20000100800 */
[----:B-----5:R-:W-:Y:S01]  /*147e0*/  SHF.R.S32.HI R9, RZ, 0x1f, R6 ;  /* 0x0000001fff097819 */ /* 0x020fe20000011406 */
[----:B------:R-:W-:Y:S01]  /*147f0*/  ULDC.64 UR4, c[0x0][0x328] ;  /* 0x0000ca0000047ab9 */ /* 0x000fe20000000a00 */
[----:B------:R-:W-:Y:S01]  /*14800*/  ULDC.64 UR6, c[0x0][0x338] ;  /* 0x0000ce0000067ab9 */ /* 0x000fe20000000a00 */
[----:B------:R-:W1:Y:S01]  /*14810*/  S2R R15, SR_TID.X ;  /* 0x00000000000f7919 */ /* 0x000e620000002100 */
[----:B------:R-:W-:Y:S01]  /*14820*/  IMAD R5, R29, UR4, RZ ;  /* 0x000000041d057c24 */ /* 0x000fe2000f8e02ff */
[----:B------:R-:W-:Y:S01]  /*14830*/  ULDC.64 UR8, c[0x0][0x330] ;  /* 0x0000cc0000087ab9 */ /* 0x000fe20000000a00 */
[C---:B0-----:R-:W-:Y:S01]  /*14840*/  IMAD.WIDE.U32 R2, R7.reuse, UR4, RZ ;  /* 0x0000000407027c25 */ /* 0x041fe2000f8e00ff */
[----:B------:R0:W-:Y:S01]  /*14850*/  STL [R1+0x4], R9 ;  /* 0x0000040901007387 */ /* 0x0001e20000100800 */
[----:B------:R-:W-:Y:S02]  /*14860*/  ULDC.64 UR10, c[0x0][0x318] ;  /* 0x0000c600000a7ab9 */ /* 0x000fe40000000a00 */
[----:B------:R-:W-:Y:S01]  /*14870*/  IMAD R5, R7, UR5, R5 ;  /* 0x0000000507057c24 */ /* 0x000fe2000f8e0205 */
[----:B------:R-:W3:Y:S03]  /*14880*/  LDL R14, [R1+0x1c] ;  /* 0x00001c00010e7983 */ /* 0x000ee60000100800 */
[----:B------:R-:W-:Y:S01]  /*14890*/  IMAD.IADD R3, R3, 0x1, R5 ;  /* 0x0000000103037824 */ /* 0x000fe200078e0205 */
[----:B------:R-:W3:Y:S01]  /*148a0*/  LDL R13, [R1] ;  /* 0x00000000010d7983 */ /* 0x000ee20000100800 */
[----:B------:R-:W-:-:S02]  /*148b0*/  IMAD R5, R9, UR6, RZ ;  /* 0x0000000609057c24 */ /* 0x000fc4000f8e02ff */
[----:B0-----:R-:W0:Y:S01]  /*148c0*/  LDC R9, c[0x0][0x2f4] ;  /* 0x0000bd00ff097b82 */ /* 0x001e220000000800 */
[----:B------:R-:W-:-:S04]  /*148d0*/  IMAD.WIDE.U32 R2, R6, UR6, R2 ;  /* 0x0000000606027c25 */ /* 0x000fc8000f8e0002 */
[----:B------:R-:W-:-:S04]  /*148e0*/  IMAD R5, R6, UR7, R5 ;  /* 0x0000000706057c24 */ /* 0x000fc8000f8e0205 */
[----:B------:R-:W-:Y:S02]  /*148f0*/  IMAD.IADD R3, R3, 0x1, R5 ;  /* 0x0000000103037824 */ /* 0x000fe400078e0205 */
[----:B------:R-:W-:-:S04]  /*14900*/  IMAD.WIDE.U32 R2, R26, UR8, R2 ;  /* 0x000000081a027c25 */ /* 0x000fc8000f8e0002 */
[----:B-1----:R-:W-:Y:S01]  /*14910*/  IMAD.SHL.U32 R18, R15, 0x10, RZ ;  /* 0x000000100f127824 */ /* 0x002fe200078e00ff */
[----:B------:R-:W-:Y:S02]  /*14920*/  IADD3 R2, P0, R2, UR10, RZ ;  /* 0x0000000a02027c10 */ /* 0x000fe4000ff1e0ff */
[----:B------:R-:W-:Y:S02]  /*14930*/  SHF.R.S32.HI R25, RZ, 0x1f, R8 ;  /* 0x0000001fff197819 */ /* 0x000fe40000011408 */
[----:B------:R-:W-:-:S04]  /*14940*/  LOP3.LUT R18, R18, 0x30, RZ, 0xc0, !PT ;  /* 0x0000003012127812 */ /* 0x000fc800078ec0ff */
[----:B0-----:R-:W-:Y:S02]  /*14950*/  ISETP.GE.AND P1, PT, R18, R9, PT ;  /* 0x000000091200720c */ /* 0x001fe40003f26270 */
[----:B------:R-:W-:Y:S02]  /*14960*/  SHF.R.S32.HI R28, RZ, 0x1f, R4 ;  /* 0x0000001fff1c7819 */ /* 0x000fe40000011404 */
[----:B------:R-:W-:Y:S02]  /*14970*/  LOP3.LUT R15, R15, 0x7f, RZ, 0xc0, !PT ;  /* 0x0000007f0f0f7812 */ /* 0x000fe400078ec0ff */
[----:B------:R-:W-:Y:S02]  /*14980*/  LOP3.LUT R16, R16, 0xfffffffe, RZ, 0xc0, !PT ;  /* 0xfffffffe10107812 */ /* 0x000fe400078ec0ff */
[----:B------:R-:W-:-:S05]  /*14990*/  SHF.R.U32.HI R15, RZ, 0x2, R15 ;  /* 0x00000002ff0f7819 */ /* 0x000fca000001160f */
[----:B------:R-:W-:Y:S01]  /*149a0*/  @P1 LOP3.LUT R16, R16, 0x1, RZ, 0xfc, !PT ;  /* 0x0000000110101812 */ /* 0x000fe200078efcff */
[----:B--2---:R-:W-:-:S04]  /*149b0*/  IMAD R5, R10, UR8, RZ ;  /* 0x000000080a057c24 */ /* 0x004fc8000f8e02ff */
[----:B------:R-:W-:-:S05]  /*149c0*/  IMAD R5, R26, UR9, R5 ;  /* 0x000000091a057c24 */ /* 0x000fca000f8e0205 */
[----:B------:R-:W-:Y:S02]  /*149d0*/  IADD3.X R3, R3, UR11, R5, P0, !PT ;  /* 0x0000000b03037c10 */ /* 0x000fe400087fe405 */
[----:B------:R-:W-:Y:S01]  /*149e0*/  ISETP.GE.AND P0, PT, R18, R9, PT ;  /* 0x000000091200720c */ /* 0x000fe20003f06270 */
[----:B------:R-:W-:Y:S02]  /*149f0*/  IMAD R9, R25, UR4, RZ ;  /* 0x0000000419097c24 */ /* 0x000fe4000f8e02ff */
[----:B------:R-:W-:-:S04]  /*14a00*/  IMAD.WIDE.U32 R10, R8, UR4, RZ ;  /* 0x00000004080a7c25 */ /* 0x000fc8000f8e00ff */
[----:B------:R-:W-:-:S04]  /*14a10*/  IMAD R9, R8, UR5, R9 ;  /* 0x0000000508097c24 */ /* 0x000fc8000f8e0209 */
        /* <DEDUP_REMOVED lines=12> */
[----:B---3--:R-:W-:-:S03]  /*14ae0*/  IMAD R20, R13, 0x2800, R14 ;  /* 0x000028000d147824 */ /* 0x008fc600078e020e */
[----:B------:R-:W-:Y:S01]  /*14af0*/  ISETP.GE.AND P5, PT, R9, 0x1, PT ;  /* 0x000000010900780c */ /* 0x000fe20003fa6270 */
[----:B------:R-:W-:-:S12]  /*14b00*/  BRA.DIV UR4, `(.L_x_1217) ;  /* 0x0000004604a47947 */ /* 0x000fd8000b800000 */
[----:B------:R-:W0:Y:S01]  /*14b10*/  S2R R10, SR_TID.X ;  /* 0x00000000000a7919 */ /* 0x000e220000002100 */
[C---:B------:R-:W-:Y:S02]  /*14b20*/  ISETP.GE.AND P2, PT, R9.reuse, 0x81, PT ;  /* 0x000000810900780c */ /* 0x040fe40003f46270 */
[----:B------:R-:W-:Y:S01]  /*14b30*/  LOP3.LUT R16, R16, 0xffffffef, RZ, 0xc0, !PT ;  /* 0xffffffef10107812 */ /* 0x000fe200078ec0ff */
[----:B------:R-:W-:Y:S01]  /*14b40*/  SHFL.IDX PT, R5, R3, RZ, 0x1c1f ;  /* 0x001c1fff03057589 */ /* 0x000fe200000e0000 */
[C---:B------:R-:W-:Y:S02]  /*14b50*/  ISETP.GE.AND P4, PT, R9.reuse, 0x21, PT ;  /* 0x000000210900780c */ /* 0x040fe40003f86270 */
[----:B------:R-:W-:Y:S01]  /*14b60*/  ISETP.GE.AND P3, PT, R9, 0x41, PT ;  /* 0x000000410900780c */ /* 0x000fe20003f66270 */
[----:B------:R-:W-:Y:S06]  /*14b70*/  SHFL.IDX PT, R12, R2, 0x1, 0x1c1f ;  /* 0x003c1f00020c7f89 */ /* 0x000fec00000e0000 */
[----:B------:R-:W-:Y:S01]  /*14b80*/  @P2 LOP3.LUT R16, R16, 0x10, RZ, 0xfc, !PT ;  /* 0x0000001010102812 */ /* 0x000fe200078efcff */
[----:B0-----:R-:W-:-:S02]  /*14b90*/  IMAD.SHL.U32 R14, R10, 0x10, RZ ;  /* 0x000000100a0e7824 */ /* 0x001fc400078e00ff */
[----:B------:R-:W0:Y:S03]  /*14ba0*/  SHFL.IDX PT, R10, R2, RZ, 0x1c1f ;  /* 0x001c1fff020a7589 */ /* 0x000e2600000e0000 */
[----:B------:R-:W-:-:S04]  /*14bb0*/  LOP3.LUT R14, R14, 0x30, RZ, 0xc0, !PT ;  /* 0x000000300e0e7812 */ /* 0x000fc800078ec0ff */
[----:B0-----:R-:W-:-:S05]  /*14bc0*/  IADD3 R10, P1, R14, R10, RZ ;  /* 0x0000000a0e0a7210 */ /* 0x001fca0007f3e0ff */
[----:B------:R-:W-:Y:S01]  /*14bd0*/  IMAD.X R11, RZ, RZ, R5, P1 ;  /* 0x000000ffff0b7224 */ /* 0x000fe200008e0605 */
[----:B------:R-:W-:Y:S01]  /*14be0*/  ISETP.LT.OR P1, PT, R9, 0x1, P0 ;  /* 0x000000010900780c */ /* 0x000fe20000721670 */
[----:B------:R-:W-:-:S12]  /*14bf0*/  IMAD.IADD R5, R17, 0x1, R20 ;  /* 0x0000000111057824 */ /* 0x000fd800078e0214 */
[----:B------:R0:W-:Y:S01]  /*14c00*/  LDGSTS.E.BYPASS.LTC128B.128 [R5+0x6000], desc[UR50][R10.64], !P1 ;  /* 0x060000000a057fae */ /* 0x0001e2000c901d72 */
[----:B------:R-:W-:-:S03]  /*14c10*/  IADD3 R12, P1, R14, R12, RZ ;  /* 0x0000000c0e0c7210 */ /* 0x000fc60007f3e0ff */
[----:B0-----:R-:W0:Y:S02]  /*14c20*/  SHFL.IDX PT, R10, R3, 0x1, 0x1c1f ;  /* 0x003c1f00030a7f89 */ /* 0x001e2400000e0000 */
[----:B0-----:R-:W-:Y:S01]  /*14c30*/  IMAD.X R13, RZ, RZ, R10, P1 ;  /* 0x000000ffff0d7224 */ /* 0x001fe200008e060a */
[----:B------:R-:W-:Y:S01]  /*14c40*/  ISETP.LT.OR P1, PT, R9, 0x21, P0 ;  /* 0x000000210900780c */ /* 0x000fe20000721670 */
[----:B------:R-:W-:Y:S04]  /*14c50*/  SHFL.IDX PT, R10, R3, 0x2, 0x1c1f ;  /* 0x005c1f00030a7f89 */ /* 0x000fe800000e0000 */
[----:B------:R-:W-:Y:S08]  /*14c60*/  SHFL.IDX PT, R3, R3, 0x3, 0x1c1f ;  /* 0x007c1f0003037f89 */ /* 0x000ff000000e0000 */
[----:B------:R0:W-:Y:S04]  /*14c70*/  LDGSTS.E.BYPASS.LTC128B.128 [R5+0x6800], desc[UR50][R12.64], !P1 ;  /* 0x068000000c057fae */ /* 0x0001e8000c901d72 */
[----:B0-----:R-:W0:Y:S04]  /*14c80*/  SHFL.IDX PT, R12, R2, 0x2, 0x1c1f ;  /* 0x005c1f00020c7f89 */ /* 0x001e2800000e0000 */
[----:B------:R-:W1:Y:S01]  /*14c90*/  SHFL.IDX PT, R2, R2, 0x3, 0x1c1f ;  /* 0x007c1f0002027f89 */ /* 0x000e6200000e0000 */
[----:B0-----:R-:W-:-:S05]  /*14ca0*/  IADD3 R12, P1, R14, R12, RZ ;  /* 0x0000000c0e0c7210 */ /* 0x001fca0007f3e0ff */
[----:B------:R-:W-:Y:S01]  /*14cb0*/  IMAD.X R13, RZ, RZ, R10, P1 ;  /* 0x000000ffff0d7224 */ /* 0x000fe200008e060a */
[----:B------:R-:W-:-:S13]  /*14cc0*/  ISETP.LT.OR P1, PT, R9, 0x41, P0 ;  /* 0x000000410900780c */ /* 0x000fda0000721670 */
[----:B------:R-:W-:Y:S01]  /*14cd0*/  LDGSTS.E.BYPASS.LTC128B.128 [R5+0x7000], desc[UR50][R12.64], !P1 ;  /* 0x070000000c057fae */ /* 0x000fe2000c901d72 */
[----:B-1----:R-:W-:-:S05]  /*14ce0*/  IADD3 R2, P1, R14, R2, RZ ;  /* 0x000000020e027210 */ /* 0x002fca0007f3e0ff */
[----:B------:R-:W-:Y:S01]  /*14cf0*/  IMAD.X R3, RZ, RZ, R3, P1 ;  /* 0x000000ffff037224 */ /* 0x000fe200008e0603 */
[----:B------:R-:W-:-:S13]  /*14d00*/  ISETP.LT.OR P1, PT, R9, 0x61, P0 ;  /* 0x000000610900780c */ /* 0x000fda0000721670 */
[----:B------:R0:W-:Y:S01]  /*14d10*/  LDGSTS.E.BYPASS.LTC128B.128 [R5+0x7800], desc[UR50][R2.64], !P1 ;  /* 0x0780000002057fae */ /* 0x0001e2000c901d72 */
[----:B------:R-:W-:-:S03]  /*14d20*/  ISETP.GE.AND P1, PT, R9, 0x61, PT ;  /* 0x000000610900780c */ /* 0x000fc60003f26270 */
[----:B0-----:R0:W1:Y:S04]  /*14d30*/  SHFL.IDX PT, R3, R21, RZ, 0x1c1f ;  /* 0x001c1fff15037589 */ /* 0x00106800000e0000 */
[----:B------:R0:W2:Y:S06]  /*14d40*/  SHFL.IDX PT, R2, R23, RZ, 0x1c1f ;  /* 0x001c1fff17027589 */ /* 0x0000ac00000e0000 */
.L_x_1306:
[----:B------:R-:W3:Y:S01]  /*14d50*/  S2R R10, SR_TID.X ;  /* 0x00000000000a7919 */ /* 0x000ee20000002100 */
[----:B------:R-:W-:Y:S01]  /*14d60*/  ISETP.LT.OR P0, PT, R9, 0x81, P0 ;  /* 0x000000810900780c */ /* 0x000fe20000701670 */
[----:B---3--:R-:W-:-:S05]  /*14d70*/  IMAD.SHL.U32 R10, R10, 0x10, RZ ;  /* 0x000000100a0a7824 */ /* 0x008fca00078e00ff */
[----:B------:R-:W-:-:S04]  /*14d80*/  LOP3.LUT R10, R10, 0x30, RZ, 0xc0, !PT ;  /* 0x000000300a0a7812 */ /* 0x000fc800078ec0ff */
[----:B--2---:R-:W-:-:S05]  /*14d90*/  IADD3 R2, P2, R10, R2, RZ ;  /* 0x000000020a027210 */ /* 0x004fca0007f5e0ff */
[----:B-1----:R-:W-:-:S05]  /*14da0*/  IMAD.X R3, RZ, RZ, R3, P2 ;  /* 0x000000ffff037224 */ /* 0x002fca00010e0603 */
[----:B------:R-:W-:Y:S01]  /*14db0*/  @!PT LDS RZ, [RZ] ;  /* 0x00000000fffff984 */ /* 0x000fe20000000800 */
[----:B------:R-:W-:Y:S01]  /*14dc0*/  @!PT LDS RZ, [RZ] ;  /* 0x00000000fffff984 */ /* 0x000fe20000000800 */
[----:B------:R-:W-:Y:S01]  /*14dd0*/  @!PT LDS RZ, [RZ] ;  /* 0x00000000fffff984 */ /* 0x000fe20000000800 */
[----:B------:R1:W-:Y:S01]  /*14de0*/  LDGSTS.E.BYPASS.LTC128B.128 [R5+0x8000], desc[UR50][R2.64], !P0 ;  /* 0x0800000002057fae */ /* 0x0003e2000c101d72 */
[----:B------:R-:W-:Y:S01]  /*14df0*/  PLOP3.LUT P0, PT, PT, PT, PT, 0x80, 0x0 ;  /* 0x000000000000781c */ /* 0x000fe20003f0f070 */
[----:B------:R-:W-:-:S12]  /*14e00*/  NOP ;  /* 0x0000000000007918 */ /* 0x000fd80000000000 */
.L_x_1218:
[----:B------:R-:W-:Y:S02]  /*14e10*/  PLOP3.LUT P2, PT, P2, P0, PT, 0xa2, 0x0 ;  /* 0x000000000000781c */ /* 0x000fe40001741472 */
[----:B------:R-:W-:-:S08]  /*14e20*/  @P0 R2UR P2, UR4, R0 ;  /* 0x00000000000402ca */ /* 0x000fd00000040000 */
[----:B------:R-:W-:-:S05]  /*14e30*/  @P0 PLOP3.LUT P0, PT, P2, PT, PT, 0x80, 0x0 ;  /* 0x000000000000081c */ /* 0x000fca000170f070 */
[----:B------:R-:W-:Y:S01]  /*14e40*/  @!P2 SYNCS.ARRIVE.TRANS64.RED.A0T1 RZ, [UR4+0x13270], RZ ;  /* 0x013270ffffffa9a7 */ /* 0x000fe20008200404 */
[----:B------:R-:W-:Y:S07]  /*14e50*/  @!P2 ARRIVES.LDGSTSBAR.64.TRANSCNT [UR4+0x13270] ;  /* 0x01327000ff00a9b0 */ /* 0x000fee0008000a84 */
[----:B------:R-:W-:Y:S05]  /*14e60*/  @P0 BRA.U.ANY `(.L_x_1218) ;  /* 0xfffffffd00e80947 */ /* 0x000fea000393ffff */
[----:B------:R-:W-:Y:S01]  /*14e70*/  NOP ;  /* 0x0000000000007918 */ /* 0x000fe20000000000 */
[----:B-1----:R-:W-:-:S05]  /*14e80*/  IMAD.U32 R2, RZ, RZ, UR43 ;  /* 0x0000002bff027e24 */ /* 0x002fca000f8e00ff */
[----:B------:R-:W-:-:S13]  /*14e90*/  ISETP.NE.AND P6, PT, R2, 0x3, PT ;  /* 0x000000030200780c */ /* 0x000fda0003fc5270 */
[----:B------:R-:W-:Y:S05]  /*14ea0*/  @!P6 BRA `(.L_x_1219) ;  /* 0x000000000004e947 */ /* 0x000fea0003800000 */
[----:B------:R-:W-:Y:S01]  /*14eb0*/  BPT.TRAP 0x1 ;  /* 0x000000040000795c */ /* 0x000fe20000300000 */
.L_x_1219:
[----:B------:R1:W-:Y:S01]  /*14ec0*/  SYNCS.ARRIVE.TRANS64.A1T0 RZ, [R0+URZ+0x13270], RZ ;  /* 0x013270ff00ff79a7 */ /* 0x0003e2000810003f */
[----:B------:R-:W-:Y:S05]  /*14ed0*/  @!P6 BRA `(.L_x_1220) ;  /* 0x000000000004e947 */ /* 0x000fea0003800000 */
[----:B------:R-:W-:Y:S01]  /*14ee0*/  BPT.TRAP 0x1 ;  /* 0x000000040000795c */ /* 0x000fe20000300000 */
.L_x_1220:
[----:B------:R-:W2:Y:S01]  /*14ef0*/  LDL R2, [R1+0x28] ;  /* 0x0000280001027983 */ /* 0x000ea20000100800 */
[----:B------:R-:W-:Y:S01]  /*14f00*/  BSSY B0, `(.L_x_1221) ;  /* 0x0000003000007945 */ /* 0x000fe20003800000 */
[----:B--2---:R-:W2:Y:S03]  /*14f10*/  SYNCS.PHASECHK.TRANS64.TRYWAIT P0, [R0+URZ+0x13240], R2 ;  /* 0x01324002000075a7 */ /* 0x004ea6000800017f */
[----:B--2---:R-:W-:Y:S05]  /*14f20*/  @!P0 BRA `(.L_x_1222) ;  /* 0x0000004800308947 */ /* 0x004fea0003800000 */
.L_x_1307:
[----:B------:R-:W-:Y:S05]  /*14f30*/  BSYNC B0 ;  /* 0x0000000000007941 */ /* 0x000fea0003800000 */
.L_x_1221:
[----:B------:R-:W3:Y:S01]  /*14f40*/  LDL.LU R11, [R1+0x4] ;  /* 0x00000400010b7983 */ /* 0x000ee20000300800 */
[----:B------:R-:W-:Y:S01]  /*14f50*/  ULDC.64 UR4, c[0x0][0x300] ;  /* 0x0000c00000047ab9 */ /* 0x000fe20000000a00 */
[----:B------:R-:W-:Y:S02]  /*14f60*/  ULDC.64 UR6, c[0x0][0x310] ;  /* 0x0000c40000067ab9 */ /* 0x000fe40000000a00 */
[----:B------:R-:W4:Y:S01]  /*14f70*/  LDL R10, [R1+0x10] ;  /* 0x00001000010a7983 */ /* 0x000f220000100800 */
[----:B------:R-:W-:Y:S02]  /*14f80*/  IMAD R9, R29, UR4, RZ ;  /* 0x000000041d097c24 */ /* 0x000fe4000f8e02ff */
[----:B--2---:R-:W-:-:S04]  /*14f90*/  IMAD.WIDE.U32 R2, R7, UR4, RZ ;  /* 0x0000000407027c25 */ /* 0x004fc8000f8e00ff */
[----:B------:R-:W-:-:S04]  /*14fa0*/  IMAD R9, R7, UR5, R9 ;  /* 0x0000000507097c24 */ /* 0x000fc8000f8e0209 */
[----:B------:R-:W-:Y:S02]  /*14fb0*/  IMAD.IADD R3, R3, 0x1, R9 ;  /* 0x0000000103037824 */ /* 0x000fe400078e0209 */
[----:B------:R-:W-:Y:S02]  /*14fc0*/  IMAD R9, R25, UR4, RZ ;  /* 0x0000000419097c24 */ /* 0x000fe4000f8e02ff */
[----:B------:R-:W-:-:S04]  /*14fd0*/  IMAD.WIDE.U32 R2, R6, UR6, R2 ;  /* 0x0000000606027c25 */ /* 0x000fc8000f8e0002 */
[----:B------:R-:W-:Y:S02]  /*14fe0*/  IMAD R9, R8, UR5, R9 ;  /* 0x0000000508097c24 */ /* 0x000fe4000f8e0209 */
[----:B---3--:R-:W-:-:S04]  /*14ff0*/  IMAD R7, R11, UR6, RZ ;  /* 0x000000060b077c24 */ /* 0x008fc8000f8e02ff */
[----:B------:R-:W-:Y:S02]  /*15000*/  IMAD R7, R6, UR7, R7 ;  /* 0x0000000706077c24 */ /* 0x000fe4000f8e0207 */
[----:B------:R-:W-:Y:S02]  /*15010*/  IMAD.MOV.U32 R6, RZ, RZ, R2 ;  /* 0x000000ffff067224 */ /* 0x000fe400078e0002 */
[----:B------:R-:W-:Y:S02]  /*15020*/  IMAD.IADD R7, R3, 0x1, R7 ;  /* 0x0000000103077824 */ /* 0x000fe400078e0207 */
        /* <DEDUP_REMOVED lines=8> */
[----:B----4-:R-:W-:Y:S01]  /*150b0*/  IMAD R8, R10, UR4, RZ ;  /* 0x000000040a087c24 */ /* 0x010fe2000f8e02ff */
[----:B------:R-:W-:Y:S01]  /*150c0*/  IADD3 R6, P0, R6, UR6, RZ ;  /* 0x0000000606067c10 */ /* 0x000fe2000ff1e0ff */
[----:B------:R-:W-:Y:S02]  /*150d0*/  IMAD.IADD R3, R3, 0x1, R9 ;  /* 0x0000000103037824 */ /* 0x000fe400078e0209 */
[C---:B------:R-:W-:Y:S02]  /*150e0*/  IMAD R8, R26.reuse, UR5, R8 ;  /* 0x000000051a087c24 */ /* 0x040fe4000f8e0208 */
        /* <DEDUP_REMOVED lines=8> */
[----:B------:R-:W-:Y:S04]  /*15170*/  SHFL.IDX PT, R2, R4, RZ, 0x1c1f ;  /* 0x001c1fff04027589 */ /* 0x000fe800000e0000 */
        /* <DEDUP_REMOVED lines=10> */
[----:B------:R2:W-:Y:S04]  /*15220*/  @P5 LDGSTS.E.BYPASS.LTC128B.128 [R5+0xe000], desc[UR50][R2.64], !P2 ;  /* 0x0e00000002055fae */ /* 0x0005e8000d101d72 */
[----:B--2---:R-:W2:Y:S04]  /*15230*/  SHFL.IDX PT, R3, R6, 0x1, 0x1c1f ;  /* 0x003c1f0006037f89 */ /* 0x004ea800000e0000 */
[----:B------:R-:W3:Y:S01]  /*15240*/  SHFL.IDX PT, R2, R4, 0x1, 0x1c1f ;  /* 0x003c1f0004027f89 */ /* 0x000ee200000e0000 */
[----:B--2---:R-:W-:-:S05]  /*15250*/  @P4 IADD3 R3, P0, R8, R3, RZ ;  /* 0x0000000308034210 */ /* 0x004fca0007f1e0ff */
[----:B---3--:R-:W-:-:S05]  /*15260*/  @P4 IMAD.X R2, RZ, RZ, R2, P0 ;  /* 0x000000ffff024224 */ /* 0x008fca00000e0602 */
        /* <DEDUP_REMOVED lines=9> */
[----:B---3--:R-:W-:-:S05]  /*15300*/  @P3 IMAD.X R2, RZ, RZ, R2, P0 ;  /* 0x000000ffff023224 */ /* 0x008fca00000e0602 */
[----:B------:R-:W-:-:S04]  /*15310*/  @P3 LOP3.LUT R3, R3, R2, RZ, 0x3c, !PT ;  /* 0x0000000203033212 */ /* 0x000fc800078e3cff */
[----:B------:R-:W-:-:S04]  /*15320*/  @P3 LOP3.LUT R2, R3, R2, RZ, 0x3c, !PT ;  /* 0x0000000203023212 */ /* 0x000fc800078e3cff */
[----:B------:R-:W-:-:S05]  /*15330*/  @P3 LOP3.LUT R3, R3, R2, RZ, 0x3c, !PT ;  /* 0x0000000203033212 */ /* 0x000fca00078e3cff */
[----:B------:R4:W-:Y:S02]  /*15340*/  @P3 LDGSTS.E.BYPASS.LTC128B.128 [R5+0xf000], desc[UR50][R2.64], !P2 ;  /* 0x0f00000002053fae */ /* 0x0009e4000d101d72 */
[----:B----4-:R-:W-:-:S05]  /*15350*/  @P1 IADD3 R2, P0, R8, R6, RZ ;  /* 0x0000000608021210 */ /* 0x010fca0007f1e0ff */
[----:B-----5:R-:W-:-:S05]  /*15360*/  @P1 IMAD.X R3, RZ, RZ, R4, P0 ;  /* 0x000000ffff031224 */ /* 0x020fca00000e0604 */
[----:B------:R2:W-:Y:S04]  /*15370*/  @P1 LDGSTS.E.BYPASS.LTC128B.128 [R5+0xf800], desc[UR50][R2.64], !P2 ;  /* 0x0f80000002051fae */ /* 0x0005e8000d101d72 */
[----:B--2---:R2:W3:Y:S02]  /*15380*/  SHFL.IDX PT, R2, R9, RZ, 0x1c1f ;  /* 0x001c1fff09027589 */ /* 0x0044e400000e0000 */
.L_x_1319:
[----:B------:R-:W-:Y:S01]  /*15390*/  LOP3.LUT P0, RZ, R16, 0x10, RZ, 0xc0, !PT ;  /* 0x0000001010ff7812 */ /* 0x000fe2000780c0ff */
[----:B------:R-:W-:-:S12]  /*153a0*/  BSSY B0, `(.L_x_1224) ;  /* 0x000000d000007945 */ /* 0x000fd80003800000 */
[----:B------:R-:W-:Y:S05]  /*153b0*/  @!P0 BRA `(.L_x_1225) ;  /* 0x00000000002c8947 */ /* 0x000fea0003800000 */
[----:B------:R-:W4:Y:S01]  /*153c0*/  S2R R3, SR_TID.X ;  /* 0x0000000000037919 */ /* 0x000f220000002100 */
[----:B------:R-:W5:Y:S01]  /*153d0*/  LDC R4, c[0x0][0x2f4] ;  /* 0x0000bd00ff047b82 */ /* 0x000f620000000800 */
[----:B----4-:R-:W-:-:S05]  /*153e0*/  IMAD.SHL.U32 R3, R3, 0x10, RZ ;  /* 0x0000001003037824 */ /* 0x010fca00078e00ff */
[----:B------:R-:W-:-:S04]  /*153f0*/  LOP3.LUT R3, R3, 0x30, RZ, 0xc0, !PT ;  /* 0x0000003003037812 */ /* 0x000fc800078ec0ff */
[C---:B-----5:R-:W-:Y:S02]  /*15400*/  ISETP.GE.AND P1, PT, R3.reuse, R4, PT ;  /* 0x000000040300720c */ /* 0x060fe40003f26270 */
[----:B---3--:R-:W-:-:S05]  /*15410*/  IADD3 R2, P0, R3, R2, RZ ;  /* 0x0000000203027210 */ /* 0x008fca0007f1e0ff */
[----:B------:R-:W-:-:S06]  /*15420*/  IMAD.X R3, RZ, RZ, R7, P0 ;  /* 0x000000ffff037224 */ /* 0x000fcc00000e0607 */
[----:B------:R-:W-:Y:S01]  /*15430*/  @!PT LDS RZ, [RZ] ;  /* 0x00000000fffff984 */ /* 0x000fe20000000800 */
[----:B------:R-:W-:Y:S01]  /*15440*/  @!PT LDS RZ, [RZ] ;  /* 0x00000000fffff984 */ /* 0x000fe20000000800 */
[----:B------:R-:W-:Y:S01]  /*15450*/  @!PT LDS RZ, [RZ] ;  /* 0x00000000fffff984 */ /* 0x000fe20000000800 */
[----:B------:R4:W-:Y:S02]  /*15460*/  LDGSTS.E.BYPASS.LTC128B.128 [R5+0x10000], desc[UR50][R2.64], !P1 ;  /* 0x1000000002057fae */ /* 0x0009e4000c901d72 */
.L_x_1225:
[----:B------:R-:W-:Y:S05]  /*15470*/  BSYNC B0 ;  /* 0x0000000000007941 */ /* 0x000fea0003800000 */
.L_x_1224:
[----:B------:R-:W-:Y:S01]  /*15480*/  NOP ;  /* 0x0000000000007918 */ /* 0x000fe20000000000 */
[----:B------:R-:W-:-:S13]  /*15490*/  PLOP3.LUT P0, PT, PT, PT, PT, 0x80, 0x0 ;  /* 0x000000000000781c */ /* 0x000fda0003f0f070 */
.L_x_1226:
[----:B------:R-:W-:Y:S02]  /*154a0*/  PLOP3.LUT P1, PT, P1, P0, PT, 0xa2, 0x0 ;  /* 0x000000000000781c */ /* 0x000fe40000f21472 */
[----:B------:R-:W-:-:S08]  /*154b0*/  @P0 R2UR P1, UR4, R0 ;  /* 0x00000000000402ca */ /* 0x000fd00000020000 */
[----:B------:R-:W-:-:S05]  /*154c0*/  @P0 PLOP3.LUT P0, PT, P1, PT, PT, 0x80, 0x0 ;  /* 0x000000000000081c */ /* 0x000fca0000f0f070 */
[----:B------:R-:W-:Y:S01]  /*154d0*/  @!P1 SYNCS.ARRIVE.TRANS64.RED.A0T1 RZ, [UR4+0x13230], RZ ;  /* 0x013230ffffff99a7 */ /* 0x000fe20008200404 */
[----:B------:R-:W-:Y:S07]  /*154e0*/  @!P1 ARRIVES.LDGSTSBAR.64.TRANSCNT [UR4+0x13230] ;  /* 0x01323000ff0099b0 */ /* 0x000fee0008000a84 */
[----:B------:R-:W-:Y:S05]  /*154f0*/  @P0 BRA.U.ANY `(.L_x_1226) ;  /* 0xfffffffd00e80947 */ /* 0x000fea000393ffff */
[----:B------:R-:W-:Y:S01]  /*15500*/  NOP ;  /* 0x0000000000007918 */ /* 0x000fe20000000000 */
[----:B---34-:R-:W-:-:S05]  /*15510*/  IMAD.U32 R2, RZ, RZ, UR43 ;  /* 0x0000002bff027e24 */ /* 0x018fca000f8e00ff */
[----:B------:R-:W-:-:S13]  /*15520*/  ISETP.NE.AND P2, PT, R2, 0x3, PT ;  /* 0x000000030200780c */ /* 0x000fda0003f45270 */
[----:B------:R-:W-:Y:S05]  /*15530*/  @!P2 BRA `(.L_x_1227) ;  /* 0x000000000004a947 */ /* 0x000fea0003800000 */
[----:B------:R-:W-:Y:S01]  /*15540*/  BPT.TRAP 0x1 ;  /* 0x000000040000795c */ /* 0x000fe20000300000 */
.L_x_1227:
[----:B------:R3:W-:Y:S02]  /*15550*/  SYNCS.ARRIVE.TRANS64.A1T0 RZ, [R0+URZ+0x13230], RZ ;  /* 0x013230ff00ff79a7 */ /* 0x0007e4000810003f */
[----:B------:R-:W-:Y:S05]  /*15560*/  WARPSYNC.ALL ;  /* 0x0000000000007948 */ /* 0x000fea0003800000 */
[----:B-1-3--:R-:W-:Y:S01]  /*15570*/  SHF.R.S32.HI R0, RZ, 0x1f, R22 ;  /* 0x0000001fff007819 */ /* 0x00afe20000011416 */
[----:B------:R-:W-:Y:S01]  /*15580*/  ULDC.64 UR4, c[0x0][0x298] ;  /* 0x0000a60000047ab9 */ /* 0x000fe20000000a00 */
[----:B------:R-:W-:Y:S01]  /*15590*/  BSSY B6, `(.L_x_1228) ;  /* 0x0000019000067945 */ /* 0x000fe20003800000 */
[----:B------:R-:W-:-:S04]  /*155a0*/  IMAD.WIDE.U32 R18, R22, UR4, RZ ;  /* 0x0000000416127c25 */ /* 0x000fc8000f8e00ff */
[----:B------:R-:W-:Y:S02]  /*155b0*/  IMAD R3, R0, UR4, RZ ;  /* 0x0000000400037c24 */ /* 0x000fe4000f8e02ff */
[----:B------:R-:W-:Y:S01]  /*155c0*/  VIADD R0, R17, 0xb000 ;  /* 0x0000b00011007836 */ /* 0x000fe20000000000 */
[----:B------:R-:W-:Y:S04]  /*155d0*/  BAR.SYNC.DEFER_BLOCKING 0x8, 0x200 ;  /* 0x0208000000007b1d */ /* 0x000fe80000010000 */
[----:B------:R-:W-:Y:S01]  /*155e0*/  LOP3.LUT P0, RZ, R0, 0x1bf, RZ, 0xc0, !PT ;  /* 0x000001bf00ff7812 */ /* 0x000fe2000780c0ff */
[----:B------:R-:W-:-:S04]  /*155f0*/  IMAD R0, R22, UR5, R3 ;  /* 0x0000000516007c24 */ /* 0x000fc8000f8e0203 */
[----:B------:R-:W-:-:S08]  /*15600*/  IMAD.IADD R22, R19, 0x1, R0 ;  /* 0x0000000113167824 */ /* 0x000fd000078e0200 */
        /* <DEDUP_REMOVED lines=15> */
[----:B0-----:R-:W-:-:S07]  /*15700*/  LEPC R20, `(.L_x_1229) ;  /* 0x000000001014794e */ /* 0x001fce0000000000 */
[----:B-12---:R-:W-:Y:S05]  /*15710*/  CALL.ABS.NOINC R2 ;  /* 0x0000000002007343 */ /* 0x006fea0003c00000 */
.L_x_1229:
[----:B------:R-:W-:Y:S05]  /*15720*/  BSYNC B6 ;  /* 0x0000000000067941 */ /* 0x000fea0003800000 */
.L_x_1228:
[----:B------:R-:W3:Y:S01]  /*15730*/  LDL R20, [R1+0x10] ;  /* 0x0000100001147983 */ /* 0x000ee20000100800 */
[----:B------:R-:W-:Y:S01]  /*15740*/  IMAD.MOV.U32 R2, RZ, RZ, R18 ;  /* 0x000000ffff027224 */ /* 0x000fe200078e0012 */
[----:B------:R-:W-:Y:S01]  /*15750*/  ULDC.64 UR4, c[0x0][0x2d8] ;  /* 0x0000b60000047ab9 */ /* 0x000fe20000000a00 */
[----:B------:R-:W-:Y:S01]  /*15760*/  UISETP.NE.AND UP0, UPT, UR46, URZ, UPT ;  /* 0x0000003f2e00728c */ /* 0x000fe2000bf05270 */
[----:B------:R1:W5:Y:S01]  /*15770*/  LDL R18, [R1+0x2c] ;  /* 0x00002c0001127983 */ /* 0x0003620000100800 */
[----:B------:R-:W-:Y:S01]  /*15780*/  LOP3.LUT P6, RZ, R16, 0x20, RZ, 0xc0, !PT ;  /* 0x0000002010ff7812 */ /* 0x000fe200078cc0ff */
[----:B------:R-:W-:Y:S01]  /*15790*/  IMAD.MOV.U32 R3, RZ, RZ, R22 ;  /* 0x000000ffff037224 */ /* 0x000fe200078e0016 */
[----:B--2---:R-:W2:Y:S01]  /*157a0*/  LDC R9, c[0x0][0x448] ;  /* 0x00011200ff097b82 */ /* 0x004ea20000000800 */
[----:B------:R-:W-:Y:S01]  /*157b0*/  ULDC.64 UR6, c[0x0][0x2c8] ;  /* 0x0000b20000067ab9 */ /* 0x000fe20000000a00 */
[----:B------:R-:W-:Y:S01]  /*157c0*/  PLOP3.LUT P0, PT, PT, PT, UP0, 0x80, 0x0 ;  /* 0x000000000000781c */ /* 0x000fe20003f0f008 */
[----:B------:R-:W-:Y:S01]  /*157d0*/  IMAD.WIDE.U32 R2, R26, UR4, R2 ;  /* 0x000000041a027c25 */ /* 0x000fe2000f8e0002 */
[----:B------:R-:W-:Y:S01]  /*157e0*/  SEL R4, R27, RZ, !P6 ;  /* 0x000000ff1b047207 */ /* 0x000fe20007000000 */
[----:B------:R-:W-:Y:S01]  /*157f0*/  ULDC.64 UR8, c[0x0][0x280] ;  /* 0x0000a00000087ab9 */ /* 0x000fe20000000a00 */
[----:B------:R-:W-:Y:S01]  /*15800*/  PLOP3.LUT P1, PT, PT, PT, UP0, 0x80, 0x0 ;  /* 0x000000000000781c */ /* 0x000fe20003f2f008 */
[----:B------:R-:W-:Y:S01]  /*15810*/  @UP0 ULDC UR10, c[0x0][0x44c] ;  /* 0x00011300000a0ab9 */ /* 0x000fe20000000800 */
[----:B---3--:R-:W-:-:S02]  /*15820*/  IMAD R0, R20, UR4, RZ ;  /* 0x0000000414007c24 */ /* 0x008fc4000f8e02ff */
[----:B------:R-:W0:Y:S02]  /*15830*/  S2R R20, SR_TID.X ;  /* 0x0000000000147919 */ /* 0x000e240000002100 */
[----:B------:R-:W-:Y:S01]  /*15840*/  IMAD R5, R26, UR5, R0 ;  /* 0x000000051a057c24 */ /* 0x000fe2000f8e0200 */
[----:B------:R-:W-:Y:S01]  /*15850*/  SHF.R.S32.HI R0, RZ, 0x1f, R27 ;  /* 0x0000001fff007819 */ /* 0x000fe2000001141b */
[----:B------:R-:W-:Y:S02]  /*15860*/  ULDC.64 UR4, c[0x0][0x2e0] ;  /* 0x0000b80000047ab9 */ /* 0x000fe40000000a00 */
[----:B------:R-:W-:Y:S01]  /*15870*/  IMAD.IADD R3, R3, 0x1, R5 ;  /* 0x0000000103037824 */ /* 0x000fe200078e0205 */
[----:B------:R-:W-:Y:S01]  /*15880*/  SEL R0, R0, RZ, !P6 ;  /* 0x000000ff00007207 */ /* 0x000fe20007000000 */
[----:B------:R-:W-:-:S04]  /*15890*/  IMAD.WIDE.U32 R2, R4, UR4, R2 ;  /* 0x0000000404027c25 */ /* 0x000fc8000f8e0002 */
[----:B------:R-:W-:Y:S01]  /*158a0*/  IMAD R0, R0, UR4, RZ ;  /* 0x0000000400007c24 */ /* 0x000fe2000f8e02ff */
[----:B------:R-:W-:-:S03]  /*158b0*/  @UP0 ULDC UR4, c[0x0][0x44c] ;  /* 0x0001130000040ab9 */ /* 0x000fc60000000800 */
[----:B------:R-:W-:-:S04]  /*158c0*/  IMAD R0, R4, UR5, R0 ;  /* 0x0000000504007c24 */ /* 0x000fc8000f8e0200 */
[----:B------:R-:W-:Y:S01]  /*158d0*/  IMAD.IADD R3, R3, 0x1, R0 ;  /* 0x0000000103037824 */ /* 0x000fe200078e0200 */
[C---:B0-----:R-:W-:Y:S01]  /*158e0*/  LOP3.LUT R21, R20.reuse, 0x7f, RZ, 0xc0, !PT ;  /* 0x0000007f14157812 */ /* 0x041fe200078ec0ff */
[----:B------:R-:W-:-:S03]  /*158f0*/  IMAD.SHL.U32 R20, R20, 0x20, RZ ;  /* 0x0000002014147824 */ /* 0x000fc600078e00ff */
[----:B------:R-:W-:-:S04]  /*15900*/  SHF.R.U32.HI R21, RZ, 0x2, R21 ;  /* 0x00000002ff157819 */ /* 0x000fc80000011615 */
[----:B------:R-:W-:-:S05]  /*15910*/  LOP3.LUT R20, R21, 0x60, R20, 0xf8, !PT ;  /* 0x0000006015147812 */ /* 0x000fca00078ef814 */
[----:B------:R-:W-:-:S04]  /*15920*/  VIADD R6, R20, UR39 ;  /* 0x0000002714067c36 */ /* 0x000fc80008000000 */
[----:B------:R-:W-:Y:S01]  /*15930*/  @P0 IMAD.HI.U32 R0, R6, UR4, RZ ;  /* 0x0000000406000c27 */ /* 0x000fe2000f8e00ff */
[----:B------:R-:W-:-:S03]  /*15940*/  @UP0 ULDC UR4, c[0x0][0x450] ;  /* 0x0001140000040ab9 */ /* 0x000fc60000000800 */
[----:B------:R-:W-:Y:S01]  /*15950*/  IMAD.MOV.U32 R4, RZ, RZ, R6 ;  /* 0x000000ffff047224 */ /* 0x000fe200078e0006 */
[----:B------:R-:W-:Y:S01]  /*15960*/  @P1 SHF.R.U32.HI R4, RZ, UR4, R0 ;  /* 0x00000004ff041c19 */ /* 0x000fe20008011600 */
[----:B------:R-:W-:-:S03]  /*15970*/  ULDC.64 UR4, c[0x0][0x2d0] ;  /* 0x0000b40000047ab9 */ /* 0x000fc60000000a00 */
[----:B------:R-:W-:-:S05]  /*15980*/  SHF.R.S32.HI R0, RZ, 0x1f, R4 ;  /* 0x0000001fff007819 */ /* 0x000fca0000011404 */
[----:B------:R-:W-:-:S04]  /*15990*/  IMAD R0, R0, UR4, RZ ;  /* 0x0000000400007c24 */ /* 0x000fc8000f8e02ff */
[C---:B------:R-:W-:Y:S02]  /*159a0*/  IMAD R7, R4.reuse, UR5, R0 ;  /* 0x0000000504077c24 */ /* 0x040fe4000f8e0200 */
[----:B------:R-:W-:Y:S02]  /*159b0*/  IMAD.MOV R0, RZ, RZ, -R4 ;  /* 0x000000ffff007224 */ /* 0x000fe400078e0a04 */
[----:B------:R-:W-:-:S04]  /*159c0*/  IMAD.WIDE.U32 R4, R4, UR4, R2 ;  /* 0x0000000404047c25 */ /* 0x000fc8000f8e0002 */
[----:B--2---:R-:W-:Y:S02]  /*159d0*/  IMAD R0, R9, R0, R6 ;  /* 0x0000000009007224 */ /* 0x004fe400078e0206 */
[----:B------:R-:W-:-:S03]  /*159e0*/  IMAD.IADD R5, R5, 0x1, R7 ;  /* 0x0000000105057824 */ /* 0x000fc600078e0207 */
[----:B------:R-:W-:Y:S01]  /*159f0*/  SHF.R.S32.HI R7, RZ, 0x1f, R0 ;  /* 0x0000001fff077819 */ /* 0x000fe20000011400 */
[----:B------:R-:W-:-:S04]  /*15a00*/  IMAD.WIDE.U32 R4, R0, UR6, R4 ;  /* 0x0000000600047c25 */ /* 0x000fc8000f8e0004 */
[----:B------:R-:W-:-:S04]  /*15a10*/  IMAD R7, R7, UR6, RZ ;  /* 0x0000000607077c24 */ /* 0x000fc8000f8e02ff */
[----:B------:R-:W-:Y:S01]  /*15a20*/  IMAD R7, R0, UR7, R7 ;  /* 0x0000000700077c24 */ /* 0x000fe2000f8e0207 */
[----:B------:R-:W-:-:S04]  /*15a30*/  IADD3 R0, P0, R4, UR8, RZ ;  /* 0x0000000804007c10 */ /* 0x000fc8000ff1e0ff */
[----:B------:R-:W-:Y:S02]  /*15a40*/  IADD3.X R4, R5, UR9, R7, P0, !PT ;  /* 0x0000000905047c10 */ /* 0x000fe400087fe407 */
[----:B------:R-:W-:Y:S02]  /*15a50*/  PLOP3.LUT P0, PT, PT, PT, UP0, 0x80, 0x0 ;  /* 0x000000000000781c */ /* 0x000fe40003f0f008 */
[----:B------:R-:W-:Y:S01]  /*15a60*/  PLOP3.LUT P1, PT, PT, PT, UP0, 0x80, 0x0 ;  /* 0x000000000000781c */ /* 0x000fe20003f2f008 */
[----:B------:R-:W-:Y:S01]  /*15a70*/  VIADD R5, R6, 0x80 ;  /* 0x0000008006057836 */ /* 0x000fe20000000000 */
[----:B------:R-:W0:Y:S03]  /*15a80*/  S2R R20, SR_TID.X ;  /* 0x0000000000147919 */ /* 0x000e260000002100 */
[----:B------:R-:W-:-:S06]  /*15a90*/  IMAD.MOV.U32 R6, RZ, RZ, R5 ;  /* 0x000000ffff067224 */ /* 0x000fcc00078e0005 */
[----:B------:R-:W-:Y:S01]  /*15aa0*/  @P0 IMAD.HI.U32 R7, R5, UR10, RZ ;  /* 0x0000000a05070c27 */ /* 0x000fe2000f8e00ff */
[----:B------:R-:W-:-:S04]  /*15ab0*/  @UP0 ULDC UR10, c[0x0][0x450] ;  /* 0x00011400000a0ab9 */ /* 0x000fc80000000800 */
[----:B------:R-:W-:-:S05]  /*15ac0*/  @P1 SHF.R.U32.HI R6, RZ, UR10, R7 ;  /* 0x0000000aff061c19 */ /* 0x000fca0008011607 */
[----:B------:R-:W-:-:S04]  /*15ad0*/  IMAD.MOV R7, RZ, RZ, -R6 ;  /* 0x000000ffff077224 */ /* 0x000fc800078e0a06 */
[----:B------:R-:W-:Y:S01]  /*15ae0*/  IMAD R5, R9, R7, R5 ;  /* 0x0000000709057224 */ /* 0x000fe200078e0205 */
[----:B------:R-:W-:Y:S01]  /*15af0*/  SHF.R.S32.HI R7, RZ, 0x1f, R6 ;  /* 0x0000001fff077819 */ /* 0x000fe20000011406 */
[----:B------:R-:W-:-:S04]  /*15b00*/  IMAD.WIDE.U32 R2, R6, UR4, R2 ;  /* 0x0000000406027c25 */ /* 0x000fc8000f8e0002 */
[----:B------:R-:W-:Y:S01]  /*15b10*/  IMAD R7, R7, UR4, RZ ;  /* 0x0000000407077c24 */ /* 0x000fe2000f8e02ff */
[----:B------:R-:W-:-:S03]  /*15b20*/  ULDC UR4, c[0x0][0x2b8] ;  /* 0x0000ae0000047ab9 */ /* 0x000fc60000000800 */
[----:B------:R-:W-:Y:S01]  /*15b30*/  IMAD R7, R6, UR5, R7 ;  /* 0x0000000506077c24 */ /* 0x000fe2000f8e0207 */
[----:B------:R-:W-:-:S03]  /*15b40*/  SHF.R.S32.HI R6, RZ, 0x1f, R5 ;  /* 0x0000001fff067819 */ /* 0x000fc60000011405 */
        /* <DEDUP_REMOVED lines=12> */
[----:B-1----:R-:W-:Y:S06]  /*15c10*/  BRA.DIV UR4, `(.L_x_1230) ;  /* 0x0000004204a07947 */ /* 0x002fec000b800000 */
[----:B------:R-:W0:Y:S01]  /*15c20*/  SHFL.IDX PT, R3, R0, RZ, 0x1c1f ;  /* 0x001c1fff00037589 */ /* 0x000e2200000e0000 */
[----:B------:R-:W-:Y:S02]  /*15c30*/  IMAD R7, R9, UR37, RZ ;  /* 0x0000002509077c24 */ /* 0x000fe4000f8e02ff */
[----:B------:R-:W-:Y:S01]  /*15c40*/  VIADD R6, R20, UR39 ;  /* 0x0000002714067c36 */ /* 0x000fe20008000000 */
[----:B------:R-:W1:Y:S04]  /*15c50*/  SHFL.IDX PT, R2, R4, RZ, 0x1c1f ;  /* 0x001c1fff04027589 */ /* 0x000e6800000e0000 */
[----:B------:R-:W-:-:S13]  /*15c60*/  ISETP.GE.AND P2, PT, R6, R7, PT ;  /* 0x000000070600720c */ /* 0x000fda0003f46270 */
[----:B0-----:R-:W-:-:S05]  /*15c70*/  @!P2 IADD3 R3, P1, R19, R3, RZ ;  /* 0x000000031303a210 */ /* 0x001fca0007f3e0ff */
[----:B-1----:R-:W-:-:S05]  /*15c80*/  @!P2 IMAD.X R2, RZ, RZ, R2, P1 ;  /* 0x000000ffff02a224 */ /* 0x002fca00008e0602 */
[----:B------:R-:W-:-:S04]  /*15c90*/  @!P2 LOP3.LUT R3, R3, R2, RZ, 0x3c, !PT ;  /* 0x000000020303a212 */ /* 0x000fc800078e3cff */
[----:B------:R-:W-:-:S04]  /*15ca0*/  @!P2 LOP3.LUT R2, R3, R2, RZ, 0x3c, !PT ;  /* 0x000000020302a212 */ /* 0x000fc800078e3cff */
[----:B------:R-:W-:-:S05]  /*15cb0*/  @!P2 LOP3.LUT R3, R3, R2, RZ, 0x3c, !PT ;  /* 0x000000020303a212 */ /* 0x000fca00078e3cff */
[----:B------:R-:W-:Y:S01]  /*15cc0*/  @!PT LDS RZ, [RZ] ;  /* 0x00000000fffff984 */ /* 0x000fe20000000800 */
        /* <DEDUP_REMOVED lines=38> */
[----:B------:R0:W-:Y:S04]  /*15f30*/  @!P2 LDGSTS.E.BYPASS.LTC128B.128 [R18+0xd000], desc[UR50][R2.64], !P0 ;  /* 0x0d0000000212afae */ /* 0x0001e8000c101d72 */
[----:B0-----:R0:W1:Y:S02]  /*15f40*/  SHFL.IDX PT, R2, R5, 0x1, 0x1c1f ;  /* 0x003c1f0005027f89 */ /* 0x00106400000e0000 */
.L_x_1332:
[----:B------:R-:W-:-:S05]  /*15f50*/  VIADD R6, R6, 0xa0 ;  /* 0x000000a006067836 */ /* 0x000fca0000000000 */
[----:B------:R-:W-:-:S13]  /*15f60*/  ISETP.GE.AND P1, PT, R6, R7, PT ;  /* 0x000000070600720c */ /* 0x000fda0003f26270 */
[----:B-1----:R-:W-:-:S05]  /*15f70*/  @!P1 IADD3 R2, P2, R19, R2, RZ ;  /* 0x0000000213029210 */ /* 0x002fca0007f5e0ff */
[----:B------:R-:W-:-:S05]  /*15f80*/  @!P1 IMAD.X R3, RZ, RZ, R8, P2 ;  /* 0x000000ffff039224 */ /* 0x000fca00010e0608 */
[----:B------:R-:W-:Y:S01]  /*15f90*/  @!PT LDS RZ, [RZ] ;  /* 0x00000000fffff984 */ /* 0x000fe20000000800 */
[----:B------:R-:W-:Y:S01]  /*15fa0*/  @!PT LDS RZ, [RZ] ;  /* 0x00000000fffff984 */ /* 0x000fe20000000800 */
[----:B------:R-:W-:Y:S01]  /*15fb0*/  @!PT LDS RZ, [RZ] ;  /* 0x00000000fffff984 */ /* 0x000fe20000000800 */
[----:B------:R1:W-:Y:S01]  /*15fc0*/  @!P1 LDGSTS.E.BYPASS.LTC128B.128 [R18+0xd800], desc[UR50][R2.64], !P0 ;  /* 0x0d80000002129fae */ /* 0x0003e2000c101d72 */
[----:B------:R-:W-:Y:S01]  /*15fd0*/  PLOP3.LUT P0, PT, PT, PT, PT, 0x80, 0x0 ;  /* 0x000000000000781c */ /* 0x000fe20003f0f070 */
[----:B------:R-:W-:-:S12]  /*15fe0*/  NOP ;  /* 0x0000000000007918 */ /* 0x000fd80000000000 */
.L_x_1231:
        /* <DEDUP_REMOVED lines=18> */
.L_x_1333:
[----:B------:R-:W-:Y:S05]  /*16110*/  BSYNC B0 ;  /* 0x0000000000007941 */ /* 0x000fea0003800000 */
.L_x_1232:
[----:B------:R-:W-:-:S04]  /*16120*/  UIADD3 UR4, UR41, -0x2, URZ ;  /* 0xfffffffe29047890 */ /* 0x000fc8000fffe03f */
[----:B------:R-:W-:-:S06]  /*16130*/  UISETP.GE.AND UP0, UPT, UR4, UR42, UPT ;  /* 0x0000002a0400728c */ /* 0x000fcc000bf06270 */
[----:B------:R-:W-:-:S13]  /*16140*/  PLOP3.LUT P0, PT, PT, PT, UP0, 0x80, 0x0 ;  /* 0x000000000000781c */ /* 0x000fda0003f0f008 */
[----:B------:R-:W-:Y:S05]  /*16150*/  @!P0 BRA `(.L_x_1234) ;  /* 0x00000014003c8947 */ /* 0x000fea0003800000 */
[----:B-1----:R-:W-:Y:S01]  /*16160*/  IMAD.U32 R0, RZ, RZ, UR4 ;  /* 0x00000004ff007e24 */ /* 0x002fe2000f8e00ff */
[----:B------:R1:W5:Y:S04]  /*16170*/  LDL.LU R20, [R1] ;  /* 0x0000000001147983 */ /* 0x0003680000300800 */
[----:B------:R1:W5:Y:S04]  /*16180*/  LDL.LU R21, [R1+0xc] ;  /* 0x00000c0001157983 */ /* 0x0003680000300800 */
[----:B------:R1:W-:Y:S02]  /*16190*/  STL [R1+0x4], R0 ;  /* 0x0000040001007387 */ /* 0x0003e40000100800 */
.L_x_1254:
[----:B--2---:R-:W2:Y:S01]  /*161a0*/  LDL R12, [R1+0x14] ;  /* 0x00001400010c7983 */ /* 0x004ea20000100800 */
[----:B------:R-:W3:Y:S03]  /*161b0*/  LDC R2, c[0x0][0x430] ;  /* 0x00010c00ff027b82 */ /* 0x000ee60000000800 */
[----:B0-----:R-:W4:Y:S04]  /*161c0*/  LDL R10, [R1+0x8] ;  /* 0x00000800010a7983 */ /* 0x001f280000100800 */
[----:B------:R-:W2:Y:S01]  /*161d0*/  LDL.LU R11, [R1+0x4] ;  /* 0x00000400010b7983 */ /* 0x000ea20000300800 */
[----:B------:R-:W-:Y:S01]  /*161e0*/  IMAD.MOV.U32 R8, RZ, RZ, 0xa0 ;  /* 0x000000a0ff087424 */ /* 0x000fe200078e00ff */
[----:B------:R-:W-:Y:S05]  /*161f0*/  YIELD ;  /* 0x0000000000007946 */ /* 0x000fea0003800000 */
[----:B-1----:R-:W1:Y:S01]  /*16200*/  S2R R0, SR_TID.X ;  /* 0x0000000000007919 */ /* 0x002e620000002100 */
[----:B------:R-:W-:Y:S01]  /*16210*/  ULDC.64 UR6, c[0x0][0x428] ;  /* 0x00010a0000067ab9 */ /* 0x000fe20000000a00 */
[----:B------:R-:W-:Y:S01]  /*16220*/  ULDC.64 UR8, c[0x0][0x418] ;  /* 0x0001060000087ab9 */ /* 0x000fe20000000a00 */
[----:B------:R-:W-:Y:S01]  /*16230*/  ULDC UR4, c[0x0][0x430] ;  /* 0x00010c0000047ab9 */ /* 0x000fe20000000800 */
[----:B0-----:R-:W0:Y:S01]  /*16240*/  S2R R5, SR_TID.X ;  /* 0x0000000000057919 */ /* 0x001e220000002100 */
[----:B------:R-:W0:Y:S01]  /*16250*/  S2R R7, SR_TID.X ;  /* 0x0000000000077919 */ /* 0x000e220000002100 */
[----:B---3--:R-:W-:-:S13]  /*16260*/  ISETP.NE.AND P0, PT, R2, 0x1, PT ;  /* 0x000000010200780c */ /* 0x008fda0003f05270 */
[----:B------:R-:W3:Y:S08]  /*16270*/  @P0 LDC R6, c[0x0][0x434] ;  /* 0x00010d00ff060b82 */ /* 0x000ef00000000800 */
[----:B------:R-:W3:Y:S01]  /*16280*/  @P0 LDC R3, c[0x0][0x434] ;  /* 0x00010d00ff030b82 */ /* 0x000ee20000000800 */
[----:B-1----:R-:W-:-:S04]  /*16290*/  LOP3.LUT R0, R0, 0x7f, RZ, 0xc0, !PT ;  /* 0x0000007f00007812 */ /* 0x002fc800078ec0ff */
[----:B------:R-:W-:Y:S02]  /*162a0*/  SHF.R.U32.HI R2, RZ, 0x2, R0 ;  /* 0x00000002ff027819 */ /* 0x000fe40000011600 */
[C---:B0-----:R-:W-:Y:S01]  /*162b0*/  LOP3.LUT R0, R5.reuse, 0x7f, RZ, 0xc0, !PT ;  /* 0x0000007f05007812 */ /* 0x041fe200078ec0ff */
[----:B------:R-:W-:Y:S01]  /*162c0*/  IMAD.SHL.U32 R5, R5, 0x20, RZ ;  /* 0x0000002005057824 */ /* 0x000fe200078e00ff */
[----:B------:R-:W0:Y:S01]  /*162d0*/  @P0 LDC R4, c[0x0][0x438] ;  /* 0x00010e00ff040b82 */ /* 0x000e220000000800 */
[----:B------:R-:W-:-:S03]  /*162e0*/  IMAD.SHL.U32 R7, R7, 0x20, RZ ;  /* 0x0000002007077824 */ /* 0x000fc600078e00ff */
[----:B------:R-:W-:Y:S02]  /*162f0*/  LOP3.LUT R5, R2, 0x60, R5, 0xf8, !PT ;  /* 0x0000006002057812 */ /* 0x000fe400078ef805 */
[----:B------:R-:W-:Y:S02]  /*16300*/  SHF.R.U32.HI R2, RZ, 0x2, R0 ;  /* 0x00000002ff027819 */ /* 0x000fe40000011600 */
[----:B------:R-:W1:Y:S02]  /*16310*/  @P0 LDC R0, c[0x0][0x438] ;  /* 0x00010e00ff000b82 */ /* 0x000e640000000800 */
[----:B------:R-:W-:-:S04]  /*16320*/  LOP3.LUT R7, R2, 0x60, R7, 0xf8, !PT ;  /* 0x0000006002077812 */ /* 0x000fc800078ef807 */
[----:B------:R-:W-:-:S04]  /*16330*/  LOP3.LUT R7, R7, 0x80, RZ, 0xfc, !PT ;  /* 0x0000008007077812 */ /* 0x000fc800078efcff */
[----:B------:R-:W-:Y:S01]  /*16340*/  ISETP.GT.U32.AND P1, PT, R7, 0x9f, PT ;  /* 0x0000009f0700780c */ /* 0x000fe20003f24070 */
[----:B--2---:R-:W-:-:S04]  /*16350*/  IMAD R8, R11, R8, UR36 ;  /* 0x000000240b087e24 */ /* 0x004fc8000f8e0208 */
[--C-:B------:R-:W-:Y:S02]  /*16360*/  IMAD.IADD R5, R5, 0x1, R8.reuse ;  /* 0x0000000105057824 */ /* 0x100fe400078e0208 */
[----:B------:R-:W-:Y:S02]  /*16370*/  IMAD.IADD R8, R7, 0x1, R8 ;  /* 0x0000000107087824 */ /* 0x000fe400078e0208 */
[----:B---3--:R-:W-:-:S04]  /*16380*/  @P0 IMAD.HI.U32 R6, R5, R6, RZ ;  /* 0x0000000605060227 */ /* 0x008fc800078e00ff */
[----:B------:R-:W-:-:S04]  /*16390*/  @P0 IMAD.HI.U32 R3, R8, R3, RZ ;  /* 0x0000000308030227 */ /* 0x000fc800078e00ff */
[----:B------:R-:W-:Y:S01]  /*163a0*/  IMAD.MOV.U32 R2, RZ, RZ, R5 ;  /* 0x000000ffff027224 */ /* 0x000fe200078e0005 */
[----:B0-----:R-:W-:Y:S01]  /*163b0*/  @P0 SHF.R.U32.HI R2, RZ, R4, R6 ;  /* 0x00000004ff020219 */ /* 0x001fe20000011606 */
[----:B------:R-:W-:Y:S01]  /*163c0*/  IMAD.MOV.U32 R9, RZ, RZ, R8 ;  /* 0x000000ffff097224 */ /* 0x000fe200078e0008 */
[----:B-1----:R-:W-:Y:S01]  /*163d0*/  @P0 SHF.R.U32.HI R9, RZ, R0, R3 ;  /* 0x00000000ff090219 */ /* 0x002fe20000011603 */
[----:B------:R-:W-:Y:S01]  /*163e0*/  IMAD R0, R12, UR6, RZ ;  /* 0x000000060c007c24 */ /* 0x000fe2000f8e02ff */
[--C-:B------:R-:W-:Y:S01]  /*163f0*/  SHF.R.S32.HI R3, RZ, 0x1f, R2.reuse ;  /* 0x0000001fff037819 */ /* 0x100fe20000011402 */
[----:B------:R-:W-:Y:S02]  /*16400*/  IMAD.MOV R4, RZ, RZ, -R2 ;  /* 0x000000ffff047224 */ /* 0x000fe400078e0a02 */
[C---:B----4-:R-:W-:Y:S02]  /*16410*/  IMAD R0, R10.reuse, UR7, R0 ;  /* 0x000000070a007c24 */ /* 0x050fe4000f8e0200 */
[----:B------:R-:W-:-:S04]  /*16420*/  IMAD.WIDE.U32 R2, R10, UR6, R2 ;  /* 0x000000060a027c25 */ /* 0x000fc8000f8e0002 */
[----:B------:R-:W-:Y:S01]  /*16430*/  IMAD.IADD R3, R0, 0x1, R3 ;  /* 0x0000000100037824 */ /* 0x000fe200078e0203 */
[----:B------:R-:W-:Y:S01]  /*16440*/  LEA R6, P0, R2, UR8, 0x2 ;  /* 0x0000000802067c11 */ /* 0x000fe2000f8010ff */
[----:B------:R-:W-:-:S03]  /*16450*/  IMAD R5, R4, UR4, R5 ;  /* 0x0000000404057c24 */ /* 0x000fc6000f8e0205 */
[----:B------:R-:W-:-:S05]  /*16460*/  LEA.HI.X R7, R2, UR9, R3, 0x2, P0 ;  /* 0x0000000902077c11 */ /* 0x000fca00080f1403 */
[----:B------:R0:W2:Y:S01]  /*16470*/  LDG.E R4, desc[UR50][R6.64] ;  /* 0x0000003206047981 */ /* 0x0000a2000c1e1900 */
[--C-:B------:R-:W-:Y:S01]  /*16480*/  @!P1 SHF.R.S32.HI R3, RZ, 0x1f, R9.reuse ;  /* 0x0000001fff039819 */ /* 0x100fe20000011409 */
[----:B------:R-:W-:-:S04]  /*16490*/  @!P1 IMAD.MOV.U32 R2, RZ, RZ, R9 ;  /* 0x000000ffff029224 */ /* 0x000fc800078e0009 */
[----:B------:R-:W-:-:S04]  /*164a0*/  @!P1 IMAD.WIDE.U32 R2, R10, UR6, R2 ;  /* 0x000000060a029c25 */ /* 0x000fc8000f8e0002 */
[----:B0-----:R-:W-:Y:S02]  /*164b0*/  IMAD.MOV R7, RZ, RZ, -R9 ;  /* 0x000000ffff077224 */ /* 0x001fe400078e0a09 */
[----:B------:R-:W-:Y:S02]  /*164c0*/  @!P1 IMAD.IADD R0, R0, 0x1, R3 ;  /* 0x0000000100009824 */ /* 0x000fe400078e0203 */
[----:B------:R-:W-:Y:S01]  /*164d0*/  IMAD R7, R7, UR4, R8 ;  /* 0x0000000407077c24 */ /* 0x000fe2000f8e0208 */
[----:B------:R-:W-:Y:S01]  /*164e0*/  @!P1 LEA R8, P0, R2, UR8, 0x2 ;  /* 0x0000000802089c11 */ /* 0x000fe2000f8010ff */
[----:B------:R-:W-:-:S03]  /*164f0*/  IMAD.MOV.U32 R6, RZ, RZ, RZ ;  /* 0x000000ffff067224 */ /* 0x000fc600078e00ff */
[----:B------:R-:W-:Y:S01]  /*16500*/  @!P1 LEA.HI.X R9, R2, UR9, R0, 0x2, P0 ;  /* 0x0000000902099c11 */ /* 0x000fe200080f1400 */
[----:B-----5:R-:W-:Y:S02]  /*16510*/  VIADD R0, R20, 0x1 ;  /* 0x0000000114007836 */ /* 0x020fe40000000000 */
[----:B------:R-:W-:Y:S02]  /*16520*/  IMAD.MOV.U32 R2, RZ, RZ, R11 ;  /* 0x000000ffff027224 */ /* 0x000fe400078e000b */
[----:B------:R0:W5:Y:S01]  /*16530*/  @!P1 LDG.E R6, desc[UR50][R8.64] ;  /* 0x0000003208069981 */ /* 0x000162000c1e1900 */
[----:B------:R-:W-:Y:S01]  /*16540*/  ISETP.NE.AND P0, PT, R0, 0x2, PT ;  /* 0x000000020000780c */ /* 0x000fe20003f05270 */
[----:B------:R-:W-:Y:S01]  /*16550*/  VIADD R11, R11, 0xffffffff ;  /* 0xffffffff0b0b7836 */ /* 0x000fe20000000000 */
[----:B------:R-:W-:Y:S01]  /*16560*/  ISETP.GT.AND P1, PT, R2, UR42, PT ;  /* 0x0000002a02007c0c */ /* 0x000fe2000bf24270 */
[----:B------:R-:W-:Y:S01]  /*16570*/  IMAD.U32 R12, RZ, RZ, UR43 ;  /* 0x0000002bff0c7e24 */ /* 0x000fe2000f8e00ff */
[----:B------:R-:W-:-:S02]  /*16580*/  SEL R10, R0, RZ, P0 ;  /* 0x000000ff000a7207 */ /* 0x000fc40000000000 */
[----:B------:R-:W-:Y:S02]  /*16590*/  SEL R0, RZ, 0x1, P0 ;  /* 0x00000001ff007807 */ /* 0x000fe40000000000 */
[----:B------:R-:W-:Y:S01]  /*165a0*/  ISETP.NE.AND P2, PT, R12, 0x3, PT ;  /* 0x000000030c00780c */ /* 0x000fe20003f45270 */
[----:B------:R0:W-:Y:S01]  /*165b0*/  STL [R1], R10 ;  /* 0x0000000a01007387 */ /* 0x0001e20000100800 */
[----:B------:R-:W-:-:S03]  /*165c0*/  LOP3.LUT R2, R21, R0, RZ, 0x3c, !PT ;  /* 0x0000000015027212 */ /* 0x000fc600078e3cff */
[----:B------:R0:W-:Y:S04]  /*165d0*/  STL [R1+0x4], R11 ;  /* 0x0000040b01007387 */ /* 0x0001e80000100800 */
[----:B------:R0:W-:Y:S01]  /*165e0*/  STL [R1+0xc], R2 ;  /* 0x00000c0201007387 */ /* 0x0001e20000100800 */
[----:B--2---:R-:W-:-:S03]  /*165f0*/  SHF.R.S32.HI R28, RZ, 0x1f, R4 ;  /* 0x0000001fff1c7819 */ /* 0x004fc60000011404 */
[----:B0-----:R-:W-:Y:S05]  /*16600*/  @!P2 BRA `(.L_x_1235) ;  /* 0x000000000004a947 */ /* 0x001fea0003800000 */
[----:B------:R-:W-:Y:S01]  /*16610*/  BPT.TRAP 0x1 ;  /* 0x000000040000795c */ /* 0x000fe20000300000 */
.L_x_1235:
[----:B------:R-:W-:Y:S01]  /*16620*/  IMAD R0, R10, 0x8, R17 ;  /* 0x000000080a007824 */ /* 0x000fe200078e0211 */
[----:B------:R-:W-:Y:S01]  /*16630*/  SHF.L.U32 R29, R2, 0x1f, RZ ;  /* 0x0000001f021d7819 */ /* 0x000fe200000006ff */
[----:B------:R-:W-:Y:S01]  /*16640*/  BSSY B0, `(.L_x_1236) ;  /* 0x0000004000007945 */ /* 0x000fe20003800000 */
[----:B------:R-:W-:Y:S02]  /*16650*/  SHF.R.S32.HI R25, RZ, 0x1f, R5 ;  /* 0x0000001fff197819 */ /* 0x000fe40000011405 */
[----:B------:R-:W0:Y:S02]  /*16660*/  SYNCS.PHASECHK.TRANS64.TRYWAIT P0, [R0+URZ+0x13280], R29 ;  /* 0x0132801d000075a7 */ /* 0x000e24000800017f */
[----:B0-----:R-:W-:Y:S05]  /*16670*/  @!P0 BRA `(.L_x_1237) ;  /* 0x0000004000048947 */ /* 0x001fea0003800000 */
.L_x_1334:
[----:B------:R-:W-:Y:S05]  /*16680*/  BSYNC B0 ;  /* 0x0000000000007941 */ /* 0x000fea0003800000 */
.L_x_1236:
[----:B------:R-:W2:Y:S01]  /*16690*/  LDL R9, [R1+0x10] ;  /* 0x0000100001097983 */ /* 0x000ea20000100800 */
[----:B------:R-:W-:Y:S01]  /*166a0*/  ULDC.64 UR4, c[0x0][0x328] ;  /* 0x0000ca0000047ab9 */ /* 0x000fe20000000a00 */
[----:B------:R-:W-:Y:S01]  /*166b0*/  ULDC.64 UR6, c[0x0][0x338] ;  /* 0x0000ce0000067ab9 */ /* 0x000fe20000000a00 */
[----:B------:R-:W-:Y:S01]  /*166c0*/  ULDC.64 UR8, c[0x0][0x330] ;  /* 0x0000cc0000087ab9 */ /* 0x000fe20000000a00 */
[----:B------:R-:W3:Y:S01]  /*166d0*/  LDL R13, [R1] ;  /* 0x00000000010d7983 */ /* 0x000ee20000100800 */
[----:B------:R-:W-:-:S03]  /*166e0*/  IMAD R8, R25, UR4, RZ ;  /* 0x0000000419087c24 */ /* 0x000fc6000f8e02ff */
[----:B------:R-:W3:Y:S01]  /*166f0*/  LDL R14, [R1+0x1c] ;  /* 0x00001c00010e7983 */ /* 0x000ee20000100800 */
[C---:B------:R-:W-:Y:S01]  /*16700*/  IMAD R8, R5.reuse, UR5, R8 ;  /* 0x0000000505087c24 */ /* 0x040fe2000f8e0208 */
[----:B------:R-:W-:Y:S01]  /*16710*/  SHF.R.S32.HI R23, RZ, 0x1f, R7 ;  /* 0x0000001fff177819 */ /* 0x000fe20000011407 */
[----:B------:R-:W-:Y:S01]  /*16720*/  IMAD.WIDE.U32 R2, R5, UR4, RZ ;  /* 0x0000000405027c25 */ /* 0x000fe2000f8e00ff */
[----:B------:R-:W1:Y:S01]  /*16730*/  S2R R11, SR_TID.X ;  /* 0x00000000000b7919 */ /* 0x000e620000002100 */
[----:B------:R-:W-:Y:S01]  /*16740*/  ULDC.64 UR10, c[0x0][0x318] ;  /* 0x0000c600000a7ab9 */ /* 0x000fe20000000a00 */
[----:B-----5:R-:W-:Y:S01]  /*16750*/  SHF.R.S32.HI R22, RZ, 0x1f, R6 ;  /* 0x0000001fff167819 */ /* 0x020fe20000011406 */
[----:B------:R-:W-:Y:S01]  /*16760*/  IMAD.IADD R3, R3, 0x1, R8 ;  /* 0x0000000103037824 */ /* 0x000fe200078e0208 */
[----:B------:R-:W4:Y:S01]  /*16770*/  LDC R12, c[0x0][0x2f4] ;  /* 0x0000bd00ff0c7b82 */ /* 0x000f220000000800 */
[----:B------:R-:W-:Y:S02]  /*16780*/  IMAD R8, R28, UR6, RZ ;  /* 0x000000061c087c24 */ /* 0x000fe4000f8e02ff */
[----:B------:R-:W-:-:S04]  /*16790*/  IMAD.WIDE.U32 R2, R4, UR6, R2 ;  /* 0x0000000604027c25 */ /* 0x000fc8000f8e0002 */
[----:B------:R-:W-:-:S04]  /*167a0*/  IMAD R8, R4, UR7, R8 ;  /* 0x0000000704087c24 */ /* 0x000fc8000f8e0208 */
[----:B------:R-:W-:Y:S02]  /*167b0*/  IMAD.IADD R3, R3, 0x1, R8 ;  /* 0x0000000103037824 */ /* 0x000fe400078e0208 */
[----:B------:R-:W-:-:S04]  /*167c0*/  IMAD.WIDE.U32 R2, R26, UR8, R2 ;  /* 0x000000081a027c25 */ /* 0x000fc8000f8e0002 */
[----:B------:R-:W-:-:S04]  /*167d0*/  IMAD R8, R23, UR4, RZ ;  /* 0x0000000417087c24 */ /* 0x000fc8000f8e02ff */
        /* <DEDUP_REMOVED lines=8> */
[----:B------:R-:W-:-:S04]  /*16860*/  IMAD.WIDE.U32 R2, R7, UR4, RZ ;  /* 0x0000000407027c25 */ /* 0x000fc8000f8e00ff */
[----:B------:R-:W-:Y:S02]  /*16870*/  IMAD.IADD R3, R3, 0x1, R8 ;  /* 0x0000000103037824 */ /* 0x000fe400078e0208 */
[----:B------:R-:W-:Y:S02]  /*16880*/  IMAD R8, R22, UR6, RZ ;  /* 0x0000000616087c24 */ /* 0x000fe4000f8e02ff */
[----:B------:R-:W-:-:S04]  /*16890*/  IMAD.WIDE.U32 R2, R6, UR6, R2 ;  /* 0x0000000606027c25 */ /* 0x000fc8000f8e0002 */
[----:B------:R-:W-:-:S04]  /*168a0*/  IMAD R8, R6, UR7, R8 ;  /* 0x0000000706087c24 */ /* 0x000fc8000f8e0208 */
[----:B------:R-:W-:Y:S02]  /*168b0*/  IMAD.IADD R3, R3, 0x1, R8 ;  /* 0x0000000103037824 */ /* 0x000fe400078e0208 */
[----:B------:R-:W-:Y:S01]  /*168c0*/  IMAD.WIDE.U32 R2, R26, UR8, R2 ;  /* 0x000000081a027c25 */ /* 0x000fe2000f8e0002 */
[----:B------:R-:W-:Y:S02]  /*168d0*/  UMOV UR4, 0xffffffff ;  /* 0xffffffff00047882 */ /* 0x000fe40000000000 */
[----:B------:R-:W-:Y:S01]  /*168e0*/  IADD3 R19, P0, R2, UR10, RZ ;  /* 0x0000000a02137c10 */ /* 0x000fe2000ff1e0ff */
[----:B---3--:R-:W-:-:S03]  /*168f0*/  IMAD R8, R13, 0x2800, R14 ;  /* 0x000028000d087824 */ /* 0x008fc600078e020e */
        /* <DEDUP_REMOVED lines=28> */
.L_x_1346:
        /* <DEDUP_REMOVED lines=11> */
.L_x_1239:
        /* <DEDUP_REMOVED lines=11> */
.L_x_1240:
[----:B------:R2:W-:Y:S01]  /*16c20*/  SYNCS.ARRIVE.TRANS64.A1T0 RZ, [R0+URZ+0x13270], RZ ;  /* 0x013270ff00ff79a7 */ /* 0x0005e2000810003f */
[----:B------:R-:W-:Y:S05]  /*16c30*/  @!P3 BRA `(.L_x_1241) ;  /* 0x000000000004b947 */ /* 0x000fea0003800000 */
[----:B------:R-:W-:Y:S01]  /*16c40*/  BPT.TRAP 0x1 ;  /* 0x000000040000795c */ /* 0x000fe20000300000 */
.L_x_1241:
[----:B------:R-:W3:Y:S01]  /*16c50*/  SYNCS.PHASECHK.TRANS64.TRYWAIT P0, [R0+URZ+0x13240], R29 ;  /* 0x0132401d000075a7 */ /* 0x000ee2000800017f */
[----:B------:R-:W-:Y:S04]  /*16c60*/  BSSY B0, `(.L_x_1242) ;  /* 0x0000002000007945 */ /* 0x000fe80003800000 */
[----:B---3--:R-:W-:Y:S05]  /*16c70*/  @!P0 BRA `(.L_x_1243) ;  /* 0x0000004000348947 */ /* 0x008fea0003800000 */
.L_x_1347:
[----:B------:R-:W-:Y:S05]  /*16c80*/  BSYNC B0 ;  /* 0x0000000000007941 */ /* 0x000fea0003800000 */
.L_x_1242:
        /* <DEDUP_REMOVED lines=59> */
.L_x_1359:
        /* <DEDUP_REMOVED lines=8> */
.L_x_1245:
        /* <DEDUP_REMOVED lines=11> */
.L_x_1246:
[----:B------:R2:W-:Y:S02]  /*17170*/  SYNCS.ARRIVE.TRANS64.A1T0 RZ, [R0+URZ+0x13230], RZ ;  /* 0x013230ff00ff79a7 */ /* 0x0005e4000810003f */
[----:B--23--:R-:W-:-:S05]  /*17180*/  IMAD.U32 R0, RZ, RZ, UR44 ;  /* 0x0000002cff007e24 */ /* 0x00cfca000f8e00ff */
[----:B------:R-:W-:-:S13]  /*17190*/  ISETP.NE.AND P0, PT, R0, 0x3, PT ;  /* 0x000000030000780c */ /* 0x000fda0003f05270 */
[----:B------:R-:W-:Y:S05]  /*171a0*/  @!P0 BRA `(.L_x_1247) ;  /* 0x0000000000048947 */ /* 0x000fea0003800000 */
[----:B------:R-:W-:Y:S01]  /*171b0*/  BPT.TRAP 0x1 ;  /* 0x000000040000795c */ /* 0x000fe20000300000 */
.L_x_1247:
[----:B------:R-:W-:Y:S01]  /*171c0*/  LOP3.LUT R0, R21, 0x1, RZ, 0x3c, !PT ;  /* 0x0000000115007812 */ /* 0x000fe200078e3cff */
[----:B------:R-:W-:Y:S01]  /*171d0*/  IMAD R2, R20, 0x8, R17 ;  /* 0x0000000814027824 */ /* 0x000fe200078e0211 */
[----:B------:R-:W-:Y:S02]  /*171e0*/  BSSY B0, `(.L_x_1248) ;  /* 0x0000004000007945 */ /* 0x000fe40003800000 */
[----:B------:R-:W-:-:S04]  /*171f0*/  SHF.L.U32 R0, R0, 0x1f, RZ ;  /* 0x0000001f00007819 */ /* 0x000fc800000006ff */
[----:B------:R-:W0:Y:S02]  /*17200*/  SYNCS.PHASECHK.TRANS64.TRYWAIT P2, [R2+URZ+0x13270], R0 ;  /* 0x01327000020075a7 */ /* 0x000e24000804017f */
[----:B0-----:R-:W-:Y:S05]  /*17210*/  @!P2 BRA `(.L_x_1249) ;  /* 0x00000040003ca947 */ /* 0x001fea0003800000 */
.L_x_1360:
[----:B------:R-:W-:Y:S05]  /*17220*/  BSYNC B0 ;  /* 0x0000000000007941 */ /* 0x000fea0003800000 */
.L_x_1248:
[----:B------:R-:W-:-:S05]  /*17230*/  IMAD.U32 R3, RZ, RZ, UR43 ;  /* 0x0000002bff037e24 */ /* 0x000fca000f8e00ff */
[----:B------:R-:W-:-:S13]  /*17240*/  ISETP.NE.AND P2, PT, R3, 0x3, PT ;  /* 0x000000030300780c */ /* 0x000fda0003f45270 */
[----:B------:R-:W-:Y:S05]  /*17250*/  @!P2 BRA `(.L_x_1250) ;  /* 0x000000000004a947 */ /* 0x000fea0003800000 */
[----:B------:R-:W-:Y:S01]  /*17260*/  BPT.TRAP 0x1 ;  /* 0x000000040000795c */ /* 0x000fe20000300000 */
.L_x_1250:
[----:B0-----:R-:W-:Y:S01]  /*17270*/  SHF.L.U32 R0, R21, 0x1f, RZ ;  /* 0x0000001f15007819 */ /* 0x001fe200000006ff */
[----:B------:R-:W-:-:S03]  /*17280*/  IMAD R3, R20, 0x2800, RZ ;  /* 0x0000280014037824 */ /* 0x000fc600078e02ff */
[----:B------:R-:W0:Y:S02]  /*17290*/  SYNCS.PHASECHK.TRANS64.TRYWAIT P2, [R2+URZ+0x13260], R0 ;  /* 0x01326000020075a7 */ /* 0x000e24000804017f */
[----:B0-----:R-:W-:Y:S05]  /*172a0*/  @!P2 BRA `(.L_x_1251) ;  /* 0x00000040002ca947 */ /* 0x001fea0003800000 */
.L_x_1361:
[----:B------:R-:W0:Y:S04]  /*172b0*/  LDL R4, [R1+0x24] ;  /* 0x0000240001047983 */ /* 0x000e280000100800 */
[----:B------:R-:W2:Y:S01]  /*172c0*/  LDL R10, [R1+0x20] ;  /* 0x00002000010a7983 */ /* 0x000ea20000100800 */
[----:B------:R-:W-:Y:S05]  /*172d0*/  WARPSYNC.ALL ;  /* 0x0000000000007948 */ /* 0x000fea0003800000 */
[----:B------:R-:W-:-:S05]  /*172e0*/  IMAD.U32 R12, RZ, RZ, UR43 ;  /* 0x0000002bff0c7e24 */ /* 0x000fca000f8e00ff */
[----:B------:R-:W-:Y:S02]  /*172f0*/  ISETP.NE.AND P2, PT, R12, 0x3, PT ;  /* 0x000000030c00780c */ /* 0x000fe40003f45270 */
[C---:B0-----:R-:W-:Y:S02]  /*17300*/  LOP3.LUT R0, R3.reuse, R4, RZ, 0xfc, !PT ;  /* 0x0000000403007212 */ /* 0x041fe400078efcff */
[----:B--2---:R-:W-:-:S03]  /*17310*/  LOP3.LUT R3, R3, R10, RZ, 0xfc, !PT ;  /* 0x0000000a03037212 */ /* 0x004fc600078efcff */
[C---:B------:R-:W-:Y:S02]  /*17320*/  IMAD.IADD R0, R17.reuse, 0x1, R0 ;  /* 0x0000000111007824 */ /* 0x040fe400078e0200 */
[----:B------:R-:W-:-:S03]  /*17330*/  IMAD.IADD R3, R17, 0x1, R3 ;  /* 0x0000000111037824 */ /* 0x000fc600078e0203 */
[----:B----4-:R-:W0:Y:S02]  /*17340*/  LDSM.16.MT88.4 R4, [R0+0x6000] ;  /* 0x006000000004783b */ /* 0x010e240000004200 */
        /* <DEDUP_REMOVED lines=37> */
.L_x_1252:
[----:B--2---:R2:W-:Y:S01]  /*175a0*/  SYNCS.ARRIVE.TRANS64.A1T0 RZ, [R2+URZ+0x13250], RZ ;  /* 0x013250ff02ff79a7 */ /* 0x0045e2000810003f */
[----:B------:R-:W-:Y:S06]  /*175b0*/  BAR.SYNC.DEFER_BLOCKING 0x2, 0x80 ;  /* 0x0082000000007b1d */ /* 0x000fec0000010000 */
[----:B------:R-:W-:Y:S05]  /*175c0*/  @!P0 BRA `(.L_x_1253) ;  /* 0x0000000000048947 */ /* 0x000fea0003800000 */
[----:B------:R-:W-:Y:S01]  /*175d0*/  BPT.TRAP 0x1 ;  /* 0x000000040000795c */ /* 0x000fe20000300000 */
.L_x_1253:
[----:B------:R-:W3:Y:S01]  /*175e0*/  LDL R0, [R1+0x18] ;  /* 0x0000180001007983 */ /* 0x000ee20000100800 */
[----:B--2---:R-:W-:-:S03]  /*175f0*/  VIADD R2, R2, 0x13280 ;  /* 0x0001328002027836 */ /* 0x004fc60000000000 */
[----:B------:R2:W5:Y:S04]  /*17600*/  LDL R20, [R1] ;  /* 0x0000000001147983 */ /* 0x0005680000100800 */
[----:B------:R2:W5:Y:S01]  /*17610*/  LDL R21, [R1+0xc] ;  /* 0x00000c0001157983 */ /* 0x0005620000100800 */
[----:B---3--:R-:W-:-:S04]  /*17620*/  PRMT R2, R0, 0x654, R2 ;  /* 0x0000065400027816 */ /* 0x008fc80000000002 */
[----:B------:R2:W-:Y:S01]  /*17630*/  SYNCS.ARRIVE.TRANS64.RED.A1T0 RZ, [R2+URZ], RZ ;  /* 0x000000ff02ff79a7 */ /* 0x0005e2000810043f */
[----:B------:R-:W-:Y:S05]  /*17640*/  @P1 BRA `(.L_x_1254) ;  /* 0xffffffe800d41947 */ /* 0x000fea000383ffff */
.L_x_1234:
[----:B-1----:R-:W2:Y:S01]  /*17650*/  S2R R0, SR_TID.X ;  /* 0x0000000000007919 */ /* 0x002ea20000002100 */
[----:B------:R-:W-:Y:S01]  /*17660*/  BSSY B0, `(.L_x_1255) ;  /* 0x0000012000007945 */ /* 0x000fe20003800000 */
[----:B--2---:R-:W-:Y:S01]  /*17670*/  LOP3.LUT R2, R0, 0x7f, RZ, 0xc0, !PT ;  /* 0x0000007f00027812 */ /* 0x004fe200078ec0ff */
[----:B------:R-:W-:-:S03]  /*17680*/  IMAD.U32 R0, RZ, RZ, UR44 ;  /* 0x0000002cff007e24 */ /* 0x000fc6000f8e00ff */
[----:B------:R-:W-:Y:S02]  /*17690*/  ISETP.NE.AND P1, PT, R2, RZ, PT ;  /* 0x000000ff0200720c */ /* 0x000fe40003f25270 */
[----:B------:R-:W-:-:S11]  /*176a0*/  ISETP.NE.AND P0, PT, R0, 0x3, PT ;  /* 0x000000030000780c */ /* 0x000fd60003f05270 */
        /* <DEDUP_REMOVED lines=12> */
[----:B0-----:R-:W-:-:S07]  /*17770*/  IADD3 R24, R0, UR45, R7 ;  /* 0x0000002d00187c10 */ /* 0x001fce000fffe007 */
.L_x_1256:
[----:B------:R-:W-:Y:S05]  /*17780*/  BSYNC B0 ;  /* 0x0000000000007941 */ /* 0x000fea0003800000 */
.L_x_1255:
[----:B------:R-:W-:Y:S05]  /*17790*/  @!P0 BRA `(.L_x_1257) ;  /* 0x0000000000048947 */ /* 0x000fea0003800000 */
[----:B------:R-:W-:Y:S01]  /*177a0*/  BPT.TRAP 0x1 ;  /* 0x000000040000795c */ /* 0x000fe20000300000 */
.L_x_1257:
[----:B------:R-:W2:Y:S04]  /*177b0*/  LDL R0, [R1+0xc] ;  /* 0x00000c0001007983 */ /* 0x000ea80000100800 */
[----:B------:R-:W0:Y:S01]  /*177c0*/  LDL R2, [R1] ;  /* 0x0000000001027983 */ /* 0x000e220000100800 */
[----:B------:R-:W-:Y:S01]  /*177d0*/  BSSY B0, `(.L_x_1258) ;  /* 0x0000006000007945 */ /* 0x000fe20003800000 */
[----:B--2---:R-:W-:-:S04]  /*177e0*/  LOP3.LUT R0, R0, 0x1, RZ, 0x3c, !PT ;  /* 0x0000000100007812 */ /* 0x004fc800078e3cff */
[----:B------:R-:W-:Y:S01]  /*177f0*/  SHF.L.U32 R0, R0, 0x1f, RZ ;  /* 0x0000001f00007819 */ /* 0x000fe200000006ff */
[----:B0-----:R-:W-:-:S04]  /*17800*/  IMAD R3, R2, 0x8, R17 ;  /* 0x0000000802037824 */ /* 0x001fc800078e0211 */
[----:B------:R-:W0:Y:S02]  /*17810*/  SYNCS.PHASECHK.TRANS64.TRYWAIT P1, [R3+URZ+0x13270], R0 ;  /* 0x01327000030075a7 */ /* 0x000e24000802017f */
[----:B0-----:R-:W-:Y:S05]  /*17820*/  @!P1 BRA `(.L_x_1259) ;  /* 0x0000003800e09947 */ /* 0x001fea0003800000 */
.L_x_1362:
[----:B------:R-:W-:Y:S05]  /*17830*/  BSYNC B0 ;  /* 0x0000000000007941 */ /* 0x000fea0003800000 */
.L_x_1258:
[----:B------:R-:W-:-:S05]  /*17840*/  IMAD.U32 R2, RZ, RZ, UR43 ;  /* 0x0000002bff027e24 */ /* 0x000fca000f8e00ff */
[----:B------:R-:W-:-:S13]  /*17850*/  ISETP.NE.AND P1, PT, R2, 0x3, PT ;  /* 0x000000030200780c */ /* 0x000fda0003f25270 */
[----:B------:R-:W-:Y:S05]  /*17860*/  @!P1 BRA `(.L_x_1260) ;  /* 0x0000000000049947 */ /* 0x000fea0003800000 */
[----:B------:R-:W-:Y:S01]  /*17870*/  BPT.TRAP 0x1 ;  /* 0x000000040000795c */ /* 0x000fe20000300000 */
.L_x_1260:
[----:B0-----:R-:W2:Y:S02]  /*17880*/  LDL R0, [R1+0xc] ;  /* 0x00000c0001007983 */ /* 0x001ea40000100800 */
[----:B--2---:R-:W-:-:S04]  /*17890*/  SHF.L.U32 R0, R0, 0x1f, RZ ;  /* 0x0000001f00007819 */ /* 0x004fc800000006ff */
[----:B------:R-:W0:Y:S02]  /*178a0*/  SYNCS.PHASECHK.TRANS64.TRYWAIT P1, [R3+URZ+0x13260], R0 ;  /* 0x01326000030075a7 */ /* 0x000e24000802017f */
[----:B0-----:R-:W-:Y:S05]  /*178b0*/  @!P1 BRA `(.L_x_1261) ;  /* 0x0000003800d09947 */ /* 0x001fea0003800000 */
.L_x_1363:
[----:B------:R-:W2:Y:S04]  /*178c0*/  LDL R12, [R1] ;  /* 0x00000000010c7983 */ /* 0x000ea80000100800 */
[----:B------:R-:W0:Y:S04]  /*178d0*/  LDL R4, [R1+0x24] ;  /* 0x0000240001047983 */ /* 0x000e280000100800 */
[----:B------:R-:W3:Y:S01]  /*178e0*/  LDL R10, [R1+0x20] ;  /* 0x00002000010a7983 */ /* 0x000ee20000100800 */
[----:B------:R-:W-:Y:S05]  /*178f0*/  WARPSYNC.ALL ;  /* 0x0000000000007948 */ /* 0x000fea0003800000 */
[----:B------:R-:W-:-:S05]  /*17900*/  IMAD.U32 R13, RZ, RZ, UR43 ;  /* 0x0000002bff0d7e24 */ /* 0x000fca000f8e00ff */
[----:B------:R-:W-:Y:S01]  /*17910*/  ISETP.NE.AND P1, PT, R13, 0x3, PT ;  /* 0x000000030d00780c */ /* 0x000fe20003f25270 */
[----:B--2---:R-:W-:-:S05]  /*17920*/  IMAD R2, R12, 0x2800, RZ ;  /* 0x000028000c027824 */ /* 0x004fca00078e02ff */
[----:B0-----:R-:W-:-:S05]  /*17930*/  LOP3.LUT R0, R2, R4, RZ, 0xfc, !PT ;  /* 0x0000000402007212 */ /* 0x001fca00078efcff */
[----:B------:R-:W-:-:S05]  /*17940*/  IMAD.IADD R0, R17, 0x1, R0 ;  /* 0x0000000111007824 */ /* 0x000fca00078e0200 */
        /* <DEDUP_REMOVED lines=40> */
.L_x_1262:
[----:B-1----:R1:W-:Y:S01]  /*17bd0*/  SYNCS.ARRIVE.TRANS64.A1T0 RZ, [R3+URZ+0x13250], RZ ;  /* 0x013250ff03ff79a7 */ /* 0x0023e2000810003f */
[----:B------:R-:W-:Y:S06]  /*17be0*/  BAR.SYNC.DEFER_BLOCKING 0x2, 0x80 ;  /* 0x0082000000007b1d */ /* 0x000fec0000010000 */
[----:B------:R-:W-:Y:S05]  /*17bf0*/  @!P0 BRA `(.L_x_1263) ;  /* 0x0000000000048947 */ /* 0x000fea0003800000 */
[----:B------:R-:W-:Y:S01]  /*17c00*/  BPT.TRAP 0x1 ;  /* 0x000000040000795c */ /* 0x000fe20000300000 */
.L_x_1263:
[----:B------:R-:W2:Y:S04]  /*17c10*/  LDL R0, [R1+0x18] ;  /* 0x0000180001007983 */ /* 0x000ea80000100800 */
[----:B------:R-:W3:Y:S01]  /*17c20*/  LDL.LU R4, [R1+0xc] ;  /* 0x00000c0001047983 */ /* 0x000ee20000300800 */
[----:B-1----:R-:W-:-:S05]  /*17c30*/  VIADD R3, R3, 0x13280 ;  /* 0x0001328003037836 */ /* 0x002fca0000000000 */
[----:B--2---:R-:W-:Y:S01]  /*17c40*/  PRMT R3, R0, 0x654, R3 ;  /* 0x0000065400037816 */ /* 0x004fe20000000003 */
[----:B------:R-:W-:-:S03]  /*17c50*/  VIADD R0, R12, 0x1 ;  /* 0x000000010c007836 */ /* 0x000fc60000000000 */
[----:B------:R1:W-:Y:S02]  /*17c60*/  SYNCS.ARRIVE.TRANS64.RED.A1T0 RZ, [R3+URZ], RZ ;  /* 0x000000ff03ff79a7 */ /* 0x0003e4000810043f */
[----:B------:R-:W-:-:S04]  /*17c70*/  ISETP.NE.AND P0, PT, R0, 0x2, PT ;  /* 0x000000020000780c */ /* 0x000fc80003f05270 */
[----:B0-----:R-:W-:Y:S02]  /*17c80*/  SEL R2, RZ, 0x1, P0 ;  /* 0x00000001ff027807 */ /* 0x001fe40000000000 */
[----:B------:R-:W-:Y:S02]  /*17c90*/  SEL R0, R0, RZ, P0 ;  /* 0x000000ff00007207 */ /* 0x000fe40000000000 */
[----:B---3--:R-:W-:-:S03]  /*17ca0*/  LOP3.LUT R4, R4, R2, RZ, 0x3c, !PT ;  /* 0x0000000204047212 */ /* 0x008fc600078e3cff */
[----:B------:R1:W-:Y:S04]  /*17cb0*/  STL [R1], R0 ;  /* 0x0000000001007387 */ /* 0x0003e80000100800 */
[----:B------:R1:W-:Y:S02]  /*17cc0*/  STL [R1+0xc], R4 ;  /* 0x00000c0401007387 */ /* 0x0003e40000100800 */
.L_x_1204:
[----:B------:R-:W-:Y:S05]  /*17cd0*/  BSYNC B7 ;  /* 0x0000000000077941 */ /* 0x000fea0003800000 */
.L_x_1202:
[----:B------:R-:W-:-:S13]  /*17ce0*/  LOP3.LUT P0, RZ, R16, 0x40, RZ, 0xc0, !PT ;  /* 0x0000004010ff7812 */ /* 0x000fda000780c0ff */
[----:B------:R-:W-:Y:S05]  /*17cf0*/  @!P0 BRA `(.L_x_1264) ;  /* 0x0000000000288947 */ /* 0x000fea0003800000 */
[----:B------:R-:W1:Y:S08]  /*17d00*/  S2UR UR4, SR_CgaCtaId ;  /* 0x00000000000479c3 */ /* 0x000e700000008800 */
[----:B------:R-:W-:Y:S01]  /*17d10*/  BAR.SYNC.DEFER_BLOCKING 0x5, 0x200 ;  /* 0x0148000000007b1d */ /* 0x000fe20000010000 */
[----:B------:R-:W-:Y:S01]  /*17d20*/  MOV R17, 0x400 ;  /* 0x0000040000117802 */ /* 0x000fe20000000f00 */
[----:B-1----:R-:W-:-:S05]  /*17d30*/  IMAD.U32 R0, RZ, RZ, UR4 ;  /* 0x00000004ff007e24 */ /* 0x002fca000f8e00ff */
[----:B------:R-:W-:Y:S01]  /*17d40*/  LEA R17, R0, R17, 0x18 ;  /* 0x0000001100117211 */ /* 0x000fe200078ec0ff */
[----:B------:R-:W-:Y:S04]  /*17d50*/  STL [R1+0x18], R0 ;  /* 0x0000180001007387 */ /* 0x000fe80000100800 */
[----:B------:R-:W0:Y:S02]  /*17d60*/  LDS.128 R24, [R17+0x132d0] ;  /* 0x0132d00011187984 */ /* 0x000e240000000c00 */
[----:B0-----:R-:W-:Y:S01]  /*17d70*/  R2UR UR4, R25 ;  /* 0x00000000190472ca */ /* 0x001fe200000e0000 */
[----:B------:R-:W-:Y:S06]  /*17d80*/  BAR.ARV 0x4, 0x200 ;  /* 0x0108000000007b1d */ /* 0x000fec0000002000 */
[----:B------:R-:W-:Y:S08]  /*17d90*/  BRA `(.L_x_1265) ;  /* 0x0000000800c87947 */ /* 0x000ff00003800000 */
.L_x_1264:
[----:B-1----:R-:W0:Y:S01]  /*17da0*/  S2R R0, SR_TID.X ;  /* 0x0000000000007919 */ /* 0x002e220000002100 */
[----:B------:R-:W-:Y:S01]  /*17db0*/  ULDC UR4, c[0x0][0xc3c] ;  /* 0x00030f0000047ab9 */ /* 0x000fe20000000800 */
[----:B------:R-:W-:Y:S01]  /*17dc0*/  IMAD.MOV.U32 R4, RZ, RZ, RZ ;  /* 0x000000ffff047224 */ /* 0x000fe200078e00ff */
[----:B0-----:R-:W-:-:S04]  /*17dd0*/  LOP3.LUT R7, R0, 0x1f, RZ, 0xc0, !PT ;  /* 0x0000001f00077812 */ /* 0x001fc800078ec0ff */
[----:B------:R-:W-:Y:S01]  /*17de0*/  ISETP.NE.AND P0, PT, R7, 0x1f, PT ;  /* 0x0000001f0700780c */ /* 0x000fe20003f05270 */
[----:B------:R-:W-:-:S05]  /*17df0*/  IMAD.IADD R5, R27, 0x1, R7 ;  /* 0x000000011b057824 */ /* 0x000fca00078e0207 */
[----:B------:R-:W-:Y:S01]  /*17e00*/  ISETP.GE.OR P1, PT, R5, UR4, !P0 ;  /* 0x0000000405007c0c */ /* 0x000fe2000c726670 */
[----:B------:R-:W-:-:S12]  /*17e10*/  ULDC UR4, c[0x0][0xc3c] ;  /* 0x00030f0000047ab9 */ /* 0x000fd80000000800 */
[----:B------:R-:W0:Y:S02]  /*17e20*/  @!P1 LDC.64 R2, c[0x0][0xc80] ;  /* 0x00032000ff029b82 */ /* 0x000e240000000a00 */
[----:B0-----:R-:W-:-:S05]  /*17e30*/  @!P1 IMAD.WIDE R2, R5, 0x4, R2 ;  /* 0x0000000405029825 */ /* 0x001fca00078e0202 */
[----:B------:R-:W2:Y:S01]  /*17e40*/  @!P1 LDG.E R4, desc[UR50][R2.64] ;  /* 0x0000003202049981 */ /* 0x000ea2000c1e1900 */
[C---:B------:R-:W-:Y:S02]  /*17e50*/  ISETP.NE.AND P1, PT, R7.reuse, RZ, PT ;  /* 0x000000ff0700720c */ /* 0x040fe40003f25270 */
[C---:B------:R-:W-:Y:S02]  /*17e60*/  ISETP.GE.U32.AND P2, PT, R7.reuse, 0x2, PT ;  /* 0x000000020700780c */ /* 0x040fe40003f46070 */
[C---:B------:R-:W-:Y:S02]  /*17e70*/  ISETP.GE.U32.AND P3, PT, R7.reuse, 0x4, PT ;  /* 0x000000040700780c */ /* 0x040fe40003f66070 */
[C---:B------:R-:W-:Y:S02]  /*17e80*/  ISETP.GE.U32.AND P4, PT, R7.reuse, 0x8, PT ;  /* 0x000000080700780c */ /* 0x040fe40003f86070 */
[----:B------:R-:W-:Y:S02]  /*17e90*/  ISETP.GE.U32.AND P5, PT, R7, 0x10, PT ;  /* 0x000000100700780c */ /* 0x000fe40003fa6070 */
[----:B------:R-:W-:Y:S04]  /*17ea0*/  SHFL.IDX PT, R7, R24, 0x1, 0x1f ;  /* 0x00201f0018077f89 */ /* 0x000fe800000e0000 */
        /* <DEDUP_REMOVED lines=22> */
.L_x_1270:
[----:B------:R-:W-:-:S05]  /*18010*/  VIADD R27, R27, 0x1f ;  /* 0x0000001f1b1b7836 */ /* 0x000fca0000000000 */
[----:B------:R-:W-:-:S13]  /*18020*/  ISETP.GE.AND P6, PT, R27, UR4, PT ;  /* 0x000000041b007c0c */ /* 0x000fda000bfc6270 */
[----:B------:R-:W-:Y:S05]  /*18030*/  @P6 BRA `(.L_x_1267) ;  /* 0x0000000400e06947 */ /* 0x000fea0003800000 */
[----:B------:R-:W0:Y:S01]  /*18040*/  S2R R2, SR_TID.X ;  /* 0x0000000000027919 */ /* 0x000e220000002100 */
[----:B------:R-:W-:Y:S01]  /*18050*/  BSSY B0, `(.L_x_1268) ;  /* 0x0000009000007945 */ /* 0x000fe20003800000 */
[----:B------:R-:W-:Y:S01]  /*18060*/  IMAD.MOV.U32 R4, RZ, RZ, RZ ;  /* 0x000000ffff047224 */ /* 0x000fe200078e00ff */
[----:B0-----:R-:W-:-:S05]  /*18070*/  LOP3.LUT R2, R2, 0x1f, RZ, 0xc0, !PT ;  /* 0x0000001f02027812 */ /* 0x001fca00078ec0ff */
[----:B------:R-:W-:-:S05]  /*18080*/  IMAD.IADD R5, R27, 0x1, R2 ;  /* 0x000000011b057824 */ /* 0x000fca00078e0202 */
[----:B------:R-:W-:-:S13]  /*18090*/  ISETP.GE.OR P6, PT, R5, UR4, !P0 ;  /* 0x0000000405007c0c */ /* 0x000fda000c7c6670 */
[----:B------:R-:W-:Y:S05]  /*180a0*/  @P6 BRA `(.L_x_1269) ;  /* 0x00000000000c6947 */ /* 0x000fea0003800000 */
[----:B------:R-:W0:Y:S02]  /*180b0*/  LDC.64 R2, c[0x0][0xc80] ;  /* 0x00032000ff027b82 */ /* 0x000e240000000a00 */
[----:B0-----:R-:W-:-:S05]  /*180c0*/  IMAD.WIDE R2, R5, 0x4, R2 ;  /* 0x0000000405027825 */ /* 0x001fca00078e0202 */
[----:B------:R0:W5:Y:S02]  /*180d0*/  LDG.E R4, desc[UR50][R2.64] ;  /* 0x0000003202047981 */ /* 0x000164000c1e1900 */
.L_x_1269:
[----:B------:R-:W-:Y:S05]  /*180e0*/  BSYNC B0 ;  /* 0x0000000000007941 */ /* 0x000fea0003800000 */
.L_x_1268:
        /* <DEDUP_REMOVED lines=21> */
[----:B------:R-:W-:-:S07]  /*18240*/  IMAD.MOV.U32 R8, RZ, RZ, R10 ;  /* 0x000000ffff087224 */ /* 0x000fce00078e000a */
.L_x_1266:
        /* <DEDUP_REMOVED lines=8> */
[----:B------:R0:W5:Y:S01]  /*182d0*/  LDG.E R10, desc[UR50][R2.64] ;  /* 0x00000032020a7981 */ /* 0x000162000c1e1900 */
[----:B------:R-:W-:Y:S01]  /*182e0*/  ISETP.NE.AND P0, PT, R8, RZ, PT ;  /* 0x000000ff0800720c */ /* 0x000fe20003f05270 */
[----:B------:R-:W-:Y:S02]  /*182f0*/  IMAD.MOV.U32 R9, RZ, RZ, RZ ;  /* 0x000000ffff097224 */ /* 0x000fe400078e00ff */
[----:B------:R-:W1:Y:S02]  /*18300*/  SHFL.IDX PT, R4, R4, R7, 0x1f ;  /* 0x00001f0704047589 */ /* 0x000e6400000e0000 */
[----:B-1----:R-:W-:-:S08]  /*18310*/  R2UR UR7, R4 ;  /* 0x00000000040772ca */ /* 0x002fd000000e0000 */
[----:B0-----:R-:W-:Y:S07]  /*18320*/  @!P0 BRA `(.L_x_1271) ;  /* 0x0000000000088947 */ /* 0x001fee0003800000 */
[----:B------:R-:W-:-:S05]  /*18330*/  VIADD R7, R7, 0xffffffff ;  /* 0xffffffff07077836 */ /* 0x000fca0000000000 */
[----:B------:R0:W1:Y:S02]  /*18340*/  SHFL.IDX PT, R9, R6, R7, 0x1f ;  /* 0x00001f0706097589 */ /* 0x00006400000e0000 */
.L_x_1271:
[----:B-----5:R-:W-:Y:S02]  /*18350*/  IMAD R4, R10, UR7, RZ ;  /* 0x000000070a047c24 */ /* 0x020fe4000f8e02ff */
[----:B-1----:R-:W-:Y:S02]  /*18360*/  IMAD R24, R9, R5, R24 ;  /* 0x0000000509187224 */ /* 0x002fe400078e0218 */
[----:B------:R-:W-:Y:S01]  /*18370*/  IMAD.MOV.U32 R2, RZ, RZ, RZ ;  /* 0x000000ffff027224 */ /* 0x000fe200078e00ff */
[----:B0-----:R-:W-:-:S04]  /*18380*/  IABS R6, R4 ;  /* 0x0000000400067213 */ /* 0x001fc80000000000 */
[----:B------:R-:W0:Y:S08]  /*18390*/  I2F.RP R7, R6 ;  /* 0x0000000600077306 */ /* 0x000e300000209400 */
[----:B0-----:R-:W0:Y:S02]  /*183a0*/  MUFU.RCP R7, R7 ;  /* 0x0000000700077308 */ /* 0x001e240000001000 */
[----:B0-----:R-:W-:-:S06]  /*183b0*/  VIADD R8, R7, 0xffffffe ;  /* 0x0ffffffe07087836 */ /* 0x001fcc0000000000 */
[----:B------:R-:W0:Y:S02]  /*183c0*/  F2I.FTZ.U32.TRUNC.NTZ R3, R8 ;  /* 0x0000000800037305 */ /* 0x000e24000021f000 */
[----:B0-----:R-:W-:-:S04]  /*183d0*/  IMAD.MOV R11, RZ, RZ, -R3 ;  /* 0x000000ffff0b7224 */ /* 0x001fc800078e0a03 */
[----:B------:R-:W-:-:S04]  /*183e0*/  IMAD R9, R11, R6, RZ ;  /* 0x000000060b097224 */ /* 0x000fc800078e02ff */
[----:B------:R-:W-:-:S04]  /*183f0*/  IMAD.HI.U32 R2, R3, R9, R2 ;  /* 0x0000000903027227 */ /* 0x000fc800078e0002 */
[----:B------:R-:W-:Y:S01]  /*18400*/  IMAD.IADD R3, R0, 0x1, -R24 ;  /* 0x0000000100037824 */ /* 0x000fe200078e0a18 */
[----:B------:R-:W-:-:S04]  /*18410*/  IABS R0, R4 ;  /* 0x0000000400007213 */ /* 0x000fc80000000000 */
[----:B------:R-:W-:Y:S01]  /*18420*/  IABS R9, R3 ;  /* 0x0000000300097213 */ /* 0x000fe20000000000 */
[----:B------:R-:W-:-:S04]  /*18430*/  IMAD.MOV R0, RZ, RZ, -R0 ;  /* 0x000000ffff007224 */ /* 0x000fc800078e0a00 */
        /* <DEDUP_REMOVED lines=21> */
[----:B------:R-:W-:Y:S02]  /*18590*/  IABS R2, UR9 ;  /* 0x0000000900027c13 */ /* 0x000fe40008000000 */
[----:B------:R-:W-:Y:S02]  /*185a0*/  IABS R3, UR9 ;  /* 0x0000000900037c13 */ /* 0x000fe40008000000 */
[----:B------:R-:W0:Y:S01]  /*185b0*/  I2F.RP R5, R2 ;  /* 0x0000000200057306 */ /* 0x000e220000209400 */
[----:B------:R-:W-:Y:S02]  /*185c0*/  R2UR UR6, R2 ;  /* 0x00000000020672ca */ /* 0x000fe400000e0000 */
[----:B------:R-:W-:-:S05]  /*185d0*/  IMAD.MOV R3, RZ, RZ, -R3 ;  /* 0x000000ffff037224 */ /* 0x000fca00078e0a03 */
[----:B0-----:R-:W0:Y:S02]  /*185e0*/  MUFU.RCP R5, R5 ;  /* 0x0000000500057308 */ /* 0x001e240000001000 */
[----:B0-----:R-:W-:-:S06]  /*185f0*/  VIADD R6, R5, 0xffffffe ;  /* 0x0ffffffe05067836 */ /* 0x001fcc0000000000 */
[----:B------:R-:W0:Y:S02]  /*18600*/  F2I.FTZ.U32.TRUNC.NTZ R6, R6 ;  /* 0x0000000600067305 */ /* 0x000e24000021f000 */
[----:B0-----:R-:W-:-:S13]  /*18610*/  R2UR UR5, R6 ;  /* 0x00000000060572ca */ /* 0x001fda00000e0000 */
[----:B------:R-:W-:-:S04]  /*18620*/  UIADD3 UR4, URZ, -UR5, URZ ;  /* 0x800000053f047290 */ /* 0x000fc8000fffe03f */
[----:B------:R-:W-:-:S03]  /*18630*/  UIMAD UR6, UR4, UR6, URZ ;  /* 0x00000006040672a4 */ /* 0x000fc6000f8e023f */
[----:B------:R-:W-:Y:S02]  /*18640*/  UMOV UR4, URZ ;  /* 0x0000003f00047c82 */ /* 0x000fe40008000000 */
[----:B------:R-:W-:-:S04]  /*18650*/  UIMAD.WIDE.U32 UR4, UR5, UR6, UR4 ;  /* 0x00000006050472a5 */ /* 0x000fc8000f8e0004 */
[----:B------:R-:W-:-:S06]  /*18660*/  UIMAD.WIDE.U32 UR4, UR5, UR8, URZ ;  /* 0x00000008050472a5 */ /* 0x000fcc000f8e003f */
[----:B------:R-:W-:Y:S01]  /*18670*/  IMAD.U32 R4, RZ, RZ, UR5 ;  /* 0x00000005ff047e24 */ /* 0x000fe2000f8e00ff */
[----:B------:R-:W-:-:S03]  /*18680*/  R2UR UR4, R7 ;  /* 0x00000000070472ca */ /* 0x000fc600000e0000 */
[----:B------:R-:W-:-:S05]  /*18690*/  IMAD R3, R3, R4, UR8 ;  /* 0x0000000803037e24 */ /* 0x000fca000f8e0204 */
[----:B------:R-:W-:-:S05]  /*186a0*/  ISETP.GT.U32.AND P0, PT, R2, R3, PT ;  /* 0x000000030200720c */ /* 0x000fca0003f04070 */
[----:B------:R-:W-:-:S08]  /*186b0*/  ULOP3.LUT UR4, UR4, UR9, URZ, 0x3c, !UPT ;  /* 0x0000000904047292 */ /* 0x000fd0000f8e3c3f */
[----:B------:R-:W-:Y:S01]  /*186c0*/  VOTEU.ANY UP1, P0 ;  /* 0x00000000003f7886 */ /* 0x000fe20000020100 */
[----:B------:R-:W-:-:S04]  /*186d0*/  PLOP3.LUT P0, PT, PT, PT, UP1, 0x80, 0x0 ;  /* 0x000000000000781c */ /* 0x000fc80003f0f018 */
[----:B------:R-:W-:Y:S02]  /*186e0*/  @!UP1 UIADD3 UR5, UR5, 0x1, URZ ;  /* 0x0000000105059890 */ /* 0x000fe4000fffe03f */
[----:B------:R-:W-:-:S07]  /*186f0*/  UISETP.GE.AND UP1, UPT, UR4, URZ, UPT ;  /* 0x0000003f0400728c */ /* 0x000fce000bf26270 */
[----:B------:R-:W-:-:S05]  /*18700*/  @!P0 IMAD.IADD R3, R3, 0x1, -R2 ;  /* 0x0000000103038824 */ /* 0x000fca00078e0a02 */
[----:B------:R-:W-:Y:S01]  /*18710*/  ISETP.GE.U32.AND P0, PT, R3, R2, PT ;  /* 0x000000020300720c */ /* 0x000fe20003f06070 */
[----:B------:R-:W-:-:S12]  /*18720*/  IMAD R3, RZ, RZ, -UR9 ;  /* 0x80000009ff037e24 */ /* 0x000fd8000f8e02ff */
        /* <DEDUP_REMOVED lines=9> */
.L_x_1267:
[----:B------:R-:W0:Y:S01]  /*187c0*/  LDC R27, c[0x0][0xc3c] ;  /* 0x00030f00ff1b7b82 */ /* 0x000e220000000800 */
[----:B------:R-:W-:Y:S01]  /*187d0*/  IMAD.MOV.U32 R24, RZ, RZ, R0 ;  /* 0x000000ffff187224 */ /* 0x000fe200078e0000 */
[----:B------:R-:W-:Y:S01]  /*187e0*/  UMOV UR4, URZ ;  /* 0x0000003f00047c82 */ /* 0x000fe20008000000 */
[----:B------:R-:W-:-:S07]  /*187f0*/  IMAD.MOV.U32 R26, RZ, RZ, RZ ;  /* 0x000000ffff1a7224 */ /* 0x000fce00078e00ff */
.L_x_1272:
[----:B------:R1:W2:Y:S01]  /*18800*/  LDL R2, [R1+0x18] ;  /* 0x0000180001027983 */ /* 0x0002a20000100800 */
[----:B------:R-:W3:Y:S02]  /*18810*/  S2R R0, SR_TID.X ;  /* 0x0000000000007919 */ /* 0x000ee40000002100 */
[----:B---3--:R-:W-:Y:S01]  /*18820*/  LOP3.LUT R0, R0, 0x1f, RZ, 0xc0, !PT ;  /* 0x0000001f00007812 */ /* 0x008fe200078ec0ff */
[----:B------:R-:W-:Y:S03]  /*18830*/  BAR.SYNC.DEFER_BLOCKING 0x4, 0x200 ;  /* 0x0108000000007b1d */ /* 0x000fe60000010000 */
[----:B------:R-:W-:Y:S01]  /*18840*/  ISETP.NE.AND P0, PT, R0, RZ, PT ;  /* 0x000000ff0000720c */ /* 0x000fe20003f05270 */
[----:B------:R-:W-:-:S12]  /*18850*/  IMAD.U32 R25, RZ, RZ, UR4 ;  /* 0x00000004ff197e24 */ /* 0x000fd8000f8e00ff */
[----:B------:R-:W-:Y:S01]  /*18860*/  @!P0 MOV R0, 0x400 ;  /* 0x0000040000008802 */ /* 0x000fe20000000f00 */
[----:B--2---:R-:W2:Y:S03]  /*18870*/  @!P0 S2R R2, SR_CgaCtaId ;  /* 0x0000000000028919 */ /* 0x004ea60000008800 */
[----:B--2---:R-:W-:Y:S01]  /*18880*/  @!P0 LEA R17, R2, R0, 0x18 ;  /* 0x0000000002118211 */ /* 0x004fe200078ec0ff */
[----:B------:R1:W-:Y:S04]  /*18890*/  @!P0 STL [R1+0x18], R2 ;  /* 0x0000180201008387 */ /* 0x0003e80000100800 */
[----:B0-----:R1:W-:Y:S01]  /*188a0*/  @!P0 STS.128 [R17+0x132d0], R24 ;  /* 0x0132d01811008388 */ /* 0x0013e20000000c00 */
[----:B------:R-:W-:Y:S06]  /*188b0*/  BAR.ARV 0x5, 0x200 ;  /* 0x0148000000007b1d */ /* 0x000fec0000002000 */
.L_x_1265:
[----:B------:R-:W-:Y:S02]  /*188c0*/  ULDC UR5, c[0x0][0xc3c] ;  /* 0x00030f0000057ab9 */ /* 0x000fe40000000800 */
[----:B------:R-:W-:-:S13]  /*188d0*/  ISETP.GE.AND P0, PT, R27, UR5, PT ;  /* 0x000000051b007c0c */ /* 0x000fda000bf06270 */
[----:B------:R-:W-:Y:S05]  /*188e0*/  @!P0 BRA `(.L_x_1273) ;  /* 0xffffffa800748947 */ /* 0x000fea000383ffff */
.L_x_1192:
[----:B------:R-:W2:Y:S01]  /*188f0*/  LDL.LU R0, [R1+0x30] ;  /* 0x0000300001007983 */ /* 0x000ea20000300800 */
[----:B------:R-:W-:Y:S01]  /*18900*/  BSSY B0, `(.L_x_1274) ;  /* 0x000000b000007945 */ /* 0x000fe20003800000 */
[----:B------:R-:W0:Y:S01]  /*18910*/  S2R R5, SR_CgaCtaId ;  /* 0x0000000000057919 */ /* 0x000e220000008800 */
[----:B--2---:R-:W-:-:S05]  /*18920*/  VIADD R0, R0, 0x1 ;  /* 0x0000000100007836 */ /* 0x004fca0000000000 */
[----:B-1----:R-:W-:-:S04]  /*18930*/  LEA.HI R2, R0, R0, RZ, 0x1 ;  /* 0x0000000000027211 */ /* 0x002fc800078f08ff */
[----:B------:R-:W-:Y:S02]  /*18940*/  LOP3.LUT R3, R2, 0xfffffffe, RZ, 0xc0, !PT ;  /* 0xfffffffe02037812 */ /* 0x000fe400078ec0ff */
[----:B------:R-:W-:-:S03]  /*18950*/  MOV R2, 0x400 ;  /* 0x0000040000027802 */ /* 0x000fc60000000f00 */
[----:B------:R-:W-:Y:S01]  /*18960*/  IMAD.IADD R0, R0, 0x1, -R3 ;  /* 0x0000000100007824 */ /* 0x000fe200078e0a03 */
[----:B0-----:R-:W-:-:S04]  /*18970*/  LEA R5, R5, R2, 0x18 ;  /* 0x0000000205057211 */ /* 0x001fc800078ec0ff */
[----:B------:R-:W-:-:S04]  /*18980*/  SHF.L.U32 R0, R0, 0x1f, RZ ;  /* 0x0000001f00007819 */ /* 0x000fc800000006ff */
[----:B------:R-:W0:Y:S02]  /*18990*/  SYNCS.PHASECHK.TRANS64.TRYWAIT P0, [R5+URZ+0x13220], R0 ;  /* 0x01322000050075a7 */ /* 0x000e24000800017f */
[----:B0-----:R-:W-:Y:S05]  /*189a0*/  @!P0 BRA `(.L_x_1275) ;  /* 0x0000002800a88947 */ /* 0x001fea0003800000 */
.L_x_1364:
[----:B------:R-:W-:Y:S05]  /*189b0*/  BSYNC B0 ;  /* 0x0000000000007941 */ /* 0x000fea0003800000 */
.L_x_1274:
[----:B------:R-:W-:-:S03]  /*189c0*/  UMOV UR4, 0xffffffff ;  /* 0xffffffff00047882 */ /* 0x000fc60000000000 */
[----:B------:R-:W-:Y:S05]  /*189d0*/  BRA.DIV UR4, `(.L_x_1276) ;  /* 0x0000002a04b07947 */ /* 0x000fea000b800000 */
[----:B0-----:R-:W0:Y:S02]  /*189e0*/  S2R R0, SR_TID.X ;  /* 0x0000000000007919 */ /* 0x001e240000002100 */
[----:B0-----:R-:W-:-:S04]  /*189f0*/  SHF.R.U32.HI R0, RZ, 0x5, R0 ;  /* 0x00000005ff007819 */ /* 0x001fc80000011600 */
[----:B------:R-:W-:-:S05]  /*18a00*/  LOP3.LUT R0, R0, 0x3, RZ, 0xc0, !PT ;  /* 0x0000000300007812 */ /* 0x000fca00078ec0ff */
[----:B------:R0:W1:Y:S02]  /*18a10*/  SHFL.IDX PT, R14, R0, RZ, 0x1f ;  /* 0x00001fff000e7589 */ /* 0x00006400000e0000 */
.L_x_1367:
[----:B-1----:R-:W-:Y:S01]  /*18a20*/  ISETP.NE.AND P0, PT, R14, RZ, PT ;  /* 0x000000ff0e00720c */ /* 0x002fe20003f05270 */
[----:B------:R-:W-:-:S12]  /*18a30*/  BSSY B0, `(.L_x_1277) ;  /* 0x000002f000007945 */ /* 0x000fd80003800000 */
[----:B------:R-:W-:Y:S05]  /*18a40*/  @P0 BRA `(.L_x_1278) ;  /* 0x0000000000b40947 */ /* 0x000fea0003800000 */
[----:B------:R-:W-:-:S03]  /*18a50*/  UMOV UR4, 0xffffffff ;  /* 0xffffffff00047882 */ /* 0x000fc60000000000 */
[----:B------:R-:W-:Y:S05]  /*18a60*/  BRA.DIV UR4, `(.L_x_1279) ;  /* 0x0000002a04c07947 */ /* 0x000fea000b800000 */
[----:B------:R-:W-:-:S13]  /*18a70*/  ELECT P6, URZ, PT ;  /* 0x00000000003f782f */ /* 0x000fda00038c0000 */
.L_x_1370:
[----:B------:R-:W-:Y:S05]  /*18a80*/  @!P6 BRA `(.L_x_1278) ;  /* 0x0000000000a4e947 */ /* 0x000fea0003800000 */
[----:B------:R-:W-:-:S06]  /*18a90*/  ULOP3.LUT UR4, UR38, 0x2, URZ, 0xfc, !UPT ;  /* 0x0000000226047892 */ /* 0x000fcc000f8efc3f */
[----:B0-----:R-:W-:-:S05]  /*18aa0*/  IMAD.U32 R0, RZ, RZ, UR4 ;  /* 0x00000004ff007e24 */ /* 0x001fca000f8e00ff */
[----:B------:R-:W-:-:S13]  /*18ab0*/  ISETP.NE.AND P0, PT, R0, 0x3, PT ;  /* 0x000000030000780c */ /* 0x000fda0003f05270 */
[----:B------:R-:W-:Y:S05]  /*18ac0*/  @!P0 BRA `(.L_x_1280) ;  /* 0x0000000000048947 */ /* 0x000fea0003800000 */
[----:B------:R-:W-:Y:S01]  /*18ad0*/  BPT.TRAP 0x1 ;  /* 0x000000040000795c */ /* 0x000fe20000300000 */
.L_x_1280:
[----:B------:R-:W2:Y:S04]  /*18ae0*/  LDL R2, [R1+0xc] ;  /* 0x00000c0001027983 */ /* 0x000ea80000100800 */
[----:B------:R-:W3:Y:S01]  /*18af0*/  LDL.LU R0, [R1] ;  /* 0x0000000001007983 */ /* 0x000ee20000300800 */
[----:B--2---:R-:W-:Y:S01]  /*18b00*/  SHF.L.U32 R3, R2, 0x1f, RZ ;  /* 0x0000001f02037819 */ /* 0x004fe200000006ff */
[C---:B---3--:R-:W-:Y:S02]  /*18b10*/  IMAD R4, R0.reuse, 0x8, R5 ;  /* 0x0000000800047824 */ /* 0x048fe400078e0205 */
[----:B------:R-:W-:Y:S02]  /*18b20*/  VIADD R0, R0, 0x1 ;  /* 0x0000000100007836 */ /* 0x000fe40000000000 */
[----:B------:R-:W0:Y:S03]  /*18b30*/  SYNCS.PHASECHK.TRANS64.TRYWAIT P1, [R4+URZ+0x13240], R3 ;  /* 0x01324003040075a7 */ /* 0x000e26000802017f */
[----:B------:R-:W-:-:S04]  /*18b40*/  ISETP.NE.AND P2, PT, R0, 0x2, PT ;  /* 0x000000020000780c */ /* 0x000fc80003f45270 */
[----:B------:R-:W-:Y:S01]  /*18b50*/  SEL R2, RZ, 0x1, P2 ;  /* 0x00000001ff027807 */ /* 0x000fe20001000000 */
[----:B0-----:R-:W-:Y:S08]  /*18b60*/  @!P1 BRA `(.L_x_1281) ;  /* 0x0000002800a09947 */ /* 0x001ff00003800000 */
.L_x_1371:
[----:B------:R-:W2:Y:S01]  /*18b70*/  LDL.LU R6, [R1+0xc] ;  /* 0x00000c0001067983 */ /* 0x000ea20000300800 */
[----:B------:R-:W-:Y:S02]  /*18b80*/  SEL R0, R0, RZ, P2 ;  /* 0x000000ff00007207 */ /* 0x000fe40001000000 */
[----:B--2---:R-:W-:Y:S01]  /*18b90*/  LOP3.LUT R2, R6, R2, RZ, 0x3c, !PT ;  /* 0x0000000206027212 */ /* 0x004fe200078e3cff */
[----:B------:R-:W-:Y:S06]  /*18ba0*/  @!P0 BRA `(.L_x_1282) ;  /* 0x0000000000048947 */ /* 0x000fec0003800000 */
[----:B------:R-:W-:Y:S01]  /*18bb0*/  BPT.TRAP 0x1 ;  /* 0x000000040000795c */ /* 0x000fe20000300000 */
.L_x_1282:
[----:B------:R-:W-:Y:S01]  /*18bc0*/  IMAD R5, R0, 0x8, R5 ;  /* 0x0000000800057824 */ /* 0x000fe200078e0205 */
[----:B------:R-:W-:-:S04]  /*18bd0*/  SHF.L.U32 R0, R2, 0x1f, RZ ;  /* 0x0000001f02007819 */ /* 0x000fc800000006ff */
[----:B------:R-:W1:Y:S02]  /*18be0*/  SYNCS.PHASECHK.TRANS64.TRYWAIT P1, [R5+URZ+0x13240], R0 ;  /* 0x01324000050075a7 */ /* 0x000e64000802017f */
[----:B-1----:R-:W-:Y:S05]  /*18bf0*/  @!P1 BRA `(.L_x_1283) ;  /* 0x0000002800909947 */ /* 0x002fea0003800000 */
.L_x_1372:
[----:B------:R-:W-:Y:S05]  /*18c00*/  @!P0 BRA `(.L_x_1284) ;  /* 0x0000000000048947 */ /* 0x000fea0003800000 */
[----:B------:R-:W-:Y:S01]  /*18c10*/  BPT.TRAP 0x1 ;  /* 0x000000040000795c */ /* 0x000fe20000300000 */
.L_x_1284:
[----:B------:R-:W2:Y:S02]  /*18c20*/  SYNCS.PHASECHK.TRANS64.TRYWAIT P1, [R4+URZ+0x13260], R3 ;  /* 0x01326003040075a7 */ /* 0x000ea4000802017f */
[----:B--2---:R-:W-:Y:S05]  /*18c30*/  @!P1 BRA `(.L_x_1285) ;  /* 0x0000002800949947 */ /* 0x004fea0003800000 */
.L_x_1373:
[----:B------:R-:W-:Y:S05]  /*18c40*/  @!P0 BRA `(.L_x_1286) ;  /* 0x0000000000048947 */ /* 0x000fea0003800000 */
[----:B------:R-:W-:Y:S01]  /*18c50*/  BPT.TRAP 0x1 ;  /* 0x000000040000795c */ /* 0x000fe20000300000 */
.L_x_1286:
[----:B------:R-:W3:Y:S02]  /*18c60*/  SYNCS.PHASECHK.TRANS64.TRYWAIT P1, [R5+URZ+0x13260], R0 ;  /* 0x01326000050075a7 */ /* 0x000ee4000802017f */
[----:B---3--:R-:W-:Y:S05]  /*18c70*/  @!P1 BRA `(.L_x_1287) ;  /* 0x0000002800989947 */ /* 0x008fea0003800000 */
.L_x_1374:
[----:B------:R-:W-:Y:S05]  /*18c80*/  @!P0 BRA `(.L_x_1288) ;  /* 0x0000000000048947 */ /* 0x000fea0003800000 */
[----:B------:R-:W-:Y:S01]  /*18c90*/  BPT.TRAP 0x1 ;  /* 0x000000040000795c */ /* 0x000fe20000300000 */
.L_x_1288:
[----:B------:R-:W4:Y:S02]  /*18ca0*/  SYNCS.PHASECHK.TRANS64.TRYWAIT P1, [R4+URZ+0x13280], R3 ;  /* 0x01328003040075a7 */ /* 0x000f24000802017f */
[----:B----4-:R-:W-:Y:S05]  /*18cb0*/  @!P1 BRA `(.L_x_1289) ;  /* 0x00000028009c9947 */ /* 0x010fea0003800000 */
.L_x_1375:
[----:B------:R-:W-:Y:S05]  /*18cc0*/  @!P0 BRA `(.L_x_1290) ;  /* 0x0000000000048947 */ /* 0x000fea0003800000 */
[----:B------:R-:W-:Y:S01]  /*18cd0*/  BPT.TRAP 0x1 ;  /* 0x000000040000795c */ /* 0x000fe20000300000 */
.L_x_1290:
[----:B------:R0:W0:Y:S02]  /*18ce0*/  SYNCS.PHASECHK.TRANS64.TRYWAIT P0, [R5+URZ+0x13280], R0 ;  /* 0x01328000050075a7 */ /* 0x000024000800017f */
[----:B0-----:R-:W-:Y:S05]  /*18cf0*/  @!P0 NANOSLEEP.SYNCS 0x989680 ;  /* 0x009896800000895d */ /* 0x001fea0003900000 */
[----:B------:R-:W0:Y:S02]  /*18d00*/  @!P0 SYNCS.PHASECHK.TRANS64 P0, [R5+URZ+0x13280], R0 ;  /* 0x01328000050085a7 */ /* 0x000e24000800007f */
[----:B0-----:R-:W-:Y:S05]  /*18d10*/  @!P0 BRA `(.L_x_1290) ;  /* 0xfffffffc00f08947 */ /* 0x001fea000383ffff */
.L_x_1278:
[----:B------:R-:W-:Y:S05]  /*18d20*/  BSYNC B0 ;  /* 0x0000000000007941 */ /* 0x000fea0003800000 */
.L_x_1277:
[----:B------:R-:W-:Y:S05]  /*18d30*/  EXIT ;  /* 0x000000000000794d */ /* 0x000fea0003800000 */
.L_x_1099:
[----:B0-----:R-:W-:-:S04]  /*18d40*/  IMAD.U32 R3, RZ, RZ, UR45 ;  /* 0x0000002dff037e24 */ /* 0x001fc8000f8e00ff */
[----:B------:R0:W1:Y:S03]  /*18d50*/  SYNCS.PHASECHK.TRANS64.TRYWAIT P1, [R3+URZ+0x13200], R0 ;  /* 0x01320000030075a7 */ /* 0x000066000802017f */
[----:B-1----:R-:W-:Y:S05]  /*18d60*/  @!P1 NANOSLEEP.SYNCS 0x989680 ;  /* 0x009896800000995d */ /* 0x002fea0003900000 */
[----:B------:R-:W1:Y:S02]  /*18d70*/  @!P1 SYNCS.PHASECHK.TRANS64 P1, [R3+URZ+0x13200], R0 ;  /* 0x01320000030095a7 */ /* 0x000e64000802007f */
[----:B-1----:R-:W-:Y:S05]  /*18d80*/  @!P1 BRA `(.L_x_1099) ;  /* 0xfffffffc00ec9947 */ /* 0x002fea000383ffff */
[----:B------:R-:W-:Y:S05]  /*18d90*/  BRA `(.L_x_1291) ;  /* 0xfffffe8c00d47947 */ /* 0x000fea000383ffff */
.L_x_1103:
[----:B-1----:R1:W2:Y:S02]  /*18da0*/  SYNCS.PHASECHK.TRANS64.TRYWAIT P1, [R3+URZ+0x13230], R0 ;  /* 0x01323000030075a7 */ /* 0x0022a4000802017f */
[----:B--2---:R-:W-:Y:S05]  /*18db0*/  @!P1 NANOSLEEP.SYNCS 0x989680 ;  /* 0x009896800000995d */ /* 0x004fea0003900000 */
[----:B------:R-:W2:Y:S02]  /*18dc0*/  @!P1 SYNCS.PHASECHK.TRANS64 P1, [R3+URZ+0x13230], R0 ;  /* 0x01323000030095a7 */ /* 0x000ea4000802007f */
[----:B--2---:R-:W-:Y:S05]  /*18dd0*/  @!P1 BRA `(.L_x_1103) ;  /* 0xfffffffc00f09947 */ /* 0x004fea000383ffff */
[----:B------:R-:W-:Y:S05]  /*18de0*/  BRA `(.L_x_1102) ;  /* 0xfffffe8c00f07947 */ /* 0x000fea000383ffff */
.L_x_1120:
[----:B-1----:R-:W-:-:S04]  /*18df0*/  IMAD.U32 R6, RZ, RZ, UR23 ;  /* 0x00000017ff067e24 */ /* 0x002fc8000f8e00ff */
[----:B------:R1:W2:Y:S03]  /*18e00*/  SYNCS.PHASECHK.TRANS64.TRYWAIT P1, [R6+URZ+0x13230], R5 ;  /* 0x01323005060075a7 */ /* 0x0002a6000802017f */
[----:B--2---:R-:W-:Y:S05]  /*18e10*/  @!P1 NANOSLEEP.SYNCS 0x989680 ;  /* 0x009896800000995d */ /* 0x004fea0003900000 */
[----:B------:R-:W2:Y:S02]  /*18e20*/  @!P1 SYNCS.PHASECHK.TRANS64 P1, [R6+URZ+0x13230], R5 ;  /* 0x01323005060095a7 */ /* 0x000ea4000802007f */
[----:B--2---:R-:W-:Y:S05]  /*18e30*/  @!P1 BRA `(.L_x_1120) ;  /* 0xfffffffc00ec9947 */ /* 0x004fea000383ffff */
[----:B------:R-:W-:Y:S05]  /*18e40*/  BRA `(.L_x_1119) ;  /* 0xfffffecc00587947 */ /* 0x000fea000383ffff */
.L_x_1124:
[----:B-1----:R-:W-:-:S04]  /*18e50*/  IMAD.U32 R6, RZ, RZ, UR11 ;  /* 0x0000000bff067e24 */ /* 0x002fc8000f8e00ff */
[----:B------:R1:W2:Y:S03]  /*18e60*/  SYNCS.PHASECHK.TRANS64.TRYWAIT P1, [R6+URZ+0x13250], R5 ;  /* 0x01325005060075a7 */ /* 0x0002a6000802017f */
[----:B--2---:R-:W-:Y:S05]  /*18e70*/  @!P1 NANOSLEEP.SYNCS 0x989680 ;  /* 0x009896800000995d */ /* 0x004fea0003900000 */
[----:B------:R-:W2:Y:S02]  /*18e80*/  @!P1 SYNCS.PHASECHK.TRANS64 P1, [R6+URZ+0x13250], R5 ;  /* 0x01325005060095a7 */ /* 0x000ea4000802007f */
[----:B--2---:R-:W-:Y:S05]  /*18e90*/  @!P1 BRA `(.L_x_1124) ;  /* 0xfffffffc00ec9947 */ /* 0x004fea000383ffff */
[----:B------:R-:W-:Y:S05]  /*18ea0*/  BRA `(.L_x_1123) ;  /* 0xfffffed000647947 */ /* 0x000fea000383ffff */
.L_x_1143:
[----:B-1----:R-:W-:-:S04]  /*18eb0*/  IMAD.U32 R6, RZ, RZ, UR6 ;  /* 0x00000006ff067e24 */ /* 0x002fc8000f8e00ff */
[----:B------:R1:W2:Y:S03]  /*18ec0*/  SYNCS.PHASECHK.TRANS64.TRYWAIT P1, [R6+URZ+0x13230], R5 ;  /* 0x01323005060075a7 */ /* 0x0002a6000802017f */
[----:B--2---:R-:W-:Y:S05]  /*18ed0*/  @!P1 NANOSLEEP.SYNCS 0x989680 ;  /* 0x009896800000995d */ /* 0x004fea0003900000 */
[----:B------:R-:W2:Y:S02]  /*18ee0*/  @!P1 SYNCS.PHASECHK.TRANS64 P1, [R6+URZ+0x13230], R5 ;  /* 0x01323005060095a7 */ /* 0x000ea4000802007f */
[----:B--2---:R-:W-:Y:S05]  /*18ef0*/  @!P1 BRA `(.L_x_1143) ;  /* 0xfffffffc00ec9947 */ /* 0x004fea000383ffff */
[----:B------:R-:W-:Y:S05]  /*18f00*/  BRA `(.L_x_1142) ;  /* 0xffffff0c00907947 */ /* 0x000fea000383ffff */
.L_x_1147:
[----:B-1----:R-:W-:-:S04]  /*18f10*/  IMAD.U32 R6, RZ, RZ, UR11 ;  /* 0x0000000bff067e24 */ /* 0x002fc8000f8e00ff */
[----:B------:R1:W2:Y:S03]  /*18f20*/  SYNCS.PHASECHK.TRANS64.TRYWAIT P1, [R6+URZ+0x13250], R5 ;  /* 0x01325005060075a7 */ /* 0x0002a6000802017f */
[----:B--2---:R-:W-:Y:S05]  /*18f30*/  @!P1 NANOSLEEP.SYNCS 0x989680 ;  /* 0x009896800000995d */ /* 0x004fea0003900000 */
[----:B------:R-:W2:Y:S02]  /*18f40*/  @!P1 SYNCS.PHASECHK.TRANS64 P1, [R6+URZ+0x13250], R5 ;  /* 0x01325005060095a7 */ /* 0x000ea4000802007f */
[----:B--2---:R-:W-:Y:S05]  /*18f50*/  @!P1 BRA `(.L_x_1147) ;  /* 0xfffffffc00ec9947 */ /* 0x004fea000383ffff */
[----:B------:R-:W-:Y:S05]  /*18f60*/  BRA `(.L_x_1146) ;  /* 0xffffff10009c7947 */ /* 0x000fea000383ffff */
.L_x_1155:
[----:B-1----:R-:W-:-:S04]  /*18f70*/  IMAD.U32 R6, RZ, RZ, UR6 ;  /* 0x00000006ff067e24 */ /* 0x002fc8000f8e00ff */
[----:B------:R1:W2:Y:S03]  /*18f80*/  SYNCS.PHASECHK.TRANS64.TRYWAIT P1, [R6+URZ+0x13230], R5 ;  /* 0x01323005060075a7 */ /* 0x0002a6000802017f */
[----:B--2---:R-:W-:Y:S05]  /*18f90*/  @!P1 NANOSLEEP.SYNCS 0x989680 ;  /* 0x009896800000995d */ /* 0x004fea0003900000 */
[----:B------:R-:W2:Y:S02]  /*18fa0*/  @!P1 SYNCS.PHASECHK.TRANS64 P1, [R6+URZ+0x13230], R5 ;  /* 0x01323005060095a7 */ /* 0x000ea4000802007f */
[----:B--2---:R-:W-:Y:S05]  /*18fb0*/  @!P1 BRA `(.L_x_1155) ;  /* 0xfffffffc00ec9947 */ /* 0x004fea000383ffff */
[----:B------:R-:W-:Y:S05]  /*18fc0*/  BRA `(.L_x_1154) ;  /* 0xffffff3000107947 */ /* 0x000fea000383ffff */
.L_x_1159:
[----:B-1----:R-:W-:-:S04]  /*18fd0*/  IMAD.U32 R6, RZ, RZ, UR11 ;  /* 0x0000000bff067e24 */ /* 0x002fc8000f8e00ff */
[----:B------:R1:W2:Y:S03]  /*18fe0*/  SYNCS.PHASECHK.TRANS64.TRYWAIT P1, [R6+URZ+0x13250], R5 ;  /* 0x01325005060075a7 */ /* 0x0002a6000802017f */
[----:B--2---:R-:W-:Y:S05]  /*18ff0*/  @!P1 NANOSLEEP.SYNCS 0x989680 ;  /* 0x009896800000995d */ /* 0x004fea0003900000 */
[----:B------:R-:W2:Y:S02]  /*19000*/  @!P1 SYNCS.PHASECHK.TRANS64 P1, [R6+URZ+0x13250], R5 ;  /* 0x01325005060095a7 */ /* 0x000ea4000802007f */
[----:B--2---:R-:W-:Y:S05]  /*19010*/  @!P1 BRA `(.L_x_1159) ;  /* 0xfffffffc00ec9947 */ /* 0x004fea000383ffff */
[----:B------:R-:W-:Y:S05]  /*19020*/  BRA `(.L_x_1158) ;  /* 0xffffff34001c7947 */ /* 0x000fea000383ffff */
.L_x_1174:
[----:B-1----:R-:W-:-:S04]  /*19030*/  IMAD.U32 R7, RZ, RZ, UR14 ;  /* 0x0000000eff077e24 */ /* 0x002fc8000f8e00ff */
[----:B------:R1:W2:Y:S03]  /*19040*/  SYNCS.PHASECHK.TRANS64.TRYWAIT P1, [R7+URZ+0x13250], R4 ;  /* 0x01325004070075a7 */ /* 0x0002a6000802017f */
[----:B--2---:R-:W-:Y:S05]  /*19050*/  @!P1 NANOSLEEP.SYNCS 0x989680 ;  /* 0x009896800000995d */ /* 0x004fea0003900000 */
[----:B------:R-:W2:Y:S02]  /*19060*/  @!P1 SYNCS.PHASECHK.TRANS64 P1, [R7+URZ+0x13250], R4 ;  /* 0x01325004070095a7 */ /* 0x000ea4000802007f */
[----:B--2---:R-:W-:Y:S05]  /*19070*/  @!P1 BRA `(.L_x_1174) ;  /* 0xfffffffc00ec9947 */ /* 0x004fea000383ffff */
[----:B------:R-:W-:Y:S05]  /*19080*/  BRA `(.L_x_1173) ;  /* 0xffffff6c00847947 */ /* 0x000fea000383ffff */
.L_x_1213:
[----:B------:R-:W1:Y:S01]  /*19090*/  S2R R20, SR_TID.X ;  /* 0x0000000000147919 */ /* 0x000e620000002100 */
[----:B------:R-:W-:Y:S02]  /*190a0*/  IMAD.MOV.U32 R12, RZ, RZ, RZ ;  /* 0x000000ffff0c7224 */ /* 0x000fe400078e00ff */
[----:B------:R-:W-:Y:S02]  /*190b0*/  IMAD.MOV.U32 R11, RZ, RZ, 0x1f ;  /* 0x0000001fff0b7424 */ /* 0x000fe400078e00ff */
[----:B------:R-:W-:Y:S01]  /*190c0*/  IMAD.MOV.U32 R15, RZ, RZ, -0x1 ;  /* 0xffffffffff0f7424 */ /* 0x000fe200078e00ff */
[----:B-1----:R-:W-:-:S04]  /*190d0*/  SHF.R.U32.HI R20, RZ, 0x5, R20 ;  /* 0x00000005ff147819 */ /* 0x002fc80000011614 */
[----:B------:R-:W-:-:S05]  /*190e0*/  LOP3.LUT R20, R20, 0x3, RZ, 0xc0, !PT ;  /* 0x0000000314147812 */ /* 0x000fca00078ec0ff */
[----:B------:R-:W-:-:S07]  /*190f0*/  IMAD.MOV.U32 R13, RZ, RZ, R20 ;  /* 0x000000ffff0d7224 */ /* 0x000fce00078e0014 */
[----:B0-----:R-:W-:Y:S05]  /*19100*/  WARPSYNC.COLLECTIVE R15, `(.L_x_1292) ;  /* 0x000000000f087348 */ /* 0x001fea0003c00000 */
[----:B------:R1:W2:Y:S02]  /*19110*/  SHFL.IDX P6, R14, R13, R12, R11 ;  /* 0x0000000c0d0e7389 */ /* 0x0002a400000c000b */
[----:B012---:R-:W-:Y:S01]  /*19120*/  ENDCOLLECTIVE ;  /* 0x000000000000791b */ /* 0x007fe20003800000 */
.L_x_1292:
[----:B------:R-:W-:Y:S05]  /*19130*/  BRA `(.L_x_1293) ;  /* 0xffffffb000607947 */ /* 0x000fea000383ffff */
.L_x_1216:
[----:B0-----:R-:W2:Y:S02]  /*19140*/  LDL R2, [R1+0x28] ;  /* 0x0000280001027983 */ /* 0x001ea40000100800 */
[----:B--2---:R0:W1:Y:S02]  /*19150*/  SYNCS.PHASECHK.TRANS64.TRYWAIT P0, [R0+URZ+0x13280], R2 ;  /* 0x01328002000075a7 */ /* 0x004064000800017f */
[----:B-1----:R-:W-:Y:S05]  /*19160*/  @!P0 NANOSLEEP.SYNCS 0x989680 ;  /* 0x009896800000895d */ /* 0x002fea0003900000 */
[----:B------:R-:W1:Y:S02]  /*19170*/  @!P0 SYNCS.PHASECHK.TRANS64 P0, [R0+URZ+0x13280], R2 ;  /* 0x01328002000085a7 */ /* 0x000e64000800007f */
[----:B-1----:R-:W-:Y:S05]  /*19180*/  @!P0 BRA `(.L_x_1216) ;  /* 0xfffffffc00ec8947 */ /* 0x002fea000383ffff */
[----:B------:R-:W-:Y:S05]  /*19190*/  BRA `(.L_x_1294) ;  /* 0xffffffb400887947 */ /* 0x000fea000383ffff */
.L_x_1217:
        /* <DEDUP_REMOVED lines=8> */
.L_x_1296:
[----:B------:R-:W-:Y:S05]  /*19220*/  BSYNC B0 ;  /* 0x0000000000007941 */ /* 0x000fea0003800000 */
.L_x_1295:
[----:B------:R-:W-:Y:S01]  /*19230*/  IMAD.MOV.U32 R13, RZ, RZ, R2 ;  /* 0x000000ffff0d7224 */ /* 0x000fe200078e0002 */
[C---:B------:R-:W-:Y:S01]  /*19240*/  ISETP.GE.AND P2, PT, R9.reuse, 0x81, PT ;  /* 0x000000810900780c */ /* 0x040fe20003f46270 */
[----:B------:R-:W-:Y:S01]  /*19250*/  IMAD.MOV.U32 R12, RZ, RZ, RZ ;  /* 0x000000ffff0c7224 */ /* 0x000fe200078e00ff */
[----:B------:R-:W-:Y:S01]  /*19260*/  LOP3.LUT R16, R16, 0xffffffef, RZ, 0xc0, !PT ;  /* 0xffffffef10107812 */ /* 0x000fe200078ec0ff */
[----:B------:R-:W-:Y:S01]  /*19270*/  IMAD.MOV.U32 R11, RZ, RZ, 0x1c1f ;  /* 0x00001c1fff0b7424 */ /* 0x000fe200078e00ff */
[C---:B------:R-:W-:Y:S01]  /*19280*/  ISETP.GE.AND P4, PT, R9.reuse, 0x21, PT ;  /* 0x000000210900780c */ /* 0x040fe20003f86270 */
[----:B------:R-:W-:Y:S01]  /*19290*/  IMAD.MOV.U32 R15, RZ, RZ, -0x1 ;  /* 0xffffffffff0f7424 */ /* 0x000fe200078e00ff */
[----:B------:R-:W-:Y:S01]  /*192a0*/  ISETP.GE.AND P3, PT, R9, 0x41, PT ;  /* 0x000000410900780c */ /* 0x000fe20003f66270 */
[----:B------:R-:W-:-:S12]  /*192b0*/  IMAD.MOV.U32 R5, RZ, RZ, R14 ;  /* 0x000000ffff057224 */ /* 0x000fd800078e000e */
[----:B------:R-:W-:Y:S05]  /*192c0*/  WARPSYNC.COLLECTIVE R15, `(.L_x_1297) ;  /* 0x000000000f087348 */ /* 0x000fea0003c00000 */
[----:B------:R0:W1:Y:S02]  /*192d0*/  SHFL.IDX P6, R14, R13, R12, R11 ;  /* 0x0000000c0d0e7389 */ /* 0x00006400000c000b */
[----:B01----:R-:W-:Y:S01]  /*192e0*/  ENDCOLLECTIVE ;  /* 0x000000000000791b */ /* 0x003fe20003800000 */
.L_x_1297:
[----:B------:R-:W-:Y:S01]  /*192f0*/  @P2 LOP3.LUT R16, R16, 0x10, RZ, 0xfc, !PT ;  /* 0x0000001010102812 */ /* 0x000fe200078efcff */
[----:B------:R-:W-:Y:S02]  /*19300*/  IMAD.MOV.U32 R13, RZ, RZ, R3 ;  /* 0x000000ffff0d7224 */ /* 0x000fe400078e0003 */
[----:B------:R-:W-:Y:S02]  /*19310*/  IMAD.MOV.U32 R12, RZ, RZ, 0x1 ;  /* 0x00000001ff0c7424 */ /* 0x000fe400078e00ff */
[----:B------:R-:W-:-:S07]  /*19320*/  IMAD.MOV.U32 R10, RZ, RZ, R14 ;  /* 0x000000ffff0a7224 */ /* 0x000fce00078e000e */
[----:B------:R-:W-:Y:S05]  /*19330*/  WARPSYNC.COLLECTIVE R15, `(.L_x_1298) ;  /* 0x000000000f087348 */ /* 0x000fea0003c00000 */
[----:B------:R0:W1:Y:S02]  /*19340*/  SHFL.IDX P6, R14, R13, R12, R11 ;  /* 0x0000000c0d0e7389 */ /* 0x00006400000c000b */
[----:B01----:R-:W-:Y:S01]  /*19350*/  ENDCOLLECTIVE ;  /* 0x000000000000791b */ /* 0x003fe20003800000 */
.L_x_1298:
[----:B------:R-:W-:-:S05]  /*19360*/  IADD3 R18, P1, R18, R10, RZ ;  /* 0x0000000a12127210 */ /* 0x000fca0007f3e0ff */
[----:B------:R-:W-:Y:S01]  /*19370*/  IMAD.X R19, RZ, RZ, R5, P1 ;  /* 0x000000ffff137224 */ /* 0x000fe200008e0605 */
[----:B------:R-:W-:Y:S01]  /*19380*/  ISETP.LT.OR P1, PT, R9, 0x1, P0 ;  /* 0x000000010900780c */ /* 0x000fe20000721670 */
[----:B------:R-:W-:Y:S02]  /*19390*/  IMAD.IADD R5, R17, 0x1, R20 ;  /* 0x0000000111057824 */ /* 0x000fe400078e0214 */
[----:B------:R-:W0:Y:S01]  /*193a0*/  S2R R20, SR_TID.X ;  /* 0x0000000000147919 */ /* 0x000e220000002100 */
[----:B------:R-:W-:-:S09]  /*193b0*/  IMAD.MOV.U32 R13, RZ, RZ, R2 ;  /* 0x000000ffff0d7224 */ /* 0x000fd200078e0002 */
        /* <DEDUP_REMOVED lines=8> */
.L_x_1299:
[----:B------:R-:W-:Y:S02]  /*19440*/  IMAD.MOV.U32 R13, RZ, RZ, R3 ;  /* 0x000000ffff0d7224 */ /* 0x000fe400078e0003 */
[----:B------:R-:W-:-:S05]  /*19450*/  IMAD.SHL.U32 R20, R20, 0x10, RZ ;  /* 0x0000001014147824 */ /* 0x000fca00078e00ff */
[----:B------:R-:W-:Y:S01]  /*19460*/  LOP3.LUT R20, R20, 0x30, RZ, 0xc0, !PT ;  /* 0x0000003014147812 */ /* 0x000fe200078ec0ff */
[----:B------:R-:W-:-:S05]  /*19470*/  IMAD.MOV.U32 R12, RZ, RZ, R14 ;  /* 0x000000ffff0c7224 */ /* 0x000fca00078e000e */
[----:B------:R-:W-:Y:S01]  /*19480*/  IADD3 R18, P1, R20, R12, RZ ;  /* 0x0000000c14127210 */ /* 0x000fe20007f3e0ff */
[----:B------:R-:W-:-:S04]  /*19490*/  IMAD.MOV.U32 R12, RZ, RZ, 0x2 ;  /* 0x00000002ff0c7424 */ /* 0x000fc800078e00ff */
[----:B------:R-:W-:-:S08]  /*194a0*/  IMAD.X R19, RZ, RZ, R10, P1 ;  /* 0x000000ffff137224 */ /* 0x000fd000008e060a */
[----:B------:R-:W-:Y:S05]  /*194b0*/  WARPSYNC.COLLECTIVE R15, `(.L_x_1300) ;  /* 0x000000000f087348 */ /* 0x000fea0003c00000 */
[----:B------:R0:W1:Y:S02]  /*194c0*/  SHFL.IDX P6, R14, R13, R12, R11 ;  /* 0x0000000c0d0e7389 */ /* 0x00006400000c000b */
[----:B01----:R-:W-:Y:S01]  /*194d0*/  ENDCOLLECTIVE ;  /* 0x000000000000791b */ /* 0x003fe20003800000 */
.L_x_1300:
        /* <DEDUP_REMOVED lines=10> */
.L_x_1301:
[----:B------:R-:W-:Y:S02]  /*19580*/  IMAD.MOV.U32 R13, RZ, RZ, R3 ;  /* 0x000000ffff0d7224 */ /* 0x000fe400078e0003 */
[----:B------:R-:W-:-:S05]  /*19590*/  IMAD.MOV.U32 R12, RZ, RZ, R14 ;  /* 0x000000ffff0c7224 */ /* 0x000fca00078e000e */
[----:B------:R-:W-:Y:S01]  /*195a0*/  IADD3 R18, P1, R20, R12, RZ ;  /* 0x0000000c14127210 */ /* 0x000fe20007f3e0ff */
[----:B------:R-:W-:-:S04]  /*195b0*/  IMAD.MOV.U32 R12, RZ, RZ, 0x3 ;  /* 0x00000003ff0c7424 */ /* 0x000fc800078e00ff */
[----:B------:R-:W-:-:S08]  /*195c0*/  IMAD.X R19, RZ, RZ, R10, P1 ;  /* 0x000000ffff137224 */ /* 0x000fd000008e060a */
[----:B------:R-:W-:Y:S05]  /*195d0*/  WARPSYNC.COLLECTIVE R15, `(.L_x_1302) ;  /* 0x000000000f087348 */ /* 0x000fea0003c00000 */
[----:B------:R0:W1:Y:S02]  /*195e0*/  SHFL.IDX P6, R14, R13, R12, R11 ;  /* 0x0000000c0d0e7389 */ /* 0x00006400000c000b */
[----:B01----:R-:W-:Y:S01]  /*195f0*/  ENDCOLLECTIVE ;  /* 0x000000000000791b */ /* 0x003fe20003800000 */
.L_x_1302:
        /* <DEDUP_REMOVED lines=10> */
.L_x_1303:
[----:B------:R-:W-:Y:S02]  /*196a0*/  IMAD.MOV.U32 R13, RZ, RZ, R21 ;  /* 0x000000ffff0d7224 */ /* 0x000fe400078e0015 */
[----:B------:R-:W-:Y:S02]  /*196b0*/  IMAD.MOV.U32 R12, RZ, RZ, RZ ;  /* 0x000000ffff0c7224 */ /* 0x000fe400078e00ff */
[----:B------:R-:W-:-:S07]  /*196c0*/  IMAD.MOV.U32 R2, RZ, RZ, R14 ;  /* 0x000000ffff027224 */ /* 0x000fce00078e000e */
[----:B------:R-:W-:Y:S05]  /*196d0*/  WARPSYNC.COLLECTIVE R15, `(.L_x_1304) ;  /* 0x000000000f087348 */ /* 0x000fea0003c00000 */
[----:B------:R0:W1:Y:S02]  /*196e0*/  SHFL.IDX P6, R14, R13, R12, R11 ;  /* 0x0000000c0d0e7389 */ /* 0x00006400000c000b */
[----:B01----:R-:W-:Y:S01]  /*196f0*/  ENDCOLLECTIVE ;  /* 0x000000000000791b */ /* 0x003fe20003800000 */
.L_x_1304:
        /* <DEDUP_REMOVED lines=9> */
[----:B0-----:R-:W-:-:S12]  /*19790*/  IMAD.MOV.U32 R3, RZ, RZ, R14 ;  /* 0x000000ffff037224 */ /* 0x001fd800078e000e */
[----:B------:R-:W-:Y:S05]  /*197a0*/  WARPSYNC.COLLECTIVE R15, `(.L_x_1305) ;  /* 0x000000000f087348 */ /* 0x000fea0003c00000 */
[----:B------:R0:W1:Y:S02]  /*197b0*/  SHFL.IDX P6, R14, R13, R12, R11 ;  /* 0x0000000c0d0e7389 */ /* 0x00006400000c000b */
[----:B01----:R-:W-:Y:S01]  /*197c0*/  ENDCOLLECTIVE ;  /* 0x000000000000791b */ /* 0x003fe20003800000 */
.L_x_1305:
[----:B------:R-:W-:Y:S01]  /*197d0*/  IMAD.MOV.U32 R2, RZ, RZ, R14 ;  /* 0x000000ffff027224 */ /* 0x000fe200078e000e */
[----:B------:R-:W-:Y:S06]  /*197e0*/  BRA `(.L_x_1306) ;  /* 0xffffffb400587947 */ /* 0x000fec000383ffff */
.L_x_1222:
[----:B--2---:R-:W2:Y:S02]  /*197f0*/  LDL R2, [R1+0x28] ;  /* 0x0000280001027983 */ /* 0x004ea40000100800 */
[----:B--2---:R2:W3:Y:S02]  /*19800*/  SYNCS.PHASECHK.TRANS64.TRYWAIT P0, [R0+URZ+0x13240], R2 ;  /* 0x01324002000075a7 */ /* 0x0044e4000800017f */
[----:B---3--:R-:W-:Y:S05]  /*19810*/  @!P0 NANOSLEEP.SYNCS 0x989680 ;  /* 0x009896800000895d */ /* 0x008fea0003900000 */
[----:B------:R-:W3:Y:S02]  /*19820*/  @!P0 SYNCS.PHASECHK.TRANS64 P0, [R0+URZ+0x13240], R2 ;  /* 0x01324002000085a7 */ /* 0x000ee4000800007f */
[----:B---3--:R-:W-:Y:S05]  /*19830*/  @!P0 BRA `(.L_x_1222) ;  /* 0xfffffffc00ec8947 */ /* 0x008fea000383ffff */
[----:B------:R-:W-:Y:S05]  /*19840*/  BRA `(.L_x_1307) ;  /* 0xffffffb400b87947 */ /* 0x000fea000383ffff */
.L_x_1223:
        /* <DEDUP_REMOVED lines=8> */
.L_x_1309:
[----:B------:R-:W-:Y:S05]  /*198d0*/  BSYNC B0 ;  /* 0x0000000000007941 */ /* 0x000fea0003800000 */
.L_x_1308:
        /* <DEDUP_REMOVED lines=10> */
.L_x_1310:
        /* <DEDUP_REMOVED lines=8> */
.L_x_1311:
        /* <DEDUP_REMOVED lines=15> */
.L_x_1312:
[----:B------:R-:W-:Y:S02]  /*19af0*/  IMAD.MOV.U32 R13, RZ, RZ, R4 ;  /* 0x000000ffff0d7224 */ /* 0x000fe400078e0004 */
[----:B------:R-:W-:Y:S02]  /*19b00*/  IMAD.MOV.U32 R12, RZ, RZ, 0x2 ;  /* 0x00000002ff0c7424 */ /* 0x000fe400078e00ff */
[----:B------:R-:W-:-:S07]  /*19b10*/  IMAD.MOV.U32 R3, RZ, RZ, R14 ;  /* 0x000000ffff037224 */ /* 0x000fce00078e000e */
[----:B------:R-:W-:Y:S05]  /*19b20*/  WARPSYNC.COLLECTIVE R15, `(.L_x_1313) ;  /* 0x000000000f087348 */ /* 0x000fea0003c00000 */
[----:B------:R0:W1:Y:S02]  /*19b30*/  SHFL.IDX P6, R14, R13, R12, R11 ;  /* 0x0000000c0d0e7389 */ /* 0x00006400000c000b */
[----:B01----:R-:W-:Y:S01]  /*19b40*/  ENDCOLLECTIVE ;  /* 0x000000000000791b */ /* 0x003fe20003800000 */
.L_x_1313:
        /* <DEDUP_REMOVED lines=14> */
.L_x_1314:
[----:B------:R-:W-:Y:S02]  /*19c30*/  IMAD.MOV.U32 R13, RZ, RZ, R4 ;  /* 0x000000ffff0d7224 */ /* 0x000fe400078e0004 */
[----:B------:R-:W-:Y:S02]  /*19c40*/  IMAD.MOV.U32 R12, RZ, RZ, 0x3 ;  /* 0x00000003ff0c7424 */ /* 0x000fe400078e00ff */
[----:B------:R-:W-:-:S07]  /*19c50*/  IMAD.MOV.U32 R3, RZ, RZ, R14 ;  /* 0x000000ffff037224 */ /* 0x000fce00078e000e */
[----:B------:R-:W-:Y:S05]  /*19c60*/  WARPSYNC.COLLECTIVE R15, `(.L_x_1315) ;  /* 0x000000000f087348 */ /* 0x000fea0003c00000 */
[----:B------:R0:W1:Y:S02]  /*19c70*/  SHFL.IDX P6, R14, R13, R12, R11 ;  /* 0x0000000c0d0e7389 */ /* 0x00006400000c000b */
[----:B01----:R-:W-:Y:S01]  /*19c80*/  ENDCOLLECTIVE ;  /* 0x000000000000791b */ /* 0x003fe20003800000 */
.L_x_1315:
        /* <DEDUP_REMOVED lines=10> */
.L_x_1316:
        /* <DEDUP_REMOVED lines=10> */
.L_x_1317:
        /* <DEDUP_REMOVED lines=11> */
.L_x_1318:
[----:B------:R-:W-:Y:S01]  /*19e80*/  IMAD.MOV.U32 R2, RZ, RZ, R14 ;  /* 0x000000ffff027224 */ /* 0x000fe200078e000e */
[----:B------:R-:W-:Y:S06]  /*19e90*/  BRA `(.L_x_1319) ;  /* 0xffffffb4003c7947 */ /* 0x000fec000383ffff */
.L_x_1230:
[----:B------:R-:W-:Y:S02]  /*19ea0*/  IMAD.MOV.U32 R13, RZ, RZ, R4 ;  /* 0x000000ffff0d7224 */ /* 0x000fe400078e0004 */
[----:B------:R-:W-:Y:S02]  /*19eb0*/  IMAD.MOV.U32 R12, RZ, RZ, RZ ;  /* 0x000000ffff0c7224 */ /* 0x000fe400078e00ff */
[----:B------:R-:W-:Y:S02]  /*19ec0*/  IMAD.MOV.U32 R11, RZ, RZ, 0x1c1f ;  /* 0x00001c1fff0b7424 */ /* 0x000fe400078e00ff */
[----:B------:R-:W-:Y:S02]  /*19ed0*/  IMAD.MOV.U32 R15, RZ, RZ, -0x1 ;  /* 0xffffffffff0f7424 */ /* 0x000fe400078e00ff */
[----:B------:R-:W-:Y:S02]  /*19ee0*/  IMAD R7, R9, UR37, RZ ;  /* 0x0000002509077c24 */ /* 0x000fe4000f8e02ff */
[----:B------:R-:W-:-:S07]  /*19ef0*/  VIADD R6, R20, UR39 ;  /* 0x0000002714067c36 */ /* 0x000fce0008000000 */
[----:B-----5:R-:W-:Y:S05]  /*19f00*/  WARPSYNC.COLLECTIVE R15, `(.L_x_1320) ;  /* 0x000000000f087348 */ /* 0x020fea0003c00000 */
[----:B------:R0:W1:Y:S02]  /*19f10*/  SHFL.IDX P6, R14, R13, R12, R11 ;  /* 0x0000000c0d0e7389 */ /* 0x00006400000c000b */
[----:B01---5:R-:W-:Y:S01]  /*19f20*/  ENDCOLLECTIVE ;  /* 0x000000000000791b */ /* 0x023fe20003800000 */
.L_x_1320:
[C---:B------:R-:W-:Y:S01]  /*19f30*/  VIADD R10, R6.reuse, 0x20 ;  /* 0x00000020060a7836 */ /* 0x040fe20000000000 */
[----:B------:R-:W-:Y:S01]  /*19f40*/  ISETP.GE.AND P2, PT, R6, R7, PT ;  /* 0x000000070600720c */ /* 0x000fe20003f46270 */
[----:B------:R-:W-:Y:S02]  /*19f50*/  IMAD.MOV.U32 R13, RZ, RZ, R0 ;  /* 0x000000ffff0d7224 */ /* 0x000fe400078e0000 */
[----:B------:R-:W-:-:S10]  /*19f60*/  IMAD.MOV.U32 R2, RZ, RZ, R14 ;  /* 0x000000ffff027224 */ /* 0x000fd400078e000e */
[----:B------:R-:W-:Y:S05]  /*19f70*/  WARPSYNC.COLLECTIVE R15, `(.L_x_1321) ;  /* 0x000000000f087348 */ /* 0x000fea0003c00000 */
[----:B------:R0:W1:Y:S02]  /*19f80*/  SHFL.IDX P6, R14, R13, R12, R11 ;  /* 0x0000000c0d0e7389 */ /* 0x00006400000c000b */
[----:B01----:R-:W-:Y:S01]  /*19f90*/  ENDCOLLECTIVE ;  /* 0x000000000000791b */ /* 0x003fe20003800000 */
.L_x_1321:
[----:B------:R-:W-:Y:S02]  /*19fa0*/  IMAD.MOV.U32 R13, RZ, RZ, R4 ;  /* 0x000000ffff0d7224 */ /* 0x000fe400078e0004 */
[----:B------:R-:W-:Y:S02]  /*19fb0*/  IMAD.MOV.U32 R12, RZ, RZ, 0x1 ;  /* 0x00000001ff0c7424 */ /* 0x000fe400078e00ff */
[----:B------:R-:W-:-:S07]  /*19fc0*/  IMAD.MOV.U32 R3, RZ, RZ, R14 ;  /* 0x000000ffff037224 */ /* 0x000fce00078e000e */
[----:B------:R-:W-:Y:S05]  /*19fd0*/  WARPSYNC.COLLECTIVE R15, `(.L_x_1322) ;  /* 0x000000000f087348 */ /* 0x000fea0003c00000 */
[----:B------:R0:W1:Y:S02]  /*19fe0*/  SHFL.IDX P6, R14, R13, R12, R11 ;  /* 0x0000000c0d0e7389 */ /* 0x00006400000c000b */
[----:B01----:R-:W-:Y:S01]  /*19ff0*/  ENDCOLLECTIVE ;  /* 0x000000000000791b */ /* 0x003fe20003800000 */
.L_x_1322:
        /* <DEDUP_REMOVED lines=15> */
.L_x_1323:
[----:B------:R-:W-:Y:S02]  /*1a0f0*/  IMAD.MOV.U32 R13, RZ, RZ, R4 ;  /* 0x000000ffff0d7224 */ /* 0x000fe400078e0004 */
[----:B------:R-:W-:Y:S02]  /*1a100*/  IMAD.MOV.U32 R12, RZ, RZ, 0x2 ;  /* 0x00000002ff0c7424 */ /* 0x000fe400078e00ff */
[----:B------:R-:W-:-:S07]  /*1a110*/  IMAD.MOV.U32 R3, RZ, RZ, R14 ;  /* 0x000000ffff037224 */ /* 0x000fce00078e000e */
[----:B------:R-:W-:Y:S05]  /*1a120*/  WARPSYNC.COLLECTIVE R15, `(.L_x_1324) ;  /* 0x000000000f087348 */ /* 0x000fea0003c00000 */
[----:B------:R0:W1:Y:S02]  /*1a130*/  SHFL.IDX P6, R14, R13, R12, R11 ;  /* 0x0000000c0d0e7389 */ /* 0x00006400000c000b */
[----:B01----:R-:W-:Y:S01]  /*1a140*/  ENDCOLLECTIVE ;  /* 0x000000000000791b */ /* 0x003fe20003800000 */
.L_x_1324:
        /* <DEDUP_REMOVED lines=16> */
.L_x_1325:
[----:B------:R-:W-:Y:S02]  /*1a250*/  IMAD.MOV.U32 R13, RZ, RZ, R4 ;  /* 0x000000ffff0d7224 */ /* 0x000fe400078e0004 */
[----:B------:R-:W-:Y:S02]  /*1a260*/  IMAD.MOV.U32 R12, RZ, RZ, 0x3 ;  /* 0x00000003ff0c7424 */ /* 0x000fe400078e00ff */
[----:B------:R-:W-:-:S07]  /*1a270*/  IMAD.MOV.U32 R3, RZ, RZ, R14 ;  /* 0x000000ffff037224 */ /* 0x000fce00078e000e */
[----:B------:R-:W-:Y:S05]  /*1a280*/  WARPSYNC.COLLECTIVE R15, `(.L_x_1326) ;  /* 0x000000000f087348 */ /* 0x000fea0003c00000 */
[----:B------:R0:W1:Y:S02]  /*1a290*/  SHFL.IDX P6, R14, R13, R12, R11 ;  /* 0x0000000c0d0e7389 */ /* 0x00006400000c000b */
[----:B01----:R-:W-:Y:S01]  /*1a2a0*/  ENDCOLLECTIVE ;  /* 0x000000000000791b */ /* 0x003fe20003800000 */
.L_x_1326:
        /* <DEDUP_REMOVED lines=10> */
.L_x_1327:
[----:B------:R-:W-:Y:S01]  /*1a350*/  @!PT LDS RZ, [RZ] ;  /* 0x00000000fffff984 */ /* 0x000fe20000000800 */
[----:B------:R-:W-:Y:S01]  /*1a360*/  @!PT LDS RZ, [RZ] ;  /* 0x00000000fffff984 */ /* 0x000fe20000000800 */
[----:B------:R-:W-:Y:S01]  /*1a370*/  @!PT LDS RZ, [RZ] ;  /* 0x00000000fffff984 */ /* 0x000fe20000000800 */
[----:B------:R0:W-:Y:S01]  /*1a380*/  @!P2 LDGSTS.E.BYPASS.LTC128B.128 [R18+0xc000], desc[UR50][R2.64], !P0 ;  /* 0x0c0000000212afae */ /* 0x0001e2000c101d72 */
[----:B------:R-:W-:Y:S02]  /*1a390*/  IMAD.MOV.U32 R13, RZ, RZ, R8 ;  /* 0x000000ffff0d7224 */ /* 0x000fe400078e0008 */
[----:B0-----:R-:W-:Y:S02]  /*1a3a0*/  VIADD R2, R6, 0x60 ;  /* 0x0000006006027836 */ /* 0x001fe40000000000 */
[----:B------:R-:W-:-:S03]  /*1a3b0*/  IMAD.MOV.U32 R12, RZ, RZ, RZ ;  /* 0x000000ffff0c7224 */ /* 0x000fc600078e00ff */
[----:B------:R-:W-:Y:S01]  /*1a3c0*/  ISETP.GE.AND P2, PT, R2, R7, PT ;  /* 0x000000070200720c */ /* 0x000fe20003f46270 */
[----:B------:R-:W-:-:S12]  /*1a3d0*/  IMAD.MOV.U32 R0, RZ, RZ, R14 ;  /* 0x000000ffff007224 */ /* 0x000fd800078e000e */
[----:B------:R-:W-:Y:S05]  /*1a3e0*/  WARPSYNC.COLLECTIVE R15, `(.L_x_1328) ;  /* 0x000000000f087348 */ /* 0x000fea0003c00000 */
[----:B------:R0:W1:Y:S02]  /*1a3f0*/  SHFL.IDX P6, R14, R13, R12, R11 ;  /* 0x0000000c0d0e7389 */ /* 0x00006400000c000b */
[----:B01----:R-:W-:Y:S01]  /*1a400*/  ENDCOLLECTIVE ;  /* 0x000000000000791b */ /* 0x003fe20003800000 */
.L_x_1328:
        /* <DEDUP_REMOVED lines=13> */
.L_x_1329:
        /* <DEDUP_REMOVED lines=8> */
.L_x_1330:
        /* <DEDUP_REMOVED lines=12> */
.L_x_1331:
[----:B------:R-:W-:Y:S01]  /*1a620*/  IMAD.MOV.U32 R2, RZ, RZ, R14 ;  /* 0x000000ffff027224 */ /* 0x000fe200078e000e */
[----:B------:R-:W-:Y:S06]  /*1a630*/  BRA `(.L_x_1332) ;  /* 0xffffffb800447947 */ /* 0x000fec000383ffff */
.L_x_1233:
[----:B-1----:R1:W2:Y:S02]  /*1a640*/  SYNCS.PHASECHK.TRANS64.TRYWAIT P0, [R17+URZ+0x13220], R0 ;  /* 0x01322000110075a7 */ /* 0x0022a4000800017f */
[----:B--2---:R-:W-:Y:S05]  /*1a650*/  @!P0 NANOSLEEP.SYNCS 0x989680 ;  /* 0x009896800000895d */ /* 0x004fea0003900000 */
[----:B------:R-:W2:Y:S02]  /*1a660*/  @!P0 SYNCS.PHASECHK.TRANS64 P0, [R17+URZ+0x13220], R0 ;  /* 0x01322000110085a7 */ /* 0x000ea4000800007f */
[----:B--2---:R-:W-:Y:S05]  /*1a670*/  @!P0 BRA `(.L_x_1233) ;  /* 0xfffffffc00f08947 */ /* 0x004fea000383ffff */
[----:B------:R-:W-:Y:S05]  /*1a680*/  BRA `(.L_x_1333) ;  /* 0xffffffb800a07947 */ /* 0x000fea000383ffff */
.L_x_1237:
[----:B0-----:R0:W1:Y:S02]  /*1a690*/  SYNCS.PHASECHK.TRANS64.TRYWAIT P0, [R0+URZ+0x13280], R29 ;  /* 0x0132801d000075a7 */ /* 0x001064000800017f */
[----:B-1----:R-:W-:Y:S05]  /*1a6a0*/  @!P0 NANOSLEEP.SYNCS 0x989680 ;  /* 0x009896800000895d */ /* 0x002fea0003900000 */
[----:B------:R-:W1:Y:S02]  /*1a6b0*/  @!P0 SYNCS.PHASECHK.TRANS64 P0, [R0+URZ+0x13280], R29 ;  /* 0x0132801d000085a7 */ /* 0x000e64000800007f */
[----:B-1----:R-:W-:Y:S05]  /*1a6c0*/  @!P0 BRA `(.L_x_1237) ;  /* 0xfffffffc00f08947 */ /* 0x002fea000383ffff */
[----:B------:R-:W-:Y:S05]  /*1a6d0*/  BRA `(.L_x_1334) ;  /* 0xffffffbc00e87947 */ /* 0x000fea000383ffff */
.L_x_1238:
        /* <DEDUP_REMOVED lines=8> */
.L_x_1336:
[----:B------:R-:W-:Y:S05]  /*1a760*/  BSYNC B0 ;  /* 0x0000000000007941 */ /* 0x000fea0003800000 */
.L_x_1335:
        /* <DEDUP_REMOVED lines=10> */
.L_x_1337:
        /* <DEDUP_REMOVED lines=11> */
.L_x_1338:
        /* <DEDUP_REMOVED lines=10> */
.L_x_1339:
        /* <DEDUP_REMOVED lines=11> */
.L_x_1340:
        /* <DEDUP_REMOVED lines=10> */
.L_x_1341:
        /* <DEDUP_REMOVED lines=11> */
.L_x_1342:
        /* <DEDUP_REMOVED lines=10> */
.L_x_1343:
[----:B------:R-:W-:Y:S02]  /*1ac00*/  IMAD.MOV.U32 R13, RZ, RZ, R18 ;  /* 0x000000ffff0d7224 */ /* 0x000fe400078e0012 */
[----:B------:R-:W-:Y:S02]  /*1ac10*/  IMAD.MOV.U32 R12, RZ, RZ, RZ ;  /* 0x000000ffff0c7224 */ /* 0x000fe400078e00ff */
[----:B------:R-:W-:Y:S02]  /*1ac20*/  IMAD.SHL.U32 R3, R3, 0x10, RZ ;  /* 0x0000001003037824 */ /* 0x000fe400078e00ff */
[----:B------:R-:W-:-:S07]  /*1ac30*/  IMAD.MOV.U32 R2, RZ, RZ, R14 ;  /* 0x000000ffff027224 */ /* 0x000fce00078e000e */
[----:B------:R-:W-:Y:S05]  /*1ac40*/  WARPSYNC.COLLECTIVE R15, `(.L_x_1344) ;  /* 0x000000000f087348 */ /* 0x000fea0003c00000 */
[----:B------:R0:W1:Y:S02]  /*1ac50*/  SHFL.IDX P6, R14, R13, R12, R11 ;  /* 0x0000000c0d0e7389 */ /* 0x00006400000c000b */
[----:B01----:R-:W-:Y:S01]  /*1ac60*/  ENDCOLLECTIVE ;  /* 0x000000000000791b */ /* 0x003fe20003800000 */
.L_x_1344:
        /* <DEDUP_REMOVED lines=12> */
.L_x_1345:
[----:B------:R-:W-:Y:S01]  /*1ad30*/  IMAD.MOV.U32 R2, RZ, RZ, R14 ;  /* 0x000000ffff027224 */ /* 0x000fe200078e000e */
[----:B------:R-:W-:Y:S06]  /*1ad40*/  BRA `(.L_x_1346) ;  /* 0xffffffbc005c7947 */ /* 0x000fec000383ffff */
.L_x_1243:
[----:B---3--:R3:W4:Y:S02]  /*1ad50*/  SYNCS.PHASECHK.TRANS64.TRYWAIT P0, [R0+URZ+0x13240], R29 ;  /* 0x0132401d000075a7 */ /* 0x008724000800017f */
[----:B----4-:R-:W-:Y:S05]  /*1ad60*/  @!P0 NANOSLEEP.SYNCS 0x989680 ;  /* 0x009896800000895d */ /* 0x010fea0003900000 */
[----:B------:R-:W4:Y:S02]  /*1ad70*/  @!P0 SYNCS.PHASECHK.TRANS64 P0, [R0+URZ+0x13240], R29 ;  /* 0x0132401d000085a7 */ /* 0x000f24000800007f */
[----:B----4-:R-:W-:Y:S05]  /*1ad80*/  @!P0 BRA `(.L_x_1243) ;  /* 0xfffffffc00f08947 */ /* 0x010fea000383ffff */
[----:B------:R-:W-:Y:S05]  /*1ad90*/  BRA `(.L_x_1347) ;  /* 0xffffffbc00b87947 */ /* 0x000fea000383ffff */
.L_x_1244:
        /* <DEDUP_REMOVED lines=8> */
.L_x_1349:
[----:B------:R-:W-:Y:S05]  /*1ae20*/  BSYNC B0 ;  /* 0x0000000000007941 */ /* 0x000fea0003800000 */
.L_x_1348:
        /* <DEDUP_REMOVED lines=8> */
.L_x_1350:
[----:B------:R-:W-:Y:S02]  /*1aeb0*/  IMAD.MOV.U32 R13, RZ, RZ, R6 ;  /* 0x000000ffff0d7224 */ /* 0x000fe400078e0006 */
[----:B------:R-:W-:Y:S02]  /*1aec0*/  IMAD.MOV.U32 R12, RZ, RZ, 0x1 ;  /* 0x00000001ff0c7424 */ /* 0x000fe400078e00ff */
[----:B------:R-:W-:-:S07]  /*1aed0*/  IMAD.MOV.U32 R2, RZ, RZ, R14 ;  /* 0x000000ffff027224 */ /* 0x000fce00078e000e */
[----:B------:R-:W-:Y:S05]  /*1aee0*/  WARPSYNC.COLLECTIVE R15, `(.L_x_1351) ;  /* 0x000000000f087348 */ /* 0x000fea0003c00000 */
[----:B------:R0:W1:Y:S02]  /*1aef0*/  SHFL.IDX P6, R14, R13, R12, R11 ;  /* 0x0000000c0d0e7389 */ /* 0x00006400000c000b */
[----:B01----:R-:W-:Y:S01]  /*1af00*/  ENDCOLLECTIVE ;  /* 0x000000000000791b */ /* 0x003fe20003800000 */
.L_x_1351:
        /* <DEDUP_REMOVED lines=11> */
.L_x_1352:
[----:B------:R-:W-:Y:S02]  /*1afc0*/  IMAD.MOV.U32 R13, RZ, RZ, R6 ;  /* 0x000000ffff0d7224 */ /* 0x000fe400078e0006 */
[----:B------:R-:W-:Y:S02]  /*1afd0*/  IMAD.MOV.U32 R12, RZ, RZ, 0x2 ;  /* 0x00000002ff0c7424 */ /* 0x000fe400078e00ff */
[----:B------:R-:W-:-:S07]  /*1afe0*/  IMAD.MOV.U32 R2, RZ, RZ, R14 ;  /* 0x000000ffff027224 */ /* 0x000fce00078e000e */
[----:B------:R-:W-:Y:S05]  /*1aff0*/  WARPSYNC.COLLECTIVE R15, `(.L_x_1353) ;  /* 0x000000000f087348 */ /* 0x000fea0003c00000 */
[----:B------:R0:W1:Y:S02]  /*1b000*/  SHFL.IDX P6, R14, R13, R12, R11 ;  /* 0x0000000c0d0e7389 */ /* 0x00006400000c000b */
[----:B01----:R-:W-:Y:S01]  /*1b010*/  ENDCOLLECTIVE ;  /* 0x000000000000791b */ /* 0x003fe20003800000 */
.L_x_1353:
        /* <DEDUP_REMOVED lines=11> */
.L_x_1354:
[----:B------:R-:W-:Y:S02]  /*1b0d0*/  IMAD.MOV.U32 R13, RZ, RZ, R6 ;  /* 0x000000ffff0d7224 */ /* 0x000fe400078e0006 */
[----:B------:R-:W-:Y:S02]  /*1b0e0*/  IMAD.MOV.U32 R12, RZ, RZ, 0x3 ;  /* 0x00000003ff0c7424 */ /* 0x000fe400078e00ff */
[----:B------:R-:W-:-:S07]  /*1b0f0*/  IMAD.MOV.U32 R2, RZ, RZ, R14 ;  /* 0x000000ffff027224 */ /* 0x000fce00078e000e */
[----:B------:R-:W-:Y:S05]  /*1b100*/  WARPSYNC.COLLECTIVE R15, `(.L_x_1355) ;  /* 0x000000000f087348 */ /* 0x000fea0003c00000 */
[----:B------:R0:W1:Y:S02]  /*1b110*/  SHFL.IDX P6, R14, R13, R12, R11 ;  /* 0x0000000c0d0e7389 */ /* 0x00006400000c000b */
[----:B01----:R-:W-:Y:S01]  /*1b120*/  ENDCOLLECTIVE ;  /* 0x000000000000791b */ /* 0x003fe20003800000 */
.L_x_1355:
        /* <DEDUP_REMOVED lines=11> */
.L_x_1356:
[----:B------:R-:W-:Y:S02]  /*1b1e0*/  IMAD.MOV.U32 R13, RZ, RZ, R5 ;  /* 0x000000ffff0d7224 */ /* 0x000fe400078e0005 */
[----:B------:R-:W-:Y:S02]  /*1b1f0*/  IMAD.MOV.U32 R12, RZ, RZ, RZ ;  /* 0x000000ffff0c7224 */ /* 0x000fe400078e00ff */
[----:B------:R-:W-:-:S07]  /*1b200*/  IMAD.MOV.U32 R2, RZ, RZ, R14 ;  /* 0x000000ffff027224 */ /* 0x000fce00078e000e */
[----:B------:R-:W-:Y:S05]  /*1b210*/  WARPSYNC.COLLECTIVE R15, `(.L_x_1357) ;  /* 0x000000000f087348 */ /* 0x000fea0003c00000 */
[----:B------:R0:W1:Y:S02]  /*1b220*/  SHFL.IDX P6, R14, R13, R12, R11 ;  /* 0x0000000c0d0e7389 */ /* 0x00006400000c000b */
[----:B01----:R-:W-:Y:S01]  /*1b230*/  ENDCOLLECTIVE ;  /* 0x000000000000791b */ /* 0x003fe20003800000 */
.L_x_1357:
        /* <DEDUP_REMOVED lines=11> */
.L_x_1358:
[----:B------:R-:W-:Y:S01]  /*1b2f0*/  IMAD.MOV.U32 R2, RZ, RZ, R14 ;  /* 0x000000ffff027224 */ /* 0x000fe200078e000e */
[----:B------:R-:W-:Y:S06]  /*1b300*/  BRA `(.L_x_1359) ;  /* 0xffffffbc004c7947 */ /* 0x000fec000383ffff */
.L_x_1249:
[----:B0-----:R0:W2:Y:S02]  /*1b310*/  SYNCS.PHASECHK.TRANS64.TRYWAIT P2, [R2+URZ+0x13270], R0 ;  /* 0x01327000020075a7 */ /* 0x0010a4000804017f */
[----:B--2---:R-:W-:Y:S05]  /*1b320*/  @!P2 NANOSLEEP.SYNCS 0x989680 ;  /* 0x009896800000a95d */ /* 0x004fea0003900000 */
[----:B------:R-:W2:Y:S02]  /*1b330*/  @!P2 SYNCS.PHASECHK.TRANS64 P2, [R2+URZ+0x13270], R0 ;  /* 0x013270000200a5a7 */ /* 0x000ea4000804007f */
[----:B--2---:R-:W-:Y:S05]  /*1b340*/  @!P2 BRA `(.L_x_1249) ;  /* 0xfffffffc00f0a947 */ /* 0x004fea000383ffff */
[----:B------:R-:W-:Y:S05]  /*1b350*/  BRA `(.L_x_1360) ;  /* 0xffffffbc00b07947 */ /* 0x000fea000383ffff */
.L_x_1251:
[----:B0-----:R0:W2:Y:S02]  /*1b360*/  SYNCS.PHASECHK.TRANS64.TRYWAIT P2, [R2+URZ+0x13260], R0 ;  /* 0x01326000020075a7 */ /* 0x0010a4000804017f */
[----:B--2---:R-:W-:Y:S05]  /*1b370*/  @!P2 NANOSLEEP.SYNCS 0x989680 ;  /* 0x009896800000a95d */ /* 0x004fea0003900000 */
[----:B------:R-:W2:Y:S02]  /*1b380*/  @!P2 SYNCS.PHASECHK.TRANS64 P2, [R2+URZ+0x13260], R0 ;  /* 0x013260000200a5a7 */ /* 0x000ea4000804007f */
[----:B--2---:R-:W-:Y:S05]  /*1b390*/  @!P2 BRA `(.L_x_1251) ;  /* 0xfffffffc00f0a947 */ /* 0x004fea000383ffff */
[----:B------:R-:W-:Y:S05]  /*1b3a0*/  BRA `(.L_x_1361) ;  /* 0xffffffbc00c07947 */ /* 0x000fea000383ffff */
.L_x_1259:
[----:B0-----:R0:W1:Y:S02]  /*1b3b0*/  SYNCS.PHASECHK.TRANS64.TRYWAIT P1, [R3+URZ+0x13270], R0 ;  /* 0x01327000030075a7 */ /* 0x001064000802017f */
[----:B-1----:R-:W-:Y:S05]  /*1b3c0*/  @!P1 NANOSLEEP.SYNCS 0x989680 ;  /* 0x009896800000995d */ /* 0x002fea0003900000 */
[----:B------:R-:W1:Y:S02]  /*1b3d0*/  @!P1 SYNCS.PHASECHK.TRANS64 P1, [R3+URZ+0x13270], R0 ;  /* 0x01327000030095a7 */ /* 0x000e64000802007f */
[----:B-1----:R-:W-:Y:S05]  /*1b3e0*/  @!P1 BRA `(.L_x_1259) ;  /* 0xfffffffc00f09947 */ /* 0x002fea000383ffff */
[----:B------:R-:W-:Y:S05]  /*1b3f0*/  BRA `(.L_x_1362) ;  /* 0xffffffc4000c7947 */ /* 0x000fea000383ffff */
.L_x_1261:
[----:B0-----:R0:W1:Y:S02]  /*1b400*/  SYNCS.PHASECHK.TRANS64.TRYWAIT P1, [R3+URZ+0x13260], R0 ;  /* 0x01326000030075a7 */ /* 0x001064000802017f */
[----:B-1----:R-:W-:Y:S05]  /*1b410*/  @!P1 NANOSLEEP.SYNCS 0x989680 ;  /* 0x009896800000995d */ /* 0x002fea0003900000 */
[----:B------:R-:W1:Y:S02]  /*1b420*/  @!P1 SYNCS.PHASECHK.TRANS64 P1, [R3+URZ+0x13260], R0 ;  /* 0x01326000030095a7 */ /* 0x000e64000802007f */
[----:B-1----:R-:W-:Y:S05]  /*1b430*/  @!P1 BRA `(.L_x_1261) ;  /* 0xfffffffc00f09947 */ /* 0x002fea000383ffff */
[----:B------:R-:W-:Y:S05]  /*1b440*/  BRA `(.L_x_1363) ;  /* 0xffffffc4001c7947 */ /* 0x000fea000383ffff */
.L_x_1275:
[----:B0-----:R0:W1:Y:S02]  /*1b450*/  SYNCS.PHASECHK.TRANS64.TRYWAIT P0, [R5+URZ+0x13220], R0 ;  /* 0x01322000050075a7 */ /* 0x001064000800017f */
[----:B-1----:R-:W-:Y:S05]  /*1b460*/  @!P0 NANOSLEEP.SYNCS 0x989680 ;  /* 0x009896800000895d */ /* 0x002fea0003900000 */
[----:B------:R-:W1:Y:S02]  /*1b470*/  @!P0 SYNCS.PHASECHK.TRANS64 P0, [R5+URZ+0x13220], R0 ;  /* 0x01322000050085a7 */ /* 0x000e64000800007f */
[----:B-1----:R-:W-:Y:S05]  /*1b480*/  @!P0 BRA `(.L_x_1275) ;  /* 0xfffffffc00f08947 */ /* 0x002fea000383ffff */
[----:B------:R-:W-:Y:S05]  /*1b490*/  BRA `(.L_x_1364) ;  /* 0xffffffd400447947 */ /* 0x000fea000383ffff */
.L_x_1276:
        /* <DEDUP_REMOVED lines=11> */
.L_x_1366:
[----:B------:R-:W-:Y:S05]  /*1b550*/  BSYNC B0 ;  /* 0x0000000000007941 */ /* 0x000fea0003800000 */
.L_x_1365:
[----:B------:R-:W-:Y:S05]  /*1b560*/  BRA `(.L_x_1367) ;  /* 0xffffffd4002c7947 */ /* 0x000fea000383ffff */
.L_x_1279:
[----:B------:R-:W-:Y:S01]  /*1b570*/  BSSY B1, `(.L_x_1368) ;  /* 0x0000006000017945 */ /* 0x000fe20003800000 */
[----:B------:R-:W-:-:S07]  /*1b580*/  IMAD.MOV.U32 R15, RZ, RZ, -0x1 ;  /* 0xffffffffff0f7424 */ /* 0x000fce00078e00ff */
[----:B0----5:R-:W-:Y:S05]  /*1b590*/  WARPSYNC.COLLECTIVE R15, `(.L_x_1369) ;  /* 0x000000000f0c7348 */ /* 0x021fea0003c00000 */
[----:B------:R-:W-:Y:S02]  /*1b5a0*/  ELECT P6, UR62, PT ;  /* 0x00000000003e782f */ /* 0x000fe400038c0000 */
[----:B------:R-:W-:Y:S01]  /*1b5b0*/  MOV R14, UR62 ;  /* 0x0000003e000e7c02 */ /* 0x000fe20008000f00 */
[----:B0----5:R-:W-:Y:S10]  /*1b5c0*/  ENDCOLLECTIVE ;  /* 0x000000000000791b */ /* 0x021ff40003800000 */
.L_x_1369:
[----:B------:R-:W-:Y:S05]  /*1b5d0*/  BSYNC B1 ;  /* 0x0000000000017941 */ /* 0x000fea0003800000 */
.L_x_1368:
[----:B------:R-:W-:Y:S05]  /*1b5e0*/  BRA `(.L_x_1370) ;  /* 0xffffffd400247947 */ /* 0x000fea000383ffff */
.L_x_1281:
[----:B0-----:R0:W1:Y:S02]  /*1b5f0*/  SYNCS.PHASECHK.TRANS64.TRYWAIT P1, [R4+URZ+0x13240], R3 ;  /* 0x01324003040075a7 */ /* 0x001064000802017f */
[----:B-1----:R-:W-:Y:S05]  /*1b600*/  @!P1 NANOSLEEP.SYNCS 0x989680 ;  /* 0x009896800000995d */ /* 0x002fea0003900000 */
[----:B------:R-:W1:Y:S02]  /*1b610*/  @!P1 SYNCS.PHASECHK.TRANS64 P1, [R4+URZ+0x13240], R3 ;  /* 0x01324003040095a7 */ /* 0x000e64000802007f */
[----:B-1----:R-:W-:Y:S05]  /*1b620*/  @!P1 BRA `(.L_x_1281) ;  /* 0xfffffffc00f09947 */ /* 0x002fea000383ffff */
[----:B------:R-:W-:Y:S05]  /*1b630*/  BRA `(.L_x_1371) ;  /* 0xffffffd4004c7947 */ /* 0x000fea000383ffff */
.L_x_1283:
[----:B-1----:R1:W2:Y:S02]  /*1b640*/  SYNCS.PHASECHK.TRANS64.TRYWAIT P1, [R5+URZ+0x13240], R0 ;  /* 0x01324000050075a7 */ /* 0x0022a4000802017f */
[----:B--2---:R-:W-:Y:S05]  /*1b650*/  @!P1 NANOSLEEP.SYNCS 0x989680 ;  /* 0x009896800000995d */ /* 0x004fea0003900000 */
[----:B------:R-:W2:Y:S02]  /*1b660*/  @!P1 SYNCS.PHASECHK.TRANS64 P1, [R5+URZ+0x13240], R0 ;  /* 0x01324000050095a7 */ /* 0x000ea4000802007f */
[----:B--2---:R-:W-:Y:S05]  /*1b670*/  @!P1 BRA `(.L_x_1283) ;  /* 0xfffffffc00f09947 */ /* 0x004fea000383ffff */
[----:B------:R-:W-:Y:S05]  /*1b680*/  BRA `(.L_x_1372) ;  /* 0xffffffd4005c7947 */ /* 0x000fea000383ffff */
.L_x_1285:
[----:B--2---:R2:W3:Y:S02]  /*1b690*/  SYNCS.PHASECHK.TRANS64.TRYWAIT P1, [R4+URZ+0x13260], R3 ;  /* 0x01326003040075a7 */ /* 0x0044e4000802017f */
[----:B---3--:R-:W-:Y:S05]  /*1b6a0*/  @!P1 NANOSLEEP.SYNCS 0x989680 ;  /* 0x009896800000995d */ /* 0x008fea0003900000 */
[----:B------:R-:W3:Y:S02]  /*1b6b0*/  @!P1 SYNCS.PHASECHK.TRANS64 P1, [R4+URZ+0x13260], R3 ;  /* 0x01326003040095a7 */ /* 0x000ee4000802007f */
[----:B---3--:R-:W-:Y:S05]  /*1b6c0*/  @!P1 BRA `(.L_x_1285) ;  /* 0xfffffffc00f09947 */ /* 0x008fea000383ffff */
[----:B------:R-:W-:Y:S05]  /*1b6d0*/  BRA `(.L_x_1373) ;  /* 0xffffffd400587947 */ /* 0x000fea000383ffff */
.L_x_1287:
[----:B---3--:R3:W4:Y:S02]  /*1b6e0*/  SYNCS.PHASECHK.TRANS64.TRYWAIT P1, [R5+URZ+0x13260], R0 ;  /* 0x01326000050075a7 */ /* 0x008724000802017f */
[----:B----4-:R-:W-:Y:S05]  /*1b6f0*/  @!P1 NANOSLEEP.SYNCS 0x989680 ;  /* 0x009896800000995d */ /* 0x010fea0003900000 */
[----:B------:R-:W4:Y:S02]  /*1b700*/  @!P1 SYNCS.PHASECHK.TRANS64 P1, [R5+URZ+0x13260], R0 ;  /* 0x01326000050095a7 */ /* 0x000f24000802007f */
[----:B----4-:R-:W-:Y:S05]  /*1b710*/  @!P1 BRA `(.L_x_1287) ;  /* 0xfffffffc00f09947 */ /* 0x010fea000383ffff */
[----:B------:R-:W-:Y:S05]  /*1b720*/  BRA `(.L_x_1374) ;  /* 0xffffffd400547947 */ /* 0x000fea000383ffff */
.L_x_1289:
[----:B----4-:R4:W0:Y:S02]  /*1b730*/  SYNCS.PHASECHK.TRANS64.TRYWAIT P1, [R4+URZ+0x13280], R3 ;  /* 0x01328003040075a7 */ /* 0x010824000802017f */
[----:B0-----:R-:W-:Y:S05]  /*1b740*/  @!P1 NANOSLEEP.SYNCS 0x989680 ;  /* 0x009896800000995d */ /* 0x001fea0003900000 */
[----:B------:R-:W0:Y:S02]  /*1b750*/  @!P1 SYNCS.PHASECHK.TRANS64 P1, [R4+URZ+0x13280], R3 ;  /* 0x01328003040095a7 */ /* 0x000e24000802007f */
[----:B0-----:R-:W-:Y:S05]  /*1b760*/  @!P1 BRA `(.L_x_1289) ;  /* 0xfffffffc00f09947 */ /* 0x001fea000383ffff */
[----:B------:R-:W-:Y:S05]  /*1b770*/  BRA `(.L_x_1375) ;  /* 0xffffffd400507947 */ /* 0x000fea000383ffff */
.L_x_1376:
        /* <DEDUP_REMOVED lines=16> */
.L_x_2751:


//--------------------- .text._ZN7cutlass13device_kernelIN5flash11enable_sm90INS1_16FlashAttnFwdSm90INS1_25CollectiveMainloopFwdSm90ILi2EN4cute5tupleIJNS5_1CILi1EEES8_S8_EEENS6_IJNS7_ILi192EEENS7_ILi160EEENS7_ILi64EEEEEELi64ENS_12float_e4m3_tEfNS_4arch4Sm90ELb0ELb1ELb0ELb1ELb1ELb1ELb0ELb1ELb1ELb1ELb0ELb0EEENS1_21CollectiveEpilogueFwdINS6_IJSA_SC_SB_EEES9_NS_10bfloat16_tESG_Li384ELb1ELb1ELb0ELb1EEENS1_36VarlenDynamicPersistentTileSchedulerILi192ELi160ELi384ELi128ELb0ELb1ELb1ELb1ELb0ELb1EEEEEEEEEvNT_6ParamsE --------------------------
	.section	.text._ZN7cutlass13device_kernelIN5flash11enable_sm90INS1_16FlashAttnFwdSm90INS1_25CollectiveMainloopFwdSm90ILi2EN4cute5tupleIJNS5_1CILi1EEES8_S8_EEENS6_IJNS7_ILi192EEENS7_ILi160EEENS7_ILi64EEEEEELi64ENS_12float_e4m3_tEfNS_4arch4Sm90ELb0ELb1ELb0ELb1ELb1ELb1ELb0ELb1ELb1ELb1ELb0ELb0EEENS1_21CollectiveEpilogueFwdINS6_IJSA_SC_SB_EEES9_NS_10bfloat16_tESG_Li384ELb1ELb1ELb0ELb1EEENS1_36VarlenDynamicPersistentTileSchedulerILi192ELi160ELi384ELi128ELb0ELb1ELb1ELb1ELb0ELb1EEEEEEEEEvNT_6ParamsE,"ax",@progbits
	.align	128
.text._ZN7cutlass13device_kernelIN5flash11enable_sm90INS1_16FlashAttnFwdSm90INS1_25CollectiveMainloopFwdSm90ILi2EN4cute5tupleIJNS5_1CILi1EEES8_S8_EEENS6_IJNS7_ILi192EEENS7_ILi160EEENS7_ILi64EEEEEELi64ENS_12float_e4m3_tEfNS_4arch4Sm90ELb0ELb1ELb0ELb1ELb1ELb1ELb0ELb1ELb1ELb1ELb0ELb0EEENS1_21CollectiveEpilogueFwdINS6_IJSA_SC_SB_EEES9_NS_10bfloat16_tESG_Li384ELb1ELb1ELb0ELb1EEENS1_36VarlenDynamicPersistentTileSchedulerILi192ELi160ELi384ELi128ELb0ELb1ELb1ELb1ELb0ELb1EEEEEEEEEvNT_6ParamsE:
        .type           _ZN7cutlass13device_kernelIN5flash11enable_sm90INS1_16FlashAttnFwdSm90INS1_25CollectiveMainloopFwdSm90ILi2EN4cute5tupleIJNS5_1CILi1EEES8_S8_EEENS6_IJNS7_ILi192EEENS7_ILi160EEENS7_ILi64EEEEEELi64ENS_12float_e4m3_tEfNS_4arch4Sm90ELb0ELb1ELb0ELb1ELb1ELb1ELb0ELb1ELb1ELb1ELb0ELb0EEENS1_21CollectiveEpilogueFwdINS6_IJSA_SC_SB_EEES9_NS_10bfloat16_tESG_Li384ELb1ELb1ELb0ELb1EEENS1_36VarlenDynamicPersistentTileSchedulerILi192ELi160ELi384ELi128ELb0ELb1ELb1ELb1ELb0ELb1EEEEEEEEEvNT_6ParamsE,@function
        .size           _ZN7cutlass13device_kernelIN5flash11enable_sm90INS1_16FlashAttnFwdSm90INS1_25CollectiveMainloopFwdSm90ILi2EN4cute5tupleIJNS5_1CILi1EEES8_S8_EEENS6_IJNS7_ILi192EEENS7_ILi160EEENS7_ILi64EEEEEELi64ENS_12float_e4m3_tEfNS_4arch4Sm90ELb0ELb1ELb0ELb1ELb1ELb1ELb0ELb1ELb1ELb1ELb0ELb0EEENS1_21CollectiveEpilogueFwdINS6_IJSA_SC_SB_EEES9_NS_10bfloat16_tESG_Li384ELb1ELb1ELb0ELb1EEENS1_36VarlenDynamicPersistentTileSchedulerILi192ELi160ELi384ELi128ELb0ELb1ELb1ELb1ELb0ELb1EEEEEEEEEvNT_6ParamsE,(.L_x_2752 - _ZN7cutlass13device_kernelIN5flash11enable_sm90INS1_16FlashAttnFwdSm90INS1_25CollectiveMainloopFwdSm90ILi2EN4cute5tupleIJNS5_1CILi1EEES8_S8_EEENS6_IJNS7_ILi192EEENS7_ILi160EEENS7_ILi64EEEEEELi64ENS_12float_e4m3_tEfNS_4arch4Sm90ELb0ELb1ELb0ELb1ELb1ELb1ELb0ELb1ELb1ELb1ELb0ELb0EEENS1_21CollectiveEpilogueFwdINS6_IJSA_SC_SB_EEES9_NS_10bfloat16_tESG_Li384ELb1ELb1ELb0ELb1EEENS1_36VarlenDynamicPersistentTileSchedulerILi192ELi160ELi384ELi128ELb0ELb1ELb1ELb1ELb0ELb1EEEEEEEEEvNT_6ParamsE)
        .other          _ZN7cutlass13device_kernelIN5flash11enable_sm90INS1_16FlashAttnFwdSm90INS1_25CollectiveMainloopFwdSm90ILi2EN4cute5tupleIJNS5_1CILi1EEES8_S8_EEENS6_IJNS7_ILi192EEENS7_ILi160EEENS7_ILi64EEEEEELi64ENS_12float_e4m3_tEfNS_4arch4Sm90ELb0ELb1ELb0ELb1ELb1ELb1ELb0ELb1ELb1ELb1ELb0ELb0EEENS1_21CollectiveEpilogueFwdINS6_IJSA_SC_SB_EEES9_NS_10bfloat16_tESG_Li384ELb1ELb1ELb0ELb1EEENS1_36VarlenDynamicPersistentTileSchedulerILi192ELi160ELi384ELi128ELb0ELb1ELb1ELb1ELb0ELb1EEEEEEEEEvNT_6ParamsE,@"STO_CUDA_ENTRY STV_DEFAULT"
_ZN7cutlass13device_kernelIN5flash11enable_sm90INS1_16FlashAttnFwdSm90INS1_25CollectiveMainloopFwdSm90ILi2EN4cute5tupleIJNS5_1CILi1EEES8_S8_EEENS6_IJNS7_ILi192EEENS7_ILi160EEENS7_ILi64EEEEEELi64ENS_12float_e4m3_tEfNS_4arch4Sm90ELb0ELb1ELb0ELb1ELb1ELb1ELb0ELb1ELb1ELb1ELb0ELb0EEENS1_21CollectiveEpilogueFwdINS6_IJSA_SC_SB_EEES9_NS_10bfloat16_tESG_Li384ELb1ELb1ELb0ELb1EEENS1_36VarlenDynamicPersistentTileSchedulerILi192ELi160ELi384ELi128ELb0ELb1ELb1ELb1ELb0ELb1EEEEEEEEEvNT_6ParamsE:
        /* <DEDUP_REMOVED lines=17> */
.L_x_1378:
[----:B------:R-:W-:Y:S05]  /*0110*/  BSYNC B0 ;  /* 0x0000000000007941 */ /* 0x000fea0003800000 */
.L_x_1377:
[----:B------:R-:W-:Y:S01]  /*0120*/  VOTEU.ANY UP0, P0 ;  /* 0x00000000003f7886 */ /* 0x000fe20000000100 */
[----:B------:R-:W0:Y:S01]  /*0130*/  SHFL.IDX PT, R2, R0, RZ, 0x1f ;  /* 0x00001fff00027589 */ /* 0x000e2200000e0000 */
[----:B------:R-:W-:Y:S01]  /*0140*/  UMOV UR4, 0x80 ;  /* 0x0000008000047882 */ /* 0x000fe20000000000 */
[----:B------:R-:W-:Y:S01]  /*0150*/  UMOV UR7, 0x180 ;  /* 0x0000018000077882 */ /* 0x000fe20000000000 */
[----:B------:R-:W-:Y:S01]  /*0160*/  VOTEU.ANY UP1, P0 ;  /* 0x00000000003f7886 */ /* 0x000fe20000020100 */
[----:B------:R-:W1:Y:S01]  /*0170*/  @UP0 S2UR UR8, SR_CgaCtaId ;  /* 0x00000000000809c3 */ /* 0x000e620000008800 */
[----:B------:R-:W-:Y:S01]  /*0180*/  @UP0 UMOV UR6, 0x400 ;  /* 0x0000040000060882 */ /* 0x000fe20000000000 */
[----:B------:R-:W-:-:S04]  /*0190*/  @UP0 UIADD3 UR4, -UR4, 0x100000, URZ ;  /* 0x0010000004040890 */ /* 0x000fc8000fffe13f */
[----:B------:R-:W-:Y:S02]  /*01a0*/  @UP0 USHF.L.U32 UR5, UR4, 0xb, URZ ;  /* 0x0000000b04050899 */ /* 0x000fe4000800063f */
[----:B------:R-:W-:Y:S01]  /*01b0*/  @UP0 USHF.L.U32 UR4, UR4, 0x1, URZ ;  /* 0x0000000104040899 */ /* 0x000fe2000800063f */
[----:B0-----:R-:W-:Y:S02]  /*01c0*/  ISETP.NE.AND P1, PT, R2, RZ, PT ;  /* 0x000000ff0200720c */ /* 0x001fe40003f25270 */
[----:B------:R-:W-:Y:S01]  /*01d0*/  SHF.R.U32.HI R2, RZ, 0x7, R3 ;  /* 0x00000007ff027819 */ /* 0x000fe20000011603 */
[----:B-1----:R-:W-:Y:S02]  /*01e0*/  @UP0 ULEA UR8, UR8, UR6, 0x18 ;  /* 0x0000000608080291 */ /* 0x002fe4000f8ec03f */
[----:B------:R-:W-:-:S04]  /*01f0*/  @UP0 UIADD3 UR6, -UR7, 0x100000, URZ ;  /* 0x0010000007060890 */ /* 0x000fc8000fffe13f */
[----:B------:R-:W-:Y:S02]  /*0200*/  @UP0 USHF.L.U32 UR7, UR6, 0xb, URZ ;  /* 0x0000000b06070899 */ /* 0x000fe4000800063f */
[----:B------:R-:W-:Y:S01]  /*0210*/  @UP0 USHF.L.U32 UR6, UR6, 0x1, URZ ;  /* 0x0000000106060899 */ /* 0x000fe2000800063f */
[----:B------:R-:W-:Y:S01]  /*0220*/  VOTEU.ANY UP0, P0 ;  /* 0x00000000003f7886 */ /* 0x000fe20000000100 */
[----:B------:R-:W0:Y:S04]  /*0230*/  SHFL.IDX PT, R2, R2, RZ, 0x1f ;  /* 0x00001fff02027589 */ /* 0x000e2800000e0000 */
[----:B------:R-:W1:Y:S02]  /*0240*/  FENCE.VIEW.ASYNC.S ;  /* 0x00000000000073c6 */ /* 0x000e640000000000 */
[----:B-1----:R1:W2:Y:S04]  /*0250*/  @UP0 SYNCS.EXCH.64 URZ, [UR8+0x13200], UR4 ;  /* 0x01320004083f05b2 */ /* 0x0022a80008000100 */
[----:B------:R1:W3:Y:S01]  /*0260*/  @UP1 SYNCS.EXCH.64 URZ, [UR8+0x13220], UR6 ;  /* 0x01322006083f15b2 */ /* 0x0002e20008000100 */
[----:B------:R-:W-:Y:S05]  /*0270*/  @P1 BRA `(.L_x_1379) ;  /* 0x0000000000481947 */ /* 0x000fea0003800000 */
[----:B-1----:R-:W1:Y:S01]  /*0280*/  S2UR UR5, SR_CgaCtaId ;  /* 0x00000000000579c3 */ /* 0x002e620000008800 */
[----:B------:R-:W-:Y:S01]  /*0290*/  UMOV UR4, 0x400 ;  /* 0x0000040000047882 */ /* 0x000fe20000000000 */
[----:B------:R-:W-:Y:S01]  /*02a0*/  UMOV UR6, 0x80 ;  /* 0x0000008000067882 */ /* 0x000fe20000000000 */
[----:B------:R-:W-:Y:S01]  /*02b0*/  UMOV UR7, 0x180 ;  /* 0x0000018000077882 */ /* 0x000fe20000000000 */
[----:B------:R-:W-:Y:S01]  /*02c0*/  ELECT P0, URZ, PT ;  /* 0x00000000003f782f */ /* 0x000fe20003800000 */
[----:B-1----:R-:W-:Y:S02]  /*02d0*/  ULEA UR8, UR5, UR4, 0x18 ;  /* 0x0000000405087291 */ /* 0x002fe4000f8ec03f */
[----:B------:R-:W-:-:S04]  /*02e0*/  UIADD3 UR4, -UR6, 0x100000, URZ ;  /* 0x0010000006047890 */ /* 0x000fc8000fffe13f */
[----:B------:R-:W-:Y:S02]  /*02f0*/  USHF.L.U32 UR5, UR4, 0xb, URZ ;  /* 0x0000000b04057899 */ /* 0x000fe4000800063f */
[----:B------:R-:W-:Y:S02]  /*0300*/  USHF.L.U32 UR4, UR4, 0x1, URZ ;  /* 0x0000000104047899 */ /* 0x000fe4000800063f */
[----:B------:R-:W-:-:S04]  /*0310*/  UIADD3 UR6, -UR7, 0x100000, URZ ;  /* 0x0010000007067890 */ /* 0x000fc8000fffe13f */
[----:B------:R-:W-:Y:S02]  /*0320*/  USHF.L.U32 UR7, UR6, 0xb, URZ ;  /* 0x0000000b06077899 */ /* 0x000fe4000800063f */
[----:B------:R-:W-:Y:S01]  /*0330*/  USHF.L.U32 UR6, UR6, 0x1, URZ ;  /* 0x0000000106067899 */ /* 0x000fe2000800063f */
[----:B------:R-:W1:Y:S03]  /*0340*/  FENCE.VIEW.ASYNC.S ;  /* 0x00000000000073c6 */ /* 0x000e660000000000 */
[----:B-1----:R4:W1:Y:S08]  /*0350*/  SYNCS.EXCH.64 URZ, [UR8+0x13230], UR4 ;  /* 0x01323004083f75b2 */ /* 0x0028700008000100 */
[----:B------:R4:W0:Y:S01]  /*0360*/  SYNCS.EXCH.64 URZ, [UR8+0x13240], UR6 ;  /* 0x01324006083f75b2 */ /* 0x0008220008000100 */
[----:B------:R4:W0:Y:S01]  /*0370*/  SYNCS.EXCH.64 URZ, [UR8+0x13238], UR4 ;  /* 0x01323804083f75b2 */ /* 0x0008220008000100 */
[----:B------:R4:W0:Y:S02]  /*0380*/  SYNCS.EXCH.64 URZ, [UR8+0x13248], UR6 ;  /* 0x01324806083f75b2 */ /* 0x0008240008000100 */
[----:B----4-:R-:W-:Y:S01]  /*0390*/  NOP ;  /* 0x0000000000007918 */ /* 0x010fe20000000000 */
.L_x_1379:
[----:B------:R-:W4:Y:S01]  /*03a0*/  SHFL.IDX PT, R3, R0, RZ, 0x1f ;  /* 0x00001fff00037589 */ /* 0x000f2200000e0000 */
[----:B------:R-:W-:Y:S01]  /*03b0*/  NOP ;  /* 0x0000000000007918 */ /* 0x000fe20000000000 */
[----:B----4-:R-:W-:-:S13]  /*03c0*/  ISETP.NE.AND P0, PT, R3, RZ, PT ;  /* 0x000000ff0300720c */ /* 0x010fda0003f05270 */
        /* <DEDUP_REMOVED lines=19> */
.L_x_1380:
[----:B------:R-:W4:Y:S01]  /*0500*/  SHFL.IDX PT, R3, R0, RZ, 0x1f ;  /* 0x00001fff00037589 */ /* 0x000f2200000e0000 */
[----:B------:R-:W-:Y:S01]  /*0510*/  NOP ;  /* 0x0000000000007918 */ /* 0x000fe20000000000 */
[----:B----4-:R-:W-:-:S13]  /*0520*/  ISETP.NE.AND P0, PT, R3, RZ, PT ;  /* 0x000000ff0300720c */ /* 0x010fda0003f05270 */
[----:B------:R-:W-:Y:S05]  /*0530*/  @P0 BRA `(.L_x_1381) ;  /* 0x0000000000380947 */ /* 0x000fea0003800000 */
[----:B-1----:R-:W1:Y:S01]  /*0540*/  S2UR UR5, SR_CgaCtaId ;  /* 0x00000000000579c3 */ /* 0x002e620000008800 */
[----:B------:R-:W-:Y:S01]  /*0550*/  UMOV UR4, 0x400 ;  /* 0x0000040000047882 */ /* 0x000fe20000000000 */
[----:B------:R-:W-:Y:S01]  /*0560*/  UMOV UR7, 0x80 ;  /* 0x0000008000077882 */ /* 0x000fe20000000000 */
[----:B------:R-:W-:Y:S01]  /*0570*/  ELECT P0, URZ, PT ;  /* 0x00000000003f782f */ /* 0x000fe20003800000 */
[----:B-1----:R-:W-:Y:S02]  /*0580*/  ULEA UR6, UR5, UR4, 0x18 ;  /* 0x0000000405067291 */ /* 0x002fe4000f8ec03f */
[----:B------:R-:W-:-:S04]  /*0590*/  UIADD3 UR4, -UR7, 0x100000, URZ ;  /* 0x0010000007047890 */ /* 0x000fc8000fffe13f */
[----:B------:R-:W-:Y:S02]  /*05a0*/  USHF.L.U32 UR5, UR4, 0xb, URZ ;  /* 0x0000000b04057899 */ /* 0x000fe4000800063f */
[----:B------:R-:W-:Y:S01]  /*05b0*/  USHF.L.U32 UR4, UR4, 0x1, URZ ;  /* 0x0000000104047899 */ /* 0x000fe2000800063f */
[----:B------:R-:W1:Y:S11]  /*05c0*/  FENCE.VIEW.ASYNC.S ;  /* 0x00000000000073c6 */ /* 0x000e760000000000 */
[----:B-1----:R4:W1:Y:S01]  /*05d0*/  SYNCS.EXCH.64 URZ, [UR6+0x13270], UR4 ;  /* 0x01327004063f75b2 */ /* 0x0028620008000100 */
[----:B------:R4:W0:Y:S01]  /*05e0*/  SYNCS.EXCH.64 URZ, [UR6+0x13280], UR4 ;  /* 0x01328004063f75b2 */ /* 0x0008220008000100 */
[----:B------:R4:W0:Y:S01]  /*05f0*/  SYNCS.EXCH.64 URZ, [UR6+0x13278], UR4 ;  /* 0x01327804063f75b2 */ /* 0x0008220008000100 */
[----:B------:R4:W0:Y:S02]  /*0600*/  SYNCS.EXCH.64 URZ, [UR6+0x13288], UR4 ;  /* 0x01328804063f75b2 */ /* 0x0008240008000100 */
[----:B----4-:R-:W-:Y:S01]  /*0610*/  NOP ;  /* 0x0000000000007918 */ /* 0x010fe20000000000 */
.L_x_1381:
        /* <DEDUP_REMOVED lines=22> */
.L_x_1382:
[----:B------:R-:W4:Y:S01]  /*0780*/  SHFL.IDX PT, R4, R0, RZ, 0x1f ;  /* 0x00001fff00047589 */ /* 0x000f2200000e0000 */
[----:B------:R-:W-:Y:S01]  /*0790*/  NOP ;  /* 0x0000000000007918 */ /* 0x000fe20000000000 */
[----:B------:R-:W0:Y:S01]  /*07a0*/  S2R R3, SR_CgaCtaId ;  /* 0x0000000000037919 */ /* 0x000e220000008800 */
[----:B----4-:R-:W-:-:S13]  /*07b0*/  ISETP.NE.AND P0, PT, R4, RZ, PT ;  /* 0x000000ff0400720c */ /* 0x010fda0003f05270 */
[----:B0-----:R-:W-:Y:S05]  /*07c0*/  @P0 BRA `(.L_x_1383) ;  /* 0x0000000000480947 */ /* 0x001fea0003800000 */
[----:B-1----:R-:W0:Y:S01]  /*07d0*/  S2UR UR5, SR_CgaCtaId ;  /* 0x00000000000579c3 */ /* 0x002e220000008800 */
        /* <DEDUP_REMOVED lines=13> */
[----:B------:R0:W1:Y:S01]  /*08b0*/  SYNCS.EXCH.64 URZ, [UR8+0x132c0], UR6 ;  /* 0x0132c006083f75b2 */ /* 0x0000620008000100 */
[----:B------:R0:W0:Y:S01]  /*08c0*/  SYNCS.EXCH.64 URZ, [UR8+0x132b8], UR4 ;  /* 0x0132b804083f75b2 */ /* 0x0000220008000100 */
[----:B------:R0:W0:Y:S01]  /*08d0*/  SYNCS.EXCH.64 URZ, [UR8+0x132c8], UR6 ;  /* 0x0132c806083f75b2 */ /* 0x0000220008000100 */
[----:B------:R-:W-:Y:S01]  /*08e0*/  NOP ;  /* 0x0000000000007918 */ /* 0x000fe20000000000 */
.L_x_1383:
[----:B------:R-:W-:Y:S01]  /*08f0*/  ISETP.NE.AND P0, PT, R2, RZ, PT ;  /* 0x000000ff0200720c */ /* 0x000fe20003f05270 */
[----:B------:R-:W-:Y:S01]  /*0900*/  IMAD.MOV.U32 R2, RZ, RZ, 0x1 ;  /* 0x00000001ff027424 */ /* 0x000fe200078e00ff */
[----:B------:R-:W-:Y:S01]  /*0910*/  NOP ;  /* 0x0000000000007918 */ /* 0x000fe20000000000 */
[----:B------:R-:W-:Y:S01]  /*0920*/  ULDC.64 UR40, c[0x0][0x208] ;  /* 0x0000820000287ab9 */ /* 0x000fe20000000a00 */
[----:B------:R-:W-:Y:S02]  /*0930*/  BSSY B8, `(.L_x_1384) ;  /* 0x000213b000087945 */ /* 0x000fe40003800000 */
[----:B------:R-:W-:-:S05]  /*0940*/  SEL R2, R2, 0x2, !P0 ;  /* 0x0000000202027807 */ /* 0x000fca0004000000 */
[----:B------:R0:W-:Y:S02]  /*0950*/  STL [R1+0x44], R2 ;  /* 0x0000440201007387 */ /* 0x0001e40000100800 */
[----:B01234-:R-:W-:Y:S06]  /*0960*/  BAR.SYNC.DEFER_BLOCKING 0x0 ;  /* 0x0000000000007b1d */ /* 0x01ffec0000010000 */
[----:B------:R-:W-:Y:S05]  /*0970*/  @!P0 BRA `(.L_x_1385) ;  /* 0x0000019400dc8947 */ /* 0x000fea0003800000 */
.L_x_1386:
        /* <DEDUP_REMOVED lines=16> */
[----:B------:R-:W2:Y:S01]  /*0a80*/  LDL.LU R20, [R1+0x44] ;  /* 0x0000440001147983 */ /* 0x000ea20000300800 */
[----:B------:R-:W0:Y:S02]  /*0a90*/  S2R R0, SR_TID.X ;  /* 0x0000000000007919 */ /* 0x000e240000002100 */
[----:B0-----:R-:W-:-:S05]  /*0aa0*/  VIADD R0, R0, 0xffffff80 ;  /* 0xffffff8000007836 */ /* 0x001fca0000000000 */
[----:B------:R-:W-:-:S04]  /*0ab0*/  SHF.R.S32.HI R3, RZ, 0x1f, R0 ;  /* 0x0000001fff037819 */ /* 0x000fc80000011400 */
[CC--:B------:R-:W-:Y:S02]  /*0ac0*/  LEA.HI R2, R3.reuse, R0.reuse, RZ, 0x7 ;  /* 0x0000000003027211 */ /* 0x0c0fe400078f38ff */
[-C--:B------:R-:W-:Y:S02]  /*0ad0*/  LEA.HI R4, R0, R0.reuse, RZ, 0x1 ;  /* 0x0000000000047211 */ /* 0x080fe400078f08ff */
[----:B------:R-:W-:Y:S02]  /*0ae0*/  LOP3.LUT R9, R2, 0xffffff80, RZ, 0xc0, !PT ;  /* 0xffffff8002097812 */ /* 0x000fe400078ec0ff */
[----:B------:R-:W-:Y:S02]  /*0af0*/  LEA.HI R6, R3, R0, RZ, 0x2 ;  /* 0x0000000003067211 */ /* 0x000fe400078f10ff */
[----:B------:R-:W-:Y:S01]  /*0b00*/  LOP3.LUT R5, R4, 0xfffffffe, RZ, 0xc0, !PT ;  /* 0xfffffffe04057812 */ /* 0x000fe200078ec0ff */
[----:B------:R-:W-:Y:S01]  /*0b10*/  IMAD.IADD R9, R0, 0x1, -R9 ;  /* 0x0000000100097824 */ /* 0x000fe200078e0a09 */
[----:B------:R-:W-:-:S02]  /*0b20*/  LOP3.LUT R11, R6, 0xfffffffc, RZ, 0xc0, !PT ;  /* 0xfffffffc060b7812 */ /* 0x000fc400078ec0ff */
[----:B------:R-:W-:Y:S01]  /*0b30*/  LEA.HI R7, R3, R0, RZ, 0x4 ;  /* 0x0000000003077211 */ /* 0x000fe200078f20ff */
[C---:B------:R-:W-:Y:S01]  /*0b40*/  IMAD.IADD R5, R0.reuse, 0x1, -R5 ;  /* 0x0000000100057824 */ /* 0x040fe200078e0a05 */
[----:B------:R-:W-:Y:S01]  /*0b50*/  SHF.R.S32.HI R8, RZ, 0x1f, R9 ;  /* 0x0000001fff087819 */ /* 0x000fe20000011409 */
[----:B------:R-:W-:Y:S01]  /*0b60*/  IMAD.IADD R16, R0, 0x1, -R11 ;  /* 0x0000000100107824 */ /* 0x000fe200078e0a0b */
[--C-:B------:R-:W-:Y:S02]  /*0b70*/  SHF.R.S32.HI R0, RZ, 0x2, R6.reuse ;  /* 0x00000002ff007819 */ /* 0x100fe40000011406 */
[----:B------:R-:W-:Y:S02]  /*0b80*/  SHF.R.S32.HI R3, RZ, 0x1f, R6 ;  /* 0x0000001fff037819 */ /* 0x000fe40000011406 */
[----:B------:R-:W-:Y:S02]  /*0b90*/  LEA.HI R10, R8, R9, RZ, 0x2 ;  /* 0x00000009080a7211 */ /* 0x000fe400078f10ff */
[----:B------:R-:W-:-:S02]  /*0ba0*/  LEA.HI R3, R3, R0, RZ, 0x2 ;  /* 0x0000000003037211 */ /* 0x000fc400078f10ff */
[----:B------:R-:W-:Y:S02]  /*0bb0*/  SHF.R.S32.HI R18, RZ, 0x1, R4 ;  /* 0x00000001ff127819 */ /* 0x000fe40000011404 */
[--C-:B------:R-:W-:Y:S02]  /*0bc0*/  SHF.R.S32.HI R12, RZ, 0x2, R10.reuse ;  /* 0x00000002ff0c7819 */ /* 0x100fe4000001140a */
[----:B------:R-:W-:Y:S02]  /*0bd0*/  SHF.R.S32.HI R17, RZ, 0x1f, R10 ;  /* 0x0000001fff117819 */ /* 0x000fe4000001140a */
[----:B------:R-:W-:Y:S02]  /*0be0*/  LOP3.LUT R3, R3, 0xfffffffc, RZ, 0xc0, !PT ;  /* 0xfffffffc03037812 */ /* 0x000fe400078ec0ff */
[----:B------:R-:W-:Y:S02]  /*0bf0*/  SHF.R.S32.HI R2, RZ, 0x7, R2 ;  /* 0x00000007ff027819 */ /* 0x000fe40000011402 */
[----:B------:R-:W-:-:S02]  /*0c00*/  LEA.HI R4, R4, R18, RZ, 0x1 ;  /* 0x0000001204047211 */ /* 0x000fc400078f08ff */
[----:B------:R-:W-:Y:S01]  /*0c10*/  LEA.HI R17, R17, R12, RZ, 0x3 ;  /* 0x0000000c11117211 */ /* 0x000fe200078f18ff */
[----:B------:R-:W-:Y:S01]  /*0c20*/  IMAD.IADD R3, R0, 0x1, -R3 ;  /* 0x0000000100037824 */ /* 0x000fe200078e0a03 */
[----:B------:R-:W-:Y:S01]  /*0c30*/  LOP3.LUT R4, R4, 0x3fffffe, RZ, 0xc0, !PT ;  /* 0x03fffffe04047812 */ /* 0x000fe200078ec0ff */
[----:B------:R-:W-:Y:S01]  /*0c40*/  IMAD.HI R6, R2, 0x55555556, RZ ;  /* 0x5555555602067827 */ /* 0x000fe200078e02ff */
[----:B------:R-:W-:Y:S02]  /*0c50*/  LOP3.LUT R17, R17, 0xfffffff8, RZ, 0xc0, !PT ;  /* 0xfffffff811117812 */ /* 0x000fe400078ec0ff */
[----:B------:R-:W-:Y:S01]  /*0c60*/  LEA.HI R8, R8, R9, RZ, 0x5 ;  /* 0x0000000908087211 */ /* 0x000fe200078f28ff */
[----:B------:R-:W-:Y:S01]  /*0c70*/  IMAD.SHL.U32 R3, R3, 0x80, RZ ;  /* 0x0000008003037824 */ /* 0x000fe200078e00ff */
[----:B------:R-:W-:Y:S01]  /*0c80*/  SHF.R.S32.HI R7, RZ, 0x4, R7 ;  /* 0x00000004ff077819 */ /* 0x000fe20000011407 */
[----:B------:R-:W-:Y:S01]  /*0c90*/  IMAD.IADD R4, R18, 0x1, -R4 ;  /* 0x0000000112047824 */ /* 0x000fe200078e0a04 */
[----:B------:R-:W-:Y:S01]  /*0ca0*/  LEA.HI R11, R6, R6, RZ, 0x1 ;  /* 0x00000006060b7211 */ /* 0x000fe200078f08ff */
[----:B------:R-:W-:Y:S01]  /*0cb0*/  IMAD.IADD R17, R12, 0x1, -R17 ;  /* 0x000000010c117824 */ /* 0x000fe200078e0a11 */
[----:B------:R-:W-:-:S02]  /*0cc0*/  LEA.HI R0, R16, R16, RZ, 0x1 ;  /* 0x0000001010007211 */ /* 0x000fc400078f08ff */
[----:B------:R-:W-:Y:S01]  /*0cd0*/  SHF.R.S32.HI R8, RZ, 0x5, R8 ;  /* 0x00000005ff087819 */ /* 0x000fe20000011408 */
[----:B------:R-:W-:Y:S01]  /*0ce0*/  IMAD.SHL.U32 R18, R5, 0x10, RZ ;  /* 0x0000001005127824 */ /* 0x000fe200078e00ff */
[----:B------:R-:W-:Y:S01]  /*0cf0*/  LOP3.LUT R6, R3, 0x180, RZ, 0xc0, !PT ;  /* 0x0000018003067812 */ /* 0x000fe200078ec0ff */
[----:B------:R-:W-:Y:S01]  /*0d00*/  IMAD R4, R7, 0x8, R4 ;  /* 0x0000000807047824 */ /* 0x000fe200078e0204 */
[----:B------:R-:W-:Y:S01]  /*0d10*/  LOP3.LUT R7, R0, 0x1ffffffe, RZ, 0xc0, !PT ;  /* 0x1ffffffe00077812 */ /* 0x000fe200078ec0ff */
[----:B------:R-:W-:Y:S01]  /*0d20*/  IMAD R11, R11, -0x3, R2 ;  /* 0xfffffffd0b0b7824 */ /* 0x000fe200078e0202 */
[----:B------:R-:W-:Y:S01]  /*0d30*/  LOP3.LUT R10, R10, 0x7ffffffc, RZ, 0xc0, !PT ;  /* 0x7ffffffc0a0a7812 */ /* 0x000fe200078ec0ff */
[----:B------:R-:W-:Y:S01]  /*0d40*/  IMAD R8, R8, 0x10, R17 ;  /* 0x0000001008087824 */ /* 0x000fe200078e0211 */
[----:B------:R-:W-:Y:S02]  /*0d50*/  LOP3.LUT R0, R6, 0x10, R18, 0xf8, !PT ;  /* 0x0000001006007812 */ /* 0x000fe400078ef812 */
[----:B------:R-:W-:Y:S01]  /*0d60*/  SHF.R.U32.HI R3, RZ, 0x3, R6 ;  /* 0x00000003ff037819 */ /* 0x000fe20000011606 */
[----:B------:R-:W-:Y:S01]  /*0d70*/  IMAD.IADD R7, R16, 0x1, -R7 ;  /* 0x0000000110077824 */ /* 0x000fe200078e0a07 */
[----:B------:R-:W-:Y:S01]  /*0d80*/  LOP3.LUT R2, R6, 0x30, R18, 0xf8, !PT ;  /* 0x0000003006027812 */ /* 0x000fe200078ef812 */
[----:B------:R-:W-:Y:S01]  /*0d90*/  IMAD R8, R11, 0x40, R8 ;  /* 0x000000400b087824 */ /* 0x000fe200078e0208 */
[-C--:B------:R-:W-:Y:S01]  /*0da0*/  LOP3.LUT R0, R0, R3.reuse, RZ, 0x3c, !PT ;  /* 0x0000000300007212 */ /* 0x080fe200078e3cff */
[----:B------:R-:W-:Y:S01]  /*0db0*/  IMAD.IADD R5, R9, 0x1, -R10 ;  /* 0x0000000109057824 */ /* 0x000fe200078e0a0a */
[----:B------:R-:W-:Y:S01]  /*0dc0*/  LOP3.LUT R3, R2, R3, RZ, 0x3c, !PT ;  /* 0x0000000302037212 */ /* 0x000fe200078e3cff */
[----:B------:R-:W-:Y:S01]  /*0dd0*/  IMAD R2, R7, 0x8, R8 ;  /* 0x0000000807027824 */ /* 0x000fe200078e0208 */
[----:B------:R-:W-:Y:S04]  /*0de0*/  STL [R1+0x48], R6 ;  /* 0x0000480601007387 */ /* 0x000fe80000100800 */
[----:B------:R0:W-:Y:S04]  /*0df0*/  STL [R1+0x3c], R5 ;  /* 0x00003c0501007387 */ /* 0x0001e80000100800 */
[----:B------:R-:W-:Y:S04]  /*0e00*/  STL [R1+0x4], R13 ;  /* 0x0000040d01007387 */ /* 0x000fe80000100800 */
[----:B------:R2:W-:Y:S01]  /*0e10*/  STL [R1+0x40], R2 ;  /* 0x0000400201007387 */ /* 0x0005e20000100800 */
[----:B0-----:R-:W-:-:S03]  /*0e20*/  VIADD R5, R18, 0x20 ;  /* 0x0000002012057836 */ /* 0x001fc60000000000 */
[----:B------:R-:W-:Y:S04]  /*0e30*/  STL [R1+0x8], R14 ;  /* 0x0000080e01007387 */ /* 0x000fe80000100800 */
[----:B------:R-:W-:Y:S04]  /*0e40*/  STL [R1+0xc], R15 ;  /* 0x00000c0f01007387 */ /* 0x000fe80000100800 */
[----:B------:R-:W-:Y:S01]  /*0e50*/  STL [R1+0x58], RZ ;  /* 0x000058ff01007387 */ /* 0x000fe20000100800 */
[----:B------:R-:W-:Y:S01]  /*0e60*/  CS2R R156, SRZ ;  /* 0x00000000009c7805 */ /* 0x000fe2000001ff00 */
[----:B------:R-:W-:Y:S01]  /*0e70*/  IMAD.MOV.U32 R23, RZ, RZ, RZ ;  /* 0x000000ffff177224 */ /* 0x000fe200078e00ff */
[----:B------:R-:W-:-:S02]  /*0e80*/  SHF.R.S32.HI R19, RZ, 0x1f, R18 ;  /* 0x0000001fff137819 */ /* 0x000fc40000011412 */
[----:B--2---:R-:W-:-:S05]  /*0e90*/  LOP3.LUT R2, R20, 0x1, RZ, 0xfc, !PT ;  /* 0x0000000114027812 */ /* 0x004fca00078efcff */
[----:B------:R0:W-:Y:S04]  /*0ea0*/  STL [R1+0x18], R2 ;  /* 0x0000180201007387 */ /* 0x0001e80000100800 */
[----:B------:R-:W-:Y:S01]  /*0eb0*/  STL [R1+0x24], RZ ;  /* 0x000024ff01007387 */ /* 0x000fe20000100800 */
[----:B0-----:R-:W-:-:S03]  /*0ec0*/  IMAD.SHL.U32 R2, R4, 0x40, RZ ;  /* 0x0000004004027824 */ /* 0x001fc600078e00ff */
[----:B------:R0:W-:Y:S01]  /*0ed0*/  STL [R1+0x20], R5 ;  /* 0x0000200501007387 */ /* 0x0001e20000100800 */
[----:B------:R-:W-:Y:S01]  /*0ee0*/  IMAD.IADD R4, R2, 0x1, R0 ;  /* 0x0000000102047824 */ /* 0x000fe200078e0200 */
[----:B------:R-:W-:Y:S02]  /*0ef0*/  IADD3 R0, R22, R2, R3 ;  /* 0x0000000216007210 */ /* 0x000fe40007ffe003 */
[----:B------:R1:W-:Y:S01]  /*0f00*/  STL [R1+0x4c], R2 ;  /* 0x00004c0201007387 */ /* 0x0003e20000100800 */
[----:B0-----:R-:W-:-:S05]  /*0f10*/  SHF.R.S32.HI R5, RZ, 0x1f, R5 ;  /* 0x0000001fff057819 */ /* 0x001fca0000011405 */
[----:B------:R1:W-:Y:S04]  /*0f20*/  STL [R1+0x30], R5 ;  /* 0x0000300501007387 */ /* 0x0003e80000100800 */
[----:B------:R1:W-:Y:S04]  /*0f30*/  STL [R1+0x5c], R0 ;  /* 0x00005c0001007387 */ /* 0x0003e80000100800 */
[----:B------:R1:W-:Y:S02]  /*0f40*/  STL [R1+0x38], R4 ;  /* 0x0000380401007387 */ /* 0x0003e40000100800 */
.L_x_1569:
[----:B0-2--5:R-:W2:Y:S01]  /*0f50*/  LDL R26, [R1+0xc] ;  /* 0x00000c00011a7983 */ /* 0x025ea20000100800 */
[----:B------:R-:W-:Y:S01]  /*0f60*/  ULDC.64 UR4, c[0x0][0xa28] ;  /* 0x00028a0000047ab9 */ /* 0x000fe20000000a00 */
[----:B-1-3--:R-:W2:Y:S01]  /*0f70*/  LDC.64 R4, c[0x0][0xa08] ;  /* 0x00028200ff047b82 */ /* 0x00aea20000000a00 */
[----:B------:R-:W-:Y:S01]  /*0f80*/  ISETP.NE.U32.AND P0, PT, RZ, UR4, PT ;  /* 0x00000004ff007c0c */ /* 0x000fe2000bf05070 */
[----:B------:R-:W3:Y:S01]  /*0f90*/  LDL R30, [R1+0x8] ;  /* 0x00000800011e7983 */ /* 0x000ee20000100800 */
[----:B------:R-:W-:Y:S01]  /*0fa0*/  IMAD.MOV.U32 R11, RZ, RZ, RZ ;  /* 0x000000ffff0b7224 */ /* 0x000fe200078e00ff */
[----:B------:R-:W-:Y:S01]  /*0fb0*/  ULDC.64 UR6, c[0x0][0xa20] ;  /* 0x0002880000067ab9 */ /* 0x000fe20000000a00 */
[----:B------:R-:W-:Y:S01]  /*0fc0*/  ISETP.NE.AND.EX P0, PT, RZ, UR5, PT, P0 ;  /* 0x00000005ff007c0c */ /* 0x000fe2000bf05300 */
[----:B------:R-:W-:Y:S01]  /*0fd0*/  ULDC.64 UR4, c[0x0][0xa18] ;  /* 0x0002860000047ab9 */ /* 0x000fe20000000a00 */
[----:B------:R-:W-:Y:S01]  /*0fe0*/  IMAD.MOV.U32 R49, RZ, RZ, RZ ;  /* 0x000000ffff317224 */ /* 0x000fe200078e00ff */
[----:B------:R-:W-:-:S04]  /*0ff0*/  ISETP.NE.U32.AND P1, PT, RZ, UR4, PT ;  /* 0x00000004ff007c0c */ /* 0x000fc8000bf25070 */
[----:B------:R-:W-:Y:S01]  /*1000*/  ISETP.NE.AND.EX P1, PT, RZ, UR5, PT, P1 ;  /* 0x00000005ff007c0c */ /* 0x000fe2000bf25310 */
[----:B------:R-:W-:Y:S02]  /*1010*/  ULDC.64 UR4, c[0x0][0xa08] ;  /* 0x0002820000047ab9 */ /* 0x000fe40000000a00 */
[----:B------:R-:W-:-:S03]  /*1020*/  ISETP.NE.U32.AND P3, PT, RZ, UR4, PT ;  /* 0x00000004ff007c0c */ /* 0x000fc6000bf65070 */
[----:B------:R-:W0:Y:S08]  /*1030*/  @P0 LDC.64 R2, c[0x0][0xa28] ;  /* 0x00028a00ff020b82 */ /* 0x000e300000000a00 */
[----:B------:R-:W1:Y:S01]  /*1040*/  @P1 LDC.64 R6, c[0x0][0xa18] ;  /* 0x00028600ff061b82 */ /* 0x000e620000000a00 */
[----:B------:R-:W-:Y:S01]  /*1050*/  ULDC UR4, c[0x0][0x288] ;  /* 0x0000a20000047ab9 */ /* 0x000fe20000000800 */
[----:B------:R-:W-:Y:S01]  /*1060*/  ISETP.NE.AND.EX P3, PT, RZ, UR5, PT, P3 ;  /* 0x00000005ff007c0c */ /* 0x000fe2000bf65330 */
[----:B------:R-:W-:Y:S01]  /*1070*/  IMAD.U32 R0, RZ, RZ, UR4 ;  /* 0x00000004ff007e24 */ /* 0x000fe2000f8e00ff */
[----:B------:R-:W-:Y:S01]  /*1080*/  ULDC.64 UR4, c[0x0][0x418] ;  /* 0x0001060000047ab9 */ /* 0x000fe20000000a00 */
[----:B--2---:R-:W-:-:S04]  /*1090*/  IMAD.WIDE R8, R26, 0x4, R4 ;  /* 0x000000041a087825 */ /* 0x004fc800078e0204 */
[----:B-1----:R-:W-:-:S06]  /*10a0*/  @P1 IMAD.WIDE R4, R26, 0x4, R6 ;  /* 0x000000041a041825 */ /* 0x002fcc00078e0206 */
[----:B------:R1:W5:Y:S01]  /*10b0*/  @P3 LDG.E R49, desc[UR40][R8.64] ;  /* 0x0000002808313981 */ /* 0x000362000c1e1900 */
[----:B0-----:R-:W-:-:S03]  /*10c0*/  @P0 IMAD.WIDE R2, R26, 0x4, R2 ;  /* 0x000000041a020825 */ /* 0x001fc600078e0202 */
[----:B------:R-:W2:Y:S04]  /*10d0*/  @P1 LDG.E R0, desc[UR40][R4.64] ;  /* 0x0000002804001981 */ /* 0x000ea8000c1e1900 */
[----:B------:R1:W5:Y:S01]  /*10e0*/  @P0 LDG.E R11, desc[UR40][R2.64] ;  /* 0x00000028020b0981 */ /* 0x000362000c1e1900 */
[----:B------:R-:W-:-:S03]  /*10f0*/  UISETP.NE.U32.AND UP0, UPT, UR4, URZ, UPT ;  /* 0x0000003f0400728c */ /* 0x000fc6000bf05070 */
[----:B------:R-:W-:Y:S01]  /*1100*/  ULDC UR4, c[0x0][0x424] ;  /* 0x0001090000047ab9 */ /* 0x000fe20000000800 */
[----:B------:R-:W-:Y:S01]  /*1110*/  UISETP.NE.AND.EX UP0, UPT, UR5, URZ, UPT, UP0 ;  /* 0x0000003f0500728c */ /* 0x000fe2000bf05300 */
[----:B------:R-:W-:Y:S02]  /*1120*/  ISETP.NE.U32.AND P2, PT, RZ, UR6, PT ;  /* 0x00000006ff007c0c */ /* 0x000fe4000bf45070 */
[----:B------:R-:W-:Y:S01]  /*1130*/  ULDC UR5, c[0x0][0x2f0] ;  /* 0x0000bc0000057ab9 */ /* 0x000fe20000000800 */
[----:B------:R-:W-:Y:S01]  /*1140*/  USEL UR4, UR4, 0x1, UP0 ;  /* 0x0000000104047887 */ /* 0x000fe20008000000 */
[----:B------:R-:W-:-:S03]  /*1150*/  ISETP.NE.AND.EX P2, PT, RZ, UR7, PT, P2 ;  /* 0x00000007ff007c0c */ /* 0x000fc6000bf45320 */
[----:B------:R-:W-:-:S03]  /*1160*/  UIMAD UR4, UR4, UR5, URZ ;  /* 0x00000005040472a4 */ /* 0x000fc6000f8e023f */
[----:B------:R-:W-:Y:S01]  /*1170*/  ULDC UR5, c[0x0][0x348] ;  /* 0x0000d20000057ab9 */ /* 0x000fe20000000800 */
[----:B--2---:R1:W-:Y:S04]  /*1180*/  STL [R1+0x10], R0 ;  /* 0x0000100001007387 */ /* 0x0043e80000100800 */
[----:B---3--:R1:W-:Y:S04]  /*1190*/  STL [R1+0x50], R30 ;  /* 0x0000501e01007387 */ /* 0x0083e80000100800 */
[----:B------:R1:W-:Y:S01]  /*11a0*/  STL [R1+0x54], R26 ;  /* 0x0000541a01007387 */ /* 0x0003e20000100800 */
[----:B------:R-:W-:Y:S01]  /*11b0*/  IMAD.MOV.U32 R10, RZ, RZ, R0 ;  /* 0x000000ffff0a7224 */ /* 0x000fe200078e0000 */
[----:B------:R-:W-:Y:S06]  /*11c0*/  @P1 BRA `(.L_x_1388) ;  /* 0x0000000000281947 */ /* 0x000fec0003800000 */
[----:B------:R-:W-:Y:S02]  /*11d0*/  ULDC.64 UR6, c[0x0][0xa00] ;  /* 0x0002800000067ab9 */ /* 0x000fe40000000a00 */
[----:B------:R-:W-:-:S04]  /*11e0*/  ISETP.NE.U32.AND P0, PT, RZ, UR6, PT ;  /* 0x00000006ff007c0c */ /* 0x000fc8000bf05070 */
[----:B------:R-:W-:-:S13]  /*11f0*/  ISETP.NE.AND.EX P0, PT, RZ, UR7, PT, P0 ;  /* 0x00000007ff007c0c */ /* 0x000fda000bf05300 */
[----:B------:R-:W-:Y:S05]  /*1200*/  @!P0 BRA `(.L_x_1388) ;  /* 0x0000000000188947 */ /* 0x000fea0003800000 */
[----:B-1----:R-:W0:Y:S02]  /*1210*/  LDC.64 R2, c[0x0][0xa00] ;  /* 0x00028000ff027b82 */ /* 0x002e240000000a00 */
[----:B0-----:R-:W-:-:S05]  /*1220*/  IMAD.WIDE R2, R26, 0x4, R2 ;  /* 0x000000041a027825 */ /* 0x001fca00078e0202 */
[----:B------:R-:W2:Y:S04]  /*1230*/  LDG.E R0, desc[UR40][R2.64] ;  /* 0x0000002802007981 */ /* 0x000ea8000c1e1900 */
[----:B------:R-:W2:Y:S02]  /*1240*/  LDG.E R5, desc[UR40][R2.64+0x4] ;  /* 0x0000042802057981 */ /* 0x000ea4000c1e1900 */
[----:B--2---:R-:W-:-:S05]  /*1250*/  IMAD.IADD R10, R5, 0x1, -R0 ;  /* 0x00000001050a7824 */ /* 0x004fca00078e0a00 */
[----:B------:R0:W-:Y:S02]  /*1260*/  STL [R1+0x10], R10 ;  /* 0x0000100a01007387 */ /* 0x0001e40000100800 */
.L_x_1388:
[----:B------:R-:W-:Y:S02]  /*1270*/  IMAD.U32 R46, RZ, RZ, UR5 ;  /* 0x00000005ff2e7e24 */ /* 0x000fe4000f8e00ff */
[----:B------:R-:W-:Y:S01]  /*1280*/  IMAD.U32 R24, RZ, RZ, UR4 ;  /* 0x00000004ff187e24 */ /* 0x000fe2000f8e00ff */
[----:B------:R-:W-:Y:S06]  /*1290*/  @!P2 BRA `(.L_x_1389) ;  /* 0x000000000010a947 */ /* 0x000fec0003800000 */
[----:B------:R-:W2:Y:S02]  /*12a0*/  LDC.64 R24, c[0x0][0xa20] ;  /* 0x00028800ff187b82 */ /* 0x000ea40000000a00 */
[----:B--2---:R-:W-:-:S06]  /*12b0*/  IMAD.WIDE R24, R26, 0x4, R24 ;  /* 0x000000041a187825 */ /* 0x004fcc00078e0218 */
[----:B------:R2:W5:Y:S01]  /*12c0*/  LDG.E R24, desc[UR40][R24.64] ;  /* 0x0000002818187981 */ /* 0x000562000c1e1900 */
[----:B------:R-:W-:Y:S05]  /*12d0*/  BRA `(.L_x_1390) ;  /* 0x0000000000107947 */ /* 0x000fea0003800000 */
.L_x_1389:
[----:B------:R-:W-:Y:S05]  /*12e0*/  @!P3 BRA `(.L_x_1390) ;  /* 0x00000000000cb947 */ /* 0x000fea0003800000 */
[----:B-1----:R-:W2:Y:S04]  /*12f0*/  LDG.E R3, desc[UR40][R8.64] ;  /* 0x0000002808037981 */ /* 0x002ea8000c1e1900 */
[----:B------:R-:W2:Y:S02]  /*1300*/  LDG.E R24, desc[UR40][R8.64+0x4] ;  /* 0x0000042808187981 */ /* 0x000ea4000c1e1900 */
[----:B--2---:R-:W-:-:S07]  /*1310*/  IMAD.IADD R24, R24, 0x1, -R3 ;  /* 0x0000000118187824 */ /* 0x004fce00078e0a03 */
.L_x_1390:
[----:B------:R-:W-:Y:S01]  /*1320*/  ULDC.64 UR4, c[0x0][0xa10] ;  /* 0x0002840000047ab9 */ /* 0x000fe20000000a00 */
[----:B-1----:R-:W3:Y:S01]  /*1330*/  LDL R8, [R1+0x4] ;  /* 0x0000040001087983 */ /* 0x002ee20000100800 */
[----:B------:R-:W-:Y:S01]  /*1340*/  ISETP.NE.U32.AND P0, PT, RZ, UR4, PT ;  /* 0x00000004ff007c0c */ /* 0x000fe2000bf05070 */
[----:B------:R-:W1:Y:S03]  /*1350*/  LDC R6, c[0x0][0x448] ;  /* 0x00011200ff067b82 */ /* 0x000e660000000800 */
[----:B------:R-:W-:Y:S01]  /*1360*/  ISETP.NE.AND.EX P0, PT, RZ, UR5, PT, P0 ;  /* 0x00000005ff007c0c */ /* 0x000fe2000bf05300 */
[----:B------:R-:W-:Y:S02]  /*1370*/  ULDC.64 UR4, c[0x0][0xa30] ;  /* 0x00028c0000047ab9 */ /* 0x000fe40000000a00 */
[----:B------:R-:W-:Y:S01]  /*1380*/  ISETP.NE.U32.AND P1, PT, RZ, UR4, PT ;  /* 0x00000004ff007c0c */ /* 0x000fe2000bf25070 */
[----:B-----5:R-:W-:Y:S01]  /*1390*/  IMAD.MOV.U32 R45, RZ, RZ, R24 ;  /* 0x000000ffff2d7224 */ /* 0x020fe200078e0018 */
[----:B------:R-:W4:Y:S02]  /*13a0*/  LDC.64 R12, c[0x0][0x9e0] ;  /* 0x00027800ff0c7b82 */ /* 0x000f240000000a00 */
[----:B------:R-:W-:-:S06]  /*13b0*/  ISETP.NE.AND.EX P1, PT, RZ, UR5, PT, P1 ;  /* 0x00000005ff007c0c */ /* 0x000fcc000bf25310 */
[----:B------:R-:W0:Y:S08]  /*13c0*/  @P0 LDC.64 R2, c[0x0][0xa10] ;  /* 0x00028400ff020b82 */ /* 0x000e300000000a00 */
[----:B------:R-:W2:Y:S01]  /*13d0*/  @P1 LDC.64 R4, c[0x0][0xa30] ;  /* 0x00028c00ff041b82 */ /* 0x000ea20000000a00 */
[----:B0-----:R-:W-:-:S05]  /*13e0*/  @P0 IMAD.WIDE R2, R26, 0x4, R2 ;  /* 0x000000041a020825 */ /* 0x001fca00078e0202 */
[----:B------:R-:W3:Y:S04]  /*13f0*/  @P0 LDG.E R0, desc[UR40][R2.64] ;  /* 0x0000002802000981 */ /* 0x000ee8000c1e1900 */
[----:B------:R0:W3:Y:S01]  /*1400*/  @P0 LDG.E R7, desc[UR40][R2.64+0x4] ;  /* 0x0000042802070981 */ /* 0x0000e2000c1e1900 */
[----:B--2---:R-:W-:-:S05]  /*1410*/  @P1 IMAD.WIDE R4, R26, 0x4, R4 ;  /* 0x000000041a041825 */ /* 0x004fca00078e0204 */
[----:B------:R2:W5:Y:S01]  /*1420*/  @P1 LDG.E R45, desc[UR40][R4.64] ;  /* 0x00000028042d1981 */ /* 0x000562000c1e1900 */
[----:B-1----:R-:W-:Y:S01]  /*1430*/  ISETP.NE.AND P1, PT, R6, 0x1, PT ;  /* 0x000000010600780c */ /* 0x002fe20003f25270 */
[----:B------:R-:W-:Y:S01]  /*1440*/  IMAD.IADD R11, R24, 0x1, -R11 ;  /* 0x00000001180b7824 */ /* 0x000fe200078e0a0b */
[----:B----4-:R-:W-:-:S11]  /*1450*/  ISETP.GE.AND P2, PT, R13, 0x1, PT ;  /* 0x000000010d00780c */ /* 0x010fd60003f46270 */
[----:B------:R-:W1:Y:S08]  /*1460*/  @P1 LDC R9, c[0x0][0x44c] ;  /* 0x00011300ff091b82 */ /* 0x000e700000000800 */
[----:B------:R-:W4:Y:S01]  /*1470*/  @P1 LDC R6, c[0x0][0x450] ;  /* 0x00011400ff061b82 */ /* 0x000f220000000800 */
[----:B---3--:R-:W-:-:S04]  /*1480*/  IMAD R14, R8, 0xc0, RZ ;  /* 0x000000c0080e7824 */ /* 0x008fc800078e02ff */
[----:B0-----:R-:W-:Y:S01]  /*1490*/  VIADD R2, R14, 0xbf ;  /* 0x000000bf0e027836 */ /* 0x001fe20000000000 */
[----:B------:R2:W-:Y:S03]  /*14a0*/  STL [R1+0x2c], R14 ;  /* 0x00002c0e01007387 */ /* 0x0005e60000100800 */
[----:B-1----:R-:W-:-:S05]  /*14b0*/  @P1 IMAD.HI.U32 R3, R2, R9, RZ ;  /* 0x0000000902031227 */ /* 0x002fca00078e00ff */
[----:B----4-:R-:W-:Y:S01]  /*14c0*/  @P1 SHF.R.U32.HI R2, RZ, R6, R3 ;  /* 0x00000006ff021219 */ /* 0x010fe20000011603 */
[----:B------:R-:W-:-:S04]  /*14d0*/  @P0 IMAD.IADD R46, R7, 0x1, -R0 ;  /* 0x00000001072e0824 */ /* 0x000fc800078e0a00 */
[----:B------:R-:W-:-:S04]  /*14e0*/  IMAD.IADD R8, R11, 0x1, R46 ;  /* 0x000000010b087824 */ /* 0x000fc800078e022e */
[C---:B------:R-:W-:Y:S01]  /*14f0*/  VIADD R0, R8.reuse, 0x9f ;  /* 0x0000009f08007836 */ /* 0x040fe20000000000 */
[----:B------:R2:W-:Y:S01]  /*1500*/  STL [R1+0x14], R8 ;  /* 0x0000140801007387 */ /* 0x0005e20000100800 */
[----:B------:R-:W-:Y:S02]  /*1510*/  IADD3 R3, R8, 0x1, -R10 ;  /* 0x0000000108037810 */ /* 0x000fe40007ffe80a */
[----:B------:R-:W-:-:S04]  /*1520*/  IMAD.HI R0, R0, 0x66666667, RZ ;  /* 0x6666666700007827 */ /* 0x000fc800078e02ff */
[----:B------:R-:W-:Y:S01]  /*1530*/  IMAD.IADD R3, R3, 0x1, R2 ;  /* 0x0000000103037824 */ /* 0x000fe200078e0202 */
[----:B------:R-:W-:-:S04]  /*1540*/  SHF.R.U32.HI R105, RZ, 0x1f, R0 ;  /* 0x0000001fff697819 */ /* 0x000fc80000011600 */
[----:B------:R-:W-:Y:S01]  /*1550*/  LEA.HI.SX32 R105, R0, R105, 0x1a ;  /* 0x0000006900697211 */ /* 0x000fe200078fd2ff */
[----:B------:R-:W-:Y:S01]  /*1560*/  IMAD.IADD R0, R3, 0x1, R12 ;  /* 0x0000000103007824 */ /* 0x000fe200078e020c */
[----:B--2---:R-:W-:Y:S06]  /*1570*/  @!P2 BRA `(.L_x_1391) ;  /* 0x000000000048a947 */ /* 0x004fec0003800000 */
[C---:B------:R-:W-:Y:S01]  /*1580*/  ISETP.GT.AND P0, PT, R3.reuse, RZ, PT ;  /* 0x000000ff0300720c */ /* 0x040fe20003f04270 */
[----:B------:R-:W-:Y:S01]  /*1590*/  BSSY B0, `(.L_x_1392) ;  /* 0x000000e000007945 */ /* 0x000fe20003800000 */
[----:B------:R-:W-:-:S11]  /*15a0*/  VIADD R2, R3, 0xffffffff ;  /* 0xffffffff03027836 */ /* 0x000fd60000000000 */
        /* <DEDUP_REMOVED lines=8> */
.L_x_1393:
[----:B------:R-:W-:-:S13]  /*1630*/  ISETP.NE.AND P0, PT, R13, 0x1, PT ;  /* 0x000000010d00780c */ /* 0x000fda0003f05270 */
[----:B------:R-:W0:Y:S02]  /*1640*/  @P0 LDC.64 R4, c[0x0][0x9e8] ;  /* 0x00027a00ff040b82 */ /* 0x000e240000000a00 */
[----:B0-----:R-:W-:-:S05]  /*1650*/  @P0 IMAD.HI.U32 R4, R2, R4, RZ ;  /* 0x0000000402040227 */ /* 0x001fca00078e00ff */
[----:B------:R-:W-:-:S07]  /*1660*/  @P0 SHF.R.U32.HI R2, RZ, R5, R4 ;  /* 0x00000005ff020219 */ /* 0x000fce0000011604 */
.L_x_1394:
[----:B------:R-:W-:Y:S05]  /*1670*/  BSYNC B0 ;  /* 0x0000000000007941 */ /* 0x000fea0003800000 */
.L_x_1392:
[----:B------:R-:W-:-:S05]  /*1680*/  IMAD R3, R2, R13, R13 ;  /* 0x0000000d02037224 */ /* 0x000fca00078e020d */
[----:B------:R-:W-:-:S07]  /*1690*/  VIMNMX R0, R0, R3, PT ;  /* 0x0000000300007248 */ /* 0x000fce0003fe0100 */
.L_x_1391:
[----:B------:R-:W0:Y:S01]  /*16a0*/  @P1 LDC R2, c[0x0][0x44c] ;  /* 0x00011300ff021b82 */ /* 0x000e220000000800 */
[----:B------:R-:W-:Y:S01]  /*16b0*/  IMAD.MOV.U32 R3, RZ, RZ, R14 ;  /* 0x000000ffff037224 */ /* 0x000fe200078e000e */
[----:B------:R-:W-:Y:S01]  /*16c0*/  ULDC UR4, c[0x0][0x9dc] ;  /* 0x0002770000047ab9 */ /* 0x000fe20000000800 */
[----:B------:R-:W-:-:S05]  /*16d0*/  IMAD.IADD R104, R8, 0x1, -R10 ;  /* 0x0000000108687824 */ /* 0x000fca00078e0a0a */
[----:B------:R-:W1:Y:S01]  /*16e0*/  @P1 LDC R5, c[0x0][0x450] ;  /* 0x00011400ff051b82 */ /* 0x000e620000000800 */
[----:B0-----:R-:W-:-:S05]  /*16f0*/  @P1 IMAD.HI.U32 R2, R14, R2, RZ ;  /* 0x000000020e021227 */ /* 0x001fca00078e00ff */
[----:B-1----:R-:W-:-:S05]  /*1700*/  @P1 SHF.R.U32.HI R3, RZ, R5, R2 ;  /* 0x00000005ff031219 */ /* 0x002fca0000011602 */
[----:B------:R-:W-:-:S04]  /*1710*/  IMAD.IADD R2, R104, 0x1, R3 ;  /* 0x0000000168027824 */ /* 0x000fc800078e0203 */
[----:B------:R-:W-:Y:S01]  /*1720*/  VIADD R3, R2, -UR4 ;  /* 0x8000000402037c36 */ /* 0x000fe20008000000 */
[----:B------:R-:W-:Y:S06]  /*1730*/  @!P2 BRA `(.L_x_1395) ;  /* 0x000000000044a947 */ /* 0x000fec0003800000 */
[----:B------:R-:W-:Y:S01]  /*1740*/  ISETP.GT.AND P0, PT, R2, -0x1, PT ;  /* 0xffffffff0200780c */ /* 0x000fe20003f04270 */
[----:B------:R-:W-:-:S12]  /*1750*/  BSSY B0, `(.L_x_1396) ;  /* 0x000000d000007945 */ /* 0x000fd80003800000 */
        /* <DEDUP_REMOVED lines=8> */
.L_x_1397:
[----:B------:R-:W-:-:S13]  /*17e0*/  ISETP.NE.AND P0, PT, R13, 0x1, PT ;  /* 0x000000010d00780c */ /* 0x000fda0003f05270 */
[----:B------:R-:W0:Y:S02]  /*17f0*/  @P0 LDC.64 R4, c[0x0][0x9e8] ;  /* 0x00027a00ff040b82 */ /* 0x000e240000000a00 */
[----:B0-----:R-:W-:-:S05]  /*1800*/  @P0 IMAD.HI.U32 R4, R2, R4, RZ ;  /* 0x0000000402040227 */ /* 0x001fca00078e00ff */
[----:B------:R-:W-:-:S07]  /*1810*/  @P0 SHF.R.U32.HI R2, RZ, R5, R4 ;  /* 0x00000005ff020219 */ /* 0x000fce0000011604 */
.L_x_1398:
[----:B------:R-:W-:Y:S05]  /*1820*/  BSYNC B0 ;  /* 0x0000000000007941 */ /* 0x000fea0003800000 */
.L_x_1396:
[----:B------:R-:W-:-:S05]  /*1830*/  IMAD R2, R2, R13, RZ ;  /* 0x0000000d02027224 */ /* 0x000fca00078e02ff */
[----:B------:R-:W-:-:S07]  /*1840*/  VIMNMX R3, R3, R2, !PT ;  /* 0x0000000203037248 */ /* 0x000fce0007fe0100 */
.L_x_1395:
[----:B------:R-:W-:Y:S01]  /*1850*/  VIADD R0, R0, 0x9f ;  /* 0x0000009f00007836 */ /* 0x000fe20000000000 */
[----:B------:R-:W-:Y:S01]  /*1860*/  PLOP3.LUT P3, PT, PT, PT, PT, 0x80, 0x0 ;  /* 0x000000000000781c */ /* 0x000fe20003f6f070 */
[----:B------:R-:W-:-:S04]  /*1870*/  IMAD.HI R2, R3, 0x66666667, RZ ;  /* 0x6666666703027827 */ /* 0x000fc800078e02ff */
[----:B------:R-:W-:Y:S01]  /*1880*/  IMAD.HI R0, R0, 0x66666667, RZ ;  /* 0x6666666700007827 */ /* 0x000fe200078e02ff */
[----:B------:R-:W-:-:S04]  /*1890*/  SHF.R.U32.HI R5, RZ, 0x1f, R2 ;  /* 0x0000001fff057819 */ /* 0x000fc80000011602 */
[----:B------:R-:W-:Y:S02]  /*18a0*/  SHF.R.U32.HI R3, RZ, 0x1f, R0 ;  /* 0x0000001fff037819 */ /* 0x000fe40000011600 */
[----:B------:R-:W-:Y:S02]  /*18b0*/  LEA.HI.SX32 R5, R2, R5, 0x1a ;  /* 0x0000000502057211 */ /* 0x000fe400078fd2ff */
[----:B------:R-:W-:Y:S02]  /*18c0*/  LEA.HI.SX32 R0, R0, R3, 0x1a ;  /* 0x0000000300007211 */ /* 0x000fe400078fd2ff */
[----:B------:R-:W-:Y:S02]  /*18d0*/  VIMNMX R5, RZ, R5, !PT ;  /* 0x00000005ff057248 */ /* 0x000fe40007fe0100 */
[----:B------:R-:W-:-:S03]  /*18e0*/  VIMNMX R0, R105, R0, PT ;  /* 0x0000000069007248 */ /* 0x000fc60003fe0100 */
[--C-:B------:R-:W-:Y:S02]  /*18f0*/  IMAD R5, R5, 0xa0, -R11.reuse ;  /* 0x000000a005057824 */ /* 0x100fe400078e0a0b */
[----:B------:R-:W-:-:S03]  /*1900*/  IMAD R3, R0, 0xa0, -R11 ;  /* 0x000000a000037824 */ /* 0x000fc600078e0a0b */
[----:B------:R-:W-:Y:S02]  /*1910*/  VIMNMX R5, RZ, R5, !PT ;  /* 0x00000005ff057248 */ /* 0x000fe40007fe0100 */
[----:B------:R-:W-:-:S03]  /*1920*/  VIMNMX R0, R3, R46, PT ;  /* 0x0000002e03007248 */ /* 0x000fc60003fe0100 */
[----:B------:R-:W-:Y:S01]  /*1930*/  IMAD.WIDE.U32 R2, R5, -0x33333333, RZ ;  /* 0xcccccccd05027825 */ /* 0x000fe200078e00ff */
[----:B------:R-:W-:-:S04]  /*1940*/  ISETP.GT.AND P0, PT, R0, R5, PT ;  /* 0x000000050000720c */ /* 0x000fc80003f04270 */
[----:B------:R-:W-:-:S05]  /*1950*/  SHF.R.U32.HI R44, RZ, 0x7, R3 ;  /* 0x00000007ff2c7819 */ /* 0x000fca0000011603 */
[----:B------:R-:W-:-:S04]  /*1960*/  IMAD.MOV.U32 R47, RZ, RZ, R44 ;  /* 0x000000ffff2f7224 */ /* 0x000fc800078e002c */
        /* <DEDUP_REMOVED lines=26> */
.L_x_1401:
[----:B------:R-:W-:Y:S05]  /*1b10*/  BSYNC B6 ;  /* 0x0000000000067941 */ /* 0x000fea0003800000 */
.L_x_1400:
        /* <DEDUP_REMOVED lines=20> */
.L_x_1403:
[----:B------:R-:W-:Y:S05]  /*1c60*/  BSYNC B6 ;  /* 0x0000000000067941 */ /* 0x000fea0003800000 */
.L_x_1402:
[----:B------:R-:W-:Y:S01]  /*1c70*/  ULDC.64 UR4, c[0x0][0x9f8] ;  /* 0x00027e0000047ab9 */ /* 0x000fe20000000a00 */
[----:B------:R-:W2:Y:S01]  /*1c80*/  LDL R29, [R1+0x20] ;  /* 0x00002000011d7983 */ /* 0x000ea20000100800 */
[----:B------:R-:W-:-:S03]  /*1c90*/  ISETP.NE.U32.AND P0, PT, RZ, UR4, PT ;  /* 0x00000004ff007c0c */ /* 0x000fc6000bf05070 */
[----:B------:R-:W3:Y:S01]  /*1ca0*/  LDL R28, [R1+0x48] ;  /* 0x00004800011c7983 */ /* 0x000ee20000100800 */
[----:B------:R-:W-:Y:S01]  /*1cb0*/  ISETP.NE.AND.EX P0, PT, RZ, UR5, PT, P0 ;  /* 0x00000005ff007c0c */ /* 0x000fe2000bf05300 */
[----:B------:R-:W-:Y:S01]  /*1cc0*/  IMAD.MOV.U32 R48, RZ, RZ, R26 ;  /* 0x000000ffff307224 */ /* 0x000fe200078e001a */
[----:B------:R-:W0:Y:S01]  /*1cd0*/  LDC.64 R36, c[0x0][0x3f8] ;  /* 0x0000fe00ff247b82 */ /* 0x000e220000000a00 */
[----:B------:R-:W4:Y:S01]  /*1ce0*/  LDL R25, [R1+0x4c] ;  /* 0x00004c0001197983 */ /* 0x000f220000100800 */
[----:B------:R-:W-:Y:S01]  /*1cf0*/  ULDC UR4, c[0x0][0x2f4] ;  /* 0x0000bd0000047ab9 */ /* 0x000fe20000000800 */
[----:B------:R-:W1:Y:S05]  /*1d00*/  S2R R31, SR_TID.X ;  /* 0x00000000001f7919 */ /* 0x000e6a0000002100 */
[----:B------:R-:W0:Y:S08]  /*1d10*/  LDC R53, c[0x0][0x3f4] ;  /* 0x0000fd00ff357b82 */ /* 0x000e300000000800 */
[----:B------:R-:W1:Y:S08]  /*1d20*/  @P0 LDC.64 R2, c[0x0][0x9f8] ;  /* 0x00027e00ff020b82 */ /* 0x000e700000000a00 */
[----:B------:R-:W0:Y:S01]  /*1d30*/  LDC.64 R20, c[0x0][0x408] ;  /* 0x00010200ff147b82 */ /* 0x000e220000000a00 */
[----:B-1----:R-:W-:-:S05]  /*1d40*/  @P0 IMAD.WIDE R2, R26, 0x4, R2 ;  /* 0x000000041a020825 */ /* 0x002fca00078e0202 */
[----:B------:R1:W4:Y:S01]  /*1d50*/  @P0 LDG.E R48, desc[UR40][R2.64] ;  /* 0x0000002802300981 */ /* 0x000322000c1e1900 */
[C---:B------:R-:W-:Y:S01]  /*1d60*/  VIADD R0, R31.reuse, 0xffffff80 ;  /* 0xffffff801f007836 */ /* 0x040fe20000000000 */
[C---:B0-----:R-:W-:Y:S01]  /*1d70*/  ISETP.GE.AND P1, PT, R18.reuse, R53, PT ;  /* 0x000000351200720c */ /* 0x041fe20003f26270 */
[C---:B------:R-:W-:Y:S01]  /*1d80*/  VIADD R27, R31.reuse, 0xffffff80 ;  /* 0xffffff801f1b7836 */ /* 0x040fe20000000000 */
[----:B------:R-:W-:Y:S01]  /*1d90*/  ISETP.GE.AND P3, PT, R18, UR4, PT ;  /* 0x0000000412007c0c */ /* 0x000fe2000bf66270 */
[----:B------:R-:W-:Y:S01]  /*1da0*/  VIADD R26, R31, 0xffffff80 ;  /* 0xffffff801f1a7836 */ /* 0x000fe20000000000 */
[----:B------:R-:W-:Y:S01]  /*1db0*/  LEA.HI R4, R0, R0, RZ, 0x1 ;  /* 0x0000000000047211 */ /* 0x000fe200078f08ff */
[----:B------:R-:W-:Y:S01]  /*1dc0*/  IMAD.IADD R49, R49, 0x1, R24 ;  /* 0x0000000131317824 */ /* 0x000fe200078e0218 */
[----:B------:R-:W-:Y:S02]  /*1dd0*/  SHF.R.S32.HI R7, RZ, 0x1f, R0 ;  /* 0x0000001fff077819 */ /* 0x000fe40000011400 */
[----:B------:R-:W-:-:S02]  /*1de0*/  LEA.HI R26, R26, R27, RZ, 0x1 ;  /* 0x0000001b1a1a7211 */ /* 0x000fc400078f08ff */
[----:B------:R-:W-:Y:S02]  /*1df0*/  LOP3.LUT R9, R4, 0xfffffffe, RZ, 0xc0, !PT ;  /* 0xfffffffe04097812 */ /* 0x000fe400078ec0ff */
[----:B------:R-:W-:Y:S02]  /*1e00*/  SHF.R.S32.HI R26, RZ, 0x1, R26 ;  /* 0x00000001ff1a7819 */ /* 0x000fe4000001141a */
[----:B------:R-:W-:Y:S01]  /*1e10*/  LEA.HI R7, R7, R0, RZ, 0x2 ;  /* 0x0000000007077211 */ /* 0x000fe200078f10ff */
[----:B------:R-:W-:Y:S01]  /*1e20*/  IMAD.IADD R55, R0, 0x1, -R9 ;  /* 0x0000000100377824 */ /* 0x000fe200078e0a09 */
[----:B------:R-:W-:Y:S01]  /*1e30*/  SHF.R.S32.HI R5, RZ, 0x1f, R26 ;  /* 0x0000001fff057819 */ /* 0x000fe2000001141a */
[CC--:B-1----:R-:W-:Y:S01]  /*1e40*/  IMAD.WIDE.U32 R2, R26.reuse, R36.reuse, R18 ;  /* 0x000000241a027225 */ /* 0x0c2fe200078e0012 */
[--C-:B------:R-:W-:Y:S02]  /*1e50*/  SHF.R.S32.HI R4, RZ, 0x2, R7.reuse ;  /* 0x00000002ff047819 */ /* 0x100fe40000011407 */
[----:B------:R-:W-:Y:S01]  /*1e60*/  SHF.R.S32.HI R7, RZ, 0x1f, R7 ;  /* 0x0000001fff077819 */ /* 0x000fe20000011407 */
[----:B------:R-:W-:Y:S01]  /*1e70*/  IMAD.SHL.U32 R42, R55, 0x8, RZ ;  /* 0x00000008372a7824 */ /* 0x000fe200078e00ff */
[----:B------:R-:W-:Y:S01]  /*1e80*/  SEL R9, R53, RZ, P1 ;  /* 0x000000ff35097207 */ /* 0x000fe20000800000 */
[----:B------:R-:W-:Y:S01]  /*1e90*/  IMAD R0, R5, R36, RZ ;  /* 0x0000002405007224 */ /* 0x000fe200078e02ff */
[----:B------:R-:W-:Y:S01]  /*1ea0*/  LEA.HI R7, R7, R4, RZ, 0x2 ;  /* 0x0000000407077211 */ /* 0x000fe200078f10ff */
[----:B------:R-:W-:Y:S01]  /*1eb0*/  IMAD.MOV.U32 R40, RZ, RZ, R2 ;  /* 0x000000ffff287224 */ /* 0x000fe200078e0002 */
[----:B------:R-:W-:Y:S01]  /*1ec0*/  SHF.R.S32.HI R43, RZ, 0x1f, R42 ;  /* 0x0000001fff2b7819 */ /* 0x000fe2000001142a */
[----:B------:R-:W-:Y:S01]  /*1ed0*/  IMAD R11, R26, R37, R0 ;  /* 0x000000251a0b7224 */ /* 0x000fe200078e0200 */
[----:B------:R-:W-:Y:S01]  /*1ee0*/  LOP3.LUT R7, R7, 0xfffffffc, RZ, 0xc0, !PT ;  /* 0xfffffffc07077812 */ /* 0x000fe200078ec0ff */
[----:B------:R-:W-:Y:S01]  /*1ef0*/  IMAD R0, R5, R20, RZ ;  /* 0x0000001405007224 */ /* 0x000fe200078e02ff */
[----:B------:R-:W-:Y:S01]  /*1f00*/  LOP3.LUT R16, R16, 0xfffffffd, RZ, 0xc0, !PT ;  /* 0xfffffffd10107812 */ /* 0x000fe200078ec0ff */
[----:B------:R-:W-:Y:S01]  /*1f10*/  IMAD.IADD R41, R11, 0x1, R3 ;  /* 0x000000010b297824 */ /* 0x000fe200078e0203 */
[----:B------:R-:W-:Y:S01]  /*1f20*/  SHF.R.U32.HI R52, RZ, 0x7, R31 ;  /* 0x00000007ff347819 */ /* 0x000fe2000001161f */
[----:B------:R-:W-:Y:S01]  /*1f30*/  IMAD.WIDE.U32 R2, R26, R36, R42 ;  /* 0x000000241a027225 */ /* 0x000fe200078e002a */
[----:B------:R-:W-:-:S02]  /*1f40*/  @P3 LOP3.LUT R16, R16, 0x2, RZ, 0xfc, !PT ;  /* 0x0000000210103812 */ /* 0x000fc400078efcff */
[----:B------:R-:W-:Y:S01]  /*1f50*/  SHF.R.S32.HI R74, RZ, 0x1f, R30 ;  /* 0x0000001fff4a7819 */ /* 0x000fe2000001141e */
[----:B------:R-:W-:Y:S01]  /*1f60*/  IMAD.IADD R3, R3, 0x1, R11 ;  /* 0x0000000103037824 */ /* 0x000fe200078e020b */
[----:B-----5:R-:W-:Y:S01]  /*1f70*/  SHF.R.S32.HI R11, RZ, 0x1f, R45 ;  /* 0x0000001fff0b7819 */ /* 0x020fe2000001142d */
[----:B------:R-:W-:Y:S01]  /*1f80*/  IMAD.IADD R9, R18, 0x1, R9 ;  /* 0x0000000112097824 */ /* 0x000fe200078e0209 */
[----:B------:R-:W-:Y:S01]  /*1f90*/  LOP3.LUT R16, R16, 0xfffffffe, RZ, 0xc0, !PT ;  /* 0xfffffffe10107812 */ /* 0x000fe200078ec0ff */
[----:B------:R-:W-:Y:S02]  /*1fa0*/  IMAD R13, R26, R21, R0 ;  /* 0x000000151a0d7224 */ /* 0x000fe400078e0200 */
[----:B------:R-:W-:Y:S01]  /*1fb0*/  IMAD.IADD R7, R4, 0x1, -R7 ;  /* 0x0000000104077824 */ /* 0x000fe200078e0a07 */
[----:B------:R-:W-:Y:S01]  /*1fc0*/  SHF.R.S32.HI R50, RZ, 0x1f, R9 ;  /* 0x0000001fff327819 */ /* 0x000fe20000011409 */
[----:B------:R-:W-:Y:S02]  /*1fd0*/  IMAD R0, R11, R36, RZ ;  /* 0x000000240b007224 */ /* 0x000fe400078e02ff */
[----:B------:R-:W-:Y:S01]  /*1fe0*/  IMAD.WIDE.U32 R4, R26, R20, R42 ;  /* 0x000000141a047225 */ /* 0x000fe200078e002a */
[----:B------:R-:W-:-:S02]  /*1ff0*/  LOP3.LUT P0, RZ, R7, 0x2, RZ, 0xc0, !PT ;  /* 0x0000000207ff7812 */ /* 0x000fc4000780c0ff */
[----:B------:R-:W-:Y:S01]  /*2000*/  LEA.HI R50, R50, R9, RZ, 0x4 ;  /* 0x0000000932327211 */ /* 0x000fe200078f20ff */
[----:B------:R-:W-:Y:S02]  /*2010*/  IMAD R61, R45, R37, R0 ;  /* 0x000000252d3d7224 */ /* 0x000fe400078e0200 */
[-C--:B------:R-:W-:Y:S01]  /*2020*/  IMAD R0, R11, R20.reuse, RZ ;  /* 0x000000140b007224 */ /* 0x080fe200078e02ff */
[----:B------:R-:W-:Y:S01]  /*2030*/  LOP3.LUT R59, R50, 0xfffffff0, RZ, 0xc0, !PT ;  /* 0xfffffff0323b7812 */ /* 0x000fe200078ec0ff */
[----:B------:R-:W-:-:S04]  /*2040*/  IMAD.WIDE.U32 R6, R26, R20, R18 ;  /* 0x000000141a067225 */ /* 0x000fc800078e0012 */
[----:B------:R-:W-:Y:S02]  /*2050*/  IMAD R63, R45, R21, R0 ;  /* 0x000000152d3f7224 */ /* 0x000fe400078e0200 */
[----:B------:R-:W-:Y:S02]  /*2060*/  IMAD.IADD R7, R13, 0x1, R7 ;  /* 0x000000010d077824 */ /* 0x000fe400078e0207 */
[----:B------:R-:W-:Y:S02]  /*2070*/  IMAD.IADD R5, R5, 0x1, R13 ;  /* 0x0000000105057824 */ /* 0x000fe400078e020d */
[----:B------:R-:W-:-:S04]  /*2080*/  IMAD.WIDE.U32 R38, R45, R36, R2 ;  /* 0x000000242d267225 */ /* 0x000fc800078e0002 */
[----:B------:R-:W-:Y:S02]  /*2090*/  IMAD R9, R37, 0xa0, RZ ;  /* 0x000000a025097824 */ /* 0x000fe400078e02ff */
[----:B------:R-:W-:-:S04]  /*20a0*/  IMAD.WIDE.U32 R40, R45, R36, R40 ;  /* 0x000000242d287225 */ /* 0x000fc800078e0028 */
[----:B------:R-:W-:Y:S02]  /*20b0*/  IMAD R3, R21, 0xa0, RZ ;  /* 0x000000a015037824 */ /* 0x000fe400078e02ff */
[----:B------:R-:W-:-:S04]  /*20c0*/  IMAD.WIDE.U32 R34, R45, R20, R6 ;  /* 0x000000142d227225 */ /* 0x000fc800078e0006 */
[----:B------:R-:W-:-:S04]  /*20d0*/  IMAD.WIDE.U32 R32, R45, R20, R4 ;  /* 0x000000142d207225 */ /* 0x000fc800078e0004 */
[----:B------:R-:W-:-:S04]  /*20e0*/  IMAD.WIDE.U32 R36, R36, 0xa0, RZ ;  /* 0x000000a024247825 */ /* 0x000fc800078e00ff */
[----:B------:R-:W-:-:S04]  /*20f0*/  IMAD.WIDE.U32 R20, R20, 0xa0, RZ ;  /* 0x000000a014147825 */ /* 0x000fc800078e00ff */
[----:B------:R-:W-:Y:S02]  /*2100*/  IMAD.IADD R58, R61, 0x1, R41 ;  /* 0x000000013d3a7824 */ /* 0x000fe400078e0229 */
[----:B------:R-:W-:Y:S02]  /*2110*/  IMAD.IADD R60, R63, 0x1, R35 ;  /* 0x000000013f3c7824 */ /* 0x000fe400078e0223 */
[----:B------:R-:W-:Y:S02]  /*2120*/  VIADD R52, R52, 0x8 ;  /* 0x0000000834347836 */ /* 0x000fe40000000000 */
[----:B------:R-:W-:Y:S02]  /*2130*/  IMAD.SHL.U32 R53, R53, 0x2, RZ ;  /* 0x0000000235357824 */ /* 0x000fe400078e00ff */
[----:B------:R-:W-:Y:S02]  /*2140*/  IMAD.IADD R54, R37, 0x1, R9 ;  /* 0x0000000125367824 */ /* 0x000fe400078e0209 */
[----:B------:R-:W-:-:S02]  /*2150*/  IMAD.IADD R56, R21, 0x1, R3 ;  /* 0x0000000115387824 */ /* 0x000fc400078e0203 */
[----:B------:R-:W-:Y:S02]  /*2160*/  IMAD R55, R55, 0xc0, R26 ;  /* 0x000000c037377824 */ /* 0x000fe400078e021a */
[----:B------:R-:W-:Y:S02]  /*2170*/  IMAD.IADD R61, R39, 0x1, R61 ;  /* 0x00000001273d7824 */ /* 0x000fe400078e023d */
[----:B------:R-:W-:Y:S01]  /*2180*/  IMAD.IADD R63, R33, 0x1, R63 ;  /* 0x00000001213f7824 */ /* 0x000fe200078e023f */
[----:B--2---:R-:W-:Y:S02]  /*2190*/  ISETP.GE.AND P2, PT, R29, UR4, PT ;  /* 0x000000041d007c0c */ /* 0x004fe4000bf46270 */
[----:B---3--:R-:W-:Y:S02]  /*21a0*/  SHF.R.U32.HI R51, RZ, 0x3, R28 ;  /* 0x00000003ff337819 */ /* 0x008fe4000001161c */
[----:B------:R-:W-:-:S04]  /*21b0*/  LOP3.LUT R0, R28, 0x30, R50, 0xf8, !PT ;  /* 0x000000301c007812 */ /* 0x000fc800078ef832 */
[----:B------:R-:W-:-:S05]  /*21c0*/  LOP3.LUT R0, R0, R51, RZ, 0x3c, !PT ;  /* 0x0000003300007212 */ /* 0x000fca00078e3cff */
[----:B------:R-:W-:Y:S01]  /*21d0*/  @P2 LOP3.LUT R16, R16, 0x1, RZ, 0xfc, !PT ;  /* 0x0000000110102812 */ /* 0x000fe200078efcff */
[----:B----4-:R-:W-:Y:S01]  /*21e0*/  IMAD.IADD R62, R25, 0x1, R0 ;  /* 0x00000001193e7824 */ /* 0x010fe200078e0200 */
[----:B------:R-:W-:-:S07]  /*21f0*/  SHF.R.S32.HI R57, RZ, 0x1f, R48 ;  /* 0x0000001fff397819 */ /* 0x000fce0000011430 */
.L_x_1436:
[----:B------:R-:W2:Y:S01]  /*2200*/  LDL R6, [R1+0x38] ;  /* 0x0000380001067983 */ /* 0x000ea20000100800 */
[----:B0-----:R-:W0:Y:S01]  /*2210*/  LDC R67, c[0x0][0x430] ;  /* 0x00010c00ff437b82 */ /* 0x001e220000000800 */
[----:B------:R-:W-:Y:S02]  /*2220*/  VIADD R47, R47, 0xffffffff ;  /* 0xffffffff2f2f7836 */ /* 0x000fe40000000000 */
[----:B------:R-:W-:Y:S02]  /*2230*/  IMAD.MOV.U32 R66, RZ, RZ, RZ ;  /* 0x000000ffff427224 */ /* 0x000fe400078e00ff */
[----:B-1----:R-:W-:-:S03]  /*2240*/  IMAD R2, R47, 0xa0, R55 ;  /* 0x000000a02f027824 */ /* 0x002fc600078e0237 */
[----:B------:R-:W1:Y:S01]  /*2250*/  LDC R31, c[0x0][0x3f4] ;  /* 0x0000fd00ff1f7b82 */ /* 0x000e620000000800 */
[----:B----4-:R-:W-:Y:S01]  /*2260*/  IMAD.IADD R9, R49, 0x1, R2 ;  /* 0x0000000131097824 */ /* 0x010fe200078e0202 */
[----:B------:R-:W-:-:S03]  /*2270*/  ISETP.GE.AND P2, PT, R2, R46, PT ;  /* 0x0000002e0200720c */ /* 0x000fc60003f46270 */
[----:B------:R-:W-:Y:S01]  /*2280*/  IMAD.MOV.U32 R7, RZ, RZ, R9 ;  /* 0x000000ffff077224 */ /* 0x000fe200078e0009 */
[----:B------:R-:W-:Y:S02]  /*2290*/  ISETP.GT.OR P2, PT, R55, 0x9f, P2 ;  /* 0x0000009f3700780c */ /* 0x000fe40001744670 */
[----:B0-----:R-:W-:-:S11]  /*22a0*/  ISETP.NE.AND P3, PT, R67, 0x1, PT ;  /* 0x000000014300780c */ /* 0x001fd60003f65270 */
[----:B---3--:R-:W0:Y:S08]  /*22b0*/  @!P2 LDC.64 R4, c[0x0][0x428] ;  /* 0x00010a00ff04ab82 */ /* 0x008e300000000a00 */
[----:B------:R-:W3:Y:S08]  /*22c0*/  @!P2 LDC.64 R10, c[0x0][0x418] ;  /* 0x00010600ff0aab82 */ /* 0x000ef00000000a00 */
[----:B------:R-:W4:Y:S08]  /*22d0*/  @P3 LDC R0, c[0x0][0x434] ;  /* 0x00010d00ff003b82 */ /* 0x000f300000000800 */
[----:B------:R-:W1:Y:S01]  /*22e0*/  @P3 LDC R3, c[0x0][0x438] ;  /* 0x00010e00ff033b82 */ /* 0x000e620000000800 */
[----:B----4-:R-:W-:-:S05]  /*22f0*/  @P3 IMAD.HI.U32 R0, R9, R0, RZ ;  /* 0x0000000009003227 */ /* 0x010fca00078e00ff */
[----:B-1----:R-:W-:Y:S01]  /*2300*/  @P3 SHF.R.U32.HI R7, RZ, R3, R0 ;  /* 0x00000003ff073219 */ /* 0x002fe20000011600 */
[----:B0-----:R-:W-:-:S03]  /*2310*/  @!P2 IMAD R0, R57, R4, RZ ;  /* 0x000000043900a224 */ /* 0x001fc600078e02ff */
[--C-:B------:R-:W-:Y:S01]  /*2320*/  @!P2 SHF.R.S32.HI R3, RZ, 0x1f, R7.reuse ;  /* 0x0000001fff03a819 */ /* 0x100fe20000011407 */
[----:B------:R-:W-:Y:S02]  /*2330*/  @!P2 IMAD.MOV.U32 R2, RZ, RZ, R7 ;  /* 0x000000ffff02a224 */ /* 0x000fe400078e0007 */
        /* <DEDUP_REMOVED lines=36> */
[----:B------:R-:W-:Y:S02]  /*2580*/  IMAD.IADD R3, R3, 0x1, R7 ;  /* 0x0000000103037824 */ /* 0x000fe400078e0207 */
[----:B------:R-:W-:Y:S02]  /*2590*/  IMAD R0, R74, UR4, RZ ;  /* 0x000000044a007c24 */ /* 0x000fe4000f8e02ff */
[C---:B------:R-:W-:Y:S02]  /*25a0*/  IMAD R9, R5.reuse, R36, R4 ;  /* 0x0000002405097224 */ /* 0x040fe400078e0204 */
[----:B------:R-:W-:Y:S02]  /*25b0*/  IMAD R11, R5, R20, R6 ;  /* 0x00000014050b7224 */ /* 0x000fe400078e0206 */
[----:B------:R-:W-:-:S04]  /*25c0*/  IMAD.WIDE.U32 R6, R36, R47, RZ ;  /* 0x0000002f24067225 */ /* 0x000fc800078e00ff */
[----:B------:R-:W-:-:S04]  /*25d0*/  IMAD.WIDE.U32 R4, R20, R47, RZ ;  /* 0x0000002f14047225 */ /* 0x000fc800078e00ff */
[----:B------:R-:W-:Y:S02]  /*25e0*/  IMAD.IADD R10, R7, 0x1, R9 ;  /* 0x00000001070a7824 */ /* 0x000fe400078e0209 */
[----:B------:R-:W-:Y:S02]  /*25f0*/  IMAD.IADD R12, R5, 0x1, R11 ;  /* 0x00000001050c7824 */ /* 0x000fe400078e020b */
[----:B--2---:R-:W-:-:S04]  /*2600*/  IMAD.WIDE.U32 R2, R8, UR4, R2 ;  /* 0x0000000408027c25 */ /* 0x004fc8000f8e0002 */
[----:B------:R-:W-:Y:S01]  /*2610*/  IMAD R13, R8, UR5, R0 ;  /* 0x00000005080d7c24 */ /* 0x000fe2000f8e0200 */
[----:B------:R-:W-:Y:S02]  /*2620*/  ULDC.64 UR4, c[0x0][0x2e8] ;  /* 0x0000ba0000047ab9 */ /* 0x000fe40000000a00 */
[----:B------:R-:W-:-:S04]  /*2630*/  IADD3 R2, P4, R2, UR4, RZ ;  /* 0x0000000402027c10 */ /* 0x000fc8000ff9e0ff */
[----:B------:R-:W-:Y:S01]  /*2640*/  IADD3.X R13, R3, UR5, R13, P4, !PT ;  /* 0x00000005030d7c10 */ /* 0x000fe2000a7fe40d */
[----:B------:R-:W-:Y:S08]  /*2650*/  @!P3 BRA `(.L_x_1406) ;  /* 0x000000100074b947 */ /* 0x000ff00003800000 */
[----:B------:R-:W0:Y:S01]  /*2660*/  S2R R8, SR_TID.X ;  /* 0x0000000000087919 */ /* 0x000e220000002100 */
[----:B------:R-:W-:Y:S01]  /*2670*/  IMAD R71, R47, -0xa0, R46 ;  /* 0xffffff602f477824 */ /* 0x000fe200078e022e */
[----:B------:R-:W-:Y:S01]  /*2680*/  BSSY B1, `(.L_x_1407) ;  /* 0x000001b000017945 */ /* 0x000fe20003800000 */
[----:B------:R-:W-:Y:S01]  /*2690*/  VIADD R0, R42, 0x10 ;  /* 0x000000102a007836 */ /* 0x000fe20000000000 */
[----:B------:R-:W-:Y:S02]  /*26a0*/  CS2R R26, SRZ ;  /* 0x00000000001a7805 */ /* 0x000fe4000001ff00 */
[----:B------:R-:W-:Y:S02]  /*26b0*/  CS2R R24, SRZ ;  /* 0x0000000000187805 */ /* 0x000fe4000001ff00 */
[----:B------:R-:W-:Y:S02]  /*26c0*/  VIMNMX R71, R71, 0xa0, PT ;  /* 0x000000a047477848 */ /* 0x000fe40003fe0100 */
[----:B------:R-:W-:Y:S01]  /*26d0*/  CS2R R28, SRZ ;  /* 0x00000000001c7805 */ /* 0x000fe2000001ff00 */
[----:B0-----:R-:W-:-:S02]  /*26e0*/  VIADD R14, R8, 0xffffff80 ;  /* 0xffffff80080e7836 */ /* 0x001fc40000000000 */
[----:B------:R-:W-:-:S05]  /*26f0*/  VIADD R8, R8, 0xffffff80 ;  /* 0xffffff8008087836 */ /* 0x000fca0000000000 */
[----:B------:R-:W-:-:S04]  /*2700*/  LEA.HI R8, R8, R14, RZ, 0x1 ;  /* 0x0000000e08087211 */ /* 0x000fc800078f08ff */
[----:B------:R-:W-:-:S04]  /*2710*/  SHF.R.S32.HI R8, RZ, 0x1, R8 ;  /* 0x00000001ff087819 */ /* 0x000fc80000011408 */
[----:B------:R-:W-:Y:S02]  /*2720*/  ISETP.GE.AND P3, PT, R8, R71, PT ;  /* 0x000000470800720c */ /* 0x000fe40003f66270 */
[----:B------:R-:W-:-:S11]  /*2730*/  CS2R R8, SRZ ;  /* 0x0000000000087805 */ /* 0x000fd6000001ff00 */
[----:B------:R-:W-:Y:S05]  /*2740*/  @P3 BRA `(.L_x_1408) ;  /* 0x0000000000383947 */ /* 0x000fea0003800000 */
        /* <DEDUP_REMOVED lines=11> */
[----:B------:R-:W-:-:S13]  /*2800*/  ISETP.GE.AND P4, PT, R0, R31, PT ;  /* 0x0000001f0000720c */ /* 0x000fda0003f86270 */
[----:B------:R0:W5:Y:S04]  /*2810*/  @!P4 LDG.E.64 R8, desc[UR40][R6.64+0x10] ;  /* 0x000010280608c981 */ /* 0x000168000c1e1b00 */
[----:B------:R0:W5:Y:S02]  /*2820*/  @!P4 LDG.E.64 R24, desc[UR40][R4.64+0x10] ;  /* 0x000010280418c981 */ /* 0x000164000c1e1b00 */
.L_x_1408:
[----:B------:R-:W-:Y:S05]  /*2830*/  BSYNC B1 ;  /* 0x0000000000017941 */ /* 0x000fea0003800000 */
.L_x_1407:
[----:B------:R-:W2:Y:S01]  /*2840*/  LDL R3, [R1+0x18] ;  /* 0x0000180001037983 */ /* 0x000ea20000100800 */
[----:B-----5:R-:W-:Y:S02]  /*2850*/  IMAD.MOV.U32 R30, RZ, RZ, R8 ;  /* 0x000000ffff1e7224 */ /* 0x020fe400078e0008 */
[----:B------:R-:W-:Y:S02]  /*2860*/  IMAD.MOV.U32 R82, RZ, RZ, R26 ;  /* 0x000000ffff527224 */ /* 0x000fe400078e001a */
[----:B------:R-:W-:Y:S02]  /*2870*/  IMAD.MOV.U32 R72, RZ, RZ, R24 ;  /* 0x000000ffff487224 */ /* 0x000fe400078e0018 */
[----:B------:R-:W-:Y:S01]  /*2880*/  IMAD.MOV.U32 R80, RZ, RZ, R28 ;  /* 0x000000ffff507224 */ /* 0x000fe200078e001c */
[----:B--2---:R-:W-:-:S13]  /*2890*/  ISETP.NE.AND P4, PT, R3, 0x3, PT ;  /* 0x000000030300780c */ /* 0x004fda0003f85270 */
[----:B------:R-:W-:Y:S05]  /*28a0*/  @!P4 BRA `(.L_x_1409) ;  /* 0x000000000004c947 */ /* 0x000fea0003800000 */
[----:B------:R-:W-:Y:S01]  /*28b0*/  BPT.TRAP 0x1 ;  /* 0x000000040000795c */ /* 0x000fe20000300000 */
.L_x_1409:
[----:B------:R-:W2:Y:S01]  /*28c0*/  LDL R3, [R1+0x24] ;  /* 0x0000240001037983 */ /* 0x000ea20000100800 */
[----:B------:R-:W-:Y:S01]  /*28d0*/  IMAD R64, R157, 0x8, R22 ;  /* 0x000000089d407824 */ /* 0x000fe200078e0216 */
[----:B------:R-:W-:Y:S01]  /*28e0*/  BSSY B1, `(.L_x_1410) ;  /* 0x0000004000017945 */ /* 0x000fe20003800000 */
[----:B--2---:R-:W-:-:S04]  /*28f0*/  SHF.L.U32 R73, R3, 0x1f, RZ ;  /* 0x0000001f03497819 */ /* 0x004fc800000006ff */
[----:B------:R-:W1:Y:S02]  /*2900*/  SYNCS.PHASECHK.TRANS64.TRYWAIT P5, [R64+URZ+0x13290], R73 ;  /* 0x01329049400075a7 */ /* 0x000e6400080a017f */
[----:B-1----:R-:W-:Y:S05]  /*2910*/  @!P5 BRA `(.L_x_1411) ;  /* 0x000001f000f8d947 */ /* 0x002fea0003800000 */
.L_x_1720:
[----:B------:R-:W-:Y:S05]  /*2920*/  BSYNC B1 ;  /* 0x0000000000017941 */ /* 0x000fea0003800000 */
.L_x_1410:
[----:B------:R-:W-:-:S03]  /*2930*/  UMOV UR4, 0xffffffff ;  /* 0xffffffff00047882 */ /* 0x000fc60000000000 */
[----:B------:R-:W-:Y:S05]  /*2940*/  BRA.DIV UR4, `(.L_x_1412) ;  /* 0x000001f604007947 */ /* 0x000fea000b800000 */
[----:B------:R2:W3:Y:S04]  /*2950*/  SHFL.IDX PT, R3, R13, RZ, 0x1e1f ;  /* 0x001e1fff0d037589 */ /* 0x0004e800000e0000 */
[----:B------:R2:W4:Y:S02]  /*2960*/  SHFL.IDX PT, R14, R2, RZ, 0x1e1f ;  /* 0x001e1fff020e7589 */ /* 0x00052400000e0000 */
.L_x_1724:
[----:B------:R-:W-:Y:S05]  /*2970*/  @P3 BRA `(.L_x_1413) ;  /* 0x0000002000f03947 */ /* 0x000fea0003800000 */
[----:B------:R-:W-:Y:S01]  /*2980*/  LOP3.LUT P5, RZ, R16, 0x2, RZ, 0xc0, !PT ;  /* 0x0000000210ff7812 */ /* 0x000fe200078ac0ff */
[----:B------:R-:W-:-:S12]  /*2990*/  BSSY B1, `(.L_x_1414) ;  /* 0x0000070000017945 */ /* 0x000fd80003800000 */
[----:B------:R-:W-:Y:S05]  /*29a0*/  @P5 BRA `(.L_x_1415) ;  /* 0x0000000400b85947 */ /* 0x000fea0003800000 */
[----:B0-----:R0:W0:Y:S01]  /*29b0*/  LDS.128 R4, [R68+0xe000] ;  /* 0x00e0000044047984 */ /* 0x0010220000000c00 */
[----:B----4-:R-:W-:Y:S01]  /*29c0*/  IADD3 R10, P3, R18, R14, RZ ;  /* 0x0000000e120a7210 */ /* 0x010fe20007f7e0ff */
[----:B------:R-:W-:Y:S04]  /*29d0*/  BSSY B2, `(.L_x_1416) ;  /* 0x000006a000027945 */ /* 0x000fe80003800000 */
[----:B---3--:R-:W-:Y:S01]  /*29e0*/  IMAD.X R11, R3, 0x1, R19, P3 ;  /* 0x00000001030b7824 */ /* 0x008fe200018e0613 */
[----:B------:R-:W-:-:S13]  /*29f0*/  ISETP.GE.AND P3, PT, R42, R31, PT ;  /* 0x0000001f2a00720c */ /* 0x000fda0003f66270 */
[----:B------:R-:W-:Y:S05]  /*2a00*/  @P3 BRA `(.L_x_1417) ;  /* 0x0000000400983947 */ /* 0x000fea0003800000 */
[----:B------:R-:W-:Y:S02]  /*2a10*/  SHF.R.U32.HI R12, RZ, 0x8, R29 ;  /* 0x00000008ff0c7819 */ /* 0x000fe4000001161d */
[--C-:B--2---:R-:W-:Y:S02]  /*2a20*/  SHF.R.U32.HI R2, RZ, 0x8, R27.reuse ;  /* 0x00000008ff027819 */ /* 0x104fe4000001161b */
[----:B------:R-:W-:Y:S01]  /*2a30*/  SHF.R.U32.HI R28, RZ, 0x10, R27 ;  /* 0x00000010ff1c7819 */ /* 0x000fe2000001161b */
[----:B------:R-:W-:Y:S01]  /*2a40*/  IMAD.SHL.U32 R12, R12, 0x100, RZ ;  /* 0x000001000c0c7824 */ /* 0x000fe200078e00ff */
[----:B------:R-:W-:Y:S01]  /*2a50*/  SHF.R.U32.HI R26, RZ, 0x10, R29 ;  /* 0x00000010ff1a7819 */ /* 0x000fe2000001161d */
[----:B------:R-:W-:Y:S01]  /*2a60*/  IMAD.SHL.U32 R2, R2, 0x100, RZ ;  /* 0x0000010002027824 */ /* 0x000fe200078e00ff */
[----:B------:R-:W-:Y:S02]  /*2a70*/  LOP3.LUT R15, R29, 0xff0000ff, RZ, 0xc0, !PT ;  /* 0xff0000ff1d0f7812 */ /* 0x000fe400078ec0ff */
[----:B------:R-:W-:Y:S01]  /*2a80*/  LOP3.LUT R13, R27, 0xff0000ff, RZ, 0xc0, !PT ;  /* 0xff0000ff1b0d7812 */ /* 0x000fe200078ec0ff */
[----:B------:R-:W-:Y:S01]  /*2a90*/  IMAD.U32 R26, R26, 0x10000, RZ ;  /* 0x000100001a1a7824 */ /* 0x000fe200078e00ff */
[----:B------:R-:W-:Y:S01]  /*2aa0*/  LOP3.LUT R27, R15, 0xff00, R12, 0xf8, !PT ;  /* 0x0000ff000f1b7812 */ /* 0x000fe200078ef80c */
[----:B------:R-:W-:Y:S01]  /*2ab0*/  IMAD.U32 R12, R28, 0x10000, RZ ;  /* 0x000100001c0c7824 */ /* 0x000fe200078e00ff */
[----:B------:R-:W-:-:S02]  /*2ac0*/  LOP3.LUT R13, R13, 0xff00, R2, 0xf8, !PT ;  /* 0x0000ff000d0d7812 */ /* 0x000fc400078ef802 */
[-C--:B0-----:R-:W-:Y:S02]  /*2ad0*/  F2FP.F16.E4M3.UNPACK_B R2, R5.reuse ;  /* 0x00000005ff02723e */ /* 0x081fe400020006ff */
        /* <DEDUP_REMOVED lines=9> */
[-C--:B------:R-:W-:Y:S01]  /*2b70*/  FMUL.FTZ R79, R12, R75.reuse ;  /* 0x0000004b0c4f7220 */ /* 0x080fe20000410000 */
[--C-:B------:R-:W-:Y:S02]  /*2b80*/  HADD2.F32 R27, -RZ, R26.reuse.H0_H0 ;  /* 0x2000001aff1b7230 */ /* 0x100fe40000004100 */
[--C-:B------:R-:W-:Y:S02]  /*2b90*/  HADD2.F32 R15, -RZ, R5.reuse.H1_H1 ;  /* 0x30000005ff0f7230 */ /* 0x100fe40000004100 */
[----:B------:R-:W-:Y:S02]  /*2ba0*/  HADD2.F32 R13, -RZ, R5.H0_H0 ;  /* 0x20000005ff0d7230 */ /* 0x000fe40000004100 */
[C---:B------:R-:W-:Y:S01]  /*2bb0*/  FMUL.FTZ R5, R2.reuse, R75 ;  /* 0x0000004b02057220 */ /* 0x040fe20000410000 */
[----:B------:R-:W-:Y:S02]  /*2bc0*/  HADD2.F32 R26, -RZ, R26.H1_H1 ;  /* 0x3000001aff1a7230 */ /* 0x000fe40000004100 */
[-C--:B------:R-:W-:Y:S01]  /*2bd0*/  FMUL.FTZ R76, R15, R28.reuse ;  /* 0x0000001c0f4c7220 */ /* 0x080fe20000410000 */
[-C--:B------:R-:W-:Y:S01]  /*2be0*/  FFMA.FTZ R2, R2, R27.reuse, -R79 ;  /* 0x0000001b02027223 */ /* 0x080fe2000001084f */
[----:B------:R-:W-:Y:S01]  /*2bf0*/  FFMA.FTZ R5, R12, R27, R5 ;  /* 0x0000001b0c057223 */ /* 0x000fe20000010005 */
[----:B------:R-:W-:Y:S01]  /*2c00*/  FMUL.FTZ R78, R13, R28 ;  /* 0x0000001c0d4e7220 */ /* 0x000fe20000410000 */
[----:B------:R-:W-:-:S02]  /*2c10*/  F2FP.F16.E4M3.UNPACK_B R12, R4.H1 ;  /* 0x00000004ff0c723e */ /* 0x000fc400030006ff */
[----:B------:R-:W-:Y:S01]  /*2c20*/  F2FP.F16.E4M3.UNPACK_B R28, R80 ;  /* 0x00000050ff1c723e */ /* 0x000fe200020006ff */
[----:B------:R-:W-:Y:S01]  /*2c30*/  FFMA.FTZ R80, R13, R26, -R76 ;  /* 0x0000001a0d507223 */ /* 0x000fe2000001084c */
[----:B------:R-:W-:Y:S01]  /*2c40*/  F2FP.F16.E4M3.UNPACK_B R4, R4 ;  /* 0x00000004ff04723e */ /* 0x000fe200020006ff */
[----:B------:R-:W-:Y:S01]  /*2c50*/  FFMA.FTZ R81, R15, R26, R78 ;  /* 0x0000001a0f517223 */ /* 0x000fe2000001004e */
[----:B------:R-:W-:Y:S01]  /*2c60*/  F2FP.F16.E4M3.UNPACK_B R26, R82 ;  /* 0x00000052ff1a723e */ /* 0x000fe200020006ff */
[--C-:B------:R-:W-:Y:S02]  /*2c70*/  HADD2.F32 R13, -RZ, R12.reuse.H0_H0 ;  /* 0x2000000cff0d7230 */ /* 0x100fe40000004100 */
[----:B------:R-:W-:Y:S01]  /*2c80*/  HADD2.F32 R15, -RZ, R12.H1_H1 ;  /* 0x3000000cff0f7230 */ /* 0x000fe20000004100 */
[----:B------:R-:W-:Y:S01]  /*2c90*/  F2FP.SATFINITE.E4M3.F32.PACK_AB_MERGE_C R84, R81, R80, RZ ;  /* 0x000000505154723e */ /* 0x000fe200048070ff */
[----:B------:R-:W-:Y:S02]  /*2ca0*/  HADD2.F32 R76, -RZ, R28.H1_H1 ;  /* 0x3000001cff4c7230 */ /* 0x000fe40000004100 */
[----:B------:R-:W-:Y:S01]  /*2cb0*/  HADD2.F32 R12, -RZ, R4.H0_H0 ;  /* 0x20000004ff0c7230 */ /* 0x000fe20000004100 */
[----:B------:R-:W-:Y:S01]  /*2cc0*/  F2FP.SATFINITE.E4M3.F32.PACK_AB_MERGE_C R5, R5, R2, R84 ;  /* 0x000000020505723e */ /* 0x000fe20004807054 */
[----:B------:R-:W-:-:S02]  /*2cd0*/  HADD2.F32 R75, -RZ, R28.H0_H0 ;  /* 0x2000001cff4b7230 */ /* 0x000fc40000004100 */
[----:B------:R-:W-:Y:S02]  /*2ce0*/  HADD2.F32 R4, -RZ, R4.H1_H1 ;  /* 0x30000004ff047230 */ /* 0x000fe40000004100 */
[--C-:B------:R-:W-:Y:S02]  /*2cf0*/  HADD2.F32 R28, -RZ, R26.reuse.H1_H1 ;  /* 0x3000001aff1c7230 */ /* 0x100fe40000004100 */
[----:B------:R-:W-:Y:S02]  /*2d00*/  HADD2.F32 R27, -RZ, R26.H0_H0 ;  /* 0x2000001aff1b7230 */ /* 0x000fe40000004100 */
[-C--:B------:R-:W-:Y:S01]  /*2d10*/  FMUL.FTZ R26, R15, R76.reuse ;  /* 0x0000004c0f1a7220 */ /* 0x080fe20000410000 */
[C---:B------:R-:W-:Y:S01]  /*2d20*/  FMUL.FTZ R76, R13.reuse, R76 ;  /* 0x0000004c0d4c7220 */ /* 0x040fe20000410000 */
[-C--:B------:R-:W-:Y:S01]  /*2d30*/  FMUL.FTZ R79, R4, R75.reuse ;  /* 0x0000004b044f7220 */ /* 0x080fe20000410000 */
[C---:B------:R-:W-:Y:S01]  /*2d40*/  FMUL.FTZ R75, R12.reuse, R75 ;  /* 0x0000004b0c4b7220 */ /* 0x040fe20000410000 */
[-C--:B------:R-:W-:Y:S01]  /*2d50*/  FFMA.FTZ R26, R13, R28.reuse, -R26 ;  /* 0x0000001c0d1a7223 */ /* 0x080fe2000001081a */
[----:B------:R-:W-:Y:S01]  /*2d60*/  FFMA.FTZ R15, R15, R28, R76 ;  /* 0x0000001c0f0f7223 */ /* 0x000fe2000001004c */
[-C--:B------:R-:W-:Y:S01]  /*2d70*/  FFMA.FTZ R79, R12, R27.reuse, -R79 ;  /* 0x0000001b0c4f7223 */ /* 0x080fe2000001084f */
[----:B------:R-:W-:Y:S01]  /*2d80*/  FFMA.FTZ R78, R4, R27, R75 ;  /* 0x0000001b044e7223 */ /* 0x000fe2000001004b */
[----:B------:R-:W-:-:S02]  /*2d90*/  F2FP.F16.E4M3.UNPACK_B R12, R7.H1 ;  /* 0x00000007ff0c723e */ /* 0x000fc400030006ff */
[----:B------:R-:W-:Y:S02]  /*2da0*/  F2FP.F16.E4M3.UNPACK_B R27, R77.H1 ;  /* 0x0000004dff1b723e */ /* 0x000fe400030006ff */
[----:B------:R-:W-:Y:S01]  /*2db0*/  F2FP.SATFINITE.E4M3.F32.PACK_AB_MERGE_C R82, R15, R26, RZ ;  /* 0x0000001a0f52723e */ /* 0x000fe200048070ff */
[--C-:B------:R-:W-:Y:S01]  /*2dc0*/  HADD2.F32 R15, -RZ, R12.reuse.H1_H1 ;  /* 0x3000000cff0f7230 */ /* 0x100fe20000004100 */
[----:B------:R-:W-:Y:S01]  /*2dd0*/  F2FP.F16.E4M3.UNPACK_B R26, R29.H1 ;  /* 0x0000001dff1a723e */ /* 0x000fe200030006ff */
[----:B------:R-:W-:Y:S01]  /*2de0*/  HADD2.F32 R76, -RZ, R27.H1_H1 ;  /* 0x3000001bff4c7230 */ /* 0x000fe20000004100 */
[----:B------:R-:W-:Y:S01]  /*2df0*/  F2FP.F16.E4M3.UNPACK_B R4, R6.H1 ;  /* 0x00000006ff04723e */ /* 0x000fe200030006ff */
[----:B------:R-:W-:Y:S01]  /*2e00*/  HADD2.F32 R13, -RZ, R12.H0_H0 ;  /* 0x2000000cff0d7230 */ /* 0x000fe20000004100 */
[----:B------:R-:W-:Y:S01]  /*2e10*/  F2FP.F16.E4M3.UNPACK_B R77, R77 ;  /* 0x0000004dff4d723e */ /* 0x000fe200020006ff */
[----:B------:R-:W-:Y:S01]  /*2e20*/  HADD2.F32 R28, -RZ, R26.H1_H1 ;  /* 0x3000001aff1c7230 */ /* 0x000fe20000004100 */
[----:B------:R-:W-:Y:S01]  /*2e30*/  F2FP.F16.E4M3.UNPACK_B R29, R29 ;  /* 0x0000001dff1d723e */ /* 0x000fe200020006ff */
[----:B------:R-:W-:Y:S01]  /*2e40*/  FMUL.FTZ R80, R15, R76 ;  /* 0x0000004c0f507220 */ /* 0x000fe20000410000 */
[----:B------:R-:W-:-:S02]  /*2e50*/  HADD2.F32 R12, -RZ, R4.H1_H1 ;  /* 0x30000004ff0c7230 */ /* 0x000fc40000004100 */
[C---:B------:R-:W-:Y:S01]  /*2e60*/  FMUL.FTZ R76, R13.reuse, R76 ;  /* 0x0000004c0d4c7220 */ /* 0x040fe20000410000 */
[----:B------:R-:W-:Y:S02]  /*2e70*/  HADD2.F32 R75, -RZ, R77.H1_H1 ;  /* 0x3000004dff4b7230 */ /* 0x000fe40000004100 */
[----:B------:R-:W-:Y:S01]  /*2e80*/  FFMA.FTZ R80, R13, R28, -R80 ;  /* 0x0000001c0d507223 */ /* 0x000fe20000010850 */
[----:B------:R-:W-:Y:S01]  /*2e90*/  HADD2.F32 R4, -RZ, R4.H0_H0 ;  /* 0x20000004ff047230 */ /* 0x000fe20000004100 */
[----:B------:R-:W-:Y:S01]  /*2ea0*/  F2FP.F16.E4M3.UNPACK_B R6, R6 ;  /* 0x00000006ff06723e */ /* 0x000fe200020006ff */
[----:B------:R-:W-:Y:S02]  /*2eb0*/  HADD2.F32 R13, -RZ, R29.H1_H1 ;  /* 0x3000001dff0d7230 */ /* 0x000fe40000004100 */
[----:B------:R-:W-:Y:S01]  /*2ec0*/  FMUL.FTZ R81, R12, R75 ;  /* 0x0000004b0c517220 */ /* 0x000fe20000410000 */
[----:B------:R-:W-:Y:S01]  /*2ed0*/  F2FP.F16.E4M3.UNPACK_B R7, R7 ;  /* 0x00000007ff07723e */ /* 0x000fe200020006ff */
[C---:B------:R-:W-:Y:S01]  /*2ee0*/  FMUL.FTZ R75, R4.reuse, R75 ;  /* 0x0000004b044b7220 */ /* 0x040fe20000410000 */
[----:B------:R-:W-:Y:S01]  /*2ef0*/  FFMA.FTZ R83, R15, R28, R76 ;  /* 0x0000001c0f537223 */ /* 0x000fe2000001004c */
[----:B------:R-:W-:Y:S01]  /*2f00*/  FFMA.FTZ R81, R4, R13, -R81 ;  /* 0x0000000d04517223 */ /* 0x000fe20000010851 */
[----:B------:R-:W-:-:S02]  /*2f10*/  HADD2.F32 R4, -RZ, R6.H0_H0 ;  /* 0x20000006ff047230 */ /* 0x000fc40000004100 */
[----:B------:R-:W-:Y:S01]  /*2f20*/  FFMA.FTZ R28, R12, R13, R75 ;  /* 0x0000000d0c1c7223 */ /* 0x000fe2000001004b */
[----:B------:R-:W-:Y:S01]  /*2f30*/  HADD2.F32 R12, -RZ, R7.H0_H0 ;  /* 0x20000007ff0c7230 */ /* 0x000fe20000004100 */
[----:B------:R-:W-:Y:S01]  /*2f40*/  F2FP.SATFINITE.E4M3.F32.PACK_AB_MERGE_C R80, R83, R80, RZ ;  /* 0x000000505350723e */ /* 0x000fe200048070ff */
[----:B------:R-:W-:Y:S02]  /*2f50*/  HADD2.F32 R6, -RZ, R6.H1_H1 ;  /* 0x30000006ff067230 */ /* 0x000fe40000004100 */
[----:B------:R-:W-:Y:S01]  /*2f60*/  HADD2.F32 R77, -RZ, R77.H0_H0 ;  /* 0x2000004dff4d7230 */ /* 0x000fe20000004100 */
[----:B------:R-:W-:Y:S01]  /*2f70*/  F2FP.SATFINITE.E4M3.F32.PACK_AB_MERGE_C R28, R28, R81, RZ ;  /* 0x000000511c1c723e */ /* 0x000fe200048070ff */
[----:B------:R-:W-:Y:S02]  /*2f80*/  HADD2.F32 R7, -RZ, R7.H1_H1 ;  /* 0x30000007ff077230 */ /* 0x000fe40000004100 */
[----:B------:R-:W-:Y:S02]  /*2f90*/  HADD2.F32 R27, -RZ, R27.H0_H0 ;  /* 0x2000001bff1b7230 */ /* 0x000fe40000004100 */
[----:B------:R-:W-:Y:S01]  /*2fa0*/  FMUL.FTZ R13, R6, R77 ;  /* 0x0000004d060d7220 */ /* 0x000fe20000410000 */
[----:B------:R-:W-:-:S02]  /*2fb0*/  HADD2.F32 R26, -RZ, R26.H0_H0 ;  /* 0x2000001aff1a7230 */ /* 0x000fc40000004100 */
[----:B------:R-:W-:Y:S01]  /*2fc0*/  FMUL.FTZ R77, R4, R77 ;  /* 0x0000004d044d7220 */ /* 0x000fe20000410000 */
[----:B------:R-:W-:Y:S02]  /*2fd0*/  HADD2.F32 R29, -RZ, R29.H0_H0 ;  /* 0x2000001dff1d7230 */ /* 0x000fe40000004100 */
[-C--:B------:R-:W-:Y:S01]  /*2fe0*/  FMUL.FTZ R15, R7, R27.reuse ;  /* 0x0000001b070f7220 */ /* 0x080fe20000410000 */
[----:B------:R-:W-:-:S03]  /*2ff0*/  FMUL.FTZ R76, R12, R27 ;  /* 0x0000001b0c4c7220 */ /* 0x000fc60000410000 */
[-C--:B------:R-:W-:Y:S01]  /*3000*/  FFMA.FTZ R15, R12, R26.reuse, -R15 ;  /* 0x0000001a0c0f7223 */ /* 0x080fe2000001080f */
[----:B------:R-:W-:Y:S01]  /*3010*/  FFMA.FTZ R76, R7, R26, R76 ;  /* 0x0000001a074c7223 */ /* 0x000fe2000001004c */
[-C--:B------:R-:W-:Y:S01]  /*3020*/  FFMA.FTZ R13, R4, R29.reuse, -R13 ;  /* 0x0000001d040d7223 */ /* 0x080fe2000001080d */
[----:B------:R-:W-:Y:S01]  /*3030*/  FFMA.FTZ R6, R6, R29, R77 ;  /* 0x0000001d06067223 */ /* 0x000fe2000001004d */
[----:B------:R-:W-:Y:S02]  /*3040*/  F2FP.SATFINITE.E4M3.F32.PACK_AB_MERGE_C R4, R78, R79, R82 ;  /* 0x0000004f4e04723e */ /* 0x000fe40004807052 */
[----:B------:R-:W-:Y:S02]  /*3050*/  F2FP.SATFINITE.E4M3.F32.PACK_AB_MERGE_C R7, R76, R15, R80 ;  /* 0x0000000f4c07723e */ /* 0x000fe40004807050 */
[----:B------:R-:W-:-:S07]  /*3060*/  F2FP.SATFINITE.E4M3.F32.PACK_AB_MERGE_C R6, R6, R13, R28 ;  /* 0x0000000d0606723e */ /* 0x000fce000480701c */
.L_x_1417:
[----:B------:R-:W-:Y:S05]  /*3070*/  BSYNC B2 ;  /* 0x0000000000027941 */ /* 0x000fea0003800000 */
.L_x_1416:
[----:B0-----:R0:W-:Y:S02]  /*3080*/  ST.E.128 desc[UR40][R10.64], R4 ;  /* 0x000000040a007985 */ /* 0x0011e4000c101d28 */
.L_x_1415:
[----:B------:R-:W-:Y:S05]  /*3090*/  BSYNC B1 ;  /* 0x0000000000017941 */ /* 0x000fea0003800000 */
.L_x_1414:
[----:B------:R-:W-:-:S13]  /*30a0*/  LOP3.LUT P3, RZ, R16, 0x1, RZ, 0xc0, !PT ;  /* 0x0000000110ff7812 */ /* 0x000fda000786c0ff */
[----:B------:R-:W-:Y:S05]  /*30b0*/  @P3 BRA `(.L_x_1413) ;  /* 0x0000001c00203947 */ /* 0x000fea0003800000 */
[----:B0-----:R-:W5:Y:S04]  /*30c0*/  LDL R7, [R1+0x38] ;  /* 0x0000380001077983 */ /* 0x001f680000100800 */
[----:B------:R-:W4:Y:S04]  /*30d0*/  LDL R4, [R1+0x20] ;  /* 0x0000200001047983 */ /* 0x000f280000100800 */
[----:B------:R-:W3:Y:S01]  /*30e0*/  LDL R6, [R1+0x30] ;  /* 0x0000300001067983 */ /* 0x000ee20000100800 */
[----:B------:R-:W-:Y:S01]  /*30f0*/  IMAD.MOV.U32 R5, RZ, RZ, 0x20 ;  /* 0x00000020ff057424 */ /* 0x000fe200078e00ff */
[----:B------:R-:W-:Y:S01]  /*3100*/  BSSY B1, `(.L_x_1418) ;  /* 0x0000070000017945 */ /* 0x000fe20003800000 */
[----:B--2---:R-:W-:-:S03]  /*3110*/  IMAD R2, R157, 0x2800, RZ ;  /* 0x000028009d027824 */ /* 0x004fc600078e02ff */
[----:B------:R-:W-:-:S04]  /*3120*/  SEL R5, R5, 0xffffffe0, !P0 ;  /* 0xffffffe005057807 */ /* 0x000fc80004000000 */
[----:B-----5:R-:W-:Y:S02]  /*3130*/  IADD3 R5, R5, R7, R2 ;  /* 0x0000000705057210 */ /* 0x020fe40007ffe002 */
[----:B----4-:R-:W-:-:S03]  /*3140*/  IADD3 R14, P3, R4, R14, RZ ;  /* 0x0000000e040e7210 */ /* 0x010fc60007f7e0ff */
[----:B------:R-:W-:Y:S02]  /*3150*/  IMAD.IADD R4, R22, 0x1, R5 ;  /* 0x0000000116047824 */ /* 0x000fe400078e0205 */
[----:B---3--:R-:W-:Y:S01]  /*3160*/  IMAD.X R15, R3, 0x1, R6, P3 ;  /* 0x00000001030f7824 */ /* 0x008fe200018e0606 */
[----:B------:R-:W-:-:S03]  /*3170*/  ISETP.GE.AND P3, PT, R0, R31, PT ;  /* 0x0000001f0000720c */ /* 0x000fc60003f66270 */
[----:B------:R-:W0:Y:S10]  /*3180*/  LDS.128 R4, [R4+0xe000] ;  /* 0x00e0000004047984 */ /* 0x000e340000000c00 */
[----:B------:R-:W-:Y:S05]  /*3190*/  @P3 BRA `(.L_x_1419) ;  /* 0x0000000400983947 */ /* 0x000fea0003800000 */
[--C-:B------:R-:W-:Y:S02]  /*31a0*/  SHF.R.U32.HI R3, RZ, 0x8, R9.reuse ;  /* 0x00000008ff037819 */ /* 0x100fe40000011609 */
[----:B------:R-:W-:Y:S02]  /*31b0*/  LOP3.LUT R0, R9, 0xff0000ff, RZ, 0xc0, !PT ;  /* 0xff0000ff09007812 */ /* 0x000fe400078ec0ff */
[----:B------:R-:W-:Y:S01]  /*31c0*/  SHF.R.U32.HI R10, RZ, 0x10, R9 ;  /* 0x00000010ff0a7819 */ /* 0x000fe20000011609 */
[----:B------:R-:W-:Y:S01]  /*31d0*/  IMAD.SHL.U32 R3, R3, 0x100, RZ ;  /* 0x0000010003037824 */ /* 0x000fe200078e00ff */
[--C-:B------:R-:W-:Y:S02]  /*31e0*/  SHF.R.U32.HI R9, RZ, 0x8, R25.reuse ;  /* 0x00000008ff097819 */ /* 0x100fe40000011619 */
[----:B------:R-:W-:Y:S02]  /*31f0*/  LOP3.LUT R2, R25, 0xff0000ff, RZ, 0xc0, !PT ;  /* 0xff0000ff19027812 */ /* 0x000fe400078ec0ff */
[----:B------:R-:W-:Y:S01]  /*3200*/  SHF.R.U32.HI R11, RZ, 0x10, R25 ;  /* 0x00000010ff0b7819 */ /* 0x000fe20000011619 */
[----:B------:R-:W-:Y:S01]  /*3210*/  IMAD.SHL.U32 R9, R9, 0x100, RZ ;  /* 0x0000010009097824 */ /* 0x000fe200078e00ff */
[----:B------:R-:W-:-:S02]  /*3220*/  LOP3.LUT R3, R0, 0xff00, R3, 0xf8, !PT ;  /* 0x0000ff0000037812 */ /* 0x000fc400078ef803 */
[-C--:B0-----:R-:W-:Y:S01]  /*3230*/  F2FP.F16.E4M3.UNPACK_B R0, R5.reuse ;  /* 0x00000005ff00723e */ /* 0x081fe200020006ff */
[----:B------:R-:W-:Y:S01]  /*3240*/  IMAD.U32 R11, R11, 0x10000, RZ ;  /* 0x000100000b0b7824 */ /* 0x000fe200078e00ff */
[----:B------:R-:W-:Y:S01]  /*3250*/  LOP3.LUT R8, R2, 0xff00, R9, 0xf8, !PT ;  /* 0x0000ff0002087812 */ /* 0x000fe200078ef809 */
[----:B------:R-:W-:Y:S01]  /*3260*/  IMAD.U32 R2, R10, 0x10000, RZ ;  /* 0x000100000a027824 */ /* 0x000fe200078e00ff */
[----:B------:R-:W-:Y:S02]  /*3270*/  F2FP.F16.E4M3.UNPACK_B R9, R72.H1 ;  /* 0x00000048ff09723e */ /* 0x000fe400030006ff */
[----:B------:R-:W-:Y:S02]  /*3280*/  LOP3.LUT R13, R8, 0xff0000, R11, 0xf8, !PT ;  /* 0x00ff0000080d7812 */ /* 0x000fe400078ef80b */
[----:B------:R-:W-:Y:S01]  /*3290*/  LOP3.LUT R10, R3, 0xff0000, R2, 0xf8, !PT ;  /* 0x00ff0000030a7812 */ /* 0x000fe200078ef802 */
[--C-:B------:R-:W-:Y:S01]  /*32a0*/  HADD2.F32 R11, -RZ, R9.reuse.H0_H0 ;  /* 0x20000009ff0b7230 */ /* 0x100fe20000004100 */
[----:B------:R-:W-:Y:S01]  /*32b0*/  F2FP.F16.E4M3.UNPACK_B R8, R30.H1 ;  /* 0x0000001eff08723e */ /* 0x000fe200030006ff */
[--C-:B------:R-:W-:Y:S01]  /*32c0*/  HADD2.F32 R2, -RZ, R0.reuse.H1_H1 ;  /* 0x30000000ff027230 */ /* 0x100fe20000004100 */
[----:B------:R-:W-:Y:S01]  /*32d0*/  F2FP.F16.E4M3.UNPACK_B R5, R5.H1 ;  /* 0x00000005ff05723e */ /* 0x000fe200030006ff */
[----:B------:R-:W-:Y:S01]  /*32e0*/  HADD2.F32 R0, -RZ, R0.H0_H0 ;  /* 0x20000000ff007230 */ /* 0x000fe20000004100 */
[----:B------:R-:W-:Y:S01]  /*32f0*/  F2FP.F16.E4M3.UNPACK_B R72, R72 ;  /* 0x00000048ff48723e */ /* 0x000fe200020006ff */
[----:B------:R-:W-:-:S02]  /*3300*/  HADD2.F32 R12, -RZ, R9.H1_H1 ;  /* 0x30000009ff0c7230 */ /* 0x000fc40000004100 */
[-C--:B------:R-:W-:Y:S01]  /*3310*/  FMUL.FTZ R25, R2, R11.reuse ;  /* 0x0000000b02197220 */ /* 0x080fe20000410000 */
[--C-:B------:R-:W-:Y:S02]  /*3320*/  HADD2.F32 R9, -RZ, R8.reuse.H0_H0 ;  /* 0x20000008ff097230 */ /* 0x100fe40000004100 */
[----:B------:R-:W-:Y:S01]  /*3330*/  FMUL.FTZ R11, R0, R11 ;  /* 0x0000000b000b7220 */ /* 0x000fe20000410000 */
[--C-:B------:R-:W-:Y:S01]  /*3340*/  HADD2.F32 R3, -RZ, R5.reuse.H1_H1 ;  /* 0x30000005ff037230 */ /* 0x100fe20000004100 */
[----:B------:R-:W-:Y:S01]  /*3350*/  F2FP.F16.E4M3.UNPACK_B R30, R30 ;  /* 0x0000001eff1e723e */ /* 0x000fe200020006ff */
[----:B------:R-:W-:Y:S02]  /*3360*/  HADD2.F32 R5, -RZ, R5.H0_H0 ;  /* 0x20000005ff057230 */ /* 0x000fe40000004100 */
[----:B------:R-:W-:Y:S01]  /*3370*/  FFMA.FTZ R27, R2, R9, R11 ;  /* 0x00000009021b7223 */ /* 0x000fe2000001000b */
[----:B------:R-:W-:Y:S02]  /*3380*/  HADD2.F32 R8, -RZ, R8.H1_H1 ;  /* 0x30000008ff087230 */ /* 0x000fe40000004100 */
[----:B------:R-:W-:Y:S01]  /*3390*/  FMUL.FTZ R24, R3, R12 ;  /* 0x0000000c03187220 */ /* 0x000fe20000410000 */
[----:B------:R-:W-:Y:S01]  /*33a0*/  F2FP.F16.E4M3.UNPACK_B R2, R4.H1 ;  /* 0x00000004ff02723e */ /* 0x000fe200030006ff */
[C---:B------:R-:W-:Y:S01]  /*33b0*/  FMUL.FTZ R12, R5.reuse, R12 ;  /* 0x0000000c050c7220 */ /* 0x040fe20000410000 */
[----:B------:R-:W-:Y:S01]  /*33c0*/  F2FP.F16.E4M3.UNPACK_B R4, R4 ;  /* 0x00000004ff04723e */ /* 0x000fe200020006ff */
[----:B------:R-:W-:Y:S01]  /*33d0*/  FFMA.FTZ R28, R5, R8, -R24 ;  /* 0x00000008051c7223 */ /* 0x000fe20000010818 */
[----:B------:R-:W-:-:S02]  /*33e0*/  HADD2.F32 R11, -RZ, R72.H0_H0 ;  /* 0x20000048ff0b7230 */ /* 0x000fc40000004100 */
[----:B------:R-:W-:Y:S01]  /*33f0*/  FFMA.FTZ R29, R3, R8, R12 ;  /* 0x00000008031d7223 */ /* 0x000fe2000001000c */
[--C-:B------:R-:W-:Y:S02]  /*3400*/  HADD2.F32 R3, -RZ, R2.reuse.H0_H0 ;  /* 0x20000002ff037230 */ /* 0x100fe40000004100 */
[----:B------:R-:W-:Y:S01]  /*3410*/  FFMA.FTZ R0, R0, R9, -R25 ;  /* 0x0000000900007223 */ /* 0x000fe20000010819 */
[----:B------:R-:W-:Y:S02]  /*3420*/  HADD2.F32 R5, -RZ, R2.H1_H1 ;  /* 0x30000002ff057230 */ /* 0x000fe40000004100 */
[----:B------:R-:W-:Y:S02]  /*3430*/  HADD2.F32 R2, -RZ, R4.H0_H0 ;  /* 0x20000004ff027230 */ /* 0x000fe40000004100 */
[----:B------:R-:W-:Y:S01]  /*3440*/  HADD2.F32 R12, -RZ, R72.H1_H1 ;  /* 0x30000048ff0c7230 */ /* 0x000fe20000004100 */
[----:B------:R-:W-:Y:S01]  /*3450*/  F2FP.SATFINITE.E4M3.F32.PACK_AB_MERGE_C R72, R29, R28, RZ ;  /* 0x0000001c1d48723e */ /* 0x000fe200048070ff */
[----:B------:R-:W-:-:S02]  /*3460*/  HADD2.F32 R4, -RZ, R4.H1_H1 ;  /* 0x30000004ff047230 */ /* 0x000fc40000004100 */
[--C-:B------:R-:W-:Y:S02]  /*3470*/  HADD2.F32 R8, -RZ, R30.reuse.H1_H1 ;  /* 0x3000001eff087230 */ /* 0x100fe40000004100 */
[-C--:B------:R-:W-:Y:S01]  /*3480*/  FMUL.FTZ R24, R5, R12.reuse ;  /* 0x0000000c05187220 */ /* 0x080fe20000410000 */
[----:B------:R-:W-:Y:S02]  /*3490*/  HADD2.F32 R9, -RZ, R30.H0_H0 ;  /* 0x2000001eff097230 */ /* 0x000fe40000004100 */
[-C--:B------:R-:W-:Y:S01]  /*34a0*/  FMUL.FTZ R25, R4, R11.reuse ;  /* 0x0000000b04197220 */ /* 0x080fe20000410000 */
[C---:B------:R-:W-:Y:S01]  /*34b0*/  FMUL.FTZ R12, R3.reuse, R12 ;  /* 0x0000000c030c7220 */ /* 0x040fe20000410000 */
[----:B------:R-:W-:Y:S01]  /*34c0*/  FMUL.FTZ R11, R2, R11 ;  /* 0x0000000b020b7220 */ /* 0x000fe20000410000 */
[-C--:B------:R-:W-:Y:S01]  /*34d0*/  FFMA.FTZ R24, R3, R8.reuse, -R24 ;  /* 0x0000000803187223 */ /* 0x080fe20000010818 */
[----:B------:R-:W-:Y:S01]  /*34e0*/  F2FP.F16.E4M3.UNPACK_B R3, R7.H1 ;  /* 0x00000007ff03723e */ /* 0x000fe200030006ff */
[----:B------:R-:W-:Y:S01]  /*34f0*/  FFMA.FTZ R5, R5, R8, R12 ;  /* 0x0000000805057223 */ /* 0x000fe2000001000c */
[----:B------:R-:W-:Y:S01]  /*3500*/  FFMA.FTZ R26, R4, R9, R11 ;  /* 0x00000009041a7223 */ /* 0x000fe2000001000b */
[----:B------:R-:W-:Y:S01]  /*3510*/  F2FP.F16.E4M3.UNPACK_B R11, R13.H1 ;  /* 0x0000000dff0b723e */ /* 0x000fe200030006ff */
[----:B------:R-:W-:Y:S01]  /*3520*/  FFMA.FTZ R25, R2, R9, -R25 ;  /* 0x0000000902197223 */ /* 0x000fe20000010819 */
[----:B------:R-:W-:Y:S01]  /*3530*/  F2FP.F16.E4M3.UNPACK_B R8, R10.H1 ;  /* 0x0000000aff08723e */ /* 0x000fe200030006ff */
[--C-:B------:R-:W-:Y:S01]  /*3540*/  HADD2.F32 R4, -RZ, R3.reuse.H0_H0 ;  /* 0x20000003ff047230 */ /* 0x100fe20000004100 */
[----:B------:R-:W-:Y:S01]  /*3550*/  F2FP.SATFINITE.E4M3.F32.PACK_AB_MERGE_C R30, R5, R24, RZ ;  /* 0x00000018051e723e */ /* 0x000fe200048070ff */
        /* <DEDUP_REMOVED lines=22> */
[--C-:B------:R-:W-:Y:S02]  /*36c0*/  HADD2.F32 R2, -RZ, R6.reuse.H0_H0 ;  /* 0x20000006ff027230 */ /* 0x100fe40000004100 */
[----:B------:R-:W-:Y:S01]  /*36d0*/  HADD2.F32 R7, -RZ, R7.H1_H1 ;  /* 0x30000007ff077230 */ /* 0x000fe20000004100 */
[----:B------:R-:W-:Y:S01]  /*36e0*/  F2FP.SATFINITE.E4M3.F32.PACK_AB_MERGE_C R12, R12, R29, RZ ;  /* 0x0000001d0c0c723e */ /* 0x000fe200048070ff */
[----:B------:R-:W-:Y:S01]  /*36f0*/  HADD2.F32 R4, -RZ, R11.H0_H0 ;  /* 0x2000000bff047230 */ /* 0x000fe20000004100 */
[----:B------:R-:W-:Y:S01]  /*3700*/  F2FP.SATFINITE.E4M3.F32.PACK_AB_MERGE_C R24, R31, R24, RZ ;  /* 0x000000181f18723e */ /* 0x000fe200048070ff */
[----:B------:R-:W-:-:S02]  /*3710*/  HADD2.F32 R6, -RZ, R6.H1_H1 ;  /* 0x30000006ff067230 */ /* 0x000fc40000004100 */
[----:B------:R-:W-:Y:S02]  /*3720*/  HADD2.F32 R5, -RZ, R10.H0_H0 ;  /* 0x2000000aff057230 */ /* 0x000fe40000004100 */
[-C--:B------:R-:W-:Y:S01]  /*3730*/  FMUL.FTZ R10, R7, R4.reuse ;  /* 0x00000004070a7220 */ /* 0x080fe20000410000 */
[----:B------:R-:W-:Y:S02]  /*3740*/  HADD2.F32 R8, -RZ, R8.H0_H0 ;  /* 0x20000008ff087230 */ /* 0x000fe40000004100 */
[-C--:B------:R-:W-:Y:S01]  /*3750*/  FMUL.FTZ R9, R6, R13.reuse ;  /* 0x0000000d06097220 */ /* 0x080fe20000410000 */
[C---:B------:R-:W-:Y:S01]  /*3760*/  FMUL.FTZ R4, R3.reuse, R4 ;  /* 0x0000000403047220 */ /* 0x040fe20000410000 */
[C---:B------:R-:W-:Y:S01]  /*3770*/  FMUL.FTZ R13, R2.reuse, R13 ;  /* 0x0000000d020d7220 */ /* 0x040fe20000410000 */
[-C--:B------:R-:W-:Y:S02]  /*3780*/  FFMA.FTZ R10, R3, R8.reuse, -R10 ;  /* 0x00000008030a7223 */ /* 0x080fe4000001080a */
[----:B------:R-:W-:Y:S01]  /*3790*/  FFMA.FTZ R7, R7, R8, R4 ;  /* 0x0000000807077223 */ /* 0x000fe20000010004 */
[-C--:B------:R-:W-:Y:S01]  /*37a0*/  FFMA.FTZ R9, R2, R5.reuse, -R9 ;  /* 0x0000000502097223 */ /* 0x080fe20000010809 */
[----:B------:R-:W-:Y:S01]  /*37b0*/  FFMA.FTZ R6, R6, R5, R13 ;  /* 0x0000000506067223 */ /* 0x000fe2000001000d */
[----:B------:R-:W-:-:S02]  /*37c0*/  F2FP.SATFINITE.E4M3.F32.PACK_AB_MERGE_C R5, R27, R0, R72 ;  /* 0x000000001b05723e */ /* 0x000fc40004807048 */
[----:B------:R-:W-:Y:S02]  /*37d0*/  F2FP.SATFINITE.E4M3.F32.PACK_AB_MERGE_C R4, R26, R25, R30 ;  /* 0x000000191a04723e */ /* 0x000fe4000480701e */
[----:B------:R-:W-:Y:S02]  /*37e0*/  F2FP.SATFINITE.E4M3.F32.PACK_AB_MERGE_C R6, R6, R9, R12 ;  /* 0x000000090606723e */ /* 0x000fe4000480700c */
[----:B------:R-:W-:-:S07]  /*37f0*/  F2FP.SATFINITE.E4M3.F32.PACK_AB_MERGE_C R7, R7, R10, R24 ;  /* 0x0000000a0707723e */ /* 0x000fce0004807018 */
.L_x_1419:
[----:B------:R-:W-:Y:S05]  /*3800*/  BSYNC B1 ;  /* 0x0000000000017941 */ /* 0x000fea0003800000 */
.L_x_1418:
[----:B0-----:R0:W-:Y:S01]  /*3810*/  ST.E.128 desc[UR40][R14.64], R4 ;  /* 0x000000040e007985 */ /* 0x0011e2000c101d28 */
[----:B------:R-:W-:Y:S05]  /*3820*/  BRA `(.L_x_1413) ;  /* 0x0000001400447947 */ /* 0x000fea0003800000 */
.L_x_1406:
[----:B------:R-:W0:Y:S01]  /*3830*/  S2R R0, SR_TID.X ;  /* 0x0000000000007919 */ /* 0x000e220000002100 */
[----:B------:R-:W-:-:S05]  /*3840*/  IMAD R71, R47, -0xa0, R46 ;  /* 0xffffff602f477824 */ /* 0x000fca00078e022e */
[----:B------:R-:W-:Y:S01]  /*3850*/  VIMNMX R71, R71, 0xa0, PT ;  /* 0x000000a047477848 */ /* 0x000fe20003fe0100 */
[C---:B0-----:R-:W-:Y:S02]  /*3860*/  VIADD R8, R0.reuse, 0xffffff80 ;  /* 0xffffff8000087836 */ /* 0x041fe40000000000 */
[----:B------:R-:W-:Y:S02]  /*3870*/  VIADD R3, R0, 0xffffff80 ;  /* 0xffffff8000037836 */ /* 0x000fe40000000000 */
[----:B------:R-:W2:Y:S03]  /*3880*/  LDL R0, [R1+0x18] ;  /* 0x0000180001007983 */ /* 0x000ea60000100800 */
        /* <DEDUP_REMOVED lines=10> */
[----:B------:R-:W-:-:S04]  /*3930*/  CS2R R6, SRZ ;  /* 0x0000000000067805 */ /* 0x000fc8000001ff00 */
[----:B------:R-:W3:Y:S01]  /*3940*/  @!P4 LDG.E.128 R24, desc[UR40][R8.64] ;  /* 0x000000280818c981 */ /* 0x000ee2000c1e1d00 */
[----:B0-----:R-:W-:Y:S02]  /*3950*/  @!P4 IADD3 R10, P5, P6, R34, R10, R4 ;  /* 0x0000000a220ac210 */ /* 0x001fe40007ebe004 */
[----:B------:R-:W-:Y:S02]  /*3960*/  CS2R R4, SRZ ;  /* 0x0000000000047805 */ /* 0x000fe4000001ff00 */
[----:B------:R-:W-:-:S05]  /*3970*/  @!P4 IADD3.X R11, R60, R11, R12, P5, P6 ;  /* 0x0000000b3c0bc210 */ /* 0x000fca0002fec40c */
[----:B------:R-:W4:Y:S01]  /*3980*/  @!P4 LDG.E.128 R4, desc[UR40][R10.64] ;  /* 0x000000280a04c981 */ /* 0x000f22000c1e1d00 */
[----:B------:R-:W-:Y:S02]  /*3990*/  ISETP.GE.AND P5, PT, R18, R31, PT ;  /* 0x0000001f1200720c */ /* 0x000fe40003fa6270 */
[----:B--2---:R-:W-:Y:S01]  /*39a0*/  ISETP.NE.AND P4, PT, R0, 0x3, PT ;  /* 0x000000030000780c */ /* 0x004fe20003f85270 */
[----:B---3--:R-:W-:Y:S02]  /*39b0*/  IMAD.MOV.U32 R72, RZ, RZ, R26 ;  /* 0x000000ffff487224 */ /* 0x008fe400078e001a */
[----:B------:R-:W-:Y:S02]  /*39c0*/  IMAD.MOV.U32 R76, RZ, RZ, R24 ;  /* 0x000000ffff4c7224 */ /* 0x000fe400078e0018 */
[----:B----4-:R-:W-:Y:S02]  /*39d0*/  IMAD.MOV.U32 R75, RZ, RZ, R6 ;  /* 0x000000ffff4b7224 */ /* 0x010fe400078e0006 */
[----:B------:R-:W-:-:S06]  /*39e0*/  IMAD.MOV.U32 R77, RZ, RZ, R4 ;  /* 0x000000ffff4d7224 */ /* 0x000fcc00078e0004 */
[----:B------:R-:W-:Y:S05]  /*39f0*/  @!P4 BRA `(.L_x_1420) ;  /* 0x000000000004c947 */ /* 0x000fea0003800000 */
[----:B------:R-:W-:Y:S01]  /*3a00*/  BPT.TRAP 0x1 ;  /* 0x000000040000795c */ /* 0x000fe20000300000 */
.L_x_1420:
[----:B------:R-:W2:Y:S01]  /*3a10*/  LDL R0, [R1+0x24] ;  /* 0x0000240001007983 */ /* 0x000ea20000100800 */
[----:B------:R-:W-:Y:S01]  /*3a20*/  IMAD R64, R157, 0x8, R22 ;  /* 0x000000089d407824 */ /* 0x000fe200078e0216 */
[----:B------:R-:W-:Y:S01]  /*3a30*/  BSSY B1, `(.L_x_1421) ;  /* 0x0000004000017945 */ /* 0x000fe20003800000 */
[----:B--2---:R-:W-:-:S04]  /*3a40*/  SHF.L.U32 R73, R0, 0x1f, RZ ;  /* 0x0000001f00497819 */ /* 0x004fc800000006ff */
[----:B------:R-:W0:Y:S02]  /*3a50*/  SYNCS.PHASECHK.TRANS64.TRYWAIT P6, [R64+URZ+0x13290], R73 ;  /* 0x01329049400075a7 */ /* 0x000e2400080c017f */
[----:B0-----:R-:W-:Y:S05]  /*3a60*/  @!P6 BRA `(.L_x_1422) ;  /* 0x000001e000fce947 */ /* 0x001fea0003800000 */
.L_x_1725:
[----:B------:R-:W-:Y:S05]  /*3a70*/  BSYNC B1 ;  /* 0x0000000000017941 */ /* 0x000fea0003800000 */
.L_x_1421:
[----:B------:R-:W-:-:S03]  /*3a80*/  UMOV UR4, 0xffffffff ;  /* 0xffffffff00047882 */ /* 0x000fc60000000000 */
[----:B------:R-:W-:Y:S05]  /*3a90*/  BRA.DIV UR4, `(.L_x_1423) ;  /* 0x000001e604047947 */ /* 0x000fea000b800000 */
[----:B------:R1:W2:Y:S04]  /*3aa0*/  SHFL.IDX PT, R0, R13, RZ, 0x1e1f ;  /* 0x001e1fff0d007589 */ /* 0x0002a800000e0000 */
[----:B------:R1:W3:Y:S02]  /*3ab0*/  SHFL.IDX PT, R14, R2, RZ, 0x1e1f ;  /* 0x001e1fff020e7589 */ /* 0x0002e400000e0000 */
.L_x_1729:
[----:B------:R-:W4:Y:S02]  /*3ac0*/  LDC R12, c[0x0][0x2f4] ;  /* 0x0000bd00ff0c7b82 */ /* 0x000f240000000800 */
[----:B----4-:R-:W-:-:S13]  /*3ad0*/  ISETP.GE.OR P3, PT, R18, R12, P3 ;  /* 0x0000000c1200720c */ /* 0x010fda0001f66670 */
[----:B------:R-:W-:Y:S05]  /*3ae0*/  @P3 BRA `(.L_x_1413) ;  /* 0x0000001000943947 */ /* 0x000fea0003800000 */
[----:B------:R-:W4:Y:S04]  /*3af0*/  LDL R11, [R1+0x48] ;  /* 0x00004800010b7983 */ /* 0x000f280000100800 */
[----:B------:R-:W5:Y:S01]  /*3b00*/  LDL R10, [R1+0x4c] ;  /* 0x00004c00010a7983 */ /* 0x000f620000100800 */
[----:B------:R-:W-:Y:S01]  /*3b10*/  IMAD.IADD R8, R12, 0x1, -R53 ;  /* 0x000000010c087824 */ /* 0x000fe200078e0a35 */
[----:B-1-3--:R-:W-:Y:S01]  /*3b20*/  IADD3 R2, P3, R59, R14, RZ ;  /* 0x0000000e3b027210 */ /* 0x00afe20007f7e0ff */
[----:B------:R-:W-:Y:S03]  /*3b30*/  BSSY B1, `(.L_x_1424) ;  /* 0x00000e0000017945 */ /* 0x000fe60003800000 */
[----:B------:R-:W-:-:S02]  /*3b40*/  SEL R8, R53, R8, !P1 ;  /* 0x0000000835087207 */ /* 0x000fc40004800000 */
[----:B--2---:R-:W-:Y:S02]  /*3b50*/  LEA.HI.X.SX32 R3, R59, R0, 0x1, P3 ;  /* 0x000000003b037211 */ /* 0x004fe400018f0eff */
[----:B------:R-:W-:-:S04]  /*3b60*/  SHF.R.S32.HI R9, RZ, 0x1f, R8 ;  /* 0x0000001fff097819 */ /* 0x000fc80000011408 */
[----:B------:R-:W-:-:S04]  /*3b70*/  LEA.HI R9, R9, R8, RZ, 0x5 ;  /* 0x0000000809097211 */ /* 0x000fc800078f28ff */
[----:B------:R-:W-:-:S04]  /*3b80*/  SHF.R.S32.HI R9, RZ, 0x5, R9 ;  /* 0x00000005ff097819 */ /* 0x000fc80000011409 */
[----:B------:R-:W-:-:S05]  /*3b90*/  LEA.HI.SX32 R9, R50, R9, 0x1c ;  /* 0x0000000932097211 */ /* 0x000fca00078fe2ff */
[----:B------:R-:W-:Y:S02]  /*3ba0*/  IMAD.SHL.U32 R13, R9, 0x10, RZ ;  /* 0x00000010090d7824 */ /* 0x000fe400078e00ff */
[----:B------:R-:W-:-:S04]  /*3bb0*/  IMAD R9, R157, 0x2800, R62 ;  /* 0x000028009d097824 */ /* 0x000fc800078e023e */
[----:B------:R-:W-:Y:S01]  /*3bc0*/  IMAD.IADD R9, R22, 0x1, R9 ;  /* 0x0000000116097824 */ /* 0x000fe200078e0209 */
[----:B----4-:R-:W-:-:S04]  /*3bd0*/  LOP3.LUT R8, R11, 0x30, R13, 0xf8, !PT ;  /* 0x000000300b087812 */ /* 0x010fc800078ef80d */
[----:B------:R-:W-:-:S05]  /*3be0*/  LOP3.LUT R8, R8, R51, RZ, 0x3c, !PT ;  /* 0x0000003308087212 */ /* 0x000fca00078e3cff */
[----:B-----5:R-:W-:-:S04]  /*3bf0*/  IMAD.IADD R8, R10, 0x1, R8 ;  /* 0x000000010a087824 */ /* 0x020fc800078e0208 */
[----:B------:R-:W-:-:S04]  /*3c00*/  IMAD R11, R157, 0x2800, R8 ;  /* 0x000028009d0b7824 */ /* 0x000fc800078e0208 */
[----:B------:R-:W-:Y:S02]  /*3c10*/  IMAD.IADD R28, R22, 0x1, R11 ;  /* 0x00000001161c7824 */ /* 0x000fe400078e020b */
[----:B------:R-:W1:Y:S04]  /*3c20*/  LDS.128 R8, [R9+0xe000] ;  /* 0x00e0000009087984 */ /* 0x000e680000000c00 */
[----:B------:R-:W2:Y:S01]  /*3c30*/  LDS.128 R28, [R28+0xe000] ;  /* 0x00e000001c1c7984 */ /* 0x000ea20000000c00 */
[----:B------:R-:W-:Y:S05]  /*3c40*/  @P5 BRA `(.L_x_1425) ;  /* 0x0000000c00385947 */ /* 0x000fea0003800000 */
[----:B------:R-:W-:Y:S01]  /*3c50*/  SHF.R.U32.HI R83, RZ, 0x8, R25 ;  /* 0x00000008ff537819 */ /* 0x000fe20000011619 */
[----:B-1----:R-:W-:Y:S01]  /*3c60*/  IMAD.MOV.U32 R24, RZ, RZ, R8 ;  /* 0x000000ffff187224 */ /* 0x002fe200078e0008 */
[--C-:B------:R-:W-:Y:S02]  /*3c70*/  SHF.R.U32.HI R80, RZ, 0x8, R27.reuse ;  /* 0x00000008ff507819 */ /* 0x100fe4000001161b */
[----:B------:R-:W-:Y:S02]  /*3c80*/  LOP3.LUT R6, R27, 0xff0000ff, RZ, 0xc0, !PT ;  /* 0xff0000ff1b067812 */ /* 0x000fe400078ec0ff */
[----:B------:R-:W-:Y:S02]  /*3c90*/  SHF.R.U32.HI R79, RZ, 0x10, R27 ;  /* 0x00000010ff4f7819 */ /* 0x000fe4000001161b */
[----:B------:R-:W-:Y:S02]  /*3ca0*/  SHF.R.U32.HI R27, RZ, 0x8, R5 ;  /* 0x00000008ff1b7819 */ /* 0x000fe40000011605 */
[----:B------:R-:W-:-:S02]  /*3cb0*/  LOP3.LUT R15, R5, 0xff0000ff, RZ, 0xc0, !PT ;  /* 0xff0000ff050f7812 */ /* 0x000fc400078ec0ff */
[----:B------:R-:W-:Y:S01]  /*3cc0*/  SHF.R.U32.HI R78, RZ, 0x10, R5 ;  /* 0x00000010ff4e7819 */ /* 0x000fe20000011605 */
[----:B------:R-:W-:Y:S01]  /*3cd0*/  IMAD.SHL.U32 R5, R83, 0x100, RZ ;  /* 0x0000010053057824 */ /* 0x000fe200078e00ff */
[----:B------:R-:W-:Y:S01]  /*3ce0*/  LOP3.LUT R4, R25, 0xff0000ff, RZ, 0xc0, !PT ;  /* 0xff0000ff19047812 */ /* 0x000fe200078ec0ff */
[----:B------:R-:W-:Y:S01]  /*3cf0*/  IMAD.SHL.U32 R8, R27, 0x100, RZ ;  /* 0x000001001b087824 */ /* 0x000fe200078e00ff */
[----:B------:R-:W-:Y:S02]  /*3d00*/  SHF.R.U32.HI R81, RZ, 0x10, R25 ;  /* 0x00000010ff517819 */ /* 0x000fe40000011619 */
[--C-:B------:R-:W-:Y:S02]  /*3d10*/  SHF.R.U32.HI R26, RZ, 0x8, R7.reuse ;  /* 0x00000008ff1a7819 */ /* 0x100fe40000011607 */
[----:B------:R-:W-:Y:S02]  /*3d20*/  LOP3.LUT R25, R7, 0xff0000ff, RZ, 0xc0, !PT ;  /* 0xff0000ff07197812 */ /* 0x000fe400078ec0ff */
[----:B------:R-:W-:Y:S01]  /*3d30*/  SHF.R.U32.HI R82, RZ, 0x10, R7 ;  /* 0x00000010ff527819 */ /* 0x000fe20000011607 */
[----:B------:R-:W-:Y:S01]  /*3d40*/  IMAD.SHL.U32 R7, R80, 0x100, RZ ;  /* 0x0000010050077824 */ /* 0x000fe200078e00ff */
[----:B------:R-:W-:Y:S01]  /*3d50*/  LOP3.LUT R4, R4, 0xff00, R5, 0xf8, !PT ;  /* 0x0000ff0004047812 */ /* 0x000fe200078ef805 */
[----:B------:R-:W-:Y:S01]  /*3d60*/  IMAD.U32 R5, R81, 0x10000, RZ ;  /* 0x0001000051057824 */ /* 0x000fe200078e00ff */
[----:B------:R-:W-:Y:S01]  /*3d70*/  LOP3.LUT R80, R15, 0xff00, R8, 0xf8, !PT ;  /* 0x0000ff000f507812 */ /* 0x000fe200078ef808 */
[----:B------:R-:W-:Y:S01]  /*3d80*/  IMAD.SHL.U32 R26, R26, 0x100, RZ ;  /* 0x000001001a1a7824 */ /* 0x000fe200078e00ff */
[----:B------:R-:W-:Y:S01]  /*3d90*/  LOP3.LUT R7, R6, 0xff00, R7, 0xf8, !PT ;  /* 0x0000ff0006077812 */ /* 0x000fe200078ef807 */
[----:B------:R-:W-:Y:S01]  /*3da0*/  IMAD.U32 R82, R82, 0x10000, RZ ;  /* 0x0001000052527824 */ /* 0x000fe200078e00ff */
[----:B------:R-:W-:Y:S01]  /*3db0*/  LOP3.LUT R6, R4, 0xff0000, R5, 0xf8, !PT ;  /* 0x00ff000004067812 */ /* 0x000fe200078ef805 */
[----:B------:R-:W-:Y:S01]  /*3dc0*/  IMAD.U32 R4, R79, 0x10000, RZ ;  /* 0x000100004f047824 */ /* 0x000fe200078e00ff */
[----:B------:R-:W-:-:S02]  /*3dd0*/  LOP3.LUT R81, R25, 0xff00, R26, 0xf8, !PT ;  /* 0x0000ff0019517812 */ /* 0x000fc400078ef81a */
[----:B------:R-:W-:Y:S02]  /*3de0*/  F2FP.F16.E4M3.UNPACK_B R79, R77.H1 ;  /* 0x0000004dff4f723e */ /* 0x000fe400030006ff */
[----:B--2---:R-:W-:Y:S02]  /*3df0*/  F2FP.F16.E4M3.UNPACK_B R26, R28.H1 ;  /* 0x0000001cff1a723e */ /* 0x004fe400030006ff */
[----:B------:R-:W-:Y:S01]  /*3e00*/  F2FP.F16.E4M3.UNPACK_B R25, R24.H1 ;  /* 0x00000018ff19723e */ /* 0x000fe200030006ff */
[----:B------:R-:W-:Y:S01]  /*3e10*/  HADD2.F32 R5, -RZ, R79.H0_H0 ;  /* 0x2000004fff057230 */ /* 0x000fe20000004100 */
[----:B------:R-:W-:Y:S01]  /*3e20*/  LOP3.LUT R4, R7, 0xff0000, R4, 0xf8, !PT ;  /* 0x00ff000007047812 */ /* 0x000fe200078ef804 */
[----:B------:R-:W-:Y:S01]  /*3e30*/  HADD2.F32 R15, -RZ, R26.H0_H0 ;  /* 0x2000001aff0f7230 */ /* 0x000fe20000004100 */
[----:B------:R-:W-:Y:S01]  /*3e40*/  F2FP.F16.E4M3.UNPACK_B R27, R76.H1 ;  /* 0x0000004cff1b723e */ /* 0x000fe200030006ff */
[----:B------:R-:W-:Y:S01]  /*3e50*/  HADD2.F32 R8, -RZ, R25.H0_H0 ;  /* 0x20000019ff087230 */ /* 0x000fe20000004100 */
[----:B------:R-:W-:Y:S01]  /*3e60*/  F2FP.F16.E4M3.UNPACK_B R28, R28 ;  /* 0x0000001cff1c723e */ /* 0x000fe200020006ff */
[----:B------:R-:W-:-:S02]  /*3e70*/  IMAD.U32 R7, R78, 0x10000, RZ ;  /* 0x000100004e077824 */ /* 0x000fc400078e00ff */
[-C--:B------:R-:W-:Y:S01]  /*3e80*/  FMUL.FTZ R83, R15, R5.reuse ;  /* 0x000000050f537220 */ /* 0x080fe20000410000 */
[----:B------:R-:W-:Y:S02]  /*3e90*/  HADD2.F32 R78, -RZ, R27.H0_H0 ;  /* 0x2000001bff4e7230 */ /* 0x000fe40000004100 */
[----:B------:R-:W-:Y:S01]  /*3ea0*/  FMUL.FTZ R84, R8, R5 ;  /* 0x0000000508547220 */ /* 0x000fe20000410000 */
[----:B------:R-:W-:Y:S01]  /*3eb0*/  LOP3.LUT R5, R81, 0xff0000, R82, 0xf8, !PT ;  /* 0x00ff000051057812 */ /* 0x000fe200078ef852 */
[----:B------:R-:W-:Y:S01]  /*3ec0*/  HADD2.F32 R82, -RZ, R79.H1_H1 ;  /* 0x3000004fff527230 */ /* 0x000fe20000004100 */
[----:B------:R-:W-:Y:S01]  /*3ed0*/  F2FP.F16.E4M3.UNPACK_B R79, R77 ;  /* 0x0000004dff4f723e */ /* 0x000fe200020006ff */
[----:B------:R-:W-:Y:S01]  /*3ee0*/  HADD2.F32 R77, -RZ, R26.H1_H1 ;  /* 0x3000001aff4d7230 */ /* 0x000fe20000004100 */
[----:B------:R-:W-:Y:S01]  /*3ef0*/  LOP3.LUT R7, R80, 0xff0000, R7, 0xf8, !PT ;  /* 0x00ff000050077812 */ /* 0x000fe200078ef807 */
[----:B------:R-:W-:Y:S01]  /*3f00*/  HADD2.F32 R80, -RZ, R27.H1_H1 ;  /* 0x3000001bff507230 */ /* 0x000fe20000004100 */
[----:B------:R-:W-:Y:S01]  /*3f10*/  F2FP.F16.E4M3.UNPACK_B R27, R24 ;  /* 0x00000018ff1b723e */ /* 0x000fe200020006ff */
[----:B------:R-:W-:-:S02]  /*3f20*/  HADD2.F32 R25, -RZ, R25.H1_H1 ;  /* 0x30000019ff197230 */ /* 0x000fc40000004100 */
[-C--:B------:R-:W-:Y:S01]  /*3f30*/  FFMA.FTZ R8, R8, R78.reuse, -R83 ;  /* 0x0000004e08087223 */ /* 0x080fe20000010853 */
[----:B------:R-:W-:Y:S01]  /*3f40*/  FFMA.FTZ R15, R15, R78, R84 ;  /* 0x0000004e0f0f7223 */ /* 0x000fe20000010054 */
[----:B------:R-:W-:Y:S01]  /*3f50*/  F2FP.F16.E4M3.UNPACK_B R78, R76 ;  /* 0x0000004cff4e723e */ /* 0x000fe200020006ff */
[-C--:B------:R-:W-:Y:S01]  /*3f60*/  FMUL.FTZ R24, R77, R82.reuse ;  /* 0x000000524d187220 */ /* 0x080fe20000410000 */
[----:B------:R-:W-:Y:S02]  /*3f70*/  HADD2.F32 R81, -RZ, R79.H0_H0 ;  /* 0x2000004fff517230 */ /* 0x000fe40000004100 */
[C---:B------:R-:W-:Y:S01]  /*3f80*/  FMUL.FTZ R82, R25.reuse, R82 ;  /* 0x0000005219527220 */ /* 0x040fe20000410000 */
[----:B------:R-:W-:Y:S02]  /*3f90*/  HADD2.F32 R76, -RZ, R28.H0_H0 ;  /* 0x2000001cff4c7230 */ /* 0x000fe40000004100 */
[----:B------:R-:W-:Y:S01]  /*3fa0*/  FFMA.FTZ R25, R25, R80, -R24 ;  /* 0x0000005019197223 */ /* 0x000fe20000010818 */
[----:B------:R-:W-:-:S02]  /*3fb0*/  HADD2.F32 R26, -RZ, R27.H0_H0 ;  /* 0x2000001bff1a7230 */ /* 0x000fc40000004100 */
[----:B------:R-:W-:Y:S01]  /*3fc0*/  FFMA.FTZ R24, R77, R80, R82 ;  /* 0x000000504d187223 */ /* 0x000fe20000010052 */
[----:B------:R-:W-:Y:S02]  /*3fd0*/  HADD2.F32 R77, -RZ, R78.H0_H0 ;  /* 0x2000004eff4d7230 */ /* 0x000fe40000004100 */
[-C--:B------:R-:W-:Y:S01]  /*3fe0*/  FMUL.FTZ R83, R76, R81.reuse ;  /* 0x000000514c537220 */ /* 0x080fe20000410000 */
[----:B------:R-:W-:Y:S02]  /*3ff0*/  HADD2.F32 R79, -RZ, R79.H1_H1 ;  /* 0x3000004fff4f7230 */ /* 0x000fe40000004100 */
[----:B------:R-:W-:Y:S01]  /*4000*/  FMUL.FTZ R81, R26, R81 ;  /* 0x000000511a517220 */ /* 0x000fe20000410000 */
[----:B------:R-:W-:Y:S01]  /*4010*/  HADD2.F32 R28, -RZ, R28.H1_H1 ;  /* 0x3000001cff1c7230 */ /* 0x000fe20000004100 */
[----:B------:R-:W-:Y:S01]  /*4020*/  F2FP.F16.E4M3.UNPACK_B R80, R75.H1 ;  /* 0x0000004bff50723e */ /* 0x000fe200030006ff */
[----:B------:R-:W-:Y:S02]  /*4030*/  HADD2.F32 R27, -RZ, R27.H1_H1 ;  /* 0x3000001bff1b7230 */ /* 0x000fe40000004100 */
[----:B------:R-:W-:Y:S01]  /*4040*/  FFMA.FTZ R82, R76, R77, R81 ;  /* 0x0000004d4c527223 */ /* 0x000fe20000010051 */
[----:B------:R-:W-:-:S02]  /*4050*/  HADD2.F32 R78, -RZ, R78.H1_H1 ;  /* 0x3000004eff4e7230 */ /* 0x000fc40000004100 */
[----:B------:R-:W-:Y:S01]  /*4060*/  FMUL.FTZ R84, R28, R79 ;  /* 0x0000004f1c547220 */ /* 0x000fe20000410000 */
[----:B------:R-:W-:Y:S01]  /*4070*/  F2FP.F16.E4M3.UNPACK_B R76, R30.H1 ;  /* 0x0000001eff4c723e */ /* 0x000fe200030006ff */
[----:B------:R-:W-:Y:S01]  /*4080*/  FFMA.FTZ R26, R26, R77, -R83 ;  /* 0x0000004d1a1a7223 */ /* 0x000fe20000010853 */
[C---:B------:R-:W-:Y:S01]  /*4090*/  FMUL.FTZ R85, R27.reuse, R79 ;  /* 0x0000004f1b557220 */ /* 0x040fe20000410000 */
[----:B------:R-:W-:Y:S01]  /*40a0*/  FFMA.FTZ R83, R27, R78, -R84 ;  /* 0x0000004e1b537223 */ /* 0x000fe20000010854 */
[----:B------:R-:W-:Y:S01]  /*40b0*/  F2FP.F16.E4M3.UNPACK_B R79, R72.H1 ;  /* 0x00000048ff4f723e */ /* 0x000fe200030006ff */
[----:B------:R-:W-:Y:S01]  /*40c0*/  HADD2.F32 R81, -RZ, R80.H0_H0 ;  /* 0x20000050ff517230 */ /* 0x000fe20000004100 */
[----:B------:R-:W-:Y:S01]  /*40d0*/  F2FP.F16.E4M3.UNPACK_B R27, R10.H1 ;  /* 0x0000000aff1b723e */ /* 0x000fe200030006ff */
[----:B------:R-:W-:Y:S02]  /*40e0*/  HADD2.F32 R77, -RZ, R76.H0_H0 ;  /* 0x2000004cff4d7230 */ /* 0x000fe40000004100 */
[----:B------:R-:W-:Y:S01]  /*40f0*/  FFMA.FTZ R85, R28, R78, R85 ;  /* 0x0000004e1c557223 */ /* 0x000fe20000010055 */
[----:B------:R-:W-:Y:S01]  /*4100*/  HADD2.F32 R78, -RZ, R79.H0_H0 ;  /* 0x2000004fff4e7230 */ /* 0x000fe20000004100 */
[----:B------:R-:W-:Y:S01]  /*4110*/  F2FP.F16.E4M3.UNPACK_B R30, R30 ;  /* 0x0000001eff1e723e */ /* 0x000fe200020006ff */
[----:B------:R-:W-:-:S02]  /*4120*/  HADD2.F32 R28, -RZ, R27.H0_H0 ;  /* 0x2000001bff1c7230 */ /* 0x000fc40000004100 */
[----:B------:R-:W-:Y:S01]  /*4130*/  FMUL.FTZ R87, R77, R81 ;  /* 0x000000514d577220 */ /* 0x000fe20000410000 */
[----:B------:R-:W-:Y:S01]  /*4140*/  HADD2.F32 R80, -RZ, R80.H1_H1 ;  /* 0x30000050ff507230 */ /* 0x000fe20000004100 */
[----:B------:R-:W-:Y:S01]  /*4150*/  F2FP.F16.E4M3.UNPACK_B R75, R75 ;  /* 0x0000004bff4b723e */ /* 0x000fe200020006ff */
[----:B------:R-:W-:Y:S02]  /*4160*/  HADD2.F32 R76, -RZ, R76.H1_H1 ;  /* 0x3000004cff4c7230 */ /* 0x000fe40000004100 */
[C---:B------:R-:W-:Y:S01]  /*4170*/  FMUL.FTZ R86, R28.reuse, R81 ;  /* 0x000000511c567220 */ /* 0x040fe20000410000 */
[----:B------:R-:W-:Y:S02]  /*4180*/  HADD2.F32 R27, -RZ, R27.H1_H1 ;  /* 0x3000001bff1b7230 */ /* 0x000fe40000004100 */
[----:B------:R-:W-:Y:S01]  /*4190*/  FFMA.FTZ R84, R28, R78, -R87 ;  /* 0x0000004e1c547223 */ /* 0x000fe20000010857 */
[----:B------:R-:W-:Y:S02]  /*41a0*/  HADD2.F32 R79, -RZ, R79.H1_H1 ;  /* 0x3000004fff4f7230 */ /* 0x000fe40000004100 */
[----:B------:R-:W-:Y:S01]  /*41b0*/  FMUL.FTZ R28, R76, R80 ;  /* 0x000000504c1c7220 */ /* 0x000fe20000410000 */
[----:B------:R-:W-:Y:S01]  /*41c0*/  F2FP.F16.E4M3.UNPACK_B R10, R10 ;  /* 0x0000000aff0a723e */ /* 0x000fe200020006ff */
[C---:B------:R-:W-:Y:S01]  /*41d0*/  FMUL.FTZ R81, R27.reuse, R80 ;  /* 0x000000501b517220 */ /* 0x040fe20000410000 */
[----:B------:R-:W-:Y:S01]  /*41e0*/  F2FP.F16.E4M3.UNPACK_B R72, R72 ;  /* 0x00000048ff48723e */ /* 0x000fe200020006ff */
[----:B------:R-:W-:Y:S01]  /*41f0*/  FFMA.FTZ R89, R27, R79, -R28 ;  /* 0x0000004f1b597223 */ /* 0x000fe2000001081c */
[----:B------:R-:W-:-:S02]  /*4200*/  HADD2.F32 R28, -RZ, R30.H0_H0 ;  /* 0x2000001eff1c7230 */ /* 0x000fc40000004100 */
[----:B------:R-:W-:Y:S01]  /*4210*/  FFMA.FTZ R91, R76, R79, R81 ;  /* 0x0000004f4c5b7223 */ /* 0x000fe20000010051 */
[--C-:B------:R-:W-:Y:S01]  /*4220*/  HADD2.F32 R76, -RZ, R75.reuse.H0_H0 ;  /* 0x2000004bff4c7230 */ /* 0x100fe20000004100 */
[----:B------:R-:W-:Y:S01]  /*4230*/  F2FP.SATFINITE.E4M3.F32.PACK_AB_MERGE_C R8, R25, R8, RZ ;  /* 0x000000081908723e */ /* 0x000fe200048070ff */
[----:B------:R-:W-:Y:S02]  /*4240*/  HADD2.F32 R79, -RZ, R75.H1_H1 ;  /* 0x3000004bff4f7230 */ /* 0x000fe40000004100 */
[----:B------:R-:W-:Y:S01]  /*4250*/  FFMA.FTZ R86, R77, R78, R86 ;  /* 0x0000004e4d567223 */ /* 0x000fe20000010056 */
[----:B------:R-:W-:Y:S01]  /*4260*/  HADD2.F32 R27, -RZ, R10.H0_H0 ;  /* 0x2000000aff1b7230 */ /* 0x000fe20000004100 */
[----:B------:R-:W-:Y:S01]  /*4270*/  F2FP.SATFINITE.E4M3.F32.PACK_AB_MERGE_C R8, R83, R26, R8 ;  /* 0x0000001a5308723e */ /* 0x000fe20004807008 */
[----:B------:R-:W-:Y:S01]  /*4280*/  HADD2.F32 R30, -RZ, R30.H1_H1 ;  /* 0x3000001eff1e7230 */ /* 0x000fe20000004100 */
[----:B------:R-:W-:Y:S01]  /*4290*/  F2FP.SATFINITE.E4M3.F32.PACK_AB_MERGE_C R15, R24, R15, RZ ;  /* 0x0000000f180f723e */ /* 0x000fe200048070ff */
[----:B------:R-:W-:-:S02]  /*42a0*/  HADD2.F32 R10, -RZ, R10.H1_H1 ;  /* 0x3000000aff0a7230 */ /* 0x000fc40000004100 */
[CC--:B------:R-:W-:Y:S01]  /*42b0*/  FMUL.FTZ R81, R27.reuse, R76.reuse ;  /* 0x0000004c1b517220 */ /* 0x0c0fe20000410000 */
[--C-:B------:R-:W-:Y:S02]  /*42c0*/  HADD2.F32 R75, -RZ, R72.reuse.H0_H0 ;  /* 0x20000048ff4b7230 */ /* 0x100fe40000004100 */
[----:B------:R-:W-:Y:S01]  /*42d0*/  FMUL.FTZ R87, R30, R79 ;  /* 0x0000004f1e577220 */ /* 0x000fe20000410000 */
[----:B------:R-:W-:Y:S02]  /*42e0*/  HADD2.F32 R77, -RZ, R72.H1_H1 ;  /* 0x30000048ff4d7230 */ /* 0x000fe40000004100 */
[----:B------:R-:W-:Y:S01]  /*42f0*/  FMUL.FTZ R72, R28, R76 ;  /* 0x0000004c1c487220 */ /* 0x000fe20000410000 */
[----:B------:R-:W-:Y:S01]  /*4300*/  F2FP.F16.E4M3.UNPACK_B R25, R29 ;  /* 0x0000001dff19723e */ /* 0x000fe200020006ff */
[----:B------:R-:W-:Y:S01]  /*4310*/  FMUL.FTZ R79, R10, R79 ;  /* 0x0000004f0a4f7220 */ /* 0x000fe20000410000 */
[----:B------:R-:W-:Y:S01]  /*4320*/  F2FP.F16.E4M3.UNPACK_B R26, R7 ;  /* 0x00000007ff1a723e */ /* 0x000fe200020006ff */
[----:B------:R-:W-:Y:S01]  /*4330*/  FFMA.FTZ R76, R27, R75, -R72 ;  /* 0x0000004b1b4c7223 */ /* 0x000fe20000010848 */
[----:B------:R-:W-:Y:S01]  /*4340*/  F2FP.F16.E4M3.UNPACK_B R24, R9 ;  /* 0x00000009ff18723e */ /* 0x000fe200020006ff */
[----:B------:R-:W-:Y:S01]  /*4350*/  FFMA.FTZ R81, R28, R75, R81 ;  /* 0x0000004b1c517223 */ /* 0x000fe20000010051 */
[----:B------:R-:W-:Y:S01]  /*4360*/  FFMA.FTZ R87, R10, R77, -R87 ;  /* 0x0000004d0a577223 */ /* 0x000fe20000010857 */
[----:B------:R-:W-:Y:S01]  /*4370*/  F2FP.SATFINITE.E4M3.F32.PACK_AB_MERGE_C R10, R89, R84, RZ ;  /* 0x00000054590a723e */ /* 0x000fe200048070ff */
[----:B------:R-:W-:Y:S01]  /*4380*/  HADD2.F32 R27, -RZ, R25.H0_H0 ;  /* 0x20000019ff1b7230 */ /* 0x000fe20000004100 */
[----:B------:R-:W-:Y:S01]  /*4390*/  F2FP.SATFINITE.E4M3.F32.PACK_AB_MERGE_C R28, R85, R82, R15 ;  /* 0x00000052551c723e */ /* 0x000fe2000480700f */
[----:B------:R-:W-:Y:S01]  /*43a0*/  HADD2.F32 R78, -RZ, R26.H0_H0 ;  /* 0x2000001aff4e7230 */ /* 0x000fe20000004100 */
[----:B------:R-:W-:Y:S01]  /*43b0*/  F2FP.F16.E4M3.UNPACK_B R72, R6 ;  /* 0x00000006ff48723e */ /* 0x000fe200020006ff */
[----:B------:R-:W-:Y:S01]  /*43c0*/  HADD2.F32 R15, -RZ, R24.H0_H0 ;  /* 0x20000018ff0f7230 */ /* 0x000fe20000004100 */
[----:B------:R-:W-:Y:S01]  /*43d0*/  F2FP.SATFINITE.E4M3.F32.PACK_AB_MERGE_C R10, R87, R76, R10 ;  /* 0x0000004c570a723e */ /* 0x000fe2000480700a */
[----:B------:R-:W-:-:S02]  /*43e0*/  HADD2.F32 R75, -RZ, R26.H1_H1 ;  /* 0x3000001aff4b7230 */ /* 0x000fc40000004100 */
[-C--:B------:R-:W-:Y:S01]  /*43f0*/  FMUL.FTZ R80, R27, R78.reuse ;  /* 0x0000004e1b507220 */ /* 0x080fe20000410000 */
[----:B------:R-:W-:Y:S02]  /*4400*/  HADD2.F32 R76, -RZ, R72.H0_H0 ;  /* 0x20000048ff4c7230 */ /* 0x000fe40000004100 */
[C---:B------:R-:W-:Y:S01]  /*4410*/  FMUL.FTZ R78, R15.reuse, R78 ;  /* 0x0000004e0f4e7220 */ /* 0x040fe20000410000 */
[----:B------:R-:W-:Y:S01]  /*4420*/  HADD2.F32 R25, -RZ, R25.H1_H1 ;  /* 0x30000019ff197230 */ /* 0x000fe20000004100 */
[----:B------:R-:W-:Y:S01]  /*4430*/  F2FP.F16.E4M3.UNPACK_B R9, R9.H1 ;  /* 0x00000009ff09723e */ /* 0x000fe200030006ff */
[----:B------:R-:W-:Y:S02]  /*4440*/  HADD2.F32 R26, -RZ, R24.H1_H1 ;  /* 0x30000018ff1a7230 */ /* 0x000fe40000004100 */
[-C--:B------:R-:W-:Y:S01]  /*4450*/  FFMA.FTZ R15, R15, R76.reuse, -R80 ;  /* 0x0000004c0f0f7223 */ /* 0x080fe20000010850 */
[----:B------:R-:W-:Y:S01]  /*4460*/  FFMA.FTZ R24, R27, R76, R78 ;  /* 0x0000004c1b187223 */ /* 0x000fe2000001004e */
[----:B------:R-:W-:-:S02]  /*4470*/  HADD2.F32 R72, -RZ, R72.H1_H1 ;  /* 0x30000048ff487230 */ /* 0x000fc40000004100 */
[CC--:B------:R-:W-:Y:S01]  /*4480*/  FMUL.FTZ R27, R25.reuse, R75.reuse ;  /* 0x0000004b191b7220 */ /* 0x0c0fe20000410000 */
[----:B------:R-:W-:Y:S01]  /*4490*/  FMUL.FTZ R76, R26, R75 ;  /* 0x0000004b1a4c7220 */ /* 0x000fe20000410000 */
[----:B------:R-:W-:Y:S01]  /*44a0*/  F2FP.F16.E4M3.UNPACK_B R29, R29.H1 ;  /* 0x0000001dff1d723e */ /* 0x000fe200030006ff */
[----:B------:R-:W-:Y:S01]  /*44b0*/  FFMA.FTZ R30, R30, R77, R79 ;  /* 0x0000004d1e1e7223 */ /* 0x000fe2000001004f */
[----:B------:R-:W-:Y:S01]  /*44c0*/  F2FP.F16.E4M3.UNPACK_B R75, R7.H1 ;  /* 0x00000007ff4b723e */ /* 0x000fe200030006ff */
[-C--:B------:R-:W-:Y:S01]  /*44d0*/  FFMA.FTZ R26, R26, R72.reuse, -R27 ;  /* 0x000000481a1a7223 */ /* 0x080fe2000001081b */
[----:B------:R-:W-:Y:S01]  /*44e0*/  FFMA.FTZ R7, R25, R72, R76 ;  /* 0x0000004819077223 */ /* 0x000fe2000001004c */
[----:B------:R-:W-:Y:S01]  /*44f0*/  HADD2.F32 R25, -RZ, R9.H0_H0 ;  /* 0x20000009ff197230 */ /* 0x000fe20000004100 */
[----:B------:R-:W-:Y:S01]  /*4500*/  F2FP.F16.E4M3.UNPACK_B R6, R6.H1 ;  /* 0x00000006ff06723e */ /* 0x000fe200030006ff */
[----:B------:R-:W-:Y:S01]  /*4510*/  HADD2.F32 R27, -RZ, R29.H0_H0 ;  /* 0x2000001dff1b7230 */ /* 0x000fe20000004100 */
[----:B------:R-:W-:Y:S01]  /*4520*/  F2FP.SATFINITE.E4M3.F32.PACK_AB_MERGE_C R86, R91, R86, RZ ;  /* 0x000000565b56723e */ /* 0x000fe200048070ff */
[----:B------:R-:W-:Y:S01]  /*4530*/  HADD2.F32 R76, -RZ, R75.H0_H0 ;  /* 0x2000004bff4c7230 */ /* 0x000fe20000004100 */
[----:B------:R-:W-:Y:S01]  /*4540*/  F2FP.F16.E4M3.UNPACK_B R77, R5 ;  /* 0x00000005ff4d723e */ /* 0x000fe200020006ff */
[----:B------:R-:W-:Y:S01]  /*4550*/  HADD2.F32 R29, -RZ, R29.H1_H1 ;  /* 0x3000001dff1d7230 */ /* 0x000fe20000004100 */
[----:B------:R-:W-:Y:S01]  /*4560*/  F2FP.SATFINITE.E4M3.F32.PACK_AB_MERGE_C R30, R30, R81, R86 ;  /* 0x000000511e1e723e */ /* 0x000fe20004807056 */
[----:B------:R-:W-:-:S02]  /*4570*/  HADD2.F32 R78, -RZ, R75.H1_H1 ;  /* 0x3000004bff4e7230 */ /* 0x000fc40000004100 */
[-C--:B------:R-:W-:Y:S01]  /*4580*/  FMUL.FTZ R80, R27, R76.reuse ;  /* 0x0000004c1b507220 */ /* 0x080fe20000410000 */
[----:B------:R-:W-:Y:S02]  /*4590*/  HADD2.F32 R9, -RZ, R9.H1_H1 ;  /* 0x30000009ff097230 */ /* 0x000fe40000004100 */
[----:B------:R-:W-:Y:S01]  /*45a0*/  FMUL.FTZ R82, R25, R76 ;  /* 0x0000004c19527220 */ /* 0x000fe20000410000 */
[--C-:B------:R-:W-:Y:S02]  /*45b0*/  HADD2.F32 R72, -RZ, R6.reuse.H0_H0 ;  /* 0x20000006ff487230 */ /* 0x100fe40000004100 */
[----:B------:R-:W-:Y:S02]  /*45c0*/  HADD2.F32 R76, -RZ, R6.H1_H1 ;  /* 0x30000006ff4c7230 */ /* 0x000fe40000004100 */
[-C--:B------:R-:W-:Y:S01]  /*45d0*/  FMUL.FTZ R6, R29, R78.reuse ;  /* 0x0000004e1d067220 */ /* 0x080fe20000410000 */
[----:B------:R-:W-:Y:S01]  /*45e0*/  FMUL.FTZ R78, R9, R78 ;  /* 0x0000004e094e7220 */ /* 0x000fe20000410000 */
[----:B------:R-:W-:Y:S01]  /*45f0*/  FFMA.FTZ R82, R27, R72, R82 ;  /* 0x000000481b527223 */ /* 0x000fe20000010052 */
[----:B------:R-:W-:Y:S01]  /*4600*/  F2FP.F16.E4M3.UNPACK_B R27, R31 ;  /* 0x0000001fff1b723e */ /* 0x000fe200020006ff */
[-C--:B------:R-:W-:Y:S01]  /*4610*/  FFMA.FTZ R84, R9, R76.reuse, -R6 ;  /* 0x0000004c09547223 */ /* 0x080fe20000010806 */
[----:B------:R-:W-:Y:S01]  /*4620*/  F2FP.F16.E4M3.UNPACK_B R6, R11 ;  /* 0x0000000bff06723e */ /* 0x000fe200020006ff */
[----:B------:R-:W-:Y:S01]  /*4630*/  FFMA.FTZ R83, R29, R76, R78 ;  /* 0x0000004c1d537223 */ /* 0x000fe2000001004e */
[----:B------:R-:W-:Y:S01]  /*4640*/  FFMA.FTZ R81, R25, R72, -R80 ;  /* 0x0000004819517223 */ /* 0x000fe20000010850 */
[----:B------:R-:W-:Y:S01]  /*4650*/  F2FP.F16.E4M3.UNPACK_B R78, R5.H1 ;  /* 0x00000005ff4e723e */ /* 0x000fe200030006ff */
[----:B------:R-:W-:Y:S01]  /*4660*/  HADD2.F32 R29, -RZ, R27.H0_H0 ;  /* 0x2000001bff1d7230 */ /* 0x000fe20000004100 */
[----:B------:R-:W-:Y:S01]  /*4670*/  F2FP.F16.E4M3.UNPACK_B R31, R31.H1 ;  /* 0x0000001fff1f723e */ /* 0x000fe200030006ff */
[----:B------:R-:W-:Y:S01]  /*4680*/  HADD2.F32 R80, -RZ, R77.H0_H0 ;  /* 0x2000004dff507230 */ /* 0x000fe20000004100 */
[-C--:B------:R-:W-:Y:S01]  /*4690*/  F2FP.F16.E4M3.UNPACK_B R5, R4.reuse ;  /* 0x00000004ff05723e */ /* 0x080fe200020006ff */
[----:B------:R-:W-:Y:S01]  /*46a0*/  HADD2.F32 R9, -RZ, R6.H0_H0 ;  /* 0x20000006ff097230 */ /* 0x000fe20000004100 */
[----:B------:R-:W-:Y:S01]  /*46b0*/  F2FP.F16.E4M3.UNPACK_B R11, R11.H1 ;  /* 0x0000000bff0b723e */ /* 0x000fe200030006ff */
[----:B------:R-:W-:Y:S01]  /*46c0*/  HADD2.F32 R79, -RZ, R78.H0_H0 ;  /* 0x2000004eff4f7230 */ /* 0x000fe20000004100 */
[----:B------:R-:W-:Y:S01]  /*46d0*/  F2FP.F16.E4M3.UNPACK_B R72, R4.H1 ;  /* 0x00000004ff48723e */ /* 0x000fe200030006ff */
[----:B------:R-:W-:-:S02]  /*46e0*/  HADD2.F32 R4, -RZ, R31.H0_H0 ;  /* 0x2000001fff047230 */ /* 0x000fc40000004100 */
[-C--:B------:R-:W-:Y:S01]  /*46f0*/  FMUL.FTZ R86, R29, R80.reuse ;  /* 0x000000501d567220 */ /* 0x080fe20000410000 */
[----:B------:R-:W-:Y:S02]  /*4700*/  HADD2.F32 R76, -RZ, R5.H0_H0 ;  /* 0x20000005ff4c7230 */ /* 0x000fe40000004100 */
[C---:B------:R-:W-:Y:S01]  /*4710*/  FMUL.FTZ R80, R9.reuse, R80 ;  /* 0x0000005009507220 */ /* 0x040fe20000410000 */
[----:B------:R-:W-:Y:S02]  /*4720*/  HADD2.F32 R25, -RZ, R11.H0_H0 ;  /* 0x2000000bff197230 */ /* 0x000fe40000004100 */
[----:B------:R-:W-:Y:S01]  /*4730*/  FMUL.FTZ R88, R4, R79 ;  /* 0x0000004f04587220 */ /* 0x000fe20000410000 */
[----:B------:R-:W-:Y:S02]  /*4740*/  HADD2.F32 R31, -RZ, R31.H1_H1 ;  /* 0x3000001fff1f7230 */ /* 0x000fe40000004100 */
[----:B------:R-:W-:Y:S01]  /*4750*/  FFMA.FTZ R86, R9, R76, -R86 ;  /* 0x0000004c09567223 */ /* 0x000fe20000010856 */
[----:B------:R-:W-:-:S02]  /*4760*/  HADD2.F32 R78, -RZ, R78.H1_H1 ;  /* 0x3000004eff4e7230 */ /* 0x000fc40000004100 */
[----:B------:R-:W-:Y:S01]  /*4770*/  FFMA.FTZ R80, R29, R76, R80 ;  /* 0x0000004c1d507223 */ /* 0x000fe20000010050 */
[----:B------:R-:W-:Y:S02]  /*4780*/  HADD2.F32 R11, -RZ, R11.H1_H1 ;  /* 0x3000000bff0b7230 */ /* 0x000fe40000004100 */
[----:B------:R-:W-:Y:S01]  /*4790*/  FMUL.FTZ R79, R25, R79 ;  /* 0x0000004f194f7220 */ /* 0x000fe20000410000 */
[----:B------:R-:W-:Y:S02]  /*47a0*/  HADD2.F32 R75, -RZ, R72.H0_H0 ;  /* 0x20000048ff4b7230 */ /* 0x000fe40000004100 */
[-C--:B------:R-:W-:Y:S01]  /*47b0*/  FMUL.FTZ R76, R31, R78.reuse ;  /* 0x0000004e1f4c7220 */ /* 0x080fe20000410000 */
[----:B------:R-:W-:Y:S02]  /*47c0*/  HADD2.F32 R27, -RZ, R27.H1_H1 ;  /* 0x3000001bff1b7230 */ /* 0x000fe40000004100 */
[----:B------:R-:W-:Y:S01]  /*47d0*/  FMUL.FTZ R78, R11, R78 ;  /* 0x0000004e0b4e7220 */ /* 0x000fe20000410000 */
[----:B------:R-:W-:-:S02]  /*47e0*/  HADD2.F32 R77, -RZ, R77.H1_H1 ;  /* 0x3000004dff4d7230 */ /* 0x000fc40000004100 */
[-C--:B------:R-:W-:Y:S01]  /*47f0*/  FFMA.FTZ R88, R25, R75.reuse, -R88 ;  /* 0x0000004b19587223 */ /* 0x080fe20000010858 */
[----:B------:R-:W-:Y:S02]  /*4800*/  HADD2.F32 R72, -RZ, R72.H1_H1 ;  /* 0x30000048ff487230 */ /* 0x000fe40000004100 */
[----:B------:R-:W-:Y:S01]  /*4810*/  FFMA.FTZ R79, R4, R75, R79 ;  /* 0x0000004b044f7223 */ /* 0x000fe2000001004f */
[----:B------:R-:W-:Y:S02]  /*4820*/  HADD2.F32 R6, -RZ, R6.H1_H1 ;  /* 0x30000006ff067230 */ /* 0x000fe40000004100 */
[-C--:B------:R-:W-:Y:S01]  /*4830*/  FMUL.FTZ R9, R27, R77.reuse ;  /* 0x0000004d1b097220 */ /* 0x080fe20000410000 */
[----:B------:R-:W-:Y:S02]  /*4840*/  HADD2.F32 R5, -RZ, R5.H1_H1 ;  /* 0x30000005ff057230 */ /* 0x000fe40000004100 */
[-C--:B------:R-:W-:Y:S01]  /*4850*/  FFMA.FTZ R11, R11, R72.reuse, -R76 ;  /* 0x000000480b0b7223 */ /* 0x080fe2000001084c */
[----:B------:R-:W-:Y:S01]  /*4860*/  FFMA.FTZ R78, R31, R72, R78 ;  /* 0x000000481f4e7223 */ /* 0x000fe2000001004e */
[----:B------:R-:W-:Y:S01]  /*4870*/  FMUL.FTZ R4, R6, R77 ;  /* 0x0000004d06047220 */ /* 0x000fe20000410000 */
[----:B------:R-:W-:Y:S01]  /*4880*/  F2FP.SATFINITE.E4M3.F32.PACK_AB_MERGE_C R81, R84, R81, RZ ;  /* 0x000000515451723e */ /* 0x000fe200048070ff */
[-C--:B------:R-:W-:Y:S01]  /*4890*/  FFMA.FTZ R9, R6, R5.reuse, -R9 ;  /* 0x0000000506097223 */ /* 0x080fe20000010809 */
[----:B------:R-:W-:Y:S01]  /*48a0*/  F2FP.SATFINITE.E4M3.F32.PACK_AB_MERGE_C R11, R11, R88, RZ ;  /* 0x000000580b0b723e */ /* 0x000fe200048070ff */
[----:B------:R-:W-:Y:S01]  /*48b0*/  FFMA.FTZ R5, R27, R5, R4 ;  /* 0x000000051b057223 */ /* 0x000fe20000010004 */
[----:B------:R-:W-:-:S02]  /*48c0*/  F2FP.SATFINITE.E4M3.F32.PACK_AB_MERGE_C R15, R26, R15, R81 ;  /* 0x0000000f1a0f723e */ /* 0x000fc40004807051 */
[----:B------:R-:W-:Y:S02]  /*48d0*/  F2FP.SATFINITE.E4M3.F32.PACK_AB_MERGE_C R82, R83, R82, RZ ;  /* 0x000000525352723e */ /* 0x000fe400048070ff */
[----:B------:R-:W-:Y:S02]  /*48e0*/  F2FP.SATFINITE.E4M3.F32.PACK_AB_MERGE_C R78, R78, R79, RZ ;  /* 0x0000004f4e4e723e */ /* 0x000fe400048070ff */
[----:B------:R-:W-:Y:S01]  /*48f0*/  F2FP.SATFINITE.E4M3.F32.PACK_AB_MERGE_C R11, R9, R86, R11 ;  /* 0x00000056090b723e */ /* 0x000fe2000480700b */
[----:B------:R-:W-:Y:S01]  /*4900*/  IMAD.MOV.U32 R9, RZ, RZ, R15 ;  /* 0x000000ffff097224 */ /* 0x000fe200078e000f */
[----:B------:R-:W-:Y:S02]  /*4910*/  F2FP.SATFINITE.E4M3.F32.PACK_AB_MERGE_C R29, R7, R24, R82 ;  /* 0x00000018071d723e */ /* 0x000fe40004807052 */
[----:B------:R-:W-:-:S07]  /*4920*/  F2FP.SATFINITE.E4M3.F32.PACK_AB_MERGE_C R31, R5, R80, R78 ;  /* 0x00000050051f723e */ /* 0x000fce000480704e */
.L_x_1425:
[----:B------:R-:W-:Y:S05]  /*4930*/  BSYNC B1 ;  /* 0x0000000000017941 */ /* 0x000fea0003800000 */
.L_x_1424:
[----:B-1----:R1:W-:Y:S01]  /*4940*/  ST.E.128 desc[UR40][R2.64], R8 ;  /* 0x0000000802007985 */ /* 0x0023e2000c101d28 */
[----:B------:R-:W-:-:S13]  /*4950*/  ISETP.GE.AND P3, PT, R13, R12, PT ;  /* 0x0000000c0d00720c */ /* 0x000fda0003f66270 */
[----:B------:R-:W-:Y:S05]  /*4960*/  @P3 BRA `(.L_x_1413) ;  /* 0x0000000000f43947 */ /* 0x000fea0003800000 */
[----:B------:R-:W-:-:S04]  /*4970*/  IADD3 R14, P3, R14, R13, RZ ;  /* 0x0000000d0e0e7210 */ /* 0x000fc80007f7e0ff */
[----:B------:R-:W-:-:S05]  /*4980*/  LEA.HI.X.SX32 R15, R13, R0, 0x1, P3 ;  /* 0x000000000d0f7211 */ /* 0x000fca00018f0eff */
[----:B--2---:R2:W-:Y:S01]  /*4990*/  ST.E.128 desc[UR40][R14.64], R28 ;  /* 0x0000001c0e007985 */ /* 0x0045e2000c101d28 */
[----:B------:R-:W-:Y:S05]  /*49a0*/  BRA `(.L_x_1413) ;  /* 0x0000000000e47947 */ /* 0x000fea0003800000 */
.L_x_1405:
[----:B------:R-:W2:Y:S02]  /*49b0*/  LDL R0, [R1+0x18] ;  /* 0x0000180001007983 */ /* 0x000ea40000100800 */
[----:B--2---:R-:W-:-:S13]  /*49c0*/  ISETP.NE.AND P4, PT, R0, 0x3, PT ;  /* 0x000000030000780c */ /* 0x004fda0003f85270 */
[----:B------:R-:W-:Y:S05]  /*49d0*/  @!P4 BRA `(.L_x_1426) ;  /* 0x000000000004c947 */ /* 0x000fea0003800000 */
[----:B------:R-:W-:Y:S01]  /*49e0*/  BPT.TRAP 0x1 ;  /* 0x000000040000795c */ /* 0x000fe20000300000 */
.L_x_1426:
[----:B------:R-:W2:Y:S01]  /*49f0*/  LDL R0, [R1+0x24] ;  /* 0x0000240001007983 */ /* 0x000ea20000100800 */
[----:B------:R-:W-:Y:S01]  /*4a00*/  IMAD R64, R157, 0x8, R22 ;  /* 0x000000089d407824 */ /* 0x000fe200078e0216 */
[----:B------:R-:W-:Y:S01]  /*4a10*/  BSSY B1, `(.L_x_1427) ;  /* 0x0000005000017945 */ /* 0x000fe20003800000 */
[----:B------:R-:W-:Y:S02]  /*4a20*/  SHF.R.S32.HI R69, RZ, 0x1f, R67 ;  /* 0x0000001fff457819 */ /* 0x000fe40000011443 */
[----:B--2---:R-:W-:-:S04]  /*4a30*/  SHF.L.U32 R73, R0, 0x1f, RZ ;  /* 0x0000001f00497819 */ /* 0x004fc800000006ff */
[----:B------:R-:W0:Y:S02]  /*4a40*/  SYNCS.PHASECHK.TRANS64.TRYWAIT P3, [R64+URZ+0x13290], R73 ;  /* 0x01329049400075a7 */ /* 0x000e24000806017f */
[----:B0-----:R-:W-:Y:S05]  /*4a50*/  @!P3 BRA `(.L_x_1428) ;  /* 0x000001d40058b947 */ /* 0x001fea0003800000 */
.L_x_1730:
[----:B------:R-:W-:Y:S05]  /*4a60*/  BSYNC B1 ;  /* 0x0000000000017941 */ /* 0x000fea0003800000 */
.L_x_1427:
        /* <DEDUP_REMOVED lines=10> */
[----:B------:R-:W-:Y:S02]  /*4b10*/  IMAD R7, R70, UR4, RZ ;  /* 0x0000000446077c24 */ /* 0x000fe4000f8e02ff */
[----:B------:R-:W-:Y:S01]  /*4b20*/  IMAD.IADD R3, R3, 0x1, R5 ;  /* 0x0000000103037824 */ /* 0x000fe200078e0205 */
[----:B------:R-:W-:Y:S01]  /*4b30*/  VIMNMX R71, R71, 0xa0, PT ;  /* 0x000000a047477848 */ /* 0x000fe20003fe0100 */
[C---:B------:R-:W-:Y:S02]  /*4b40*/  IMAD R7, R66.reuse, UR5, R7 ;  /* 0x0000000542077c24 */ /* 0x040fe4000f8e0207 */
[----:B------:R-:W-:Y:S01]  /*4b50*/  IMAD.WIDE.U32 R2, R66, UR4, R2 ;  /* 0x0000000442027c25 */ /* 0x000fe2000f8e0002 */
[----:B------:R-:W-:-:S03]  /*4b60*/  ULDC.64 UR4, c[0x0][0x308] ;  /* 0x0000c20000047ab9 */ /* 0x000fc60000000a00 */
[----:B------:R-:W-:Y:S02]  /*4b70*/  IMAD.IADD R3, R3, 0x1, R7 ;  /* 0x0000000103037824 */ /* 0x000fe400078e0207 */
[----:B------:R-:W-:Y:S02]  /*4b80*/  IMAD R0, R74, UR4, RZ ;  /* 0x000000044a007c24 */ /* 0x000fe4000f8e02ff */
[----:B--2---:R-:W-:Y:S01]  /*4b90*/  IMAD.WIDE.U32 R2, R6, UR4, R2 ;  /* 0x0000000406027c25 */ /* 0x004fe2000f8e0002 */
[----:B------:R-:W-:-:S03]  /*4ba0*/  UMOV UR4, 0xffffffff ;  /* 0xffffffff00047882 */ /* 0x000fc60000000000 */
[----:B------:R-:W-:Y:S01]  /*4bb0*/  IMAD R13, R6, UR5, R0 ;  /* 0x00000005060d7c24 */ /* 0x000fe2000f8e0200 */
[----:B------:R-:W-:Y:S01]  /*4bc0*/  IADD3 R0, P3, R2, UR6, RZ ;  /* 0x0000000602007c10 */ /* 0x000fe2000ff7e0ff */
[C---:B-1----:R-:W-:Y:S02]  /*4bd0*/  VIADD R6, R4.reuse, 0xffffff80 ;  /* 0xffffff8004067836 */ /* 0x042fe40000000000 */
[----:B------:R-:W-:Y:S01]  /*4be0*/  VIADD R4, R4, 0xffffff80 ;  /* 0xffffff8004047836 */ /* 0x000fe20000000000 */
[----:B------:R-:W-:-:S04]  /*4bf0*/  IADD3.X R13, R3, UR7, R13, P3, !PT ;  /* 0x00000007030d7c10 */ /* 0x000fc80009ffe40d */
[----:B------:R-:W-:-:S04]  /*4c00*/  LEA.HI R4, R4, R6, RZ, 0x1 ;  /* 0x0000000604047211 */ /* 0x000fc800078f08ff */
[----:B------:R-:W-:-:S04]  /*4c10*/  SHF.R.S32.HI R4, RZ, 0x1, R4 ;  /* 0x00000001ff047819 */ /* 0x000fc80000011404 */
[----:B------:R-:W-:Y:S01]  /*4c20*/  ISETP.GT.AND P3, PT, R71, R4, PT ;  /* 0x000000044700720c */ /* 0x000fe20003f64270 */
[----:B------:R-:W-:-:S12]  /*4c30*/  BRA.DIV UR4, `(.L_x_1429) ;  /* 0x000001d204f47947 */ /* 0x000fd8000b800000 */
[----:B------:R1:W2:Y:S04]  /*4c40*/  SHFL.IDX PT, R3, R13, RZ, 0x1e1f ;  /* 0x001e1fff0d037589 */ /* 0x0002a800000e0000 */
[----:B------:R1:W3:Y:S02]  /*4c50*/  SHFL.IDX PT, R14, R0, RZ, 0x1e1f ;  /* 0x001e1fff000e7589 */ /* 0x0002e400000e0000 */
.L_x_1734:
[----:B------:R-:W-:Y:S05]  /*4c60*/  @!P3 BRA `(.L_x_1413) ;  /* 0x000000000034b947 */ /* 0x000fea0003800000 */
[----:B------:R-:W4:Y:S01]  /*4c70*/  LDL R2, [R1+0x20] ;  /* 0x0000200001027983 */ /* 0x000f220000100800 */
[----:B------:R-:W-:-:S03]  /*4c80*/  ULDC UR4, c[0x0][0x2f4] ;  /* 0x0000bd0000047ab9 */ /* 0x000fc60000000800 */
[----:B-1----:R-:W5:Y:S01]  /*4c90*/  LDL R0, [R1+0x30] ;  /* 0x0000300001007983 */ /* 0x002f620000100800 */
[----:B------:R-:W-:-:S13]  /*4ca0*/  ISETP.GE.AND P3, PT, R18, UR4, PT ;  /* 0x0000000412007c0c */ /* 0x000fda000bf66270 */
[----:B------:R-:W1:Y:S01]  /*4cb0*/  @!P3 LDS.128 R4, [R68+0xe000] ;  /* 0x00e000004404b984 */ /* 0x000e620000000c00 */
[----:B---3--:R-:W-:-:S05]  /*4cc0*/  @!P3 IADD3 R12, P5, R18, R14, RZ ;  /* 0x0000000e120cb210 */ /* 0x008fca0007fbe0ff */
[----:B--2---:R-:W-:-:S05]  /*4cd0*/  @!P3 IMAD.X R13, R3, 0x1, R19, P5 ;  /* 0x00000001030db824 */ /* 0x004fca00028e0613 */
[----:B-1----:R-:W-:Y:S01]  /*4ce0*/  @!P3 ST.E.128 desc[UR40][R12.64], R4 ;  /* 0x000000040c00b985 */ /* 0x002fe2000c101d28 */
[----:B----4-:R-:W-:-:S13]  /*4cf0*/  ISETP.GE.AND P5, PT, R2, UR4, PT ;  /* 0x0000000402007c0c */ /* 0x010fda000bfa6270 */
[----:B------:R-:W1:Y:S01]  /*4d00*/  @!P5 LDS.128 R8, [R65+0xe000] ;  /* 0x00e000004108d984 */ /* 0x000e620000000c00 */
[----:B------:R-:W-:-:S05]  /*4d10*/  @!P5 IADD3 R14, P6, R2, R14, RZ ;  /* 0x0000000e020ed210 */ /* 0x000fca0007fde0ff */
[----:B-----5:R-:W-:-:S05]  /*4d20*/  @!P5 IMAD.X R15, R3, 0x1, R0, P6 ;  /* 0x00000001030fd824 */ /* 0x020fca00030e0600 */
[----:B-1----:R4:W-:Y:S03]  /*4d30*/  @!P5 ST.E.128 desc[UR40][R14.64], R8 ;  /* 0x000000080e00d985 */ /* 0x0029e6000c101d28 */
.L_x_1413:
[----:B------:R-:W-:Y:S05]  /*4d40*/  BSYNC B0 ;  /* 0x0000000000007941 */ /* 0x000fea0003800000 */
.L_x_1404:
[----:B-12---:R-:W1:Y:S01]  /*4d50*/  S2R R0, SR_TID.X ;  /* 0x0000000000007919 */ /* 0x006e620000002100 */
        /* <DEDUP_REMOVED lines=15> */
.L_x_1431:
[----:B------:R-:W-:Y:S05]  /*4e50*/  BSYNC B0 ;  /* 0x0000000000007941 */ /* 0x000fea0003800000 */
.L_x_1430:
[----:B------:R-:W1:Y:S01]  /*4e60*/  SYNCS.PHASECHK.TRANS64.TRYWAIT P4, [R64+URZ+0x132b0], R73 ;  /* 0x0132b049400075a7 */ /* 0x000e62000808017f */
[----:B------:R-:W-:Y:S04]  /*4e70*/  BSSY B0, `(.L_x_1432) ;  /* 0x0000002000007945 */ /* 0x000fe80003800000 */
[----:B-1----:R-:W-:Y:S05]  /*4e80*/  @!P4 BRA `(.L_x_1433) ;  /* 0x000001d000a4c947 */ /* 0x002fea0003800000 */
.L_x_1735:
[----:B------:R-:W-:Y:S05]  /*4e90*/  BSYNC B0 ;  /* 0x0000000000007941 */ /* 0x000fea0003800000 */
.L_x_1432:
[----:B0-----:R-:W5:Y:S01]  /*4ea0*/  LDL R6, [R1+0x8] ;  /* 0x0000080001067983 */ /* 0x001f620000100800 */
[----:B------:R-:W-:Y:S01]  /*4eb0*/  ULDC.64 UR4, c[0x0][0x328] ;  /* 0x0000ca0000047ab9 */ /* 0x000fe20000000a00 */
[----:B------:R-:W-:Y:S01]  /*4ec0*/  ULDC.64 UR6, c[0x0][0x318] ;  /* 0x0000c60000067ab9 */ /* 0x000fe20000000a00 */
[----:B--2---:R-:W-:Y:S01]  /*4ed0*/  IMAD R0, R69, UR4, RZ ;  /* 0x0000000445007c24 */ /* 0x004fe2000f8e02ff */
[----:B------:R-:W0:Y:S01]  /*4ee0*/  S2R R4, SR_TID.X ;  /* 0x0000000000047919 */ /* 0x000e220000002100 */
[C---:B---3--:R-:W-:Y:S01]  /*4ef0*/  IMAD.WIDE.U32 R2, R67.reuse, UR4, RZ ;  /* 0x0000000443027c25 */ /* 0x048fe2000f8e00ff */
        /* <DEDUP_REMOVED lines=10> */
[----:B-----5:R-:W-:-:S04]  /*4fa0*/  IMAD.WIDE.U32 R2, R6, UR4, R66 ;  /* 0x0000000406027c25 */ /* 0x020fc8000f8e0042 */
[----:B------:R-:W-:Y:S01]  /*4fb0*/  IMAD R5, R6, UR5, R0 ;  /* 0x0000000506057c24 */ /* 0x000fe2000f8e0200 */
[----:B------:R-:W-:Y:S01]  /*4fc0*/  IADD3 R0, P4, R2, UR6, RZ ;  /* 0x0000000602007c10 */ /* 0x000fe2000ff9e0ff */
[C---:B0-----:R-:W-:Y:S02]  /*4fd0*/  VIADD R6, R4.reuse, 0xffffff80 ;  /* 0xffffff8004067836 */ /* 0x041fe40000000000 */
[----:B------:R-:W-:Y:S01]  /*4fe0*/  VIADD R4, R4, 0xffffff80 ;  /* 0xffffff8004047836 */ /* 0x000fe20000000000 */
[----:B------:R-:W-:Y:S01]  /*4ff0*/  IADD3.X R2, R3, UR7, R5, P4, !PT ;  /* 0x0000000703027c10 */ /* 0x000fe2000a7fe405 */
[----:B------:R0:W2:Y:S03]  /*5000*/  SHFL.IDX PT, R13, R0, RZ, 0x1e1f ;  /* 0x001e1fff000d7589 */ /* 0x0000a600000e0000 */
[----:B------:R-:W-:Y:S01]  /*5010*/  LEA.HI R4, R4, R6, RZ, 0x1 ;  /* 0x0000000604047211 */ /* 0x000fe200078f08ff */
[----:B------:R0:W3:Y:S03]  /*5020*/  SHFL.IDX PT, R5, R2, RZ, 0x1e1f ;  /* 0x001e1fff02057589 */ /* 0x0000e600000e0000 */
[----:B------:R-:W-:-:S04]  /*5030*/  SHF.R.S32.HI R4, RZ, 0x1, R4 ;  /* 0x00000001ff047819 */ /* 0x000fc80000011404 */
[----:B------:R-:W-:-:S13]  /*5040*/  ISETP.GT.AND P4, PT, R71, R4, PT ;  /* 0x000000044700720c */ /* 0x000fda0003f84270 */
[----:B0-2---:R-:W-:Y:S05]  /*5050*/  @!P4 BRA `(.L_x_1435) ;  /* 0x000000000034c947 */ /* 0x005fea0003800000 */
[----:B------:R-:W2:Y:S01]  /*5060*/  LDL R6, [R1+0x20] ;  /* 0x0000200001067983 */ /* 0x000ea20000100800 */
[----:B------:R-:W-:-:S03]  /*5070*/  ULDC UR4, c[0x0][0x2f4] ;  /* 0x0000bd0000047ab9 */ /* 0x000fc60000000800 */
[----:B------:R-:W5:Y:S01]  /*5080*/  LDL R4, [R1+0x30] ;  /* 0x0000300001047983 */ /* 0x000f620000100800 */
[----:B------:R-:W-:-:S13]  /*5090*/  ISETP.GE.AND P4, PT, R18, UR4, PT ;  /* 0x0000000412007c0c */ /* 0x000fda000bf86270 */
[----:B------:R-:W-:-:S05]  /*50a0*/  @!P4 IADD3 R2, P5, R18, R13, RZ ;  /* 0x0000000d1202c210 */ /* 0x000fca0007fbe0ff */
[----:B---3--:R-:W-:Y:S01]  /*50b0*/  @!P4 IMAD.X R3, R5, 0x1, R19, P5 ;  /* 0x000000010503c824 */ /* 0x008fe200028e0613 */
[----:B--2---:R-:W-:-:S13]  /*50c0*/  ISETP.GE.AND P5, PT, R6, UR4, PT ;  /* 0x0000000406007c0c */ /* 0x004fda000bfa6270 */
[----:B------:R-:W-:-:S05]  /*50d0*/  @!P5 IADD3 R12, P6, R6, R13, RZ ;  /* 0x0000000d060cd210 */ /* 0x000fca0007fde0ff */
[----:B-----5:R-:W-:Y:S02]  /*50e0*/  @!P5 IMAD.X R13, R5, 0x1, R4, P6 ;  /* 0x00000001050dd824 */ /* 0x020fe400030e0604 */
[----:B------:R-:W0:Y:S04]  /*50f0*/  @!P4 LDS.128 R4, [R68+0x6000] ;  /* 0x006000004404c984 */ /* 0x000e280000000c00 */
[----:B0-----:R-:W-:Y:S04]  /*5100*/  @!P4 ST.E.128 desc[UR40][R2.64], R4 ;  /* 0x000000040200c985 */ /* 0x001fe8000c101d28 */
[----:B----4-:R-:W0:Y:S04]  /*5110*/  @!P5 LDS.128 R8, [R65+0x6000] ;  /* 0x006000004108d984 */ /* 0x010e280000000c00 */
[----:B0-----:R0:W-:Y:S02]  /*5120*/  @!P5 ST.E.128 desc[UR40][R12.64], R8 ;  /* 0x000000080c00d985 */ /* 0x0011e4000c101d28 */
.L_x_1435:
[----:B------:R-:W-:Y:S05]  /*5130*/  BSYNC B0 ;  /* 0x0000000000007941 */ /* 0x000fea0003800000 */
.L_x_1434:
[----:B------:R-:W2:Y:S01]  /*5140*/  LDL.LU R2, [R1+0x24] ;  /* 0x0000240001027983 */ /* 0x000ea20000300800 */
[----:B------:R-:W-:Y:S02]  /*5150*/  VIADD R157, R157, 0x1 ;  /* 0x000000019d9d7836 */ /* 0x000fe40000000000 */
[----:B-1----:R-:W-:Y:S01]  /*5160*/  @!P3 VIADD R64, R64, 0x132c0 ;  /* 0x000132c04040b836 */ /* 0x002fe20000000000 */
[----:B------:R-:W-:Y:S01]  /*5170*/  @!PT LDS RZ, [RZ] ;  /* 0x00000000fffff984 */ /* 0x000fe20000000800 */
[----:B------:R-:W-:Y:S01]  /*5180*/  @!PT LDS RZ, [RZ] ;  /* 0x00000000fffff984 */ /* 0x000fe20000000800 */
[----:B------:R-:W-:Y:S01]  /*5190*/  @!PT LDS RZ, [RZ] ;  /* 0x00000000fffff984 */ /* 0x000fe20000000800 */
[----:B------:R-:W-:Y:S01]  /*51a0*/  @!PT LDS RZ, [RZ] ;  /* 0x00000000fffff984 */ /* 0x000fe20000000800 */
[----:B------:R1:W-:Y:S06]  /*51b0*/  MEMBAR.ALL.CTA ;  /* 0x0000000000007992 */ /* 0x0003ec0000008000 */
[----:B-1----:R-:W1:Y:S02]  /*51c0*/  FENCE.VIEW.ASYNC.S ;  /* 0x00000000000073c6 */ /* 0x002e640000000000 */
[----:B-1----:R1:W-:Y:S01]  /*51d0*/  BAR.SYNC.DEFER_BLOCKING R52, 0x80 ;  /* 0x000200340000751d */ /* 0x0023e20000010000 */
[----:B------:R-:W-:-:S02]  /*51e0*/  ISETP.NE.AND P4, PT, R157, 0x2, PT ;  /* 0x000000029d00780c */ /* 0x000fc40003f85270 */
[----:B------:R-:W-:Y:S02]  /*51f0*/  @!P3 PRMT R64, RZ, 0x654, R64 ;  /* 0x00000654ff40b816 */ /* 0x000fe40000000040 */
[----:B------:R-:W-:Y:S02]  /*5200*/  SEL R0, RZ, 0x1, P4 ;  /* 0x00000001ff007807 */ /* 0x000fe40002000000 */
[----:B------:R-:W-:Y:S01]  /*5210*/  SEL R157, R157, RZ, P4 ;  /* 0x000000ff9d9d7207 */ /* 0x000fe20002000000 */
[----:B------:R1:W-:Y:S01]  /*5220*/  @!P3 SYNCS.ARRIVE.TRANS64.RED.A1T0 RZ, [R64+URZ], RZ ;  /* 0x000000ff40ffb9a7 */ /* 0x0003e2000810043f */
[----:B------:R-:W-:Y:S02]  /*5230*/  PLOP3.LUT P3, PT, PT, PT, PT, 0x8, 0x0 ;  /* 0x000000000000781c */ /* 0x000fe40003f6e170 */
[----:B--2---:R-:W-:-:S05]  /*5240*/  LOP3.LUT R2, R2, R0, RZ, 0x3c, !PT ;  /* 0x0000000002027212 */ /* 0x004fca00078e3cff */
[----:B------:R1:W-:Y:S01]  /*5250*/  STL [R1+0x24], R2 ;  /* 0x0000240201007387 */ /* 0x0003e20000100800 */
[----:B------:R-:W-:Y:S05]  /*5260*/  @P2 BRA `(.L_x_1436) ;  /* 0xffffffcc00e42947 */ /* 0x000fea000383ffff */
.L_x_1399:
[----:B------:R-:W-:Y:S04]  /*5270*/  BSSY B0, `(.L_x_1437) ;  /* 0x0000004000007945 */ /* 0x000fe80003800000 */
[----:B------:R-:W-:Y:S05]  /*5280*/  @P3 BRA `(.L_x_1438) ;  /* 0x0000000000083947 */ /* 0x000fea0003800000 */
[----:B------:R-:W2:Y:S02]  /*5290*/  FENCE.VIEW.ASYNC.G ;  /* 0x00000000000073c6 */ /* 0x000ea40000000100 */
[----:B--2---:R-:W-:Y:S06]  /*52a0*/  BAR.ARV 0xc, 0x200 ;  /* 0x0308000000007b1d */ /* 0x004fec0000002000 */
.L_x_1438:
[----:B------:R-:W-:Y:S05]  /*52b0*/  BSYNC B0 ;  /* 0x0000000000007941 */ /* 0x000fea0003800000 */
.L_x_1437:
[----:B------:R-:W2:Y:S01]  /*52c0*/  LDL R25, [R1+0xc] ;  /* 0x00000c0001197983 */ /* 0x000ea20000100800 */
[----:B------:R-:W-:Y:S01]  /*52d0*/  ULDC.64 UR4, c[0x0][0x990] ;  /* 0x0002640000047ab9 */ /* 0x000fe20000000a00 */
[----:B------:R-:W-:Y:S02]  /*52e0*/  ULDC.64 UR6, c[0x0][0x998] ;  /* 0x0002660000067ab9 */ /* 0x000fe40000000a00 */
[----:B------:R-:W3:Y:S01]  /*52f0*/  LDL R0, [R1+0x8] ;  /* 0x0000080001007983 */ /* 0x000ee20000100800 */
[----:B------:R-:W-:Y:S02]  /*5300*/  ISETP.NE.U32.AND P0, PT, RZ, UR4, PT ;  /* 0x00000004ff007c0c */ /* 0x000fe4000bf05070 */
[----:B------:R-:W-:Y:S01]  /*5310*/  ISETP.NE.U32.AND P1, PT, RZ, UR6, PT ;  /* 0x00000006ff007c0c */ /* 0x000fe2000bf25070 */
[----:B----4-:R-:W4:Y:S01]  /*5320*/  LDL R14, [R1+0x2c] ;  /* 0x00002c00010e7983 */ /* 0x010f220000100800 */
[----:B------:R-:W-:Y:S02]  /*5330*/  ISETP.NE.AND.EX P0, PT, RZ, UR5, PT, P0 ;  /* 0x00000005ff007c0c */ /* 0x000fe4000bf05300 */
[----:B------:R-:W-:Y:S01]  /*5340*/  ISETP.NE.AND.EX P1, PT, RZ, UR7, PT, P1 ;  /* 0x00000007ff007c0c */ /* 0x000fe2000bf25310 */
[----:B------:R-:W4:Y:S04]  /*5350*/  LDL R21, [R1+0x10] ;  /* 0x0000100001157983 */ /* 0x000f280000100800 */
[----:B------:R-:W4:Y:S06]  /*5360*/  LDL R20, [R1+0x14] ;  /* 0x0000140001147983 */ /* 0x000f2c0000100800 */
[----:B------:R-:W1:Y:S08]  /*5370*/  @P0 LDC.64 R6, c[0x0][0x9a8] ;  /* 0x00026a00ff060b82 */ /* 0x000e700000000a00 */
[----:B0-----:R-:W0:Y:S08]  /*5380*/  @P1 LDC.64 R8, c[0x0][0x9b8] ;  /* 0x00026e00ff081b82 */ /* 0x001e300000000a00 */
[----:B------:R-:W0:Y:S08]  /*5390*/  @P0 LDC.64 R10, c[0x0][0x9b0] ;  /* 0x00026c00ff0a0b82 */ /* 0x000e300000000a00 */
[----:B------:R-:W0:Y:S01]  /*53a0*/  @P1 LDC.64 R12, c[0x0][0x9c0] ;  /* 0x00027000ff0c1b82 */ /* 0x000e220000000a00 */
[----:B--2---:R-:W-:-:S02]  /*53b0*/  @P0 SHF.R.S32.HI R3, RZ, 0x1f, R25 ;  /* 0x0000001fff030819 */ /* 0x004fc40000011419 */
[----:B---3--:R-:W-:Y:S01]  /*53c0*/  @P1 SHF.R.S32.HI R5, RZ, 0x1f, R25 ;  /* 0x0000001fff051819 */ /* 0x008fe20000011419 */
[----:B------:R-:W-:Y:S02]  /*53d0*/  IMAD.MOV.U32 R24, RZ, RZ, R0 ;  /* 0x000000ffff187224 */ /* 0x000fe400078e0000 */
[-C--:B-1----:R-:W-:Y:S02]  /*53e0*/  @P0 IMAD R0, R3, R6.reuse, RZ ;  /* 0x0000000603000224 */ /* 0x082fe400078e02ff */
[----:B------:R-:W-:-:S04]  /*53f0*/  @P0 IMAD.WIDE.U32 R2, R25, R6, RZ ;  /* 0x0000000619020225 */ /* 0x000fc800078e00ff */
[----:B------:R-:W-:Y:S02]  /*5400*/  @P0 IMAD R7, R25, R7, R0 ;  /* 0x0000000719070224 */ /* 0x000fe400078e0200 */
[-C--:B0-----:R-:W-:Y:S01]  /*5410*/  @P1 IMAD R4, R5, R8.reuse, RZ ;  /* 0x0000000805041224 */ /* 0x081fe200078e02ff */
[--C-:B------:R-:W-:Y:S01]  /*5420*/  @P0 SHF.R.S32.HI R15, RZ, 0x1f, R24.reuse ;  /* 0x0000001fff0f0819 */ /* 0x100fe20000011418 */
[----:B------:R-:W-:Y:S01]  /*5430*/  @P0 IMAD.IADD R3, R3, 0x1, R7 ;  /* 0x0000000103030824 */ /* 0x000fe200078e0207 */
[----:B------:R-:W-:Y:S01]  /*5440*/  @P1 SHF.R.S32.HI R7, RZ, 0x1f, R24 ;  /* 0x0000001fff071819 */ /* 0x000fe20000011418 */
[C---:B------:R-:W-:Y:S02]  /*5450*/  @P1 IMAD R9, R25.reuse, R9, R4 ;  /* 0x0000000919091224 */ /* 0x040fe400078e0204 */
[----:B------:R-:W-:-:S04]  /*5460*/  @P1 IMAD.WIDE.U32 R4, R25, R8, RZ ;  /* 0x0000000819041225 */ /* 0x000fc800078e00ff */
[----:B------:R-:W-:Y:S02]  /*5470*/  @P0 IMAD R0, R15, R10, RZ ;  /* 0x0000000a0f000224 */ /* 0x000fe400078e02ff */
[----:B------:R-:W-:Y:S02]  /*5480*/  @P1 IMAD R6, R7, R12, RZ ;  /* 0x0000000c07061224 */ /* 0x000fe400078e02ff */
[----:B------:R-:W-:Y:S02]  /*5490*/  @P1 IMAD.IADD R5, R5, 0x1, R9 ;  /* 0x0000000105051824 */ /* 0x000fe400078e0209 */
[C---:B------:R-:W-:Y:S02]  /*54a0*/  @P0 IMAD R9, R24.reuse, R11, R0 ;  /* 0x0000000b18090224 */ /* 0x040fe400078e0200 */
[----:B------:R-:W-:-:S04]  /*54b0*/  @P0 IMAD.WIDE.U32 R2, R24, R10, R2 ;  /* 0x0000000a18020225 */ /* 0x000fc800078e0002 */
[C---:B------:R-:W-:Y:S02]  /*54c0*/  @P1 IMAD R11, R24.reuse, R13, R6 ;  /* 0x0000000d180b1224 */ /* 0x040fe400078e0206 */
[----:B------:R-:W-:-:S04]  /*54d0*/  @P1 IMAD.WIDE.U32 R6, R24, R12, R4 ;  /* 0x0000000c18061225 */ /* 0x000fc800078e0004 */
[----:B------:R-:W-:Y:S01]  /*54e0*/  @P0 IMAD.IADD R5, R3, 0x1, R9 ;  /* 0x0000000103050824 */ /* 0x000fe200078e0209 */
[----:B------:R-:W-:Y:S01]  /*54f0*/  @P1 LEA R8, P3, R6, UR6, 0x2 ;  /* 0x0000000606081c11 */ /* 0x000fe2000f8610ff */
[----:B------:R-:W-:Y:S01]  /*5500*/  @P1 IMAD.IADD R3, R7, 0x1, R11 ;  /* 0x0000000107031824 */ /* 0x000fe200078e020b */
[----:B------:R-:W-:Y:S01]  /*5510*/  @P0 LEA R4, P2, R2, UR4, 0x2 ;  /* 0x0000000402040c11 */ /* 0x000fe2000f8410ff */
[----:B------:R-:W-:Y:S01]  /*5520*/  IMAD.MOV.U32 R0, RZ, RZ, 0x3f800000 ;  /* 0x3f800000ff007424 */ /* 0x000fe200078e00ff */
[----:B------:R-:W0:Y:S01]  /*5530*/  LDC.64 R10, c[0x0][0x9e0] ;  /* 0x00027800ff0a7b82 */ /* 0x000e220000000a00 */
[----:B------:R-:W-:Y:S01]  /*5540*/  ULDC UR4, c[0x0][0x988] ;  /* 0x0002620000047ab9 */ /* 0x000fe20000000800 */
[----:B------:R-:W-:Y:S01]  /*5550*/  @P1 LEA.HI.X R9, R6, UR7, R3, 0x2, P3 ;  /* 0x0000000706091c11 */ /* 0x000fe200098f1403 */
[----:B------:R-:W-:Y:S01]  /*5560*/  IMAD.MOV.U32 R3, RZ, RZ, 0x3f800000 ;  /* 0x3f800000ff037424 */ /* 0x000fe200078e00ff */
[----:B------:R-:W-:-:S03]  /*5570*/  @P0 LEA.HI.X R5, R2, UR5, R5, 0x2, P2 ;  /* 0x0000000502050c11 */ /* 0x000fc600090f1405 */
[----:B------:R-:W2:Y:S01]  /*5580*/  @P1 LDG.E R0, desc[UR40][R8.64] ;  /* 0x0000002808001981 */ /* 0x000ea2000c1e1900 */
[----:B------:R-:W1:Y:S03]  /*5590*/  LDC R2, c[0x0][0x448] ;  /* 0x00011200ff027b82 */ /* 0x000e660000000800 */
[----:B------:R3:W2:Y:S01]  /*55a0*/  @P0 LDG.E R3, desc[UR40][R4.64] ;  /* 0x0000002804030981 */ /* 0x0006a2000c1e1900 */
[----:B-1----:R-:W-:-:S13]  /*55b0*/  ISETP.NE.AND P1, PT, R2, 0x1, PT ;  /* 0x000000010200780c */ /* 0x002fda0003f25270 */
[----:B------:R-:W1:Y:S08]  /*55c0*/  @P1 LDC R7, c[0x0][0x44c] ;  /* 0x00011300ff071b82 */ /* 0x000e700000000800 */
[----:B------:R-:W1:Y:S01]  /*55d0*/  @P1 LDC R6, c[0x0][0x450] ;  /* 0x00011400ff061b82 */ /* 0x000e620000000800 */
[----:B----4-:R-:W-:Y:S01]  /*55e0*/  VIADD R2, R14, 0xbf ;  /* 0x000000bf0e027836 */ /* 0x010fe20000000000 */
[----:B0-----:R-:W-:-:S02]  /*55f0*/  ISETP.GE.AND P2, PT, R11, 0x1, PT ;  /* 0x000000010b00780c */ /* 0x001fc40003f46270 */
[----:B---3--:R-:W-:Y:S01]  /*5600*/  IADD3 R5, R20, 0x1, -R21 ;  /* 0x0000000114057810 */ /* 0x008fe20007ffe815 */
[----:B-1----:R-:W-:-:S05]  /*5610*/  @P1 IMAD.HI.U32 R7, R2, R7, RZ ;  /* 0x0000000702071227 */ /* 0x002fca00078e00ff */
[----:B------:R-:W-:-:S05]  /*5620*/  @P1 SHF.R.U32.HI R2, RZ, R6, R7 ;  /* 0x00000006ff021219 */ /* 0x000fca0000011607 */
[----:B------:R-:W-:Y:S02]  /*5630*/  IMAD.IADD R5, R5, 0x1, R2 ;  /* 0x0000000105057824 */ /* 0x000fe400078e0202 */
[----:B--2---:R-:W-:Y:S02]  /*5640*/  FMUL.FTZ R0, R3, R0 ;  /* 0x0000000003007220 */ /* 0x004fe40000410000 */
[----:B------:R-:W-:Y:S02]  /*5650*/  IMAD.IADD R3, R5, 0x1, R10 ;  /* 0x0000000105037824 */ /* 0x000fe400078e020a */
[----:B------:R-:W-:Y:S01]  /*5660*/  FMUL.FTZ R2, R0, UR4 ;  /* 0x0000000400027c20 */ /* 0x000fe20008410000 */
[----:B------:R-:W-:Y:S06]  /*5670*/  @!P2 BRA `(.L_x_1439) ;  /* 0x000000000048a947 */ /* 0x000fec0003800000 */
        /* <DEDUP_REMOVED lines=11> */
.L_x_1441:
[----:B------:R-:W-:-:S13]  /*5730*/  ISETP.NE.AND P0, PT, R11, 0x1, PT ;  /* 0x000000010b00780c */ /* 0x000fda0003f05270 */
[----:B------:R-:W0:Y:S02]  /*5740*/  @P0 LDC.64 R4, c[0x0][0x9e8] ;  /* 0x00027a00ff040b82 */ /* 0x000e240000000a00 */
[----:B0-----:R-:W-:-:S05]  /*5750*/  @P0 IMAD.HI.U32 R4, R0, R4, RZ ;  /* 0x0000000400040227 */ /* 0x001fca00078e00ff */
[----:B------:R-:W-:-:S07]  /*5760*/  @P0 SHF.R.U32.HI R0, RZ, R5, R4 ;  /* 0x00000005ff000219 */ /* 0x000fce0000011604 */
.L_x_1442:
[----:B------:R-:W-:Y:S05]  /*5770*/  BSYNC B0 ;  /* 0x0000000000007941 */ /* 0x000fea0003800000 */
.L_x_1440:
[----:B------:R-:W-:-:S05]  /*5780*/  IMAD R0, R0, R11, R11 ;  /* 0x0000000b00007224 */ /* 0x000fca00078e020b */
[----:B------:R-:W-:-:S07]  /*5790*/  VIMNMX R3, R3, R0, PT ;  /* 0x0000000003037248 */ /* 0x000fce0003fe0100 */
.L_x_1439:
[----:B------:R-:W0:Y:S01]  /*57a0*/  @P1 LDC R0, c[0x0][0x44c] ;  /* 0x00011300ff001b82 */ /* 0x000e220000000800 */
[----:B------:R-:W-:Y:S01]  /*57b0*/  VIADD R3, R3, 0x9f ;  /* 0x0000009f03037836 */ /* 0x000fe20000000000 */
[----:B------:R-:W-:Y:S01]  /*57c0*/  ULDC UR4, c[0x0][0x9dc] ;  /* 0x0002770000047ab9 */ /* 0x000fe20000000800 */
[----:B------:R-:W-:Y:S02]  /*57d0*/  IMAD.MOV.U32 R5, RZ, RZ, R14 ;  /* 0x000000ffff057224 */ /* 0x000fe400078e000e */
[----:B------:R-:W-:-:S03]  /*57e0*/  IMAD.HI R3, R3, 0x66666667, RZ ;  /* 0x6666666703037827 */ /* 0x000fc600078e02ff */
[----:B------:R-:W1:Y:S01]  /*57f0*/  @P1 LDC R7, c[0x0][0x450] ;  /* 0x00011400ff071b82 */ /* 0x000e620000000800 */
[----:B0-----:R-:W-:Y:S01]  /*5800*/  @P1 IMAD.HI.U32 R4, R14, R0, RZ ;  /* 0x000000000e041227 */ /* 0x001fe200078e00ff */
[----:B------:R-:W-:-:S04]  /*5810*/  SHF.R.U32.HI R0, RZ, 0x1f, R3 ;  /* 0x0000001fff007819 */ /* 0x000fc80000011603 */
[----:B------:R-:W-:Y:S02]  /*5820*/  LEA.HI.SX32 R0, R3, R0, 0x1a ;  /* 0x0000000003007211 */ /* 0x000fe400078fd2ff */
[----:B-1----:R-:W-:Y:S02]  /*5830*/  @P1 SHF.R.U32.HI R5, RZ, R7, R4 ;  /* 0x00000007ff051219 */ /* 0x002fe40000011604 */
[----:B------:R-:W-:-:S03]  /*5840*/  VIMNMX R105, R105, R0, PT ;  /* 0x0000000069697248 */ /* 0x000fc60003fe0100 */
        /* <DEDUP_REMOVED lines=13> */
.L_x_1445:
[----:B------:R-:W-:-:S13]  /*5920*/  ISETP.NE.AND P0, PT, R11, 0x1, PT ;  /* 0x000000010b00780c */ /* 0x000fda0003f05270 */
[----:B------:R-:W0:Y:S02]  /*5930*/  @P0 LDC.64 R4, c[0x0][0x9e8] ;  /* 0x00027a00ff040b82 */ /* 0x000e240000000a00 */
[----:B0-----:R-:W-:-:S05]  /*5940*/  @P0 IMAD.HI.U32 R4, R3, R4, RZ ;  /* 0x0000000403040227 */ /* 0x001fca00078e00ff */
[----:B------:R-:W-:-:S07]  /*5950*/  @P0 SHF.R.U32.HI R3, RZ, R5, R4 ;  /* 0x00000005ff030219 */ /* 0x000fce0000011604 */
.L_x_1446:
[----:B------:R-:W-:Y:S05]  /*5960*/  BSYNC B0 ;  /* 0x0000000000007941 */ /* 0x000fea0003800000 */
.L_x_1444:
[----:B------:R-:W-:-:S05]  /*5970*/  IMAD R3, R3, R11, RZ ;  /* 0x0000000b03037224 */ /* 0x000fca00078e02ff */
[----:B------:R-:W-:-:S07]  /*5980*/  VIMNMX R0, R0, R3, !PT ;  /* 0x0000000300007248 */ /* 0x000fce0007fe0100 */
.L_x_1443:
[----:B------:R-:W-:Y:S01]  /*5990*/  IMAD.HI R0, R0, 0x66666667, RZ ;  /* 0x6666666700007827 */ /* 0x000fe200078e02ff */
[----:B------:R-:W-:Y:S02]  /*59a0*/  PLOP3.LUT P0, PT, PT, PT, PT, 0x80, 0x0 ;  /* 0x000000000000781c */ /* 0x000fe40003f0f070 */
[----:B------:R-:W-:Y:S02]  /*59b0*/  CS2R R56, SRZ ;  /* 0x0000000000387805 */ /* 0x000fe4000001ff00 */
[----:B------:R-:W-:Y:S01]  /*59c0*/  CS2R R54, SRZ ;  /* 0x0000000000367805 */ /* 0x000fe2000001ff00 */
[----:B------:R-:W-:Y:S01]  /*59d0*/  IMAD.MOV.U32 R20, RZ, RZ, RZ ;  /* 0x000000ffff147224 */ /* 0x000fe200078e00ff */
[----:B------:R-:W-:Y:S02]  /*59e0*/  SHF.R.U32.HI R3, RZ, 0x1f, R0 ;  /* 0x0000001fff037819 */ /* 0x000fe40000011600 */
[----:B------:R-:W-:Y:S02]  /*59f0*/  CS2R R6, SRZ ;  /* 0x0000000000067805 */ /* 0x000fe4000001ff00 */
[----:B------:R-:W-:-:S02]  /*5a00*/  CS2R R52, SRZ ;  /* 0x0000000000347805 */ /* 0x000fc4000001ff00 */
[----:B------:R-:W-:Y:S02]  /*5a10*/  CS2R R8, SRZ ;  /* 0x0000000000087805 */ /* 0x000fe4000001ff00 */
[----:B------:R-:W-:Y:S02]  /*5a20*/  LEA.HI.SX32 R3, R0, R3, 0x1a ;  /* 0x0000000300037211 */ /* 0x000fe400078fd2ff */
[----:B------:R-:W-:Y:S02]  /*5a30*/  CS2R R46, SRZ ;  /* 0x00000000002e7805 */ /* 0x000fe4000001ff00 */
[----:B------:R-:W-:Y:S02]  /*5a40*/  CS2R R10, SRZ ;  /* 0x00000000000a7805 */ /* 0x000fe4000001ff00 */
[----:B------:R-:W-:Y:S02]  /*5a50*/  CS2R R12, SRZ ;  /* 0x00000000000c7805 */ /* 0x000fe4000001ff00 */
[----:B------:R-:W-:Y:S01]  /*5a60*/  VIMNMX R4, RZ, R3, !PT ;  /* 0x00000003ff047248 */ /* 0x000fe20007fe0100 */
[----:B------:R-:W-:Y:S01]  /*5a70*/  IMAD.MOV.U32 R44, RZ, RZ, RZ ;  /* 0x000000ffff2c7224 */ /* 0x000fe200078e00ff */
[----:B------:R-:W-:-:S02]  /*5a80*/  CS2R R14, SRZ ;  /* 0x00000000000e7805 */ /* 0x000fc4000001ff00 */
[----:B------:R-:W-:Y:S02]  /*5a90*/  CS2R R38, SRZ ;  /* 0x0000000000267805 */ /* 0x000fe4000001ff00 */
[----:B------:R-:W-:Y:S01]  /*5aa0*/  ISETP.GT.AND P1, PT, R105, R4, PT ;  /* 0x000000046900720c */ /* 0x000fe20003f24270 */
[----:B------:R0:W-:Y:S01]  /*5ab0*/  STL [R1+0x44], R4 ;  /* 0x0000440401007387 */ /* 0x0001e20000100800 */
[----:B------:R-:W-:Y:S02]  /*5ac0*/  CS2R R36, SRZ ;  /* 0x0000000000247805 */ /* 0x000fe4000001ff00 */
[----:B------:R-:W-:Y:S02]  /*5ad0*/  CS2R R24, SRZ ;  /* 0x0000000000187805 */ /* 0x000fe4000001ff00 */
[----:B------:R-:W-:Y:S02]  /*5ae0*/  CS2R R28, SRZ ;  /* 0x00000000001c7805 */ /* 0x000fe4000001ff00 */
[----:B------:R-:W-:-:S02]  /*5af0*/  CS2R R26, SRZ ;  /* 0x00000000001a7805 */ /* 0x000fc4000001ff00 */
[----:B------:R-:W-:Y:S02]  /*5b00*/  CS2R R32, SRZ ;  /* 0x0000000000207805 */ /* 0x000fe4000001ff00 */
[----:B------:R-:W-:Y:S01]  /*5b10*/  CS2R R58, SRZ ;  /* 0x00000000003a7805 */ /* 0x000fe2000001ff00 */
[----:B0-----:R-:W-:Y:S06]  /*5b20*/  @!P1 BRA `(.L_x_1447) ;  /* 0x0000012400ec9947 */ /* 0x001fec0003800000 */
[----:B------:R-:W0:Y:S01]  /*5b30*/  S2R R4, SR_TID.X ;  /* 0x0000000000047919 */ /* 0x000e220000002100 */
[----:B------:R-:W-:Y:S01]  /*5b40*/  VIADD R26, R22, 0xb000 ;  /* 0x0000b000161a7836 */ /* 0x000fe20000000000 */
[----:B------:R-:W-:Y:S04]  /*5b50*/  BSSY B6, `(.L_x_1448) ;  /* 0x000001e000067945 */ /* 0x000fe80003800000 */
[----:B------:R-:W-:Y:S01]  /*5b60*/  LOP3.LUT P0, RZ, R26, 0x9f, RZ, 0xc0, !PT ;  /* 0x0000009f1aff7812 */ /* 0x000fe2000780c0ff */
[----:B0-----:R-:W-:-:S05]  /*5b70*/  VIADD R24, R4, 0xffffff80 ;  /* 0xffffff8004187836 */ /* 0x001fca0000000000 */
[----:B------:R-:W-:-:S04]  /*5b80*/  SHF.R.S32.HI R25, RZ, 0x1f, R24 ;  /* 0x0000001fff197819 */ /* 0x000fc80000011418 */
[----:B------:R-:W-:-:S04]  /*5b90*/  LEA.HI R0, R25, R24, RZ, 0x7 ;  /* 0x0000001819007211 */ /* 0x000fc800078f38ff */
[----:B------:R-:W-:-:S06]  /*5ba0*/  SHF.R.S32.HI R0, RZ, 0x7, R0 ;  /* 0x00000007ff007819 */ /* 0x000fcc0000011400 */
        /* <DEDUP_REMOVED lines=24> */
.L_x_1449:
[----:B------:R-:W-:Y:S05]  /*5d30*/  BSYNC B6 ;  /* 0x0000000000067941 */ /* 0x000fea0003800000 */
.L_x_1448:
        /* <DEDUP_REMOVED lines=13> */
.L_x_1453:
[----:B-1----:R1:W2:Y:S02]  /*5e10*/  SYNCS.PHASECHK.TRANS64.TRYWAIT P0, [R22+URZ+0x13200], R3 ;  /* 0x01320003160075a7 */ /* 0x0022a4000800017f */
[----:B--2---:R-:W-:Y:S05]  /*5e20*/  @!P0 NANOSLEEP.SYNCS 0x989680 ;  /* 0x009896800000895d */ /* 0x004fea0003900000 */
[----:B------:R-:W2:Y:S02]  /*5e30*/  @!P0 SYNCS.PHASECHK.TRANS64 P0, [R22+URZ+0x13200], R3 ;  /* 0x01320003160085a7 */ /* 0x000ea4000800007f */
[----:B--2---:R-:W-:Y:S05]  /*5e40*/  @!P0 BRA `(.L_x_1453) ;  /* 0xfffffffc00f08947 */ /* 0x004fea000383ffff */
.L_x_1452:
[----:B------:R-:W-:Y:S05]  /*5e50*/  BSYNC B0 ;  /* 0x0000000000007941 */ /* 0x000fea0003800000 */
.L_x_1451:
[----:B------:R-:W-:Y:S05]  /*5e60*/  BRA `(.L_x_1454) ;  /* 0x0000002c00387947 */ /* 0x000fea0003800000 */
.L_x_1450:
[----:B------:R-:W-:Y:S01]  /*5e70*/  LOP3.LUT P0, RZ, R26, 0x1bf, RZ, 0xc0, !PT ;  /* 0x000001bf1aff7812 */ /* 0x000fe2000780c0ff */
[----:B------:R-:W-:Y:S01]  /*5e80*/  ULDC.64 UR4, c[0x0][0x3f8] ;  /* 0x0000fe0000047ab9 */ /* 0x000fe20000000a00 */
[----:B-----5:R-:W-:Y:S01]  /*5e90*/  SHF.R.S32.HI R0, RZ, 0x1f, R45 ;  /* 0x0000001fff007819 */ /* 0x020fe2000001142d */
[----:B------:R-:W-:Y:S01]  /*5ea0*/  ULDC.64 UR6, c[0x0][0x408] ;  /* 0x0001020000067ab9 */ /* 0x000fe20000000a00 */
[----:B------:R-:W-:Y:S01]  /*5eb0*/  IMAD.WIDE.U32 R26, R45, UR4, RZ ;  /* 0x000000042d1a7c25 */ /* 0x000fe2000f8e00ff */
[----:B------:R-:W-:Y:S03]  /*5ec0*/  BSSY B6, `(.L_x_1455) ;  /* 0x0000019000067945 */ /* 0x000fe60003800000 */
[C---:B------:R-:W-:Y:S02]  /*5ed0*/  IMAD R4, R0.reuse, UR4, RZ ;  /* 0x0000000400047c24 */ /* 0x040fe4000f8e02ff */
[----:B------:R-:W-:-:S02]  /*5ee0*/  IMAD R0, R0, UR6, RZ ;  /* 0x0000000600007c24 */ /* 0x000fc4000f8e02ff */
[C---:B------:R-:W-:Y:S02]  /*5ef0*/  IMAD R29, R45.reuse, UR5, R4 ;  /* 0x000000052d1d7c24 */ /* 0x040fe4000f8e0204 */
[C---:B------:R-:W-:Y:S02]  /*5f00*/  IMAD R33, R45.reuse, UR7, R0 ;  /* 0x000000072d217c24 */ /* 0x040fe4000f8e0200 */
[----:B------:R-:W-:-:S04]  /*5f10*/  IMAD.WIDE.U32 R30, R45, UR6, RZ ;  /* 0x000000062d1e7c25 */ /* 0x000fc8000f8e00ff */
        /* <DEDUP_REMOVED lines=19> */
.L_x_1456:
[----:B------:R-:W-:Y:S05]  /*6050*/  BSYNC B6 ;  /* 0x0000000000067941 */ /* 0x000fea0003800000 */
.L_x_1455:
[----:B------:R-:W2:Y:S01]  /*6060*/  LDL R20, [R1+0x2c] ;  /* 0x00002c0001147983 */ /* 0x000ea20000100800 */
[----:B------:R-:W-:Y:S01]  /*6070*/  ULDC.U8 UR4, c[0x0][0x410] ;  /* 0x0001040000047ab9 */ /* 0x000fe20000000000 */
[----:B------:R-:W0:Y:S01]  /*6080*/  S2R R21, SR_TID.X ;  /* 0x0000000000157919 */ /* 0x000e220000002100 */
[----:B------:R-:W-:Y:S01]  /*6090*/  ISETP.NE.AND P0, PT, RZ, UR4, PT ;  /* 0x00000004ff007c0c */ /* 0x000fe2000bf05270 */
[----:B------:R-:W-:Y:S01]  /*60a0*/  BSSY B0, `(.L_x_1457) ;  /* 0x00002a2000007945 */ /* 0x000fe20003800000 */
[C---:B0-----:R-:W-:Y:S02]  /*60b0*/  VIADD R36, R21.reuse, 0xffffff80 ;  /* 0xffffff8015247836 */ /* 0x041fe40000000000 */
[----:B------:R-:W-:-:S05]  /*60c0*/  VIADD R32, R21, 0xffffff80 ;  /* 0xffffff8015207836 */ /* 0x000fca0000000000 */
[----:B------:R-:W-:-:S04]  /*60d0*/  LEA.HI R32, R32, R36, RZ, 0x1 ;  /* 0x0000002420207211 */ /* 0x000fc800078f08ff */
[----:B------:R-:W-:-:S05]  /*60e0*/  SHF.R.S32.HI R32, RZ, 0x1, R32 ;  /* 0x00000001ff207819 */ /* 0x000fca0000011420 */
[----:B--2---:R-:W-:Y:S01]  /*60f0*/  IMAD.IADD R10, R32, 0x1, R20 ;  /* 0x00000001200a7824 */ /* 0x004fe200078e0214 */
[----:B------:R-:W-:Y:S06]  /*6100*/  @!P0 BRA `(.L_x_1458) ;  /* 0x0000001400588947 */ /* 0x000fec0003800000 */
[----:B------:R-:W0:Y:S01]  /*6110*/  LDC R20, c[0x0][0x448] ;  /* 0x00011200ff147b82 */ /* 0x000e220000000800 */
[----:B------:R-:W-:Y:S01]  /*6120*/  ULDC.64 UR4, c[0x0][0x3f8] ;  /* 0x0000fe0000047ab9 */ /* 0x000fe20000000a00 */
[----:B------:R-:W-:Y:S01]  /*6130*/  ULDC.64 UR6, c[0x0][0x408] ;  /* 0x0001020000067ab9 */ /* 0x000fe20000000a00 */
[----:B------:R-:W-:Y:S02]  /*6140*/  IMAD.MOV.U32 R6, RZ, RZ, R26 ;  /* 0x000000ffff067224 */ /* 0x000fe400078e001a */
[----:B------:R-:W-:Y:S02]  /*6150*/  IMAD.MOV.U32 R7, RZ, RZ, R29 ;  /* 0x000000ffff077224 */ /* 0x000fe400078e001d */
[----:B------:R-:W-:Y:S02]  /*6160*/  IMAD.MOV.U32 R8, RZ, RZ, R30 ;  /* 0x000000ffff087224 */ /* 0x000fe400078e001e */
[----:B------:R-:W-:Y:S01]  /*6170*/  IMAD.MOV.U32 R9, RZ, RZ, R33 ;  /* 0x000000ffff097224 */ /* 0x000fe200078e0021 */
[----:B0-----:R-:W-:-:S13]  /*6180*/  ISETP.NE.AND P0, PT, R20, 0x1, PT ;  /* 0x000000011400780c */ /* 0x001fda0003f05270 */
[----:B------:R-:W0:Y:S08]  /*6190*/  @P0 LDC R3, c[0x0][0x44c] ;  /* 0x00011300ff030b82 */ /* 0x000e300000000800 */
[----:B------:R-:W1:Y:S01]  /*61a0*/  @P0 LDC R5, c[0x0][0x450] ;  /* 0x00011400ff050b82 */ /* 0x000e620000000800 */
[----:B0-----:R-:W-:-:S04]  /*61b0*/  @P0 IMAD.HI.U32 R0, R10, R3, RZ ;  /* 0x000000030a000227 */ /* 0x001fc800078e00ff */
[----:B------:R-:W-:Y:S01]  /*61c0*/  IMAD.MOV.U32 R3, RZ, RZ, R10 ;  /* 0x000000ffff037224 */ /* 0x000fe200078e000a */
[----:B-1----:R-:W-:-:S04]  /*61d0*/  @P0 SHF.R.U32.HI R3, RZ, R5, R0 ;  /* 0x00000005ff030219 */ /* 0x002fc80000011600 */
[----:B------:R-:W-:Y:S01]  /*61e0*/  SHF.R.S32.HI R0, RZ, 0x1f, R3 ;  /* 0x0000001fff007819 */ /* 0x000fe20000011403 */
[----:B------:R-:W-:-:S04]  /*61f0*/  IMAD.WIDE.U32 R6, R3, UR4, R6 ;  /* 0x0000000403067c25 */ /* 0x000fc8000f8e0006 */
[C---:B------:R-:W-:Y:S02]  /*6200*/  IMAD R4, R0.reuse, UR4, RZ ;  /* 0x0000000400047c24 */ /* 0x040fe4000f8e02ff */
[----:B------:R-:W-:Y:S02]  /*6210*/  IMAD R0, R0, UR6, RZ ;  /* 0x0000000600007c24 */ /* 0x000fe4000f8e02ff */
[----:B------:R-:W-:-:S04]  /*6220*/  IMAD.WIDE.U32 R8, R3, UR6, R8 ;  /* 0x0000000603087c25 */ /* 0x000fc8000f8e0008 */
[C---:B------:R-:W-:Y:S01]  /*6230*/  IMAD R11, R3.reuse, UR7, R0 ;  /* 0x00000007030b7c24 */ /* 0x040fe2000f8e0200 */
[----:B------:R-:W-:Y:S01]  /*6240*/  LEA.HI R0, R24, R24, RZ, 0x1 ;  /* 0x0000001818007211 */ /* 0x000fe200078f08ff */
[----:B------:R-:W-:Y:S01]  /*6250*/  IMAD R13, R3, UR5, R4 ;  /* 0x00000005030d7c24 */ /* 0x000fe2000f8e0204 */
[----:B------:R-:W-:Y:S01]  /*6260*/  ULDC.64 UR4, c[0x0][0x3e8] ;  /* 0x0000fa0000047ab9 */ /* 0x000fe20000000a00 */
[----:B------:R-:W-:Y:S01]  /*6270*/  ULDC.64 UR6, c[0x0][0x400] ;  /* 0x0001000000067ab9 */ /* 0x000fe20000000a00 */
[----:B------:R-:W-:Y:S02]  /*6280*/  LOP3.LUT R15, R0, 0xfffffffe, RZ, 0xc0, !PT ;  /* 0xfffffffe000f7812 */ /* 0x000fe400078ec0ff */
[----:B------:R-:W-:Y:S01]  /*6290*/  IADD3 R3, P0, R6, UR4, RZ ;  /* 0x0000000406037c10 */ /* 0x000fe2000ff1e0ff */
[----:B------:R-:W-:Y:S01]  /*62a0*/  UMOV UR4, 0xffffffff ;  /* 0xffffffff00047882 */ /* 0x000fe20000000000 */
[----:B------:R-:W-:Y:S01]  /*62b0*/  IADD3 R5, P1, R8, UR6, RZ ;  /* 0x0000000608057c10 */ /* 0x000fe2000ff3e0ff */
[----:B------:R-:W-:Y:S01]  /*62c0*/  IMAD.IADD R15, R24, 0x1, -R15 ;  /* 0x00000001180f7824 */ /* 0x000fe200078e0a0f */
[----:B------:R-:W-:-:S02]  /*62d0*/  IADD3.X R13, R7, UR5, R13, P0, !PT ;  /* 0x00000005070d7c10 */ /* 0x000fc400087fe40d */
[----:B------:R-:W-:Y:S01]  /*62e0*/  IADD3.X R4, R9, UR7, R11, P1, !PT ;  /* 0x0000000709047c10 */ /* 0x000fe20008ffe40b */
[----:B------:R-:W-:-:S04]  /*62f0*/  IMAD.SHL.U32 R31, R15, 0x8, RZ ;  /* 0x000000080f1f7824 */ /* 0x000fc800078e00ff */
[----:B------:R-:W-:Y:S01]  /*6300*/  VIADD R33, R31, 0x10 ;  /* 0x000000101f217836 */ /* 0x000fe20000000000 */
[----:B------:R-:W-:Y:S06]  /*6310*/  BRA.DIV UR4, `(.L_x_1459) ;  /* 0x000001be04947947 */ /* 0x000fec000b800000 */
[----:B------:R0:W1:Y:S04]  /*6320*/  SHFL.IDX PT, R0, R13, RZ, 0x1e1f ;  /* 0x001e1fff0d007589 */ /* 0x00006800000e0000 */
[----:B------:R-:W2:Y:S04]  /*6330*/  SHFL.IDX PT, R3, R3, RZ, 0x1e1f ;  /* 0x001e1fff03037589 */ /* 0x000ea800000e0000 */
[----:B------:R-:W3:Y:S04]  /*6340*/  SHFL.IDX PT, R4, R4, RZ, 0x1e1f ;  /* 0x001e1fff04047589 */ /* 0x000ee800000e0000 */
[----:B------:R0:W4:Y:S02]  /*6350*/  SHFL.IDX PT, R14, R5, RZ, 0x1e1f ;  /* 0x001e1fff050e7589 */ /* 0x00012400000e0000 */
.L_x_1741:
[----:B0-----:R-:W5:Y:S04]  /*6360*/  LDL R5, [R1+0x10] ;  /* 0x0000100001057983 */ /* 0x001f680000100800 */
[----:B------:R-:W2:Y:S01]  /*6370*/  LDL R6, [R1+0x58] ;  /* 0x0000580001067983 */ /* 0x000ea20000100800 */
[----:B------:R-:W-:Y:S01]  /*6380*/  BSSY B1, `(.L_x_1460) ;  /* 0x0000021000017945 */ /* 0x000fe20003800000 */
[----:B------:R-:W-:Y:S02]  /*6390*/  CS2R R12, SRZ ;  /* 0x00000000000c7805 */ /* 0x000fe4000001ff00 */
[----:B------:R-:W-:Y:S01]  /*63a0*/  CS2R R8, SRZ ;  /* 0x0000000000087805 */ /* 0x000fe2000001ff00 */
[----:B-----5:R-:W-:Y:S01]  /*63b0*/  IMAD R29, R5, R20, RZ ;  /* 0x00000014051d7224 */ /* 0x020fe200078e02ff */
[----:B------:R-:W-:-:S02]  /*63c0*/  CS2R R20, SRZ ;  /* 0x0000000000147805 */ /* 0x000fc4000001ff00 */
[----:B--2---:R-:W-:Y:S02]  /*63d0*/  LEA.HI R5, R6, R6, RZ, 0x1 ;  /* 0x0000000606057211 */ /* 0x004fe400078f08ff */
[----:B------:R-:W-:Y:S02]  /*63e0*/  ISETP.GE.AND P0, PT, R10, R29, PT ;  /* 0x0000001d0a00720c */ /* 0x000fe40003f06270 */
[----:B------:R-:W-:Y:S02]  /*63f0*/  CS2R R10, SRZ ;  /* 0x00000000000a7805 */ /* 0x000fe4000001ff00 */
[----:B------:R-:W-:-:S05]  /*6400*/  LOP3.LUT R5, R5, 0xfffffffe, RZ, 0xc0, !PT ;  /* 0xfffffffe05057812 */ /* 0x000fca00078ec0ff */
[----:B------:R-:W-:-:S05]  /*6410*/  IMAD.IADD R5, R6, 0x1, -R5 ;  /* 0x0000000106057824 */ /* 0x000fca00078e0a05 */
[----:B------:R-:W-:Y:S01]  /*6420*/  SHF.L.U32 R5, R5, 0x1f, RZ ;  /* 0x0000001f05057819 */ /* 0x000fe200000006ff */
[----:B------:R-:W-:Y:S06]  /*6430*/  @P0 BRA `(.L_x_1461) ;  /* 0x0000000000540947 */ /* 0x000fec0003800000 */
[----:B------:R-:W-:Y:S01]  /*6440*/  ULDC UR4, c[0x0][0x3f4] ;  /* 0x0000fd0000047ab9 */ /* 0x000fe20000000800 */
[----:B------:R-:W-:Y:S02]  /*6450*/  SHF.R.S32.HI R9, RZ, 0x1f, R33 ;  /* 0x0000001fff097819 */ /* 0x000fe40000011421 */
[----:B------:R-:W-:Y:S02]  /*6460*/  CS2R R10, SRZ ;  /* 0x00000000000a7805 */ /* 0x000fe4000001ff00 */
[----:B------:R-:W-:Y:S02]  /*6470*/  ISETP.GE.AND P4, PT, R31, UR4, PT ;  /* 0x000000041f007c0c */ /* 0x000fe4000bf86270 */
[----:B------:R-:W-:Y:S02]  /*6480*/  ISETP.GE.AND P5, PT, R33, UR4, PT ;  /* 0x0000000421007c0c */ /* 0x000fe4000bfa6270 */
[----:B------:R-:W-:Y:S02]  /*6490*/  CS2R R20, SRZ ;  /* 0x0000000000147805 */ /* 0x000fe4000001ff00 */
[----:B------:R-:W-:-:S07]  /*64a0*/  CS2R R12, SRZ ;  /* 0x00000000000c7805 */ /* 0x000fce000001ff00 */
[-C--:B----4-:R-:W-:Y:S02]  /*64b0*/  @!P4 IADD3 R34, P1, R31, R14.reuse, RZ ;  /* 0x0000000e1f22c210 */ /* 0x090fe40007f3e0ff */
[CC--:B------:R-:W-:Y:S02]  /*64c0*/  @!P5 IADD3 R26, P2, R33.reuse, R3.reuse, RZ ;  /* 0x00000003211ad210 */ /* 0x0c0fe40007f5e0ff */
[----:B------:R-:W-:Y:S02]  /*64d0*/  @!P5 IADD3 R14, P3, R33, R14, RZ ;  /* 0x0000000e210ed210 */ /* 0x000fe40007f7e0ff */
[----:B------:R-:W-:Y:S01]  /*64e0*/  @!P4 IADD3 R6, P0, R31, R3, RZ ;  /* 0x000000031f06c210 */ /* 0x000fe20007f1e0ff */
[----:B-1----:R-:W-:Y:S01]  /*64f0*/  @!P5 IMAD.X R27, R0, 0x1, R9, P2 ;  /* 0x00000001001bd824 */ /* 0x002fe200010e0609 */
[----:B------:R-:W-:Y:S01]  /*6500*/  @!P4 SHF.R.S32.HI R3, RZ, 0x1f, R31 ;  /* 0x0000001fff03c819 */ /* 0x000fe2000001141f */
[----:B---3--:R-:W-:Y:S01]  /*6510*/  @!P5 IMAD.X R15, R4, 0x1, R9, P3 ;  /* 0x00000001040fd824 */ /* 0x008fe200018e0609 */
[----:B------:R-:W-:-:S02]  /*6520*/  CS2R R8, SRZ ;  /* 0x0000000000087805 */ /* 0x000fc4000001ff00 */
[----:B------:R0:W5:Y:S01]  /*6530*/  @!P5 LD.E.64 R10, desc[UR40][R26.64] ;  /* 0x000000281a0ad980 */ /* 0x000162000c101b00 */
[--C-:B------:R-:W-:Y:S02]  /*6540*/  @!P4 IMAD.X R7, R0, 0x1, R3.reuse, P0 ;  /* 0x000000010007c824 */ /* 0x100fe400000e0603 */
[----:B------:R-:W-:Y:S01]  /*6550*/  @!P4 IMAD.X R35, R4, 0x1, R3, P1 ;  /* 0x000000010423c824 */ /* 0x000fe200008e0603 */
[----:B------:R0:W5:Y:S04]  /*6560*/  @!P5 LD.E.64 R8, desc[UR40][R14.64] ;  /* 0x000000280e08d980 */ /* 0x000168000c101b00 */
[----:B------:R0:W5:Y:S04]  /*6570*/  @!P4 LD.E.64 R20, desc[UR40][R6.64] ;  /* 0x000000280614c980 */ /* 0x000168000c101b00 */
[----:B------:R0:W5:Y:S02]  /*6580*/  @!P4 LD.E.64 R12, desc[UR40][R34.64] ;  /* 0x00000028220cc980 */ /* 0x000164000c101b00 */
.L_x_1461:
[----:B------:R-:W-:Y:S05]  /*6590*/  BSYNC B1 ;  /* 0x0000000000017941 */ /* 0x000fea0003800000 */
.L_x_1460:
[----:B-1----:R-:W2:Y:S01]  /*65a0*/  LDL.LU R0, [R1+0x4] ;  /* 0x0000040001007983 */ /* 0x002ea20000300800 */
[----:B------:R-:W1:Y:S01]  /*65b0*/  SYNCS.PHASECHK.TRANS64.TRYWAIT P0, [R22+URZ+0x13200], R5 ;  /* 0x01320005160075a7 */ /* 0x000e62000800017f */
[----:B------:R-:W-:Y:S01]  /*65c0*/  BSSY B1, `(.L_x_1462) ;  /* 0x0000005000017945 */ /* 0x000fe20003800000 */
[----:B--2---:R-:W-:-:S05]  /*65d0*/  IMAD R0, R0, -0xc0, R29 ;  /* 0xffffff4000007824 */ /* 0x004fca00078e021d */
[----:B------:R-:W-:-:S04]  /*65e0*/  VIMNMX R0, R0, 0xc0, PT ;  /* 0x000000c000007848 */ /* 0x000fc80003fe0100 */
[----:B------:R-:W-:Y:S01]  /*65f0*/  ISETP.GE.AND P1, PT, R32, R0, PT ;  /* 0x000000002000720c */ /* 0x000fe20003f26270 */
[----:B-1----:R-:W-:-:S12]  /*6600*/  @!P0 BRA `(.L_x_1463) ;  /* 0x000001bc00448947 */ /* 0x002fd80003800000 */
.L_x_1742:
[----:B------:R-:W-:Y:S05]  /*6610*/  BSYNC B1 ;  /* 0x0000000000017941 */ /* 0x000fea0003800000 */
.L_x_1462:
[----:B------:R-:W-:Y:S05]  /*6620*/  @P1 BRA `(.L_x_1464) ;  /* 0x0000002400241947 */ /* 0x000fea0003800000 */
[----:B------:R2:W5:Y:S01]  /*6630*/  LDL R39, [R1+0x38] ;  /* 0x0000380001277983 */ /* 0x0005620000100800 */
[----:B------:R-:W0:Y:S01]  /*6640*/  LDC R0, c[0x0][0x3f4] ;  /* 0x0000fd00ff007b82 */ /* 0x000e220000000800 */
[----:B------:R-:W-:Y:S01]  /*6650*/  BSSY B1, `(.L_x_1465) ;  /* 0x000007b000017945 */ /* 0x000fe20003800000 */
[-C--:B0-----:R-:W-:Y:S02]  /*6660*/  ISETP.GE.AND P0, PT, R31, R0.reuse, PT ;  /* 0x000000001f00720c */ /* 0x081fe40003f06270 */
[----:B------:R-:W-:-:S11]  /*6670*/  ISETP.GE.AND P1, PT, R33, R0, PT ;  /* 0x000000002100720c */ /* 0x000fd60003f26270 */
[----:B--2---:R-:W-:Y:S05]  /*6680*/  @P0 BRA `(.L_x_1466) ;  /* 0x0000000400dc0947 */ /* 0x004fea0003800000 */
[----:B-----5:R-:W-:Y:S01]  /*6690*/  IMAD.IADD R0, R22, 0x1, R39 ;  /* 0x0000000116007824 */ /* 0x020fe200078e0227 */
[----:B----4-:R-:W-:Y:S02]  /*66a0*/  SHF.R.U32.HI R14, RZ, 0x8, R20 ;  /* 0x00000008ff0e7819 */ /* 0x010fe40000011614 */
[----:B------:R-:W-:Y:S02]  /*66b0*/  LOP3.LUT R3, R20, 0xff, RZ, 0xc0, !PT ;  /* 0x000000ff14037812 */ /* 0x000fe400078ec0ff */
[----:B-1-3--:R-:W0:Y:S01]  /*66c0*/  LDS.128 R4, [R0+0xb000] ;  /* 0x00b0000000047984 */ /* 0x00ae220000000c00 */
        /* <DEDUP_REMOVED lines=8> */
[----:B------:R-:W-:-:S02]  /*6750*/  SHF.R.U32.HI R31, RZ, 0x10, R13 ;  /* 0x00000010ff1f7819 */ /* 0x000fc4000001160d */
        /* <DEDUP_REMOVED lines=106> */
.L_x_1466:
[----:B------:R-:W-:Y:S05]  /*6e00*/  BSYNC B1 ;  /* 0x0000000000017941 */ /* 0x000fea0003800000 */
.L_x_1465:
[----:B------:R-:W-:Y:S05]  /*6e10*/  @P1 BRA `(.L_x_1464) ;  /* 0x0000001c00281947 */ /* 0x000fea0003800000 */
[----:B------:R-:W-:Y:S02]  /*6e20*/  LEA.HI R24, R25, R24, RZ, 0x2 ;  /* 0x0000001819187211 */ /* 0x000fe400078f10ff */
[----:B-----5:R-:W-:Y:S02]  /*6e30*/  SHF.R.U32.HI R13, RZ, 0x8, R11 ;  /* 0x00000008ff0d7819 */ /* 0x020fe4000001160b */
[--C-:B0-----:R-:W-:Y:S02]  /*6e40*/  SHF.R.S32.HI R0, RZ, 0x2, R24.reuse ;  /* 0x00000002ff007819 */ /* 0x101fe40000011418 */
[----:B------:R-:W-:Y:S02]  /*6e50*/  SHF.R.S32.HI R3, RZ, 0x1f, R24 ;  /* 0x0000001fff037819 */ /* 0x000fe40000011418 */
[----:B------:R-:W-:Y:S02]  /*6e60*/  SHF.R.U32.HI R24, RZ, 0x8, R9 ;  /* 0x00000008ff187819 */ /* 0x000fe40000011609 */
[----:B------:R-:W-:-:S02]  /*6e70*/  LEA.HI R3, R3, R0, RZ, 0x2 ;  /* 0x0000000003037211 */ /* 0x000fc400078f10ff */
[----:B------:R-:W-:Y:S02]  /*6e80*/  SHF.R.U32.HI R15, RZ, 0x8, R8 ;  /* 0x00000008ff0f7819 */ /* 0x000fe40000011608 */
[----:B------:R-:W-:Y:S02]  /*6e90*/  LOP3.LUT R3, R3, 0xfffffffc, RZ, 0xc0, !PT ;  /* 0xfffffffc03037812 */ /* 0x000fe400078ec0ff */
[----:B----4-:R-:W-:Y:S02]  /*6ea0*/  LOP3.LUT R14, R11, 0xff, RZ, 0xc0, !PT ;  /* 0x000000ff0b0e7812 */ /* 0x010fe400078ec0ff */
[----:B------:R-:W-:Y:S01]  /*6eb0*/  LOP3.LUT R25, R9, 0xff, RZ, 0xc0, !PT ;  /* 0x000000ff09197812 */ /* 0x000fe200078ec0ff */
[----:B------:R-:W-:Y:S01]  /*6ec0*/  IMAD.IADD R3, R0, 0x1, -R3 ;  /* 0x0000000100037824 */ /* 0x000fe200078e0a03 */
[----:B------:R-:W-:Y:S02]  /*6ed0*/  LOP3.LUT R13, R13, 0xff, RZ, 0xc0, !PT ;  /* 0x000000ff0d0d7812 */ /* 0x000fe400078ec0ff */
[----:B------:R-:W-:-:S02]  /*6ee0*/  LOP3.LUT R24, R24, 0xff, RZ, 0xc0, !PT ;  /* 0x000000ff18187812 */ /* 0x000fc400078ec0ff */
[----:B------:R-:W-:Y:S01]  /*6ef0*/  LOP3.LUT P0, RZ, R3, 0x2, RZ, 0xc0, !PT ;  /* 0x0000000203ff7812 */ /* 0x000fe2000780c0ff */
[----:B------:R-:W-:Y:S01]  /*6f00*/  IMAD.IADD R3, R22, 0x1, R39 ;  /* 0x0000000116037824 */ /* 0x000fe200078e0227 */
[----:B------:R-:W-:Y:S02]  /*6f10*/  LOP3.LUT R20, R8, 0xff, RZ, 0xc0, !PT ;  /* 0x000000ff08147812 */ /* 0x000fe400078ec0ff */
[----:B------:R-:W-:Y:S01]  /*6f20*/  LOP3.LUT R15, R15, 0xff, RZ, 0xc0, !PT ;  /* 0x000000ff0f0f7812 */ /* 0x000fe200078ec0ff */
[----:B------:R-:W-:Y:S01]  /*6f30*/  VIADD R0, R3, 0x20 ;  /* 0x0000002003007836 */ /* 0x000fe20000000000 */
[----:B------:R-:W-:Y:S02]  /*6f40*/  PRMT R14, R13, 0x7604, R14 ;  /* 0x000076040d0e7816 */ /* 0x000fe4000000000e */
[----:B------:R-:W-:Y:S02]  /*6f50*/  PRMT R25, R24, 0x7604, R25 ;  /* 0x0000760418197816 */ /* 0x000fe40000000019 */
[----:B------:R-:W-:-:S02]  /*6f60*/  SHF.R.U32.HI R13, RZ, 0x10, R11 ;  /* 0x00000010ff0d7819 */ /* 0x000fc4000001160b */
[----:B------:R-:W-:Y:S01]  /*6f70*/  SHF.R.U32.HI R24, RZ, 0x10, R9 ;  /* 0x00000010ff187819 */ /* 0x000fe20000011609 */
[----:B------:R-:W-:Y:S01]  /*6f80*/  @P0 VIADD R0, R3, 0xffffffe0 ;  /* 0xffffffe003000836 */ /* 0x000fe20000000000 */
[----:B------:R-:W-:Y:S02]  /*6f90*/  SHF.R.U32.HI R3, RZ, 0x8, R10 ;  /* 0x00000008ff037819 */ /* 0x000fe4000001160a */
[----:B------:R-:W-:Y:S02]  /*6fa0*/  LOP3.LUT R12, R10, 0xff, RZ, 0xc0, !PT ;  /* 0x000000ff0a0c7812 */ /* 0x000fe400078ec0ff */
[----:B-1-3--:R-:W0:Y:S01]  /*6fb0*/  LDS.128 R4, [R0+0xb000] ;  /* 0x00b0000000047984 */ /* 0x00ae220000000c00 */
[----:B------:R-:W-:Y:S02]  /*6fc0*/  LOP3.LUT R3, R3, 0xff, RZ, 0xc0, !PT ;  /* 0x000000ff03037812 */ /* 0x000fe400078ec0ff */
[----:B------:R-:W-:Y:S02]  /*6fd0*/  PRMT R21, R15, 0x7604, R20 ;  /* 0x000076040f157816 */ /* 0x000fe40000000014 */
[----:B------:R-:W-:-:S02]  /*6fe0*/  SHF.R.U32.HI R15, RZ, 0x10, R8 ;  /* 0x00000010ff0f7819 */ /* 0x000fc40000011608 */
[----:B------:R-:W-:Y:S02]  /*6ff0*/  LOP3.LUT R13, R13, 0xff, RZ, 0xc0, !PT ;  /* 0x000000ff0d0d7812 */ /* 0x000fe400078ec0ff */
[----:B------:R-:W-:Y:S02]  /*7000*/  LOP3.LUT R24, R24, 0xff, RZ, 0xc0, !PT ;  /* 0x000000ff18187812 */ /* 0x000fe400078ec0ff */
[----:B------:R-:W-:Y:S02]  /*7010*/  PRMT R12, R3, 0x7604, R12 ;  /* 0x00007604030c7816 */ /* 0x000fe4000000000c */
[----:B------:R-:W-:Y:S02]  /*7020*/  SHF.R.U32.HI R3, RZ, 0x10, R10 ;  /* 0x00000010ff037819 */ /* 0x000fe4000001160a */
[----:B------:R-:W-:Y:S02]  /*7030*/  LOP3.LUT R20, R15, 0xff, RZ, 0xc0, !PT ;  /* 0x000000ff0f147812 */ /* 0x000fe400078ec0ff */
[----:B------:R-:W-:-:S02]  /*7040*/  PRMT R15, R13, 0x7054, R14 ;  /* 0x000070540d0f7816 */ /* 0x000fc4000000000e */
[----:B------:R-:W-:Y:S02]  /*7050*/  PRMT R25, R24, 0x7054, R25 ;  /* 0x0000705418197816 */ /* 0x000fe40000000019 */
[----:B------:R-:W-:Y:S02]  /*7060*/  LOP3.LUT R3, R3, 0xff, RZ, 0xc0, !PT ;  /* 0x000000ff03037812 */ /* 0x000fe400078ec0ff */
[----:B------:R-:W-:Y:S02]  /*7070*/  LOP3.LUT R15, R15, 0xff000000, R11, 0xf8, !PT ;  /* 0xff0000000f0f7812 */ /* 0x000fe400078ef80b */
[----:B------:R-:W-:Y:S02]  /*7080*/  LOP3.LUT R25, R25, 0xff000000, R9, 0xf8, !PT ;  /* 0xff00000019197812 */ /* 0x000fe400078ef809 */
[----:B------:R-:W-:Y:S02]  /*7090*/  PRMT R13, R3, 0x7054, R12 ;  /* 0x00007054030d7816 */ /* 0x000fe4000000000c */
[----:B------:R-:W-:-:S02]  /*70a0*/  PRMT R21, R20, 0x7054, R21 ;  /* 0x0000705414157816 */ /* 0x000fc40000000015 */
[----:B------:R-:W-:Y:S02]  /*70b0*/  F2FP.F16.E4M3.UNPACK_B R12, R15 ;  /* 0x0000000fff0c723e */ /* 0x000fe400020006ff */
[-C--:B------:R-:W-:Y:S02]  /*70c0*/  F2FP.F16.E4M3.UNPACK_B R20, R25.reuse ;  /* 0x00000019ff14723e */ /* 0x080fe400020006ff */
[----:B------:R-:W-:Y:S01]  /*70d0*/  LOP3.LUT R21, R21, 0xff000000, R8, 0xf8, !PT ;  /* 0xff00000015157812 */ /* 0x000fe200078ef808 */
[----:B------:R-:W-:Y:S01]  /*70e0*/  HADD2.F32 R14, -RZ, R12.H1_H1 ;  /* 0x3000000cff0e7230 */ /* 0x000fe20000004100 */
[----:B------:R-:W-:Y:S01]  /*70f0*/  LOP3.LUT R13, R13, 0xff000000, R10, 0xf8, !PT ;  /* 0xff0000000d0d7812 */ /* 0x000fe200078ef80a */
[--C-:B------:R-:W-:Y:S01]  /*7100*/  HADD2.F32 R24, -RZ, R20.reuse.H1_H1 ;  /* 0x30000014ff187230 */ /* 0x100fe20000004100 */
[----:B------:R-:W-:Y:S01]  /*7110*/  F2FP.F16.E4M3.UNPACK_B R25, R25.H1 ;  /* 0x00000019ff19723e */ /* 0x000fe200030006ff */
[----:B------:R-:W-:Y:S01]  /*7120*/  HADD2.F32 R20, -RZ, R20.H0_H0 ;  /* 0x20000014ff147230 */ /* 0x000fe20000004100 */
[-C--:B0-----:R-:W-:Y:S01]  /*7130*/  F2FP.F16.E4M3.UNPACK_B R3, R6.reuse.H1 ;  /* 0x00000006ff03723e */ /* 0x081fe200030006ff */
[----:B------:R-:W-:Y:S01]  /*7140*/  HADD2.F32 R12, -RZ, R12.H0_H0 ;  /* 0x2000000cff0c7230 */ /* 0x000fe20000004100 */
[----:B------:R-:W-:-:S02]  /*7150*/  F2FP.F16.E4M3.UNPACK_B R6, R6 ;  /* 0x00000006ff06723e */ /* 0x000fc400020006ff */
[-C--:B------:R-:W-:Y:S01]  /*7160*/  F2FP.F16.E4M3.UNPACK_B R10, R7.reuse ;  /* 0x00000007ff0a723e */ /* 0x080fe200020006ff */
[--C-:B------:R-:W-:Y:S01]  /*7170*/  HADD2.F32 R8, -RZ, R3.reuse.H1_H1 ;  /* 0x30000003ff087230 */ /* 0x100fe20000004100 */
[----:B------:R-:W-:Y:S01]  /*7180*/  F2FP.F16.E4M3.UNPACK_B R11, R7.H1 ;  /* 0x00000007ff0b723e */ /* 0x000fe200030006ff */
[----:B------:R-:W-:Y:S01]  /*7190*/  HADD2.F32 R9, -RZ, R3.H0_H0 ;  /* 0x20000003ff097230 */ /* 0x000fe20000004100 */
[-C--:B------:R-:W-:Y:S02]  /*71a0*/  F2FP.F16.E4M3.UNPACK_B R7, R5.reuse ;  /* 0x00000005ff07723e */ /* 0x080fe400020006ff */
[C---:B------:R-:W-:Y:S01]  /*71b0*/  FMUL.FTZ R26, R8.reuse, R24 ;  /* 0x00000018081a7220 */ /* 0x040fe20000410000 */
[-C--:B------:R-:W-:Y:S01]  /*71c0*/  FMUL.FTZ R27, R8, R14.reuse ;  /* 0x0000000e081b7220 */ /* 0x080fe20000410000 */
[----:B------:R-:W-:Y:S01]  /*71d0*/  F2FP.F16.E4M3.UNPACK_B R8, R5.H1 ;  /* 0x00000005ff08723e */ /* 0x000fe200030006ff */
[--C-:B------:R-:W-:Y:S02]  /*71e0*/  HADD2.F32 R5, -RZ, R6.reuse.H1_H1 ;  /* 0x30000006ff057230 */ /* 0x100fe40000004100 */
[C---:B------:R-:W-:Y:S01]  /*71f0*/  FFMA.FTZ R29, R9.reuse, R14, -R26 ;  /* 0x0000000e091d7223 */ /* 0x040fe2000001081a */
[----:B------:R-:W-:Y:S01]  /*7200*/  FFMA.FTZ R30, R9, R24, R27 ;  /* 0x00000018091e7223 */ /* 0x000fe2000001001b */
[----:B------:R-:W-:Y:S01]  /*7210*/  HADD2.F32 R6, -RZ, R6.H0_H0 ;  /* 0x20000006ff067230 */ /* 0x000fe20000004100 */
[----:B------:R-:W-:Y:S01]  /*7220*/  F2FP.F16.E4M3.UNPACK_B R15, R15.H1 ;  /* 0x0000000fff0f723e */ /* 0x000fe200030006ff */
[C---:B------:R-:W-:Y:S01]  /*7230*/  FMUL.FTZ R9, R5.reuse, R20 ;  /* 0x0000001405097220 */ /* 0x040fe20000410000 */
[----:B------:R-:W-:Y:S01]  /*7240*/  FMUL.FTZ R27, R5, R12 ;  /* 0x0000000c051b7220 */ /* 0x000fe20000410000 */
[----:B------:R-:W-:Y:S01]  /*7250*/  HADD2.F32 R14, -RZ, R25.H0_H0 ;  /* 0x20000019ff0e7230 */ /* 0x000fe20000004100 */
[----:B------:R-:W-:Y:S01]  /*7260*/  F2FP.F16.E4M3.UNPACK_B R3, R4 ;  /* 0x00000004ff03723e */ /* 0x000fe200020006ff */
[----:B------:R-:W-:-:S02]  /*7270*/  HADD2.F32 R5, -RZ, R10.H1_H1 ;  /* 0x3000000aff057230 */ /* 0x000fc40000004100 */
[C---:B------:R-:W-:Y:S01]  /*7280*/  FFMA.FTZ R26, R6.reuse, R12, -R9 ;  /* 0x0000000c061a7223 */ /* 0x040fe20000010809 */
[----:B------:R-:W-:Y:S02]  /*7290*/  HADD2.F32 R9, -RZ, R15.H0_H0 ;  /* 0x2000000fff097230 */ /* 0x000fe40000004100 */
[----:B------:R-:W-:Y:S01]  /*72a0*/  FFMA.FTZ R27, R6, R20, R27 ;  /* 0x00000014061b7223 */ /* 0x000fe2000001001b */
[----:B------:R-:W-:Y:S02]  /*72b0*/  HADD2.F32 R10, -RZ, R10.H0_H0 ;  /* 0x2000000aff0a7230 */ /* 0x000fe40000004100 */
[C---:B------:R-:W-:Y:S01]  /*72c0*/  FMUL.FTZ R31, R5.reuse, R14 ;  /* 0x0000000e051f7220 */ /* 0x040fe20000410000 */
[----:B------:R-:W-:Y:S02]  /*72d0*/  HADD2.F32 R6, -RZ, R11.H1_H1 ;  /* 0x3000000bff067230 */ /* 0x000fe40000004100 */
[----:B------:R-:W-:Y:S01]  /*72e0*/  FMUL.FTZ R5, R5, R9 ;  /* 0x0000000905057220 */ /* 0x000fe20000410000 */
[----:B------:R-:W-:-:S02]  /*72f0*/  HADD2.F32 R15, -RZ, R15.H1_H1 ;  /* 0x3000000fff0f7230 */ /* 0x000fc40000004100 */
[C---:B------:R-:W-:Y:S01]  /*7300*/  FFMA.FTZ R31, R10.reuse, R9, -R31 ;  /* 0x000000090a1f7223 */ /* 0x040fe2000001081f */
[----:B------:R-:W-:Y:S02]  /*7310*/  HADD2.F32 R25, -RZ, R25.H1_H1 ;  /* 0x30000019ff197230 */ /* 0x000fe40000004100 */
[----:B------:R-:W-:Y:S01]  /*7320*/  FFMA.FTZ R32, R10, R14, R5 ;  /* 0x0000000e0a207223 */ /* 0x000fe20000010005 */
[----:B------:R-:W-:Y:S01]  /*7330*/  HADD2.F32 R11, -RZ, R11.H0_H0 ;  /* 0x2000000bff0b7230 */ /* 0x000fe20000004100 */
[----:B------:R-:W-:Y:S01]  /*7340*/  F2FP.F16.E4M3.UNPACK_B R5, R13 ;  /* 0x0000000dff05723e */ /* 0x000fe200020006ff */
[C---:B------:R-:W-:Y:S01]  /*7350*/  FMUL.FTZ R10, R6.reuse, R15 ;  /* 0x0000000f060a7220 */ /* 0x040fe20000410000 */
[----:B------:R-:W-:Y:S01]  /*7360*/  F2FP.F16.E4M3.UNPACK_B R4, R4.H1 ;  /* 0x00000004ff04723e */ /* 0x000fe200030006ff */
[----:B------:R-:W-:Y:S01]  /*7370*/  FMUL.FTZ R20, R6, R25 ;  /* 0x0000001906147220 */ /* 0x000fe20000410000 */
[----:B------:R-:W-:Y:S01]  /*7380*/  F2FP.F16.E4M3.UNPACK_B R12, R21 ;  /* 0x00000015ff0c723e */ /* 0x000fe200020006ff */
[----:B------:R-:W-:Y:S01]  /*7390*/  FFMA.FTZ R34, R11, R25, R10 ;  /* 0x000000190b227223 */ /* 0x000fe2000001000a */
[----:B------:R-:W-:-:S02]  /*73a0*/  HADD2.F32 R10, -RZ, R5.H1_H1 ;  /* 0x30000005ff0a7230 */ /* 0x000fc40000004100 */
[----:B------:R-:W-:Y:S01]  /*73b0*/  FFMA.FTZ R33, R11, R15, -R20 ;  /* 0x0000000f0b217223 */ /* 0x000fe20000010814 */
[----:B------:R-:W-:Y:S01]  /*73c0*/  HADD2.F32 R9, -RZ, R5.H0_H0 ;  /* 0x20000005ff097230 */ /* 0x000fe20000004100 */
[----:B------:R-:W-:Y:S01]  /*73d0*/  F2FP.F16.E4M3.UNPACK_B R13, R13.H1 ;  /* 0x0000000dff0d723e */ /* 0x000fe200030006ff */
[----:B------:R-:W-:Y:S01]  /*73e0*/  HADD2.F32 R14, -RZ, R12.H1_H1 ;  /* 0x3000000cff0e7230 */ /* 0x000fe20000004100 */
[----:B------:R-:W-:Y:S01]  /*73f0*/  F2FP.F16.E4M3.UNPACK_B R21, R21.H1 ;  /* 0x00000015ff15723e */ /* 0x000fe200030006ff */
[--C-:B------:R-:W-:Y:S02]  /*7400*/  HADD2.F32 R6, -RZ, R4.reuse.H1_H1 ;  /* 0x30000004ff067230 */ /* 0x100fe40000004100 */
[----:B------:R-:W-:Y:S02]  /*7410*/  HADD2.F32 R5, -RZ, R4.H0_H0 ;  /* 0x20000004ff057230 */ /* 0x000fe40000004100 */
[----:B------:R-:W-:Y:S02]  /*7420*/  HADD2.F32 R12, -RZ, R12.H0_H0 ;  /* 0x2000000cff0c7230 */ /* 0x000fe40000004100 */
[----:B------:R-:W-:Y:S01]  /*7430*/  FMUL.FTZ R20, R6, R14 ;  /* 0x0000000e06147220 */ /* 0x000fe20000410000 */
[----:B------:R-:W-:-:S02]  /*7440*/  HADD2.F32 R4, -RZ, R3.H1_H1 ;  /* 0x30000003ff047230 */ /* 0x000fc40000004100 */
[-C--:B------:R-:W-:Y:S01]  /*7450*/  FMUL.FTZ R24, R6, R10.reuse ;  /* 0x0000000a06187220 */ /* 0x080fe20000410000 */
[----:B------:R-:W-:Y:S02]  /*7460*/  HADD2.F32 R3, -RZ, R3.H0_H0 ;  /* 0x20000003ff037230 */ /* 0x000fe40000004100 */
[C---:B------:R-:W-:Y:S01]  /*7470*/  FFMA.FTZ R20, R5.reuse, R10, -R20 ;  /* 0x0000000a05147223 */ /* 0x040fe20000010814 */
[----:B------:R-:W-:Y:S02]  /*7480*/  HADD2.F32 R10, -RZ, R21.H0_H0 ;  /* 0x20000015ff0a7230 */ /* 0x000fe40000004100 */
[C---:B------:R-:W-:Y:S01]  /*7490*/  FMUL.FTZ R6, R4.reuse, R12 ;  /* 0x0000000c04067220 */ /* 0x040fe20000410000 */
[-C--:B------:R-:W-:Y:S01]  /*74a0*/  FMUL.FTZ R15, R4, R9.reuse ;  /* 0x00000009040f7220 */ /* 0x080fe20000410000 */
[----:B------:R-:W-:Y:S01]  /*74b0*/  FFMA.FTZ R25, R5, R14, R24 ;  /* 0x0000000e05197223 */ /* 0x000fe20000010018 */
[----:B------:R-:W-:Y:S02]  /*74c0*/  HADD2.F32 R5, -RZ, R13.H1_H1 ;  /* 0x3000000dff057230 */ /* 0x000fe40000004100 */
[----:B------:R-:W-:Y:S01]  /*74d0*/  FFMA.FTZ R11, R3, R9, -R6 ;  /* 0x00000009030b7223 */ /* 0x000fe20000010806 */
[----:B------:R-:W-:-:S02]  /*74e0*/  HADD2.F32 R9, -RZ, R21.H1_H1 ;  /* 0x30000015ff097230 */ /* 0x000fc40000004100 */
[----:B------:R-:W-:Y:S01]  /*74f0*/  FFMA.FTZ R12, R3, R12, R15 ;  /* 0x0000000c030c7223 */ /* 0x000fe2000001000f */
[--C-:B------:R-:W-:Y:S02]  /*7500*/  HADD2.F32 R4, -RZ, R8.reuse.H1_H1 ;  /* 0x30000008ff047230 */ /* 0x100fe40000004100 */
[----:B------:R-:W-:Y:S02]  /*7510*/  HADD2.F32 R3, -RZ, R7.H1_H1 ;  /* 0x30000007ff037230 */ /* 0x000fe40000004100 */
[----:B------:R-:W-:Y:S02]  /*7520*/  HADD2.F32 R6, -RZ, R13.H0_H0 ;  /* 0x2000000dff067230 */ /* 0x000fe40000004100 */
[C---:B------:R-:W-:Y:S01]  /*7530*/  FMUL.FTZ R13, R4.reuse, R9 ;  /* 0x00000009040d7220 */ /* 0x040fe20000410000 */
[----:B------:R-:W-:Y:S02]  /*7540*/  HADD2.F32 R8, -RZ, R8.H0_H0 ;  /* 0x20000008ff087230 */ /* 0x000fe40000004100 */
[----:B------:R-:W-:Y:S01]  /*7550*/  FMUL.FTZ R14, R4, R5 ;  /* 0x00000005040e7220 */ /* 0x000fe20000410000 */
[----:B------:R-:W-:-:S02]  /*7560*/  HADD2.F32 R7, -RZ, R7.H0_H0 ;  /* 0x20000007ff077230 */ /* 0x000fc40000004100 */
[C---:B------:R-:W-:Y:S01]  /*7570*/  FMUL.FTZ R4, R3.reuse, R10 ;  /* 0x0000000a03047220 */ /* 0x040fe20000410000 */
[-C--:B------:R-:W-:Y:S01]  /*7580*/  FMUL.FTZ R3, R3, R6.reuse ;  /* 0x0000000603037220 */ /* 0x080fe20000410000 */
[C---:B------:R-:W-:Y:S01]  /*7590*/  FFMA.FTZ R13, R8.reuse, R5, -R13 ;  /* 0x00000005080d7223 */ /* 0x040fe2000001080d */
[----:B------:R-:W-:Y:S01]  /*75a0*/  FFMA.FTZ R14, R8, R9, R14 ;  /* 0x00000009080e7223 */ /* 0x000fe2000001000e */
[C---:B------:R-:W-:Y:S01]  /*75b0*/  FFMA.FTZ R5, R7.reuse, R6, -R4 ;  /* 0x0000000607057223 */ /* 0x040fe20000010804 */
[----:B------:R-:W-:Y:S01]  /*75c0*/  FFMA.FTZ R10, R7, R10, R3 ;  /* 0x0000000a070a7223 */ /* 0x000fe20000010003 */
[----:B------:R-:W-:Y:S02]  /*75d0*/  F2FP.SATFINITE.E4M3.F32.PACK_AB_MERGE_C R6, R30, R29, RZ ;  /* 0x0000001d1e06723e */ /* 0x000fe400048070ff */
[----:B------:R-:W-:Y:S02]  /*75e0*/  F2FP.SATFINITE.E4M3.F32.PACK_AB_MERGE_C R7, R34, R33, RZ ;  /* 0x000000212207723e */ /* 0x000fe400048070ff */
[----:B------:R-:W-:-:S02]  /*75f0*/  F2FP.SATFINITE.E4M3.F32.PACK_AB_MERGE_C R4, R25, R20, RZ ;  /* 0x000000141904723e */ /* 0x000fc400048070ff */
[----:B------:R-:W-:Y:S02]  /*7600*/  F2FP.SATFINITE.E4M3.F32.PACK_AB_MERGE_C R13, R14, R13, RZ ;  /* 0x0000000d0e0d723e */ /* 0x000fe400048070ff */
[----:B------:R-:W-:Y:S02]  /*7610*/  F2FP.SATFINITE.E4M3.F32.PACK_AB_MERGE_C R6, R27, R26, R6 ;  /* 0x0000001a1b06723e */ /* 0x000fe40004807006 */
[----:B------:R-:W-:Y:S02]  /*7620*/  F2FP.SATFINITE.E4M3.F32.PACK_AB_MERGE_C R7, R32, R31, R7 ;  /* 0x0000001f2007723e */ /* 0x000fe40004807007 */
[----:B------:R-:W-:Y:S02]  /*7630*/  F2FP.SATFINITE.E4M3.F32.PACK_AB_MERGE_C R4, R12, R11, R4 ;  /* 0x0000000b0c04723e */ /* 0x000fe40004807004 */
[----:B------:R-:W-:-:S05]  /*7640*/  F2FP.SATFINITE.E4M3.F32.PACK_AB_MERGE_C R5, R10, R5, R13 ;  /* 0x000000050a05723e */ /* 0x000fca000480700d */
[----:B------:R2:W-:Y:S01]  /*7650*/  STS.128 [R0+0xb000], R4 ;  /* 0x00b0000400007388 */ /* 0x0005e20000000c00 */
[----:B------:R-:W-:Y:S05]  /*7660*/  BRA `(.L_x_1464) ;  /* 0x0000001400147947 */ /* 0x000fea0003800000 */
.L_x_1458:
[----:B------:R-:W0:Y:S01]  /*7670*/  LDC R20, c[0x0][0x448] ;  /* 0x00011200ff147b82 */ /* 0x000e220000000800 */
[----:B------:R-:W-:Y:S01]  /*7680*/  IMAD.MOV.U32 R6, RZ, RZ, R26 ;  /* 0x000000ffff067224 */ /* 0x000fe200078e001a */
[----:B------:R-:W-:Y:S01]  /*7690*/  ULDC.64 UR4, c[0x0][0x3f8] ;  /* 0x0000fe0000047ab9 */ /* 0x000fe20000000a00 */
[----:B------:R-:W-:Y:S01]  /*76a0*/  IMAD.MOV.U32 R7, RZ, RZ, R29 ;  /* 0x000000ffff077224 */ /* 0x000fe200078e001d */
[----:B------:R-:W-:Y:S01]  /*76b0*/  ULDC.64 UR6, c[0x0][0x408] ;  /* 0x0001020000067ab9 */ /* 0x000fe20000000a00 */
[----:B------:R-:W-:Y:S01]  /*76c0*/  IMAD.MOV.U32 R8, RZ, RZ, R30 ;  /* 0x000000ffff087224 */ /* 0x000fe200078e001e */
[----:B------:R-:W-:Y:S01]  /*76d0*/  ULDC.64 UR8, c[0x0][0x400] ;  /* 0x0001000000087ab9 */ /* 0x000fe20000000a00 */
        /* <DEDUP_REMOVED lines=9> */
[----:B------:R-:W-:Y:S02]  /*7770*/  IMAD R4, R0, UR4, RZ ;  /* 0x0000000400047c24 */ /* 0x000fe4000f8e02ff */
[----:B------:R-:W-:-:S04]  /*7780*/  IMAD.WIDE.U32 R8, R3, UR6, R8 ;  /* 0x0000000603087c25 */ /* 0x000fc8000f8e0008 */
[----:B------:R-:W-:Y:S02]  /*7790*/  IMAD R0, R0, UR6, RZ ;  /* 0x0000000600007c24 */ /* 0x000fe4000f8e02ff */
[C---:B------:R-:W-:Y:S01]  /*77a0*/  IMAD R13, R3.reuse, UR5, R4 ;  /* 0x00000005030d7c24 */ /* 0x040fe2000f8e0204 */
[----:B------:R-:W-:Y:S01]  /*77b0*/  ULDC.64 UR4, c[0x0][0x3e8] ;  /* 0x0000fa0000047ab9 */ /* 0x000fe20000000a00 */
[----:B------:R-:W-:Y:S01]  /*77c0*/  IMAD R3, R3, UR7, R0 ;  /* 0x0000000703037c24 */ /* 0x000fe2000f8e0200 */
[----:B------:R-:W-:Y:S01]  /*77d0*/  IADD3 R5, P0, R6, UR4, RZ ;  /* 0x0000000406057c10 */ /* 0x000fe2000ff1e0ff */
[----:B------:R-:W-:Y:S01]  /*77e0*/  UMOV UR4, 0xffffffff ;  /* 0xffffffff00047882 */ /* 0x000fe20000000000 */
[----:B------:R-:W-:Y:S02]  /*77f0*/  IADD3 R0, P1, R8, UR8, RZ ;  /* 0x0000000808007c10 */ /* 0x000fe4000ff3e0ff */
[----:B------:R-:W-:Y:S02]  /*7800*/  IADD3.X R13, R7, UR5, R13, P0, !PT ;  /* 0x00000005070d7c10 */ /* 0x000fe400087fe40d */
[----:B------:R-:W-:Y:S01]  /*7810*/  IADD3.X R7, R9, UR9, R3, P1, !PT ;  /* 0x0000000909077c10 */ /* 0x000fe20008ffe403 */
[----:B------:R-:W-:Y:S08]  /*7820*/  BRA.DIV UR4, `(.L_x_1467) ;  /* 0x000001aa04d07947 */ /* 0x000ff0000b800000 */
[----:B------:R0:W1:Y:S04]  /*7830*/  SHFL.IDX PT, R3, R13, RZ, 0x1e1f ;  /* 0x001e1fff0d037589 */ /* 0x00006800000e0000 */
[----:B------:R-:W2:Y:S04]  /*7840*/  SHFL.IDX PT, R5, R5, RZ, 0x1e1f ;  /* 0x001e1fff05057589 */ /* 0x000ea800000e0000 */
[----:B------:R-:W3:Y:S04]  /*7850*/  SHFL.IDX PT, R7, R7, RZ, 0x1e1f ;  /* 0x001e1fff07077589 */ /* 0x000ee800000e0000 */
[----:B------:R0:W4:Y:S02]  /*7860*/  SHFL.IDX PT, R14, R0, RZ, 0x1e1f ;  /* 0x001e1fff000e7589 */ /* 0x00012400000e0000 */
.L_x_1748:
[----:B0-----:R-:W5:Y:S01]  /*7870*/  LDL R0, [R1+0x10] ;  /* 0x0000100001007983 */ /* 0x001f620000100800 */
[----:B------:R-:W0:Y:S03]  /*7880*/  LDC R29, c[0x0][0x3f4] ;  /* 0x0000fd00ff1d7b82 */ /* 0x000e260000000800 */
[----:B------:R-:W2:Y:S01]  /*7890*/  LDL R4, [R1+0x58] ;  /* 0x0000580001047983 */ /* 0x000ea20000100800 */
[----:B------:R-:W-:Y:S01]  /*78a0*/  BSSY B1, `(.L_x_1468) ;  /* 0x0000016000017945 */ /* 0x000fe20003800000 */
[----:B------:R-:W-:Y:S02]  /*78b0*/  CS2R R24, SRZ ;  /* 0x0000000000187805 */ /* 0x000fe4000001ff00 */
[----:B------:R-:W-:Y:S02]  /*78c0*/  CS2R R26, SRZ ;  /* 0x00000000001a7805 */ /* 0x000fe4000001ff00 */
[----:B------:R-:W-:Y:S01]  /*78d0*/  CS2R R8, SRZ ;  /* 0x0000000000087805 */ /* 0x000fe2000001ff00 */
[----:B-----5:R-:W-:Y:S01]  /*78e0*/  IMAD R21, R0, R20, RZ ;  /* 0x0000001400157224 */ /* 0x020fe200078e02ff */
[----:B--2---:R-:W-:-:S04]  /*78f0*/  LEA.HI R0, R4, R4, RZ, 0x1 ;  /* 0x0000000404007211 */ /* 0x004fc800078f08ff */
[----:B------:R-:W-:Y:S02]  /*7900*/  ISETP.GE.AND P0, PT, R10, R21, PT ;  /* 0x000000150a00720c */ /* 0x000fe40003f06270 */
[----:B------:R-:W-:Y:S02]  /*7910*/  CS2R R10, SRZ ;  /* 0x00000000000a7805 */ /* 0x000fe4000001ff00 */
[----:B------:R-:W-:-:S05]  /*7920*/  LOP3.LUT R0, R0, 0xfffffffe, RZ, 0xc0, !PT ;  /* 0xfffffffe00007812 */ /* 0x000fca00078ec0ff */
[----:B------:R-:W-:-:S05]  /*7930*/  IMAD.IADD R0, R4, 0x1, -R0 ;  /* 0x0000000104007824 */ /* 0x000fca00078e0a00 */
[----:B------:R-:W-:Y:S01]  /*7940*/  SHF.L.U32 R13, R0, 0x1f, RZ ;  /* 0x0000001f000d7819 */ /* 0x000fe200000006ff */
[----:B0-----:R-:W-:Y:S06]  /*7950*/  @P0 BRA `(.L_x_1469) ;  /* 0x0000000000280947 */ /* 0x001fec0003800000 */
[----:B------:R-:W-:Y:S01]  /*7960*/  ULDC UR4, c[0x0][0x3f4] ;  /* 0x0000fd0000047ab9 */ /* 0x000fe20000000800 */
[C---:B------:R-:W-:Y:S02]  /*7970*/  IADD3 R4, P0, R18.reuse, R5, RZ ;  /* 0x0000000512047210 */ /* 0x040fe40007f1e0ff */
[----:B------:R-:W-:Y:S02]  /*7980*/  CS2R R24, SRZ ;  /* 0x0000000000187805 */ /* 0x000fe4000001ff00 */
[C---:B------:R-:W-:Y:S02]  /*7990*/  ISETP.GE.AND P2, PT, R18.reuse, UR4, PT ;  /* 0x0000000412007c0c */ /* 0x040fe4000bf46270 */
[----:B----4-:R-:W-:Y:S01]  /*79a0*/  IADD3 R14, P1, R18, R14, RZ ;  /* 0x0000000e120e7210 */ /* 0x010fe20007f3e0ff */
[----:B-1----:R-:W-:-:S04]  /*79b0*/  IMAD.X R5, R3, 0x1, R19, P0 ;  /* 0x0000000103057824 */ /* 0x002fc800000e0613 */
[----:B---3--:R-:W-:-:S06]  /*79c0*/  IMAD.X R15, R7, 0x1, R19, P1 ;  /* 0x00000001070f7824 */ /* 0x008fcc00008e0613 */
[----:B------:R-:W-:Y:S05]  /*79d0*/  @P2 BRA `(.L_x_1469) ;  /* 0x0000000000082947 */ /* 0x000fea0003800000 */
[----:B------:R0:W5:Y:S04]  /*79e0*/  LD.E.128 R24, desc[UR40][R4.64] ;  /* 0x0000002804187980 */ /* 0x000168000c101d00 */
[----:B------:R0:W5:Y:S02]  /*79f0*/  LD.E.128 R8, desc[UR40][R14.64] ;  /* 0x000000280e087980 */ /* 0x000164000c101d00 */
.L_x_1469:
[----:B------:R-:W-:Y:S05]  /*7a00*/  BSYNC B1 ;  /* 0x0000000000017941 */ /* 0x000fea0003800000 */
.L_x_1468:
[----:B------:R-:W2:Y:S01]  /*7a10*/  LDL.LU R0, [R1+0x4] ;  /* 0x0000040001007983 */ /* 0x000ea20000300800 */
[----:B------:R-:W3:Y:S01]  /*7a20*/  SYNCS.PHASECHK.TRANS64.TRYWAIT P1, [R22+URZ+0x13200], R13 ;  /* 0x0132000d160075a7 */ /* 0x000ee2000802017f */
[----:B-1----:R-:W0:Y:S01]  /*7a30*/  S2R R3, SR_TID.X ;  /* 0x0000000000037919 */ /* 0x002e220000002100 */
[----:B------:R-:W-:Y:S01]  /*7a40*/  ISETP.GE.AND P0, PT, R18, R29, PT ;  /* 0x0000001d1200720c */ /* 0x000fe20003f06270 */
[----:B------:R-:W-:Y:S01]  /*7a50*/  BSSY B1, `(.L_x_1470) ;  /* 0x0000009000017945 */ /* 0x000fe20003800000 */
[C---:B0-----:R-:W-:Y:S02]  /*7a60*/  VIADD R4, R3.reuse, 0xffffff80 ;  /* 0xffffff8003047836 */ /* 0x041fe40000000000 */
[----:B------:R-:W-:-:S05]  /*7a70*/  VIADD R3, R3, 0xffffff80 ;  /* 0xffffff8003037836 */ /* 0x000fca0000000000 */
[----:B------:R-:W-:-:S04]  /*7a80*/  LEA.HI R3, R3, R4, RZ, 0x1 ;  /* 0x0000000403037211 */ /* 0x000fc800078f08ff */
[----:B------:R-:W-:Y:S01]  /*7a90*/  SHF.R.S32.HI R3, RZ, 0x1, R3 ;  /* 0x00000001ff037819 */ /* 0x000fe20000011403 */
[----:B--2---:R-:W-:-:S05]  /*7aa0*/  IMAD R0, R0, -0xc0, R21 ;  /* 0xffffff4000007824 */ /* 0x004fca00078e0215 */
[----:B------:R-:W-:-:S04]  /*7ab0*/  VIMNMX R0, R0, 0xc0, PT ;  /* 0x000000c000007848 */ /* 0x000fc80003fe0100 */
[----:B------:R-:W-:Y:S01]  /*7ac0*/  ISETP.GE.OR P0, PT, R3, R0, P0 ;  /* 0x000000000300720c */ /* 0x000fe20000706670 */
[----:B---3--:R-:W-:-:S12]  /*7ad0*/  @!P1 BRA `(.L_x_1471) ;  /* 0x000001a800909947 */ /* 0x008fd80003800000 */
.L_x_1749:
[----:B------:R-:W-:Y:S05]  /*7ae0*/  BSYNC B1 ;  /* 0x0000000000017941 */ /* 0x000fea0003800000 */
.L_x_1470:
[----:B------:R-:W-:Y:S05]  /*7af0*/  @P0 BRA `(.L_x_1464) ;  /* 0x0000000c00f00947 */ /* 0x000fea0003800000 */
[----:B----4-:R-:W0:Y:S04]  /*7b00*/  LDL R14, [R1+0x48] ;  /* 0x00004800010e7983 */ /* 0x010e280000100800 */
[----:B------:R-:W2:Y:S04]  /*7b10*/  LDL R31, [R1+0x4c] ;  /* 0x00004c00011f7983 */ /* 0x000ea80000100800 */
[----:B------:R-:W3:Y:S01]  /*7b20*/  LDL R51, [R1+0x5c] ;  /* 0x00005c0001337983 */ /* 0x000ee20000100800 */
[----:B-----5:R-:W-:Y:S02]  /*7b30*/  SHF.R.U32.HI R0, RZ, 0x8, R24 ;  /* 0x00000008ff007819 */ /* 0x020fe40000011618 */
[----:B------:R-:W-:-:S02]  /*7b40*/  SHF.R.U32.HI R4, RZ, 0x8, R25 ;  /* 0x00000008ff047819 */ /* 0x000fc40000011619 */
[----:B------:R-:W-:Y:S02]  /*7b50*/  LOP3.LUT R3, R24, 0xff, RZ, 0xc0, !PT ;  /* 0x000000ff18037812 */ /* 0x000fe400078ec0ff */
[----:B------:R-:W-:Y:S02]  /*7b60*/  LOP3.LUT R0, R0, 0xff, RZ, 0xc0, !PT ;  /* 0x000000ff00007812 */ /* 0x000fe400078ec0ff */
[----:B------:R-:W-:Y:S02]  /*7b70*/  LOP3.LUT R5, R25, 0xff, RZ, 0xc0, !PT ;  /* 0x000000ff19057812 */ /* 0x000fe400078ec0ff */
[----:B------:R-:W-:Y:S02]  /*7b80*/  LOP3.LUT R4, R4, 0xff, RZ, 0xc0, !PT ;  /* 0x000000ff04047812 */ /* 0x000fe400078ec0ff */
[----:B------:R-:W-:Y:S01]  /*7b90*/  PRMT R20, R0, 0x7604, R3 ;  /* 0x0000760400147816 */ /* 0x000fe20000000003 */
[----:B------:R-:W-:Y:S01]  /*7ba0*/  IMAD.IADD R0, R18, 0x1, R29 ;  /* 0x0000000112007824 */ /* 0x000fe200078e021d */
[----:B------:R-:W-:-:S02]  /*7bb0*/  SHF.R.U32.HI R3, RZ, 0x8, R26 ;  /* 0x00000008ff037819 */ /* 0x000fc4000001161a */
[----:B------:R-:W-:Y:S02]  /*7bc0*/  PRMT R30, R4, 0x7604, R5 ;  /* 0x00007604041e7816 */ /* 0x000fe40000000005 */
[----:B------:R-:W-:Y:S02]  /*7bd0*/  LOP3.LUT R4, R26, 0xff, RZ, 0xc0, !PT ;  /* 0x000000ff1a047812 */ /* 0x000fe400078ec0ff */
[----:B------:R-:W-:Y:S02]  /*7be0*/  LOP3.LUT R3, R3, 0xff, RZ, 0xc0, !PT ;  /* 0x000000ff03037812 */ /* 0x000fe400078ec0ff */
[----:B------:R-:W-:Y:S02]  /*7bf0*/  SHF.R.U32.HI R7, RZ, 0x8, R8 ;  /* 0x00000008ff077819 */ /* 0x000fe40000011608 */
[----:B------:R-:W-:Y:S02]  /*7c00*/  PRMT R32, R3, 0x7604, R4 ;  /* 0x0000760403207816 */ /* 0x000fe40000000004 */
[----:B------:R-:W-:-:S02]  /*7c10*/  LOP3.LUT R12, R8, 0xff, RZ, 0xc0, !PT ;  /* 0x000000ff080c7812 */ /* 0x000fc400078ec0ff */
[----:B------:R-:W-:Y:S02]  /*7c20*/  LOP3.LUT R7, R7, 0xff, RZ, 0xc0, !PT ;  /* 0x000000ff07077812 */ /* 0x000fe400078ec0ff */
[----:B------:R-:W-:Y:S02]  /*7c30*/  SHF.R.U32.HI R5, RZ, 0x8, R27 ;  /* 0x00000008ff057819 */ /* 0x000fe4000001161b */
[----:B------:R-:W-:Y:S02]  /*7c40*/  PRMT R35, R7, 0x7604, R12 ;  /* 0x0000760407237816 */ /* 0x000fe4000000000c */
[----:B------:R-:W-:Y:S02]  /*7c50*/  SHF.R.U32.HI R12, RZ, 0x8, R10 ;  /* 0x00000008ff0c7819 */ /* 0x000fe4000001160a */
[----:B------:R-:W-:Y:S02]  /*7c60*/  LOP3.LUT R15, R10, 0xff, RZ, 0xc0, !PT ;  /* 0x000000ff0a0f7812 */ /* 0x000fe400078ec0ff */
[----:B------:R-:W-:-:S02]  /*7c70*/  LOP3.LUT R12, R12, 0xff, RZ, 0xc0, !PT ;  /* 0x000000ff0c0c7812 */ /* 0x000fc400078ec0ff */
[----:B------:R-:W-:Y:S02]  /*7c80*/  LOP3.LUT R21, R11, 0xff, RZ, 0xc0, !PT ;  /* 0x000000ff0b157812 */ /* 0x000fe400078ec0ff */
[----:B------:R-:W-:Y:S02]  /*7c90*/  LOP3.LUT R6, R27, 0xff, RZ, 0xc0, !PT ;  /* 0x000000ff1b067812 */ /* 0x000fe400078ec0ff */
[----:B------:R-:W-:Y:S02]  /*7ca0*/  LOP3.LUT R5, R5, 0xff, RZ, 0xc0, !PT ;  /* 0x000000ff05057812 */ /* 0x000fe400078ec0ff */
[----:B------:R-:W-:Y:S02]  /*7cb0*/  PRMT R37, R12, 0x7604, R15 ;  /* 0x000076040c257816 */ /* 0x000fe4000000000f */
[----:B------:R-:W-:Y:S02]  /*7cc0*/  PRMT R34, R5, 0x7604, R6 ;  /* 0x0000760405227816 */ /* 0x000fe40000000006 */
[----:B------:R-:W-:-:S02]  /*7cd0*/  SHF.R.U32.HI R29, RZ, 0x10, R26 ;  /* 0x00000010ff1d7819 */ /* 0x000fc4000001161a */
[----:B------:R-:W-:-:S04]  /*7ce0*/  SHF.R.U32.HI R33, RZ, 0x10, R27 ;  /* 0x00000010ff217819 */ /* 0x000fc8000001161b */
[----:B------:R-:W-:-:S04]  /*7cf0*/  LOP3.LUT R33, R33, 0xff, RZ, 0xc0, !PT ;  /* 0x000000ff21217812 */ /* 0x000fc800078ec0ff */
[----:B------:R-:W-:Y:S02]  /*7d00*/  PRMT R33, R33, 0x7054, R34 ;  /* 0x0000705421217816 */ /* 0x000fe40000000022 */
[----:B0-----:R-:W-:Y:S02]  /*7d10*/  SHF.R.U32.HI R13, RZ, 0x3, R14 ;  /* 0x00000003ff0d7819 */ /* 0x001fe4000001160e */
[----:B------:R-:W-:Y:S02]  /*7d20*/  LOP3.LUT R0, R14, 0x30, R0, 0xf8, !PT ;  /* 0x000000300e007812 */ /* 0x000fe400078ef800 */
[----:B------:R-:W-:Y:S02]  /*7d30*/  SHF.R.U32.HI R14, RZ, 0x8, R11 ;  /* 0x00000008ff0e7819 */ /* 0x000fe4000001160b */
[----:B------:R-:W-:Y:S02]  /*7d40*/  LOP3.LUT R3, R0, R13, RZ, 0x3c, !PT ;  /* 0x0000000d00037212 */ /* 0x000fe400078e3cff */
[----:B------:R-:W-:Y:S01]  /*7d50*/  SHF.R.U32.HI R0, RZ, 0x8, R9 ;  /* 0x00000008ff007819 */ /* 0x000fe20000011609 */
[----:B---3--:R-:W-:Y:S01]  /*7d60*/  LDS.128 R4, [R51+0xb000] ;  /* 0x00b0000033047984 */ /* 0x008fe20000000c00 */
[----:B------:R-:W-:-:S02]  /*7d70*/  LOP3.LUT R13, R9, 0xff, RZ, 0xc0, !PT ;  /* 0x000000ff090d7812 */ /* 0x000fc400078ec0ff */
[----:B------:R-:W-:Y:S02]  /*7d80*/  LOP3.LUT R0, R0, 0xff, RZ, 0xc0, !PT ;  /* 0x000000ff00007812 */ /* 0x000fe400078ec0ff */
[----:B------:R-:W-:Y:S02]  /*7d90*/  LOP3.LUT R14, R14, 0xff, RZ, 0xc0, !PT ;  /* 0x000000ff0e0e7812 */ /* 0x000fe400078ec0ff */
[----:B------:R-:W-:Y:S02]  /*7da0*/  PRMT R36, R0, 0x7604, R13 ;  /* 0x0000760400247816 */ /* 0x000fe4000000000d */
[----:B--2---:R-:W-:Y:S02]  /*7db0*/  IADD3 R0, R22, R31, R3 ;  /* 0x0000001f16007210 */ /* 0x004fe40007ffe003 */
[----:B------:R-:W-:Y:S02]  /*7dc0*/  PRMT R43, R14, 0x7604, R21 ;  /* 0x000076040e2b7816 */ /* 0x000fe40000000015 */
[----:B------:R-:W-:Y:S01]  /*7dd0*/  SHF.R.U32.HI R21, RZ, 0x10, R25 ;  /* 0x00000010ff157819 */ /* 0x000fe20000011619 */
[----:B------:R-:W0:Y:S01]  /*7de0*/  LDS.128 R12, [R0+0xb000] ;  /* 0x00b00000000c7984 */ /* 0x000e220000000c00 */
[----:B------:R-:W-:-:S02]  /*7df0*/  SHF.R.U32.HI R3, RZ, 0x10, R24 ;  /* 0x00000010ff037819 */ /* 0x000fc40000011618 */
[----:B------:R-:W-:Y:S02]  /*7e00*/  LOP3.LUT R21, R21, 0xff, RZ, 0xc0, !PT ;  /* 0x000000ff15157812 */ /* 0x000fe400078ec0ff */
[----:B------:R-:W-:Y:S02]  /*7e10*/  LOP3.LUT R31, R29, 0xff, RZ, 0xc0, !PT ;  /* 0x000000ff1d1f7812 */ /* 0x000fe400078ec0ff */
[----:B------:R-:W-:Y:S02]  /*7e20*/  PRMT R29, R21, 0x7054, R30 ;  /* 0x00007054151d7816 */ /* 0x000fe4000000001e */
[----:B------:R-:W-:Y:S02]  /*7e30*/  SHF.R.U32.HI R21, RZ, 0x10, R9 ;  /* 0x00000010ff157819 */ /* 0x000fe40000011609 */
[----:B------:R-:W-:Y:S02]  /*7e40*/  LOP3.LUT R3, R3, 0xff, RZ, 0xc0, !PT ;  /* 0x000000ff03037812 */ /* 0x000fe400078ec0ff */
[----:B------:R-:W-:-:S02]  /*7e50*/  PRMT R31, R31, 0x7054, R32 ;  /* 0x000070541f1f7816 */ /* 0x000fc40000000020 */
[----:B------:R-:W-:Y:S02]  /*7e60*/  SHF.R.U32.HI R32, RZ, 0x10, R11 ;  /* 0x00000010ff207819 */ /* 0x000fe4000001160b */
[----:B------:R-:W-:Y:S02]  /*7e70*/  LOP3.LUT R21, R21, 0xff, RZ, 0xc0, !PT ;  /* 0x000000ff15157812 */ /* 0x000fe400078ec0ff */
[----:B------:R-:W-:Y:S02]  /*7e80*/  PRMT R3, R3, 0x7054, R20 ;  /* 0x0000705403037816 */ /* 0x000fe40000000014 */
[----:B------:R-:W-:Y:S02]  /*7e90*/  SHF.R.U32.HI R20, RZ, 0x10, R8 ;  /* 0x00000010ff147819 */ /* 0x000fe40000011608 */
[----:B------:R-:W-:Y:S02]  /*7ea0*/  SHF.R.U32.HI R30, RZ, 0x10, R10 ;  /* 0x00000010ff1e7819 */ /* 0x000fe4000001160a */
[----:B------:R-:W-:-:S02]  /*7eb0*/  LOP3.LUT R32, R32, 0xff, RZ, 0xc0, !PT ;  /* 0x000000ff20207812 */ /* 0x000fc400078ec0ff */
[----:B------:R-:W-:Y:S02]  /*7ec0*/  PRMT R39, R21, 0x7054, R36 ;  /* 0x0000705415277816 */ /* 0x000fe40000000024 */
[----:B------:R-:W-:Y:S02]  /*7ed0*/  LOP3.LUT R20, R20, 0xff, RZ, 0xc0, !PT ;  /* 0x000000ff14147812 */ /* 0x000fe400078ec0ff */
[----:B------:R-:W-:Y:S02]  /*7ee0*/  LOP3.LUT R30, R30, 0xff, RZ, 0xc0, !PT ;  /* 0x000000ff1e1e7812 */ /* 0x000fe400078ec0ff */
[----:B------:R-:W-:Y:S02]  /*7ef0*/  PRMT R43, R32, 0x7054, R43 ;  /* 0x00007054202b7816 */ /* 0x000fe4000000002b */
[----:B------:R-:W-:Y:S02]  /*7f00*/  LOP3.LUT R39, R39, 0xff000000, R9, 0xf8, !PT ;  /* 0xff00000027277812 */ /* 0x000fe400078ef809 */
[----:B------:R-:W-:-:S02]  /*7f10*/  PRMT R35, R20, 0x7054, R35 ;  /* 0x0000705414237816 */ /* 0x000fc40000000023 */
[----:B------:R-:W-:Y:S02]  /*7f20*/  LOP3.LUT R21, R3, 0xff000000, R24, 0xf8, !PT ;  /* 0xff00000003157812 */ /* 0x000fe400078ef818 */
[----:B------:R-:W-:Y:S02]  /*7f30*/  PRMT R41, R30, 0x7054, R37 ;  /* 0x000070541e297816 */ /* 0x000fe40000000025 */
[----:B------:R-:W-:Y:S02]  /*7f40*/  LOP3.LUT R24, R29, 0xff000000, R25, 0xf8, !PT ;  /* 0xff0000001d187812 */ /* 0x000fe400078ef819 */
[----:B------:R-:W-:Y:S02]  /*7f50*/  LOP3.LUT R43, R43, 0xff000000, R11, 0xf8, !PT ;  /* 0xff0000002b2b7812 */ /* 0x000fe400078ef80b */
[----:B------:R-:W-:Y:S02]  /*7f60*/  F2FP.F16.E4M3.UNPACK_B R40, R39 ;  /* 0x00000027ff28723e */ /* 0x000fe400020006ff */
[----:B0-----:R-:W-:-:S02]  /*7f70*/  F2FP.F16.E4M3.UNPACK_B R11, R13 ;  /* 0x0000000dff0b723e */ /* 0x001fc400020006ff */
[----:B------:R-:W-:Y:S01]  /*7f80*/  LOP3.LUT R3, R31, 0xff000000, R26, 0xf8, !PT ;  /* 0xff0000001f037812 */ /* 0x000fe200078ef81a */
[--C-:B------:R-:W-:Y:S01]  /*7f90*/  HADD2.F32 R42, -RZ, R40.reuse.H0_H0 ;  /* 0x20000028ff2a7230 */ /* 0x100fe20000004100 */
[----:B------:R-:W-:Y:S01]  /*7fa0*/  LOP3.LUT R29, R35, 0xff000000, R8, 0xf8, !PT ;  /* 0xff000000231d7812 */ /* 0x000fe200078ef808 */
[----:B------:R-:W-:Y:S01]  /*7fb0*/  HADD2.F32 R40, -RZ, R40.H1_H1 ;  /* 0x30000028ff287230 */ /* 0x000fe20000004100 */
[----:B------:R-:W-:Y:S02]  /*7fc0*/  LOP3.LUT R8, R41, 0xff000000, R10, 0xf8, !PT ;  /* 0xff00000029087812 */ /* 0x000fe400078ef80a */
[----:B------:R-:W-:Y:S02]  /*7fd0*/  F2FP.F16.E4M3.UNPACK_B R31, R24 ;  /* 0x00000018ff1f723e */ /* 0x000fe400020006ff */
[-C--:B------:R-:W-:Y:S02]  /*7fe0*/  F2FP.F16.E4M3.UNPACK_B R10, R5.reuse ;  /* 0x00000005ff0a723e */ /* 0x080fe400020006ff */
[----:B------:R-:W-:Y:S01]  /*7ff0*/  F2FP.F16.E4M3.UNPACK_B R20, R5.H1 ;  /* 0x00000005ff14723e */ /* 0x000fe200030006ff */
[----:B------:R-:W-:Y:S01]  /*8000*/  HADD2.F32 R5, -RZ, R11.H0_H0 ;  /* 0x2000000bff057230 */ /* 0x000fe20000004100 */
[----:B------:R-:W-:Y:S01]  /*8010*/  LOP3.LUT R37, R33, 0xff000000, R27, 0xf8, !PT ;  /* 0xff00000021257812 */ /* 0x000fe200078ef81b */
[----:B------:R-:W-:Y:S01]  /*8020*/  HADD2.F32 R38, -RZ, R31.H0_H0 ;  /* 0x2000001fff267230 */ /* 0x000fe20000004100 */
[-C--:B------:R-:W-:Y:S01]  /*8030*/  F2FP.F16.E4M3.UNPACK_B R27, R12.reuse ;  /* 0x0000000cff1b723e */ /* 0x080fe200020006ff */
[--C-:B------:R-:W-:Y:S01]  /*8040*/  HADD2.F32 R9, -RZ, R10.reuse.H0_H0 ;  /* 0x2000000aff097230 */ /* 0x100fe20000004100 */
[----:B------:R-:W-:Y:S01]  /*8050*/  F2FP.F16.E4M3.UNPACK_B R35, R12.H1 ;  /* 0x0000000cff23723e */ /* 0x000fe200030006ff */
[C---:B------:R-:W-:Y:S01]  /*8060*/  FMUL.FTZ R12, R5.reuse, R42 ;  /* 0x0000002a050c7220 */ /* 0x040fe20000410000 */
[----:B------:R-:W-:Y:S01]  /*8070*/  F2FP.F16.E4M3.UNPACK_B R26, R13.H1 ;  /* 0x0000000dff1a723e */ /* 0x000fe200030006ff */
[-C--:B------:R-:W-:Y:S01]  /*8080*/  FMUL.FTZ R13, R5, R38.reuse ;  /* 0x00000026050d7220 */ /* 0x080fe20000410000 */
[----:B------:R-:W-:Y:S01]  /*8090*/  F2FP.F16.E4M3.UNPACK_B R39, R39.H1 ;  /* 0x00000027ff27723e */ /* 0x000fe200030006ff */
[----:B------:R-:W-:Y:S01]  /*80a0*/  FFMA.FTZ R5, R9, R38, -R12 ;  /* 0x0000002609057223 */ /* 0x000fe2000001080c */
[----:B------:R-:W-:Y:S01]  /*80b0*/  F2FP.F16.E4M3.UNPACK_B R24, R24.H1 ;  /* 0x00000018ff18723e */ /* 0x000fe200030006ff */
[----:B------:R-:W-:Y:S01]  /*80c0*/  HADD2.F32 R11, -RZ, R11.H1_H1 ;  /* 0x3000000bff0b7230 */ /* 0x000fe20000004100 */
[-C--:B------:R-:W-:Y:S01]  /*80d0*/  F2FP.F16.E4M3.UNPACK_B R34, R15.reuse ;  /* 0x0000000fff22723e */ /* 0x080fe200020006ff */
[----:B------:R-:W-:Y:S01]  /*80e0*/  HADD2.F32 R31, -RZ, R31.H1_H1 ;  /* 0x3000001fff1f7230 */ /* 0x000fe20000004100 */
[----:B------:R-:W-:Y:S01]  /*80f0*/  F2FP.F16.E4M3.UNPACK_B R36, R15.H1 ;  /* 0x0000000fff24723e */ /* 0x000fe200030006ff */
[----:B------:R-:W-:-:S02]  /*8100*/  HADD2.F32 R12, -RZ, R10.H1_H1 ;  /* 0x3000000aff0c7230 */ /* 0x000fc40000004100 */
[----:B------:R-:W-:Y:S01]  /*8110*/  FFMA.FTZ R9, R9, R42, R13 ;  /* 0x0000002a09097223 */ /* 0x000fe2000001000d */
[--C-:B------:R-:W-:Y:S02]  /*8120*/  HADD2.F32 R38, -RZ, R39.reuse.H0_H0 ;  /* 0x20000027ff267230 */ /* 0x100fe40000004100 */
[C---:B------:R-:W-:Y:S01]  /*8130*/  FMUL.FTZ R41, R11.reuse, R40 ;  /* 0x000000280b297220 */ /* 0x040fe20000410000 */
[----:B------:R-:W-:Y:S02]  /*8140*/  HADD2.F32 R10, -RZ, R26.H0_H0 ;  /* 0x2000001aff0a7230 */ /* 0x000fe40000004100 */
[----:B------:R-:W-:Y:S01]  /*8150*/  FMUL.FTZ R11, R11, R31 ;  /* 0x0000001f0b0b7220 */ /* 0x000fe20000410000 */
[----:B------:R-:W-:Y:S01]  /*8160*/  HADD2.F32 R15, -RZ, R24.H0_H0 ;  /* 0x20000018ff0f7230 */ /* 0x000fe20000004100 */
[-C--:B------:R-:W-:Y:S01]  /*8170*/  F2FP.F16.E4M3.UNPACK_B R30, R7.reuse ;  /* 0x00000007ff1e723e */ /* 0x080fe200020006ff */
[----:B------:R-:W-:Y:S02]  /*8180*/  HADD2.F32 R13, -RZ, R20.H0_H0 ;  /* 0x20000014ff0d7230 */ /* 0x000fe40000004100 */
[C---:B------:R-:W-:Y:S01]  /*8190*/  FMUL.FTZ R42, R10.reuse, R38 ;  /* 0x000000260a2a7220 */ /* 0x040fe20000410000 */
[----:B------:R-:W-:Y:S01]  /*81a0*/  F2FP.F16.E4M3.UNPACK_B R33, R7.H1 ;  /* 0x00000007ff21723e */ /* 0x000fe200030006ff */
[----:B------:R-:W-:Y:S01]  /*81b0*/  FMUL.FTZ R45, R10, R15 ;  /* 0x0000000f0a2d7220 */ /* 0x000fe20000410000 */
[C---:B------:R-:W-:Y:S01]  /*81c0*/  FFMA.FTZ R10, R12.reuse, R31, -R41 ;  /* 0x0000001f0c0a7223 */ /* 0x040fe20000010829 */
[----:B------:R-:W-:Y:S01]  /*81d0*/  FFMA.FTZ R12, R12, R40, R11 ;  /* 0x000000280c0c7223 */ /* 0x000fe2000001000b */
[C---:B------:R-:W-:Y:S01]  /*81e0*/  FFMA.FTZ R11, R13.reuse, R15, -R42 ;  /* 0x0000000f0d0b7223 */ /* 0x040fe2000001082a */
[----:B------:R-:W-:Y:S01]  /*81f0*/  FFMA.FTZ R13, R13, R38, R45 ;  /* 0x000000260d0d7223 */ /* 0x000fe2000001002d */
[----:B------:R-:W-:Y:S01]  /*8200*/  F2FP.F16.E4M3.UNPACK_B R41, R43 ;  /* 0x0000002bff29723e */ /* 0x000fe200020006ff */
[----:B------:R-:W-:Y:S01]  /*8210*/  HADD2.F32 R31, -RZ, R24.H1_H1 ;  /* 0x30000018ff1f7230 */ /* 0x000fe20000004100 */
[----:B------:R-:W-:Y:S01]  /*8220*/  F2FP.F16.E4M3.UNPACK_B R38, R37 ;  /* 0x00000025ff26723e */ /* 0x000fe200020006ff */
[----:B------:R-:W-:Y:S01]  /*8230*/  HADD2.F32 R40, -RZ, R39.H1_H1 ;  /* 0x30000027ff287230 */ /* 0x000fe20000004100 */
[----:B------:R-:W-:Y:S01]  /*8240*/  F2FP.F16.E4M3.UNPACK_B R43, R43.H1 ;  /* 0x0000002bff2b723e */ /* 0x000fe200030006ff */
[----:B------:R-:W-:Y:S01]  /*8250*/  HADD2.F32 R15, -RZ, R26.H1_H1 ;  /* 0x3000001aff0f7230 */ /* 0x000fe20000004100 */
[-C--:B------:R-:W-:Y:S01]  /*8260*/  F2FP.F16.E4M3.UNPACK_B R32, R4.reuse.H1 ;  /* 0x00000004ff20723e */ /* 0x080fe200030006ff */
[----:B------:R-:W-:Y:S01]  /*8270*/  HADD2.F32 R24, -RZ, R20.H1_H1 ;  /* 0x30000014ff187230 */ /* 0x000fe20000004100 */
[----:B------:R-:W-:Y:S01]  /*8280*/  F2FP.F16.E4M3.UNPACK_B R25, R4 ;  /* 0x00000004ff19723e */ /* 0x000fe200020006ff */
[----:B------:R-:W-:-:S02]  /*8290*/  HADD2.F32 R45, -RZ, R41.H0_H0 ;  /* 0x20000029ff2d7230 */ /* 0x000fc40000004100 */
[C---:B------:R-:W-:Y:S01]  /*82a0*/  FMUL.FTZ R47, R15.reuse, R40 ;  /* 0x000000280f2f7220 */ /* 0x040fe20000410000 */
[----:B------:R-:W-:Y:S02]  /*82b0*/  HADD2.F32 R20, -RZ, R34.H0_H0 ;  /* 0x20000022ff147230 */ /* 0x000fe40000004100 */
[----:B------:R-:W-:Y:S01]  /*82c0*/  FMUL.FTZ R15, R15, R31 ;  /* 0x0000001f0f0f7220 */ /* 0x000fe20000410000 */
[----:B------:R-:W-:Y:S01]  /*82d0*/  HADD2.F32 R39, -RZ, R38.H0_H0 ;  /* 0x20000026ff277230 */ /* 0x000fe20000004100 */
[----:B------:R-:W-:Y:S01]  /*82e0*/  F2FP.F16.E4M3.UNPACK_B R4, R6 ;  /* 0x00000006ff04723e */ /* 0x000fe200020006ff */
[----:B------:R-:W-:Y:S02]  /*82f0*/  HADD2.F32 R26, -RZ, R30.H0_H0 ;  /* 0x2000001eff1a7230 */ /* 0x000fe40000004100 */
[C---:B------:R-:W-:Y:S01]  /*8300*/  FMUL.FTZ R49, R20.reuse, R45 ;  /* 0x0000002d14317220 */ /* 0x040fe20000410000 */
[----:B------:R-:W-:Y:S02]  /*8310*/  HADD2.F32 R41, -RZ, R41.H1_H1 ;  /* 0x30000029ff297230 */ /* 0x000fe40000004100 */
[----:B------:R-:W-:Y:S01]  /*8320*/  FMUL.FTZ R42, R20, R39 ;  /* 0x00000027142a7220 */ /* 0x000fe20000410000 */
[C---:B------:R-:W-:Y:S01]  /*8330*/  FFMA.FTZ R20, R24.reuse, R31, -R47 ;  /* 0x0000001f18147223 */ /* 0x040fe2000001082f */
[----:B------:R-:W-:Y:S01]  /*8340*/  FFMA.FTZ R24, R24, R40, R15 ;  /* 0x0000002818187223 */ /* 0x000fe2000001000f */
[C---:B------:R-:W-:Y:S01]  /*8350*/  FFMA.FTZ R15, R26.reuse, R39, -R49 ;  /* 0x000000271a0f7223 */ /* 0x040fe20000010831 */
[----:B------:R-:W-:Y:S01]  /*8360*/  HADD2.F32 R39, -RZ, R38.H1_H1 ;  /* 0x30000026ff277230 */ /* 0x000fe20000004100 */
[----:B------:R-:W-:Y:S01]  /*8370*/  F2FP.F16.E4M3.UNPACK_B R38, R37.H1 ;  /* 0x00000025ff26723e */ /* 0x000fe200030006ff */
[----:B------:R-:W-:Y:S01]  /*8380*/  FFMA.FTZ R26, R26, R45, R42 ;  /* 0x0000002d1a1a7223 */ /* 0x000fe2000001002a */
[----:B------:R-:W-:Y:S01]  /*8390*/  HADD2.F32 R31, -RZ, R30.H1_H1 ;  /* 0x3000001eff1f7230 */ /* 0x000fe20000004100 */
[----:B------:R-:W-:Y:S01]  /*83a0*/  F2FP.F16.E4M3.UNPACK_B R7, R6.H1 ;  /* 0x00000006ff07723e */ /* 0x000fe200030006ff */
[----:B------:R-:W-:Y:S01]  /*83b0*/  HADD2.F32 R30, -RZ, R34.H1_H1 ;  /* 0x30000022ff1e7230 */ /* 0x000fe20000004100 */
[-C--:B------:R-:W-:Y:S01]  /*83c0*/  F2FP.F16.E4M3.UNPACK_B R6, R14.reuse ;  /* 0x0000000eff06723e */ /* 0x080fe200020006ff */
[----:B------:R-:W-:Y:S01]  /*83d0*/  HADD2.F32 R42, -RZ, R43.H0_H0 ;  /* 0x2000002bff2a7230 */ /* 0x000fe20000004100 */
[----:B------:R-:W-:Y:S01]  /*83e0*/  F2FP.F16.E4M3.UNPACK_B R14, R14.H1 ;  /* 0x0000000eff0e723e */ /* 0x000fe200030006ff */
[----:B------:R-:W-:-:S02]  /*83f0*/  HADD2.F32 R37, -RZ, R36.H0_H0 ;  /* 0x20000024ff257230 */ /* 0x000fc40000004100 */
[C---:B------:R-:W-:Y:S01]  /*8400*/  FMUL.FTZ R44, R30.reuse, R41 ;  /* 0x000000291e2c7220 */ /* 0x040fe20000410000 */
[--C-:B------:R-:W-:Y:S02]  /*8410*/  HADD2.F32 R40, -RZ, R38.reuse.H0_H0 ;  /* 0x20000026ff287230 */ /* 0x100fe40000004100 */
[-C--:B------:R-:W-:Y:S01]  /*8420*/  FMUL.FTZ R46, R30, R39.reuse ;  /* 0x000000271e2e7220 */ /* 0x080fe20000410000 */
[----:B------:R-:W-:Y:S02]  /*8430*/  HADD2.F32 R34, -RZ, R33.H0_H0 ;  /* 0x20000021ff227230 */ /* 0x000fe40000004100 */
[----:B------:R-:W-:Y:S01]  /*8440*/  FMUL.FTZ R45, R37, R42 ;  /* 0x0000002a252d7220 */ /* 0x000fe20000410000 */
[----:B------:R-:W-:Y:S01]  /*8450*/  FFMA.FTZ R30, R31, R39, -R44 ;  /* 0x000000271f1e7223 */ /* 0x000fe2000001082c */
[-C--:B------:R-:W-:Y:S01]  /*8460*/  FMUL.FTZ R37, R37, R40.reuse ;  /* 0x0000002825257220 */ /* 0x080fe20000410000 */
[----:B------:R-:W-:Y:S01]  /*8470*/  FFMA.FTZ R31, R31, R41, R46 ;  /* 0x000000291f1f7223 */ /* 0x000fe2000001002e */
[C---:B------:R-:W-:Y:S01]  /*8480*/  FFMA.FTZ R45, R34.reuse, R40, -R45 ;  /* 0x00000028222d7223 */ /* 0x040fe2000001082d */
[----:B------:R-:W-:Y:S01]  /*8490*/  HADD2.F32 R40, -RZ, R38.H1_H1 ;  /* 0x30000026ff287230 */ /* 0x000fe20000004100 */
[----:B------:R-:W-:Y:S01]  /*84a0*/  F2FP.F16.E4M3.UNPACK_B R41, R29.H1 ;  /* 0x0000001dff29723e */ /* 0x000fe200030006ff */
[----:B------:R-:W-:Y:S01]  /*84b0*/  FFMA.FTZ R47, R34, R42, R37 ;  /* 0x0000002a222f7223 */ /* 0x000fe20000010025 */
[----:B------:R-:W-:Y:S01]  /*84c0*/  F2FP.F16.E4M3.UNPACK_B R38, R21.H1 ;  /* 0x00000015ff26723e */ /* 0x000fe200030006ff */
[----:B------:R-:W-:Y:S01]  /*84d0*/  HADD2.F32 R43, -RZ, R43.H1_H1 ;  /* 0x3000002bff2b7230 */ /* 0x000fe20000004100 */
[----:B------:R-:W-:Y:S01]  /*84e0*/  F2FP.SATFINITE.E4M3.F32.PACK_AB_MERGE_C R11, R20, R11, RZ ;  /* 0x0000000b140b723e */ /* 0x000fe200048070ff */
[----:B------:R-:W-:Y:S01]  /*84f0*/  HADD2.F32 R37, -RZ, R36.H1_H1 ;  /* 0x30000024ff257230 */ /* 0x000fe20000004100 */
[----:B------:R-:W-:Y:S01]  /*8500*/  F2FP.SATFINITE.E4M3.F32.PACK_AB_MERGE_C R13, R24, R13, RZ ;  /* 0x0000000d180d723e */ /* 0x000fe200048070ff */
[----:B------:R-:W-:Y:S01]  /*8510*/  HADD2.F32 R42, -RZ, R41.H0_H0 ;  /* 0x20000029ff2a7230 */ /* 0x000fe20000004100 */
[----:B------:R-:W-:Y:S01]  /*8520*/  F2FP.SATFINITE.E4M3.F32.PACK_AB_MERGE_C R5, R10, R5, R11 ;  /* 0x000000050a05723e */ /* 0x000fe2000480700b */
        /* <DEDUP_REMOVED lines=11> */
[----:B------:R-:W-:Y:S01]  /*85e0*/  HADD2.F32 R35, -RZ, R35.H1_H1 ;  /* 0x30000023ff237230 */ /* 0x000fe20000004100 */
[----:B------:R-:W-:Y:S01]  /*85f0*/  F2FP.F16.E4M3.UNPACK_B R34, R29 ;  /* 0x0000001dff22723e */ /* 0x000fe200020006ff */
[----:B------:R-:W-:Y:S02]  /*8600*/  HADD2.F32 R38, -RZ, R38.H1_H1 ;  /* 0x30000026ff267230 */ /* 0x000fe40000004100 */
[C---:B------:R-:W-:Y:S01]  /*8610*/  FFMA.FTZ R44, R33.reuse, R39, -R44 ;  /* 0x00000027212c7223 */ /* 0x040fe2000001082c */
[----:B------:R-:W-:Y:S01]  /*8620*/  FFMA.FTZ R37, R33, R42, R37 ;  /* 0x0000002a21257223 */ /* 0x000fe20000010025 */
[----:B------:R-:W-:Y:S01]  /*8630*/  HADD2.F32 R32, -RZ, R32.H1_H1 ;  /* 0x30000020ff207230 */ /* 0x000fe20000004100 */
[----:B------:R-:W-:Y:S01]  /*8640*/  F2FP.F16.E4M3.UNPACK_B R33, R21 ;  /* 0x00000015ff21723e */ /* 0x000fe200020006ff */
[C---:B------:R-:W-:Y:S01]  /*8650*/  FMUL.FTZ R21, R35.reuse, R41 ;  /* 0x0000002923157220 */ /* 0x040fe20000410000 */
[----:B------:R-:W-:Y:S01]  /*8660*/  FMUL.FTZ R40, R35, R38 ;  /* 0x0000002623287220 */ /* 0x000fe20000410000 */
[----:B------:R-:W-:Y:S01]  /*8670*/  HADD2.F32 R36, -RZ, R34.H0_H0 ;  /* 0x20000022ff247230 */ /* 0x000fe20000004100 */
[----:B------:R-:W-:Y:S01]  /*8680*/  F2FP.SATFINITE.E4M3.F32.PACK_AB_MERGE_C R47, R50, R47, RZ ;  /* 0x0000002f322f723e */ /* 0x000fe200048070ff */
[----:B------:R-:W-:-:S02]  /*8690*/  HADD2.F32 R29, -RZ, R27.H0_H0 ;  /* 0x2000001bff1d7230 */ /* 0x000fc40000004100 */
[C---:B------:R-:W-:Y:S01]  /*86a0*/  FFMA.FTZ R39, R32.reuse, R38, -R21 ;  /* 0x0000002620277223 */ /* 0x040fe20000010815 */
[----:B------:R-:W-:Y:S01]  /*86b0*/  FFMA.FTZ R46, R32, R41, R40 ;  /* 0x00000029202e7223 */ /* 0x000fe20000010028 */
[----:B------:R-:W-:Y:S01]  /*86c0*/  HADD2.F32 R32, -RZ, R33.H0_H0 ;  /* 0x20000021ff207230 */ /* 0x000fe20000004100 */
[----:B------:R-:W-:Y:S01]  /*86d0*/  F2FP.SATFINITE.E4M3.F32.PACK_AB_MERGE_C R9, R12, R9, R13 ;  /* 0x000000090c09723e */ /* 0x000fe2000480700d */
[----:B------:R-:W-:Y:S02]  /*86e0*/  HADD2.F32 R21, -RZ, R25.H0_H0 ;  /* 0x20000019ff157230 */ /* 0x000fe40000004100 */
[C---:B------:R-:W-:Y:S01]  /*86f0*/  FMUL.FTZ R38, R29.reuse, R36 ;  /* 0x000000241d267220 */ /* 0x040fe20000410000 */
[----:B------:R-:W-:Y:S02]  /*8700*/  HADD2.F32 R34, -RZ, R34.H1_H1 ;  /* 0x30000022ff227230 */ /* 0x000fe40000004100 */
[----:B------:R-:W-:Y:S01]  /*8710*/  FMUL.FTZ R40, R29, R32 ;  /* 0x000000201d287220 */ /* 0x000fe20000410000 */
[----:B------:R-:W-:-:S02]  /*8720*/  HADD2.F32 R27, -RZ, R27.H1_H1 ;  /* 0x3000001bff1b7230 */ /* 0x000fc40000004100 */
[C---:B------:R-:W-:Y:S01]  /*8730*/  FFMA.FTZ R38, R21.reuse, R32, -R38 ;  /* 0x0000002015267223 */ /* 0x040fe20000010826 */
[----:B------:R-:W-:Y:S01]  /*8740*/  HADD2.F32 R32, -RZ, R33.H1_H1 ;  /* 0x30000021ff207230 */ /* 0x000fe20000004100 */
[----:B------:R-:W-:Y:S01]  /*8750*/  F2FP.F16.E4M3.UNPACK_B R29, R8.H1 ;  /* 0x00000008ff1d723e */ /* 0x000fe200030006ff */
[----:B------:R-:W-:Y:S02]  /*8760*/  HADD2.F32 R25, -RZ, R25.H1_H1 ;  /* 0x30000019ff197230 */ /* 0x000fe40000004100 */
[----:B------:R-:W-:Y:S01]  /*8770*/  FFMA.FTZ R40, R21, R36, R40 ;  /* 0x0000002415287223 */ /* 0x000fe20000010028 */
[C---:B------:R-:W-:Y:S01]  /*8780*/  FMUL.FTZ R42, R27.reuse, R34 ;  /* 0x000000221b2a7220 */ /* 0x040fe20000410000 */
[----:B------:R-:W-:Y:S01]  /*8790*/  F2FP.F16.E4M3.UNPACK_B R21, R3.H1 ;  /* 0x00000003ff15723e */ /* 0x000fe200030006ff */
[-C--:B------:R-:W-:Y:S01]  /*87a0*/  FMUL.FTZ R35, R27, R32.reuse ;  /* 0x000000201b237220 */ /* 0x080fe20000410000 */
[----:B------:R-:W-:Y:S02]  /*87b0*/  HADD2.F32 R36, -RZ, R29.H0_H0 ;  /* 0x2000001dff247230 */ /* 0x000fe40000004100 */
[----:B------:R-:W-:Y:S01]  /*87c0*/  FFMA.FTZ R33, R25, R32, -R42 ;  /* 0x0000002019217223 */ /* 0x000fe2000001082a */
[----:B------:R-:W-:-:S02]  /*87d0*/  HADD2.F32 R27, -RZ, R14.H0_H0 ;  /* 0x2000000eff1b7230 */ /* 0x000fc40000004100 */
[----:B------:R-:W-:Y:S01]  /*87e0*/  FFMA.FTZ R35, R25, R34, R35 ;  /* 0x0000002219237223 */ /* 0x000fe20000010023 */
[--C-:B------:R-:W-:Y:S01]  /*87f0*/  HADD2.F32 R32, -RZ, R21.reuse.H0_H0 ;  /* 0x20000015ff207230 */ /* 0x100fe20000004100 */
[----:B------:R-:W-:Y:S01]  /*8800*/  F2FP.F16.E4M3.UNPACK_B R3, R3 ;  /* 0x00000003ff03723e */ /* 0x000fe200020006ff */
[----:B------:R-:W-:Y:S02]  /*8810*/  HADD2.F32 R25, -RZ, R21.H1_H1 ;  /* 0x30000015ff197230 */ /* 0x000fe40000004100 */
[C---:B------:R-:W-:Y:S01]  /*8820*/  FMUL.FTZ R34, R27.reuse, R36 ;  /* 0x000000241b227220 */ /* 0x040fe20000410000 */
[----:B------:R-:W-:Y:S02]  /*8830*/  HADD2.F32 R21, -RZ, R7.H0_H0 ;  /* 0x20000007ff157230 */ /* 0x000fe40000004100 */
[----:B------:R-:W-:Y:S01]  /*8840*/  FMUL.FTZ R42, R27, R32 ;  /* 0x000000201b2a7220 */ /* 0x000fe20000410000 */
[----:B------:R-:W-:Y:S01]  /*8850*/  HADD2.F32 R29, -RZ, R29.H1_H1 ;  /* 0x3000001dff1d7230 */ /* 0x000fe20000004100 */
[----:B------:R-:W-:Y:S01]  /*8860*/  F2FP.SATFINITE.E4M3.F32.PACK_AB_MERGE_C R11, R31, R26, R47 ;  /* 0x0000001a1f0b723e */ /* 0x000fe2000480702f */
[----:B------:R-:W-:-:S02]  /*8870*/  HADD2.F32 R14, -RZ, R14.H1_H1 ;  /* 0x3000000eff0e7230 */ /* 0x000fc40000004100 */
[C---:B------:R-:W-:Y:S01]  /*8880*/  FFMA.FTZ R41, R21.reuse, R32, -R34 ;  /* 0x0000002015297223 */ /* 0x040fe20000010822 */
[----:B------:R-:W-:Y:S02]  /*8890*/  HADD2.F32 R7, -RZ, R7.H1_H1 ;  /* 0x30000007ff077230 */ /* 0x000fe40000004100 */
[----:B------:R-:W-:Y:S01]  /*88a0*/  FFMA.FTZ R42, R21, R36, R42 ;  /* 0x00000024152a7223 */ /* 0x000fe2000001002a */
[--C-:B------:R-:W-:Y:S02]  /*88b0*/  HADD2.F32 R21, -RZ, R3.reuse.H1_H1 ;  /* 0x30000003ff157230 */ /* 0x100fe40000004100 */
[C---:B------:R-:W-:Y:S01]  /*88c0*/  FMUL.FTZ R32, R14.reuse, R29 ;  /* 0x0000001d0e207220 */ /* 0x040fe20000410000 */
[-C--:B------:R-:W-:Y:S01]  /*88d0*/  FMUL.FTZ R34, R14, R25.reuse ;  /* 0x000000190e227220 */ /* 0x080fe20000410000 */
[----:B------:R-:W-:Y:S01]  /*88e0*/  F2FP.F16.E4M3.UNPACK_B R14, R8 ;  /* 0x00000008ff0e723e */ /* 0x000fe200020006ff */
[----:B------:R-:W-:Y:S02]  /*88f0*/  HADD2.F32 R8, -RZ, R3.H0_H0 ;  /* 0x20000003ff087230 */ /* 0x000fe40000004100 */
[C---:B------:R-:W-:Y:S01]  /*8900*/  FFMA.FTZ R36, R7.reuse, R25, -R32 ;  /* 0x0000001907247223 */ /* 0x040fe20000010820 */
[----:B------:R-:W-:Y:S01]  /*8910*/  FFMA.FTZ R29, R7, R29, R34 ;  /* 0x0000001d071d7223 */ /* 0x000fe20000010022 */
[----:B------:R-:W-:-:S02]  /*8920*/  HADD2.F32 R7, -RZ, R6.H0_H0 ;  /* 0x20000006ff077230 */ /* 0x000fc40000004100 */
[--C-:B------:R-:W-:Y:S01]  /*8930*/  HADD2.F32 R32, -RZ, R14.reuse.H0_H0 ;  /* 0x2000000eff207230 */ /* 0x100fe20000004100 */
[----:B------:R-:W-:Y:S01]  /*8940*/  F2FP.SATFINITE.E4M3.F32.PACK_AB_MERGE_C R36, R36, R41, RZ ;  /* 0x000000292424723e */ /* 0x000fe200048070ff */
[----:B------:R-:W-:Y:S01]  /*8950*/  HADD2.F32 R25, -RZ, R14.H1_H1 ;  /* 0x3000000eff197230 */ /* 0x000fe20000004100 */
[----:B------:R-:W-:Y:S01]  /*8960*/  F2FP.SATFINITE.E4M3.F32.PACK_AB_MERGE_C R29, R29, R42, RZ ;  /* 0x0000002a1d1d723e */ /* 0x000fe200048070ff */
[----:B------:R-:W-:Y:S02]  /*8970*/  HADD2.F32 R6, -RZ, R6.H1_H1 ;  /* 0x30000006ff067230 */ /* 0x000fe40000004100 */
[C---:B------:R-:W-:Y:S01]  /*8980*/  FMUL.FTZ R14, R7.reuse, R32 ;  /* 0x00000020070e7220 */ /* 0x040fe20000410000 */
[--C-:B------:R-:W-:Y:S02]  /*8990*/  HADD2.F32 R3, -RZ, R4.reuse.H0_H0 ;  /* 0x20000004ff037230 */ /* 0x100fe40000004100 */
[----:B------:R-:W-:Y:S01]  /*89a0*/  FMUL.FTZ R7, R7, R8 ;  /* 0x0000000807077220 */ /* 0x000fe20000410000 */
[----:B------:R-:W-:-:S02]  /*89b0*/  HADD2.F32 R4, -RZ, R4.H1_H1 ;  /* 0x30000004ff047230 */ /* 0x000fc40000004100 */
        /* <DEDUP_REMOVED lines=9> */
[----:B------:R-:W-:Y:S02]  /*8a50*/  F2FP.SATFINITE.E4M3.F32.PACK_AB_MERGE_C R7, R30, R15, R7 ;  /* 0x0000000f1e07723e */ /* 0x000fe40004807007 */
[----:B------:R-:W-:Y:S02]  /*8a60*/  F2FP.SATFINITE.E4M3.F32.PACK_AB_MERGE_C R4, R33, R38, R4 ;  /* 0x000000262104723e */ /* 0x000fe40004807004 */
[----:B------:R-:W-:Y:S02]  /*8a70*/  F2FP.SATFINITE.E4M3.F32.PACK_AB_MERGE_C R6, R27, R6, R36 ;  /* 0x000000061b06723e */ /* 0x000fe40004807024 */
[----:B------:R-:W-:Y:S02]  /*8a80*/  F2FP.SATFINITE.E4M3.F32.PACK_AB_MERGE_C R8, R35, R40, R8 ;  /* 0x000000282308723e */ /* 0x000fe40004807008 */
[----:B------:R-:W-:Y:S01]  /*8a90*/  F2FP.SATFINITE.E4M3.F32.PACK_AB_MERGE_C R10, R34, R3, R29 ;  /* 0x00000003220a723e */ /* 0x000fe2000480701d */
[----:B------:R0:W-:Y:S04]  /*8aa0*/  STS.128 [R51+0xb000], R4 ;  /* 0x00b0000433007388 */ /* 0x0001e80000000c00 */
[----:B------:R0:W-:Y:S02]  /*8ab0*/  STS.128 [R0+0xb000], R8 ;  /* 0x00b0000800007388 */ /* 0x0001e40000000c00 */
.L_x_1464:
[----:B------:R-:W-:Y:S05]  /*8ac0*/  BSYNC B0 ;  /* 0x0000000000007941 */ /* 0x000fea0003800000 */
.L_x_1457:
        /* <DEDUP_REMOVED lines=8> */
.L_x_1454:
[----:B0-2---:R-:W2:Y:S02]  /*8b50*/  LDL R0, [R1+0x18] ;  /* 0x0000180001007983 */ /* 0x005ea40000100800 */
[----:B--2---:R-:W-:-:S13]  /*8b60*/  ISETP.NE.AND P0, PT, R0, 0x3, PT ;  /* 0x000000030000780c */ /* 0x004fda0003f05270 */
[----:B------:R-:W-:Y:S05]  /*8b70*/  @!P0 BRA `(.L_x_1472) ;  /* 0x0000000000048947 */ /* 0x000fea0003800000 */
[----:B------:R-:W-:Y:S01]  /*8b80*/  BPT.TRAP 0x1 ;  /* 0x000000040000795c */ /* 0x000fe20000300000 */
.L_x_1472:
[----:B-----5:R-:W-:Y:S01]  /*8b90*/  IMAD R12, R23, 0x8, R22 ;  /* 0x00000008170c7824 */ /* 0x020fe200078e0216 */
[----:B-1----:R-:W-:-:S04]  /*8ba0*/  SHF.L.U32 R3, R156, 0x1f, RZ ;  /* 0x0000001f9c037819 */ /* 0x002fc800000006ff */
[----:B------:R0:W1:Y:S01]  /*8bb0*/  SYNCS.PHASECHK.TRANS64.TRYWAIT P1, [R12+URZ+0x13230], R3 ;  /* 0x013230030c0075a7 */ /* 0x000062000802017f */
[----:B------:R-:W-:Y:S05]  /*8bc0*/  @!P0 BRA `(.L_x_1473) ;  /* 0x0000000000048947 */ /* 0x000fea0003800000 */
[----:B------:R-:W-:Y:S01]  /*8bd0*/  BPT.TRAP 0x1 ;  /* 0x000000040000795c */ /* 0x000fe20000300000 */
.L_x_1473:
[----:B------:R-:W-:-:S05]  /*8be0*/  VIADD R0, R22, 0xe000 ;  /* 0x0000e00016007836 */ /* 0x000fca0000000000 */
[----:B------:R-:W-:-:S04]  /*8bf0*/  SHF.R.U32.HI R0, RZ, 0x4, R0 ;  /* 0x00000004ff007819 */ /* 0x000fc80000011600 */
[----:B------:R-:W-:-:S04]  /*8c00*/  LOP3.LUT R0, R0, 0x3fff, RZ, 0xc0, !PT ;  /* 0x00003fff00007812 */ /* 0x000fc800078ec0ff */
[----:B---3--:R-:W-:-:S05]  /*8c10*/  LOP3.LUT R4, R0, 0x10000, RZ, 0xfc, !PT ;  /* 0x0001000000047812 */ /* 0x008fca00078efcff */
[----:B------:R2:W-:Y:S01]  /*8c20*/  STL [R1+0x4], R4 ;  /* 0x0000040401007387 */ /* 0x0005e20000100800 */
[----:B------:R-:W-:Y:S01]  /*8c30*/  IMAD R8, R23, 0x280, R4 ;  /* 0x0000028017087824 */ /* 0x000fe200078e0204 */
[----:B-1----:R-:W-:Y:S06]  /*8c40*/  @P1 BRA `(.L_x_1474) ;  /* 0x0000000000081947 */ /* 0x002fec0003800000 */
[----:B------:R-:W1:Y:S02]  /*8c50*/  SYNCS.PHASECHK.TRANS64.TRYWAIT P1, [R12+URZ+0x13230], R3 ;  /* 0x013230030c0075a7 */ /* 0x000e64000802017f */
[----:B-1----:R-:W-:Y:S05]  /*8c60*/  @!P1 BRA `(.L_x_1475) ;  /* 0x0000019800409947 */ /* 0x002fea0003800000 */
.L_x_1474:
[----:B--2---:R-:W-:Y:S01]  /*8c70*/  IMAD.MOV.U32 R4, RZ, RZ, R8 ;  /* 0x000000ffff047224 */ /* 0x004fe200078e0008 */
[----:B------:R-:W-:Y:S05]  /*8c80*/  WARPSYNC.ALL ;  /* 0x0000000000007948 */ /* 0x000fea0003800000 */
[----:B------:R-:W-:Y:S01]  /*8c90*/  IMAD.MOV.U32 R5, RZ, RZ, -0x7fffffe0 ;  /* 0x80000020ff057424 */ /* 0x000fe200078e00ff */
[----:B------:R-:W-:Y:S01]  /*8ca0*/  R2UR UR6, R4 ;  /* 0x00000000040672ca */ /* 0x000fe200000e0000 */
[----:B------:R-:W-:Y:S01]  /*8cb0*/  WARPGROUP.ARRIVE ;  /* 0x00000000000079c5 */ /* 0x000fe20000000000 */
[----:B------:R-:W-:Y:S01]  /*8cc0*/  LOP3.LUT R4, R28, 0x10000, RZ, 0xfc, !PT ;  /* 0x000100001c047812 */ /* 0x000fe200078efcff */
[----:B------:R-:W-:Y:S01]  /*8cd0*/  VIADD R6, R8, 0x80 ;  /* 0x0000008008067836 */ /* 0x000fe20000000000 */
[C---:B------:R-:W-:Y:S01]  /*8ce0*/  R2UR UR7, R5.reuse ;  /* 0x00000000050772ca */ /* 0x040fe200000e0000 */
[----:B------:R-:W-:Y:S01]  /*8cf0*/  IMAD.MOV.U32 R7, RZ, RZ, -0x7fffffe0 ;  /* 0x80000020ff077424 */ /* 0x000fe200078e00ff */
[----:B------:R-:W-:Y:S01]  /*8d00*/  R2UR UR4, R4 ;  /* 0x00000000040472ca */ /* 0x000fe200000e0000 */
[----:B------:R-:W-:Y:S01]  /*8d10*/  VIADD R10, R8, 0x100 ;  /* 0x00000100080a7836 */ /* 0x000fe20000000000 */
[----:B------:R-:W-:Y:S01]  /*8d20*/  R2UR UR5, R5 ;  /* 0x00000000050572ca */ /* 0x000fe200000e0000 */
[----:B------:R-:W-:Y:S01]  /*8d30*/  IMAD.MOV.U32 R11, RZ, RZ, -0x7fffffe0 ;  /* 0x80000020ff0b7424 */ /* 0x000fe200078e00ff */
[----:B------:R-:W-:Y:S01]  /*8d40*/  R2UR UR10, R6 ;  /* 0x00000000060a72ca */ /* 0x000fe200000e0000 */
[C---:B------:R-:W-:Y:S01]  /*8d50*/  VIADD R6, R8.reuse, 0x180 ;  /* 0x0000018008067836 */ /* 0x040fe20000000000 */
[----:B------:R-:W-:Y:S01]  /*8d60*/  R2UR UR11, R7 ;  /* 0x00000000070b72ca */ /* 0x000fe200000e0000 */
[----:B----4-:R-:W-:Y:S01]  /*8d70*/  VIADD R14, R8, 0x200 ;  /* 0x00000200080e7836 */ /* 0x010fe20000000000 */
[----:B------:R-:W-:Y:S01]  /*8d80*/  R2UR UR8, R4 ;  /* 0x00000000040872ca */ /* 0x000fe200000e0000 */
[----:B------:R-:W-:Y:S01]  /*8d90*/  IMAD.MOV.U32 R15, RZ, RZ, -0x7fffffe0 ;  /* 0x80000020ff0f7424 */ /* 0x000fe200078e00ff */
[----:B------:R-:W-:Y:S01]  /*8da0*/  R2UR UR9, R5 ;  /* 0x00000000050972ca */ /* 0x000fe200000e0000 */
[----:B------:R-:W-:Y:S01]  /*8db0*/  IMAD.MOV.U32 R9, RZ, RZ, -0x7fffffe0 ;  /* 0x80000020ff097424 */ /* 0x000fe200078e00ff */
[----:B------:R-:W-:Y:S01]  /*8dc0*/  R2UR UR14, R10 ;  /* 0x000000000a0e72ca */ /* 0x000fe200000e0000 */
[----:B------:R-:W-:Y:S01]  /*8dd0*/  VIADD R10, R8, 0x82 ;  /* 0x00000082080a7836 */ /* 0x000fe20000000000 */
[----:B------:R-:W-:Y:S01]  /*8de0*/  R2UR UR15, R11 ;  /* 0x000000000b0f72ca */ /* 0x000fe200000e0000 */
[----:B------:R-:W-:Y:S01]  /*8df0*/  QGMMA.64x32x32.F32.E4M3.E4M3 R88, gdesc[UR4], RZ, !UPT, gsb0 ;  /* 0x00600000045879f3 */ /* 0x000fe2000c0008ff */
[----:B------:R-:W-:Y:S01]  /*8e00*/  R2UR UR12, R4 ;  /* 0x00000000040c72ca */ /* 0x000fe200000e0000 */
[----:B------:R-:W-:Y:S01]  /*8e10*/  IMAD.MOV.U32 R11, RZ, RZ, -0x7fffffe0 ;  /* 0x80000020ff0b7424 */ /* 0x000fe200078e00ff */
[----:B------:R-:W-:-:S02]  /*8e20*/  R2UR UR13, R5 ;  /* 0x00000000050d72ca */ /* 0x000fc400000e0000 */
[----:B------:R-:W-:Y:S01]  /*8e30*/  R2UR UR18, R6 ;  /* 0x00000000061272ca */ /* 0x000fe200000e0000 */
[----:B------:R-:W-:Y:S01]  /*8e40*/  VIADD R6, R8, 0x2 ;  /* 0x0000000208067836 */ /* 0x000fe20000000000 */
[----:B------:R-:W-:Y:S01]  /*8e50*/  R2UR UR19, R7 ;  /* 0x00000000071372ca */ /* 0x000fe200000e0000 */
[----:B------:R-:W-:Y:S01]  /*8e60*/  IMAD.MOV.U32 R7, RZ, RZ, -0x7fffffe0 ;  /* 0x80000020ff077424 */ /* 0x000fe200078e00ff */
[----:B------:R-:W-:Y:S02]  /*8e70*/  R2UR UR16, R4 ;  /* 0x00000000041072ca */ /* 0x000fe400000e0000 */
[----:B------:R-:W-:Y:S02]  /*8e80*/  R2UR UR17, R5 ;  /* 0x00000000051172ca */ /* 0x000fe400000e0000 */
[----:B------:R-:W-:Y:S02]  /*8e90*/  R2UR UR22, R14 ;  /* 0x000000000e1672ca */ /* 0x000fe400000e0000 */
[----:B------:R-:W-:-:S02]  /*8ea0*/  R2UR UR23, R15 ;  /* 0x000000000f1772ca */ /* 0x000fc400000e0000 */
[----:B------:R-:W-:Y:S02]  /*8eb0*/  R2UR UR20, R4 ;  /* 0x00000000041472ca */ /* 0x000fe400000e0000 */
[----:B------:R-:W-:Y:S02]  /*8ec0*/  R2UR UR21, R5 ;  /* 0x00000000051572ca */ /* 0x000fe400000e0000 */
[----:B------:R-:W-:Y:S01]  /*8ed0*/  R2UR UR6, R6 ;  /* 0x00000000060672ca */ /* 0x000fe200000e0000 */
[----:B------:R-:W-:Y:S01]  /*8ee0*/  VIADD R6, R8, 0x102 ;  /* 0x0000010208067836 */ /* 0x000fe20000000000 */
[----:B------:R-:W-:Y:S01]  /*8ef0*/  R2UR UR7, R7 ;  /* 0x00000000070772ca */ /* 0x000fe200000e0000 */
[----:B------:R-:W-:Y:S01]  /*8f00*/  IMAD.MOV.U32 R7, RZ, RZ, -0x7fffffe0 ;  /* 0x80000020ff077424 */ /* 0x000fe200078e00ff */
        /* <DEDUP_REMOVED lines=53> */
.L_x_1476:
[----:B------:R-:W2:Y:S01]  /*9260*/  LDL R8, [R1+0x40] ;  /* 0x0000400001087983 */ /* 0x000ea20000100800 */
[----:B------:R-:W3:Y:S03]  /*9270*/  LDC R110, c[0x0][0x448] ;  /* 0x00011200ff6e7b82 */ /* 0x000ee60000000800 */
[----:B------:R-:W2:Y:S04]  /*9280*/  LDL R108, [R1+0x2c] ;  /* 0x00002c00016c7983 */ /* 0x000ea80000100800 */
[----:B------:R-:W4:Y:S01]  /*9290*/  LDL R13, [R1+0x1c] ;  /* 0x00001c00010d7983 */ /* 0x000f220000100800 */
[----:B------:R-:W5:Y:S03]  /*92a0*/  LDC.64 R10, c[0x0][0x9e0] ;  /* 0x00027800ff0a7b82 */ /* 0x000f660000000a00 */
[----:B------:R-:W5:Y:S04]  /*92b0*/  LDL R9, [R1+0x3c] ;  /* 0x00003c0001097983 */ /* 0x000f680000100800 */
[----:B------:R-:W5:Y:S04]  /*92c0*/  LDL R114, [R1+0x14] ;  /* 0x0000140001727983 */ /* 0x000f680000100800 */
[----:B------:R-:W5:Y:S01]  /*92d0*/  LDL R112, [R1+0x10] ;  /* 0x0000100001707983 */ /* 0x000f620000100800 */
[----:B------:R-:W-:Y:S01]  /*92e0*/  LOP3.LUT R17, R17, 0xffffffef, RZ, 0xc0, !PT ;  /* 0xffffffef11117812 */ /* 0x000fe200078ec0ff */
[----:B------:R-:W-:Y:S01]  /*92f0*/  ULDC UR4, c[0x0][0x9dc] ;  /* 0x0002770000047ab9 */ /* 0x000fe20000000800 */
[----:B---3--:R-:W-:-:S13]  /*9300*/  ISETP.NE.AND P1, PT, R110, 0x1, PT ;  /* 0x000000016e00780c */ /* 0x008fda0003f25270 */
[----:B------:R-:W3:Y:S08]  /*9310*/  @P1 LDC R0, c[0x0][0x44c] ;  /* 0x00011300ff001b82 */ /* 0x000ef00000000800 */
[----:B01----:R-:W0:Y:S01]  /*9320*/  @P1 LDC R3, c[0x0][0x450] ;  /* 0x00011400ff031b82 */ /* 0x003e220000000800 */
[----:B------:R-:W-:-:S04]  /*9330*/  @P1 LOP3.LUT R17, R17, 0x10, RZ, 0xfc, !PT ;  /* 0x0000001011111812 */ /* 0x000fc800078efcff */
[----:B------:R-:W-:Y:S01]  /*9340*/  LOP3.LUT R17, R17, 0xfffffff7, RZ, 0xc0, !PT ;  /* 0xfffffff711117812 */ /* 0x000fe200078ec0ff */
[----:B--2---:R-:W-:-:S04]  /*9350*/  IMAD.IADD R21, R8, 0x1, R108 ;  /* 0x0000000108157824 */ /* 0x004fc800078e026c */
[----:B---3--:R-:W-:-:S05]  /*9360*/  @P1 IMAD.HI.U32 R0, R21, R0, RZ ;  /* 0x0000000015001227 */ /* 0x008fca00078e00ff */
[----:B0-----:R-:W-:Y:S01]  /*9370*/  @P1 SHF.R.U32.HI R21, RZ, R3, R0 ;  /* 0x00000003ff151219 */ /* 0x001fe20000011600 */
[----:B------:R-:W-:Y:S02]  /*9380*/  VIADD R0, R12, 0x13240 ;  /* 0x000132400c007836 */ /* 0x000fe40000000000 */
[----:B------:R-:W-:Y:S02]  /*9390*/  IMAD.MOV.U32 R8, RZ, RZ, -0xa0 ;  /* 0xffffff60ff087424 */ /* 0x000fe400078e00ff */
[----:B------:R-:W0:Y:S01]  /*93a0*/  SHFL.IDX PT, R107, R21, RZ, 0x1c1f ;  /* 0x001c1fff156b7589 */ /* 0x000e2200000e0000 */
[----:B----4-:R-:W-:Y:S01]  /*93b0*/  PRMT R0, R13, 0x654, R0 ;  /* 0x000006540d007816 */ /* 0x010fe20000000000 */
[----:B------:R-:W-:Y:S01]  /*93c0*/  IMAD R13, R105, R8, 0xa1 ;  /* 0x000000a1690d7424 */ /* 0x000fe200078e0208 */
[----:B-----5:R-:W-:Y:S01]  /*93d0*/  ISETP.GE.AND P1, PT, R11, 0x1, PT ;  /* 0x000000010b00780c */ /* 0x020fe20003f26270 */
[----:B------:R-:W-:Y:S01]  /*93e0*/  IMAD.U32 R12, RZ, RZ, UR4 ;  /* 0x00000004ff0c7e24 */ /* 0x000fe2000f8e00ff */
[----:B------:R1:W-:Y:S01]  /*93f0*/  SYNCS.ARRIVE.TRANS64.RED.A1T0 RZ, [R0+URZ], RZ ;  /* 0x000000ff00ff79a7 */ /* 0x0003e2000810043f */
[----:B------:R-:W-:-:S03]  /*9400*/  IMAD R3, R9, -0x2, R13 ;  /* 0xfffffffe09037824 */ /* 0x000fc600078e020d */
[----:B------:R-:W-:Y:S02]  /*9410*/  LOP3.LUT R20, RZ, R12, RZ, 0x33, !PT ;  /* 0x0000000cff147212 */ /* 0x000fe400078e33ff */
[--C-:B------:R-:W-:Y:S01]  /*9420*/  IADD3 R15, -R112, R3, R114.reuse ;  /* 0x00000003700f7210 */ /* 0x100fe20007ffe172 */
[----:B-1----:R-:W-:-:S04]  /*9430*/  IMAD R0, R105, -0xa0, R114 ;  /* 0xffffff6069007824 */ /* 0x002fc800078e0272 */
[----:B------:R-:W-:Y:S02]  /*9440*/  VIADD R0, R0, 0xa0 ;  /* 0x000000a000007836 */ /* 0x000fe40000000000 */
[----:B------:R-:W-:Y:S02]  /*9450*/  IMAD.IADD R20, R15, 0x1, R20 ;  /* 0x000000010f147824 */ /* 0x000fe400078e0214 */
[----:B------:R-:W-:Y:S02]  /*9460*/  IMAD R106, R9, -0x2, R0 ;  /* 0xfffffffe096a7824 */ /* 0x000fe400078e0200 */
[----:B------:R-:W-:Y:S01]  /*9470*/  IMAD.IADD R15, R15, 0x1, R10 ;  /* 0x000000010f0f7824 */ /* 0x000fe200078e020a */
[----:B------:R-:W-:Y:S01]  /*9480*/  @P1 LOP3.LUT R17, R17, 0x8, RZ, 0xfc, !PT ;  /* 0x0000000811111812 */ /* 0x000fe200078efcff */
[----:B------:R-:W-:Y:S02]  /*9490*/  VIADD R0, R3, 0xffffffff ;  /* 0xffffffff03007836 */ /* 0x000fe40000000000 */
[----:B------:R-:W-:Y:S01]  /*94a0*/  VIADD R13, R13, 0xffffffff ;  /* 0xffffffff0d0d7836 */ /* 0x000fe20000000000 */
[----:B0-----:R-:W-:Y:S01]  /*94b0*/  VIADDMNMX R14, R107, R15, R106, PT ;  /* 0x0000000f6b0e7246 */ /* 0x001fe2000380016a */
[----:B------:R-:W-:Y:S01]  /*94c0*/  IMAD.IADD R3, R20, 0x1, R107 ;  /* 0x0000000114037824 */ /* 0x000fe200078e026b */
[----:B------:R-:W-:Y:S06]  /*94d0*/  @!P1 BRA `(.L_x_1477) ;  /* 0x00000000004c9947 */ /* 0x000fec0003800000 */
[----:B------:R-:W-:Y:S01]  /*94e0*/  IADD3 R107, -R112, R114, R107 ;  /* 0x00000072706b7210 */ /* 0x000fe20007ffe16b */
[----:B------:R-:W-:Y:S03]  /*94f0*/  BSSY B0, `(.L_x_1478) ;  /* 0x000000e000007945 */ /* 0x000fe60003800000 */
        /* <DEDUP_REMOVED lines=9> */
.L_x_1479:
[----:B------:R-:W-:-:S13]  /*9590*/  ISETP.NE.AND P1, PT, R11, 0x1, PT ;  /* 0x000000010b00780c */ /* 0x000fda0003f25270 */
[----:B------:R-:W0:Y:S02]  /*95a0*/  @P1 LDC.64 R8, c[0x0][0x9e8] ;  /* 0x00027a00ff081b82 */ /* 0x000e240000000a00 */
[----:B0-----:R-:W-:-:S05]  /*95b0*/  @P1 IMAD.HI.U32 R8, R107, R8, RZ ;  /* 0x000000086b081227 */ /* 0x001fca00078e00ff */
[----:B------:R-:W-:-:S07]  /*95c0*/  @P1 SHF.R.U32.HI R107, RZ, R9, R8 ;  /* 0x00000009ff6b1219 */ /* 0x000fce0000011608 */
.L_x_1480:
[----:B------:R-:W-:Y:S05]  /*95d0*/  BSYNC B0 ;  /* 0x0000000000007941 */ /* 0x000fea0003800000 */
.L_x_1478:
[----:B------:R-:W-:-:S05]  /*95e0*/  IMAD R8, R107, R11, R0 ;  /* 0x0000000b6b087224 */ /* 0x000fca00078e0200 */
[----:B------:R-:W-:Y:S02]  /*95f0*/  VIMNMX R3, R3, R8, !PT ;  /* 0x0000000803037248 */ /* 0x000fe40007fe0100 */
[----:B------:R-:W-:-:S07]  /*9600*/  VIADDMNMX R14, R8, R11, R14, PT ;  /* 0x0000000b080e7246 */ /* 0x000fce000380010e */
.L_x_1477:
[C---:B------:R-:W-:Y:S02]  /*9610*/  ISETP.GE.AND P2, PT, R13.reuse, 0x2, PT ;  /* 0x000000020d00780c */ /* 0x040fe40003f46270 */
[C---:B------:R-:W-:Y:S02]  /*9620*/  ISETP.GE.AND P1, PT, R13.reuse, 0x9, PT ;  /* 0x000000090d00780c */ /* 0x040fe40003f26270 */
[----:B------:R-:W-:Y:S02]  /*9630*/  LOP3.LUT R16, R16, 0xefffffff, RZ, 0xc0, !PT ;  /* 0xefffffff10107812 */ /* 0x000fe400078ec0ff */
[----:B------:R-:W-:Y:S02]  /*9640*/  ISETP.GE.AND P3, PT, R13, 0xa, PT ;  /* 0x0000000a0d00780c */ /* 0x000fe40003f66270 */
        /* <DEDUP_REMOVED lines=45> */
[----:B------:R-:W-:Y:S02]  /*9920*/  ISETP.GE.AND P2, PT, R13, 0x22, PT ;  /* 0x000000220d00780c */ /* 0x000fe40003f46270 */
[----:B------:R-:W-:Y:S02]  /*9930*/  LOP3.LUT R16, R16, 0xffefffff, RZ, 0xc0, !PT ;  /* 0xffefffff10107812 */ /* 0x000fe400078ec0ff */
[----:B------:R-:W-:-:S04]  /*9940*/  ISETP.GT.AND P3, PT, R3, 0x21, !P2 ;  /* 0x000000210300780c */ /* 0x000fc80005764270 */
[----:B------:R-:W-:-:S04]  /*9950*/  ISETP.LT.OR P3, PT, R14, 0x22, P3 ;  /* 0x000000220e00780c */ /* 0x000fc80001f61670 */
[----:B------:R-:W-:Y:S02]  /*9960*/  FSEL R73, R73, -INF , !P3 ;  /* 0xff80000049497808 */ /* 0x000fe40005800000 */
[----:B------:R-:W-:-:S04]  /*9970*/  ISETP.GE.AND P3, PT, R13, 0x29, PT ;  /* 0x000000290d00780c */ /* 0x000fc80003f66270 */
        /* <DEDUP_REMOVED lines=176> */
[----:B------:R-:W-:Y:S02]  /*a480*/  ISETP.GE.AND P6, PT, R11, 0x1, PT ;  /* 0x000000010b00780c */ /* 0x000fe40003fc6270 */
[----:B0-----:R-:W-:Y:S01]  /*a490*/  VIADDMNMX R106, R3, R15, R106, PT ;  /* 0x0000000f036a7246 */ /* 0x001fe2000380016a */
[----:B------:R-:W-:-:S10]  /*a4a0*/  IMAD.IADD R20, R20, 0x1, R3 ;  /* 0x0000000114147824 */ /* 0x000fd400078e0203 */
[----:B------:R-:W-:Y:S05]  /*a4b0*/  @!P6 BRA `(.L_x_1481) ;  /* 0x00000000004ce947 */ /* 0x000fea0003800000 */
        /* <DEDUP_REMOVED lines=11> */
.L_x_1483:
[----:B------:R-:W-:-:S13]  /*a570*/  ISETP.NE.AND P6, PT, R11, 0x1, PT ;  /* 0x000000010b00780c */ /* 0x000fda0003fc5270 */
[----:B------:R-:W0:Y:S02]  /*a580*/  @P6 LDC.64 R8, c[0x0][0x9e8] ;  /* 0x00027a00ff086b82 */ /* 0x000e240000000a00 */
[----:B0-----:R-:W-:-:S05]  /*a590*/  @P6 IMAD.HI.U32 R8, R3, R8, RZ ;  /* 0x0000000803086227 */ /* 0x001fca00078e00ff */
[----:B------:R-:W-:-:S07]  /*a5a0*/  @P6 SHF.R.U32.HI R3, RZ, R9, R8 ;  /* 0x00000009ff036219 */ /* 0x000fce0000011608 */
.L_x_1484:
[----:B------:R-:W-:Y:S05]  /*a5b0*/  BSYNC B0 ;  /* 0x0000000000007941 */ /* 0x000fea0003800000 */
.L_x_1482:
[----:B------:R-:W-:-:S05]  /*a5c0*/  IMAD R3, R3, R11, R0 ;  /* 0x0000000b03037224 */ /* 0x000fca00078e0200 */
[----:B------:R-:W-:Y:S02]  /*a5d0*/  VIMNMX R20, R20, R3, !PT ;  /* 0x0000000314147248 */ /* 0x000fe40007fe0100 */
[----:B------:R-:W-:-:S07]  /*a5e0*/  VIADDMNMX R106, R3, R11, R106, PT ;  /* 0x0000000b036a7246 */ /* 0x000fce000380016a */
.L_x_1481:
[----:B------:R-:W-:Y:S02]  /*a5f0*/  ISETP.GT.AND P1, PT, R20, 0x20, !P1 ;  /* 0x000000201400780c */ /* 0x000fe40004f24270 */
        /* <DEDUP_REMOVED lines=9> */
[----:B------:R-:W-:Y:S02]  /*a690*/  LOP3.LUT P1, RZ, R16, 0x100000, RZ, 0xc0, !PT ;  /* 0x0010000010ff7812 */ /* 0x000fe4000782c0ff */
[----:B------:R-:W-:-:S02]  /*a6a0*/  ISETP.GT.AND P2, PT, R20, 0x21, !P2 ;  /* 0x000000211400780c */ /* 0x000fc40005744270 */
[----:B------:R-:W-:Y:S02]  /*a6b0*/  ISETP.GT.AND P1, PT, R20, 0x30, !P1 ;  /* 0x000000301400780c */ /* 0x000fe40004f24270 */
[----:B------:R-:W-:Y:S02]  /*a6c0*/  LOP3.LUT P3, RZ, R16, 0x2000, RZ, 0xc0, !PT ;  /* 0x0000200010ff7812 */ /* 0x000fe4000786c0ff */
[C---:B------:R-:W-:Y:S02]  /*a6d0*/  ISETP.LT.OR P1, PT, R106.reuse, 0x31, P1 ;  /* 0x000000316a00780c */ /* 0x040fe40000f21670 */
[----:B------:R-:W-:Y:S02]  /*a6e0*/  ISETP.LT.OR P2, PT, R106, 0x22, P2 ;  /* 0x000000226a00780c */ /* 0x000fe40001741670 */
[----:B------:R-:W-:Y:S02]  /*a6f0*/  FSEL R15, R82, -INF , !P1 ;  /* 0xff800000520f7808 */ /* 0x000fe40004800000 */
[----:B------:R-:W-:-:S02]  /*a700*/  LOP3.LUT P1, RZ, R16, 0x80000, RZ, 0xc0, !PT ;  /* 0x0008000010ff7812 */ /* 0x000fc4000782c0ff */
[----:B------:R-:W-:Y:S02]  /*a710*/  FSEL R75, R75, -INF , !P2 ;  /* 0xff8000004b4b7808 */ /* 0x000fe40005000000 */
[----:B------:R-:W-:Y:S02]  /*a720*/  ISETP.GT.AND P1, PT, R20, 0x31, !P1 ;  /* 0x000000311400780c */ /* 0x000fe40004f24270 */
[----:B------:R-:W-:Y:S02]  /*a730*/  LOP3.LUT P2, RZ, R16, 0x1000, RZ, 0xc0, !PT ;  /* 0x0000100010ff7812 */ /* 0x000fe4000784c0ff */
[----:B------:R-:W-:Y:S02]  /*a740*/  ISETP.LT.OR P1, PT, R106, 0x32, P1 ;  /* 0x000000326a00780c */ /* 0x000fe40000f21670 */
[----:B------:R-:W-:Y:S02]  /*a750*/  LOP3.LUT P6, RZ, R16, 0x800, RZ, 0xc0, !PT ;  /* 0x0000080010ff7812 */ /* 0x000fe400078cc0ff */
        /* <DEDUP_REMOVED lines=41> */
[----:B------:R-:W-:Y:S02]  /*a9f0*/  ISETP.GT.AND P1, PT, R20, 0x50, !P2 ;  /* 0x000000501400780c */ /* 0x000fe40005724270 */
[----:B------:R-:W-:-:S02]  /*aa00*/  LOP3.LUT P2, RZ, R16, 0x4, RZ, 0xc0, !PT ;  /* 0x0000000410ff7812 */ /* 0x000fc4000784c0ff */
[----:B------:R-:W-:Y:S02]  /*aa10*/  ISETP.LT.OR P1, PT, R106, 0x51, P1 ;  /* 0x000000516a00780c */ /* 0x000fe40000f21670 */
[----:B------:R-:W-:Y:S02]  /*aa20*/  FMNMX.FTZ R0, R57, R0, !PT ;  /* 0x0000000039007209 */ /* 0x000fe40007810000 */
[----:B------:R-:W-:Y:S02]  /*aa30*/  FSEL R149, R66, -INF , !P1 ;  /* 0xff80000042957808 */ /* 0x000fe40004800000 */
[----:B------:R-:W-:Y:S02]  /*aa40*/  ISETP.GT.AND P1, PT, R20, 0x51, !P6 ;  /* 0x000000511400780c */ /* 0x000fe40007724270 */
[----:B------:R-:W-:Y:S02]  /*aa50*/  FMNMX.FTZ R0, R123, R0, !PT ;  /* 0x000000007b007209 */ /* 0x000fe40007810000 */
[----:B------:R-:W-:-:S02]  /*aa60*/  ISETP.LT.OR P1, PT, R106, 0x52, P1 ;  /* 0x000000526a00780c */ /* 0x000fc40000f21670 */
[C---:B------:R-:W-:Y:S02]  /*aa70*/  LOP3.LUT P6, RZ, R16.reuse, 0x2, RZ, 0xc0, !PT ;  /* 0x0000000210ff7812 */ /* 0x040fe400078cc0ff */
        /* <DEDUP_REMOVED lines=50> */
[----:B------:R-:W-:Y:S01]  /*ada0*/  ISETP.GT.AND P1, PT, R20, 0x71, !P3 ;  /* 0x000000711400780c */ /* 0x000fe20005f24270 */
[----:B------:R-:W0:Y:S01]  /*adb0*/  SHFL.BFLY PT, R3, R0, 0x2, 0x1f ;  /* 0x0c401f0000037f89 */ /* 0x000e2200000e0000 */
[----:B------:R-:W-:Y:S02]  /*adc0*/  LOP3.LUT P3, RZ, R16, 0x2000000, RZ, 0xc0, !PT ;  /* 0x0200000010ff7812 */ /* 0x000fe4000786c0ff */
[----:B------:R-:W-:-:S02]  /*add0*/  ISETP.LT.OR P1, PT, R106, 0x72, P1 ;  /* 0x000000726a00780c */ /* 0x000fc40000f21670 */
[C---:B------:R-:W-:Y:S02]  /*ade0*/  ISETP.GT.AND P4, PT, R20.reuse, 0x91, !P4 ;  /* 0x000000911400780c */ /* 0x040fe40006784270 */
[----:B------:R-:W-:Y:S02]  /*adf0*/  FSEL R51, R51, -INF , !P1 ;  /* 0xff80000033337808 */ /* 0x000fe40004800000 */
[----:B------:R-:W-:Y:S02]  /*ae00*/  ISETP.GT.AND P1, PT, R20, 0x78, !P2 ;  /* 0x000000781400780c */ /* 0x000fe40005724270 */
[----:B------:R-:W-:Y:S02]  /*ae10*/  LOP3.LUT P2, RZ, R16, 0x1000000, RZ, 0xc0, !PT ;  /* 0x0100000010ff7812 */ /* 0x000fe4000784c0ff */
[----:B------:R-:W-:Y:S02]  /*ae20*/  ISETP.LT.OR P1, PT, R106, 0x79, P1 ;  /* 0x000000796a00780c */ /* 0x000fe40000f21670 */
[----:B------:R-:W-:-:S02]  /*ae30*/  ISETP.GT.AND P5, PT, R20, 0x98, !P5 ;  /* 0x000000981400780c */ /* 0x000fc40006fa4270 */
[----:B------:R-:W-:Y:S02]  /*ae40*/  FSEL R54, R54, -INF , !P1 ;  /* 0xff80000036367808 */ /* 0x000fe40004800000 */
[----:B------:R-:W-:Y:S02]  /*ae50*/  ISETP.GT.AND P1, PT, R20, 0x79, !P6 ;  /* 0x000000791400780c */ /* 0x000fe40007724270 */
[----:B------:R-:W-:Y:S02]  /*ae60*/  LOP3.LUT P6, RZ, R16, 0x800000, RZ, 0xc0, !PT ;  /* 0x0080000010ff7812 */ /* 0x000fe400078cc0ff */
[----:B------:R-:W-:Y:S02]  /*ae70*/  ISETP.LT.OR P1, PT, R106, 0x7a, P1 ;  /* 0x0000007a6a00780c */ /* 0x000fe40000f21670 */
[----:B0-----:R-:W-:Y:S02]  /*ae80*/  FMNMX.FTZ R24, R0, R3, !PT ;  /* 0x0000000300187209 */ /* 0x001fe40007810000 */
[----:B------:R-:W-:-:S02]  /*ae90*/  FSEL R55, R55, -INF , !P1 ;  /* 0xff80000037377808 */ /* 0x000fc40004800000 */
[----:B------:R-:W-:Y:S01]  /*aea0*/  LOP3.LUT P1, RZ, R16, 0x10000000, RZ, 0xc0, !PT ;  /* 0x1000000010ff7812 */ /* 0x000fe2000782c0ff */
[----:B------:R-:W0:Y:S01]  /*aeb0*/  SHFL.BFLY PT, R3, R24, 0x1, 0x1f ;  /* 0x0c201f0018037f89 */ /* 0x000e2200000e0000 */
[----:B------:R-:W-:Y:S02]  /*aec0*/  ISETP.LT.OR P4, PT, R106, 0x92, P4 ;  /* 0x000000926a00780c */ /* 0x000fe40002781670 */
[----:B------:R-:W-:Y:S02]  /*aed0*/  ISETP.GT.AND P1, PT, R20, 0x1, !P1 ;  /* 0x000000011400780c */ /* 0x000fe40004f24270 */
[C---:B------:R-:W-:Y:S02]  /*aee0*/  ISETP.LT.OR P5, PT, R106.reuse, 0x99, P5 ;  /* 0x000000996a00780c */ /* 0x040fe40002fa1670 */
[----:B------:R-:W-:Y:S02]  /*aef0*/  ISETP.LT.OR P1, PT, R106, 0x2, P1 ;  /* 0x000000026a00780c */ /* 0x000fe40000f21670 */
[----:B------:R-:W-:-:S02]  /*af00*/  FSEL R35, R35, -INF , !P4 ;  /* 0xff80000023237808 */ /* 0x000fc40006000000 */
[----:B------:R-:W-:Y:S02]  /*af10*/  FSEL R91, R91, -INF , !P1 ;  /* 0xff8000005b5b7808 */ /* 0x000fe40004800000 */
[----:B------:R-:W-:-:S04]  /*af20*/  LOP3.LUT P1, RZ, R16, 0x20000000, RZ, 0xc0, !PT ;  /* 0x2000000010ff7812 */ /* 0x000fc8000782c0ff */
[----:B------:R-:W-:-:S04]  /*af30*/  ISETP.GT.AND P1, PT, R20, 0x8, !P1 ;  /* 0x000000081400780c */ /* 0x000fc80004f24270 */
[----:B------:R-:W-:Y:S02]  /*af40*/  ISETP.LT.OR P1, PT, R106, 0x9, P1 ;  /* 0x000000096a00780c */ /* 0x000fe40000f21670 */
[----:B0-----:R-:W-:Y:S02]  /*af50*/  FMNMX.FTZ R3, R24, R3, !PT ;  /* 0x0000000318037209 */ /* 0x001fe40007810000 */
[----:B------:R-:W-:Y:S02]  /*af60*/  FSEL R94, R94, -INF , !P1 ;  /* 0xff8000005e5e7808 */ /* 0x000fe40004800000 */
[----:B------:R-:W-:Y:S01]  /*af70*/  LOP3.LUT P1, RZ, R16, 0x40000000, RZ, 0xc0, !PT ;  /* 0x4000000010ff7812 */ /* 0x000fe2000782c0ff */
[----:B------:R-:W-:-:S03]  /*af80*/  FFMA.FTZ R8, R2, R3, -8 ;  /* 0xc100000002087423 */ /* 0x000fc60000010003 */
        /* <DEDUP_REMOVED lines=20> */
[----:B------:R-:W-:-:S04]  /*b0d0*/  ISETP.GT.AND P1, PT, R20, RZ, !P1 ;  /* 0x000000ff1400720c */ /* 0x000fc80004f24270 */
[----:B------:R-:W-:-:S04]  /*b0e0*/  ISETP.LT.OR P1, PT, R106, 0x1, P1 ;  /* 0x000000016a00780c */ /* 0x000fc80000f21670 */
[----:B------:R-:W-:Y:S02]  /*b0f0*/  FSEL R90, R90, -INF , !P1 ;  /* 0xff8000005a5a7808 */ /* 0x000fe40004800000 */
        /* <DEDUP_REMOVED lines=15> */
[----:B------:R-:W-:-:S01]  /*b1f0*/  FFMA.FTZ R24, R2, R107, -R8 ;  /* 0x0000006b02187223 */ /* 0x000fc20000010808 */
[----:B------:R-:W-:Y:S01]  /*b200*/  FMNMX.FTZ R107, R90, R91, !PT ;  /* 0x0000005b5a6b7209 */ /* 0x000fe20007810000 */
[----:B------:R-:W-:-:S01]  /*b210*/  FFMA.FTZ R28, R2, R109, -R8 ;  /* 0x0000006d021c7223 */ /* 0x000fc20000010808 */
[----:B------:R-:W-:Y:S01]  /*b220*/  ISETP.LT.OR P1, PT, R106, 0x8a, P1 ;  /* 0x0000008a6a00780c */ /* 0x000fe20000f21670 */
[----:B------:R-:W-:-:S01]  /*b230*/  FFMA.FTZ R109, R2, R41, -R8 ;  /* 0x00000029026d7223 */ /* 0x000fc20000010808 */
[----:B------:R-:W-:Y:S01]  /*b240*/  FMNMX.FTZ R0, R94, R107, !PT ;  /* 0x0000006b5e007209 */ /* 0x000fe20007810000 */
[----:B------:R-:W-:-:S01]  /*b250*/  FFMA.FTZ R32, R2, R111, -R8 ;  /* 0x0000006f02207223 */ /* 0x000fc20000010808 */
[----:B------:R-:W-:Y:S01]  /*b260*/  FSEL R31, R31, -INF , !P1 ;  /* 0xff8000001f1f7808 */ /* 0x000fe20004800000 */
[----:B------:R-:W-:-:S01]  /*b270*/  FFMA.FTZ R36, R2, R113, -R8 ;  /* 0x0000007102247223 */ /* 0x000fc20000010808 */
[----:B------:R-:W-:Y:S01]  /*b280*/  FMNMX.FTZ R107, R95, R0, !PT ;  /* 0x000000005f6b7209 */ /* 0x000fe20007810000 */
[----:B------:R-:W-:-:S01]  /*b290*/  FFMA.FTZ R14, R2, R88, -R8 ;  /* 0x00000058020e7223 */ /* 0x000fc20000010808 */
[----:B------:R-:W-:Y:S01]  /*b2a0*/  ISETP.GT.AND P1, PT, R20, 0x90, !P2 ;  /* 0x000000901400780c */ /* 0x000fe20005724270 */
[----:B------:R-:W-:-:S01]  /*b2b0*/  FFMA.FTZ R89, R2, R89, -R8 ;  /* 0x0000005902597223 */ /* 0x000fc20000010808 */
[----:B------:R-:W-:Y:S01]  /*b2c0*/  FMNMX.FTZ R0, R98, R107, !PT ;  /* 0x0000006b62007209 */ /* 0x000fe20007810000 */
[----:B------:R-:W-:-:S01]  /*b2d0*/  FFMA.FTZ R93, R2, R93, -R8 ;  /* 0x0000005d025d7223 */ /* 0x000fc20000010808 */
[----:B------:R-:W-:Y:S01]  /*b2e0*/  ISETP.LT.OR P1, PT, R106, 0x91, P1 ;  /* 0x000000916a00780c */ /* 0x000fe20000f21670 */
[----:B------:R-:W-:Y:S01]  /*b2f0*/  MUFU.EX2 R14, R14 ;  /* 0x0000000e000e7308 */ /* 0x000fe20000000800 */
[----:B------:R-:W-:Y:S01]  /*b300*/  FMNMX.FTZ R107, R99, R0, !PT ;  /* 0x00000000636b7209 */ /* 0x000fe20007810000 */
[--C-:B------:R-:W-:Y:S01]  /*b310*/  FFMA.FTZ R97, R2, R97, -R8.reuse ;  /* 0x0000006102617223 */ /* 0x100fe20000010808 */
[----:B------:R-:W-:Y:S01]  /*b320*/  ISETP.GT.AND P2, PT, R20, 0x99, !P6 ;  /* 0x000000991400780c */ /* 0x000fe20007744270 */
[--C-:B------:R-:W-:Y:S01]  /*b330*/  FFMA.FTZ R101, R2, R101, -R8.reuse ;  /* 0x0000006502657223 */ /* 0x100fe20000010808 */
[----:B------:R-:W-:Y:S01]  /*b340*/  FMNMX.FTZ R0, R102, R107, !PT ;  /* 0x0000006b66007209 */ /* 0x000fe20007810000 */
[--C-:B------:R-:W-:Y:S01]  /*b350*/  FFMA.FTZ R73, R2, R73, -R8.reuse ;  /* 0x0000004902497223 */ /* 0x100fe20000010808 */
[----:B------:R-:W-:Y:S01]  /*b360*/  ISETP.LT.OR P2, PT, R106, 0x9a, P2 ;  /* 0x0000009a6a00780c */ /* 0x000fe20001741670 */
[----:B------:R-:W-:Y:S01]  /*b370*/  MUFU.EX2 R89, R89 ;  /* 0x0000005900597308 */ /* 0x000fe20000000800 */
[----:B------:R-:W-:Y:S01]  /*b380*/  FMNMX.FTZ R0, R103, R0, !PT ;  /* 0x0000000067007209 */ /* 0x000fe20007810000 */
[--C-:B------:R-:W-:Y:S01]  /*b390*/  FFMA.FTZ R40, R2, R115, -R8.reuse ;  /* 0x0000007302287223 */ /* 0x100fe20000010808 */
[----:B------:R-:W-:Y:S01]  /*b3a0*/  FSEL R41, R38, -INF , !P5 ;  /* 0xff80000026297808 */ /* 0x000fe20006800000 */
[C-C-:B------:R-:W-:Y:S01]  /*b3b0*/  FFMA.FTZ R77, R2.reuse, R77, -R8.reuse ;  /* 0x0000004d024d7223 */ /* 0x140fe20000010808 */
[----:B------:R-:W-:Y:S01]  /*b3c0*/  FMNMX.FTZ R0, R9, R0, !PT ;  /* 0x0000000009007209 */ /* 0x000fe20007810000 */
[C-C-:B------:R-:W-:Y:S01]  /*b3d0*/  FFMA.FTZ R42, R2.reuse, R117, -R8.reuse ;  /* 0x00000075022a7223 */ /* 0x140fe20000010808 */
[----:B------:R-:W-:Y:S01]  /*b3e0*/  FSEL R39, R39, -INF , !P2 ;  /* 0xff80000027277808 */ /* 0x000fe20005000000 */
[----:B------:R-:W-:Y:S01]  /*b3f0*/  MUFU.EX2 R24, R24 ;  /* 0x0000001800187308 */ /* 0x000fe20000000800 */
[----:B------:R-:W-:Y:S01]  /*b400*/  FMNMX.FTZ R0, R75, R0, !PT ;  /* 0x000000004b007209 */ /* 0x000fe20007810000 */
[C-C-:B------:R-:W-:Y:S01]  /*b410*/  FFMA.FTZ R81, R2.reuse, R81, -R8.reuse ;  /* 0x0000005102517223 */ /* 0x140fe20000010808 */
[----:B------:R-:W-:-:S01]  /*b420*/  FFMA.FTZ R44, R2, R119, -R8 ;  /* 0x00000077022c7223 */ /* 0x000fc20000010808 */
[C-C-:B------:R-:W-:Y:S01]  /*b430*/  FFMA.FTZ R85, R2.reuse, R85, -R8.reuse ;  /* 0x0000005502557223 */ /* 0x140fe20000010808 */
        /* <DEDUP_REMOVED lines=27> */
[----:B------:R-:W0:Y:S01]  /*b5f0*/  MUFU.EX2 R93, R93 ;  /* 0x0000005d005d7308 */ /* 0x000e220000000800 */
[----:B------:R-:W-:-:S02]  /*b600*/  FMNMX.FTZ R0, R59, R0, !PT ;  /* 0x000000003b007209 */ /* 0x000fc40007810000 */
[----:B------:R-:W-:Y:S02]  /*b610*/  ISETP.NE.AND P6, PT, R110, 0x1, PT ;  /* 0x000000016e00780c */ /* 0x000fe40003fc5270 */
[----:B------:R-:W-:-:S03]  /*b620*/  FMNMX.FTZ R0, R147, R0, !PT ;  /* 0x0000000093007209 */ /* 0x000fc60007810000 */
[----:B------:R-:W-:Y:S01]  /*b630*/  MUFU.EX2 R28, R28 ;  /* 0x0000001c001c7308 */ /* 0x000fe20000000800 */
[----:B------:R-:W-:-:S04]  /*b640*/  FMNMX.FTZ R0, R63, R0, !PT ;  /* 0x000000003f007209 */ /* 0x000fc80007810000 */
[----:B------:R-:W-:-:S03]  /*b650*/  FMNMX.FTZ R0, R149, R0, !PT ;  /* 0x0000000095007209 */ /* 0x000fc60007810000 */
[----:B------:R-:W-:Y:S01]  /*b660*/  MUFU.EX2 R97, R97 ;  /* 0x0000006100617308 */ /* 0x000fe20000000800 */
[----:B------:R-:W-:Y:S02]  /*b670*/  FMNMX.FTZ R0, R67, R0, !PT ;  /* 0x0000000043007209 */ /* 0x000fe40007810000 */
[----:B0-----:R-:W-:Y:S02]  /*b680*/  F2FP.SATFINITE.E4M3.F32.PACK_AB_MERGE_C R152, R93, R24, RZ ;  /* 0x000000185d98723e */ /* 0x001fe400048070ff */
[----:B------:R-:W-:Y:S02]  /*b690*/  FMNMX.FTZ R0, R151, R0, !PT ;  /* 0x0000000097007209 */ /* 0x000fe40007810000 */
[----:B------:R-:W-:Y:S01]  /*b6a0*/  F2FP.SATFINITE.E4M3.F32.PACK_AB_MERGE_C R152, R89, R14, R152 ;  /* 0x0000000e5998723e */ /* 0x000fe20004807098 */
        /* <DEDUP_REMOVED lines=19> */
[----:B------:R-:W-:Y:S02]  /*b7e0*/  FMNMX.FTZ R0, R30, R107, !PT ;  /* 0x0000006b1e007209 */ /* 0x000fe40007810000 */
[----:B------:R-:W-:Y:S01]  /*b7f0*/  FSEL R107, R34, -INF , !P1 ;  /* 0xff800000226b7808 */ /* 0x000fe20004800000 */
[----:B------:R-:W-:Y:S01]  /*b800*/  FFMA.FTZ R34, R2, R131, -R8 ;  /* 0x0000008302227223 */ /* 0x000fe20000010808 */
[----:B------:R-:W-:Y:S01]  /*b810*/  FMNMX.FTZ R0, R31, R0, !PT ;  /* 0x000000001f007209 */ /* 0x000fe20007810000 */
[----:B------:R-:W-:Y:S03]  /*b820*/  MUFU.EX2 R42, R42 ;  /* 0x0000002a002a7308 */ /* 0x000fe60000000800 */
[----:B------:R-:W-:-:S04]  /*b830*/  FMNMX.FTZ R0, R107, R0, !PT ;  /* 0x000000006b007209 */ /* 0x000fc80007810000 */
[----:B------:R-:W-:Y:S01]  /*b840*/  FMNMX.FTZ R0, R35, R0, !PT ;  /* 0x0000000023007209 */ /* 0x000fe20007810000 */
[----:B------:R-:W-:Y:S01]  /*b850*/  MUFU.EX2 R81, R81 ;  /* 0x0000005100517308 */ /* 0x000fe20000000800 */
[----:B0-----:R-:W-:Y:S02]  /*b860*/  F2FP.SATFINITE.E4M3.F32.PACK_AB_MERGE_C R148, R77, R40, RZ ;  /* 0x000000284d94723e */ /* 0x001fe400048070ff */
[----:B------:R-:W-:Y:S02]  /*b870*/  FMNMX.FTZ R0, R41, R0, !PT ;  /* 0x0000000029007209 */ /* 0x000fe40007810000 */
[----:B------:R-:W-:Y:S02]  /*b880*/  F2FP.SATFINITE.E4M3.F32.PACK_AB_MERGE_C R148, R73, R36, R148 ;  /* 0x000000244994723e */ /* 0x000fe40004807094 */
[----:B------:R-:W-:Y:S01]  /*b890*/  FMNMX.FTZ R0, R39, R0, !PT ;  /* 0x0000000027007209 */ /* 0x000fe20007810000 */
[----:B------:R-:W-:Y:S04]  /*b8a0*/  MUFU.EX2 R44, R44 ;  /* 0x0000002c002c7308 */ /* 0x000fe80000000800 */
[----:B------:R-:W0:Y:S04]  /*b8b0*/  SHFL.BFLY PT, R111, R0, 0x2, 0x1f ;  /* 0x0c401f00006f7f89 */ /* 0x000e2800000e0000 */
[----:B------:R-:W1:Y:S08]  /*b8c0*/  MUFU.EX2 R85, R85 ;  /* 0x0000005500557308 */ /* 0x000e700000000800 */
[----:B------:R-:W-:Y:S08]  /*b8d0*/  MUFU.EX2 R46, R46 ;  /* 0x0000002e002e7308 */ /* 0x000ff00000000800 */
[----:B------:R-:W-:Y:S01]  /*b8e0*/  MUFU.EX2 R57, R57 ;  /* 0x0000003900397308 */ /* 0x000fe20000000800 */
[----:B-1----:R-:W-:-:S02]  /*b8f0*/  F2FP.SATFINITE.E4M3.F32.PACK_AB_MERGE_C R150, R85, R44, RZ ;  /* 0x0000002c5596723e */ /* 0x002fc400048070ff */
[----:B0-----:R-:W-:Y:S01]  /*b900*/  FMNMX.FTZ R66, R0, R111, !PT ;  /* 0x0000006f00427209 */ /* 0x001fe20007810000 */
[----:B------:R-:W-:-:S01]  /*b910*/  FFMA.FTZ R111, R2, R143, -R8 ;  /* 0x0000008f026f7223 */ /* 0x000fc20000010808 */
[----:B------:R-:W-:-:S03]  /*b920*/  F2FP.SATFINITE.E4M3.F32.PACK_AB_MERGE_C R150, R81, R42, R150 ;  /* 0x0000002a5196723e */ /* 0x000fc60004807096 */
[----:B------:R-:W-:Y:S01]  /*b930*/  MUFU.EX2 R48, R48 ;  /* 0x0000003000307308 */ /* 0x000fe20000000800 */
[----:B------:R-:W0:Y:S07]  /*b940*/  SHFL.BFLY PT, R113, R66, 0x1, 0x1f ;  /* 0x0c201f0042717f89 */ /* 0x000e2e00000e0000 */
[----:B------:R-:W1:Y:S08]  /*b950*/  MUFU.EX2 R61, R61 ;  /* 0x0000003d003d7308 */ /* 0x000e700000000800 */
[----:B------:R-:W-:Y:S08]  /*b960*/  MUFU.EX2 R56, R56 ;  /* 0x0000003800387308 */ /* 0x000ff00000000800 */
[----:B------:R-:W-:Y:S01]  /*b970*/  MUFU.EX2 R69, R69 ;  /* 0x0000004500457308 */ /* 0x000fe20000000800 */
[----:B0-----:R-:W-:Y:S01]  /*b980*/  FMNMX.FTZ R0, R66, R113, !PT ;  /* 0x0000007142007209 */ /* 0x001fe20007810000 */
[----:B------:R-:W-:Y:S01]  /*b990*/  FFMA.FTZ R66, R2, R37, -R8 ;  /* 0x0000002502427223 */ /* 0x000fe20000010808 */
[----:B-1----:R-:W-:-:S02]  /*b9a0*/  F2FP.SATFINITE.E4M3.F32.PACK_AB_MERGE_C R144, R61, R48, RZ ;  /* 0x000000303d90723e */ /* 0x002fc400048070ff */
[----:B------:R-:W-:Y:S01]  /*b9b0*/  FSETP.NEU.FTZ.AND P1, PT, R0, -INF , PT ;  /* 0xff8000000000780b */ /* 0x000fe20003f3d000 */
[----:B------:R-:W-:-:S01]  /*b9c0*/  FFMA.FTZ R68, R2, R0, -8 ;  /* 0xc100000002447423 */ /* 0x000fc20000010000 */
[----:B------:R-:W-:Y:S01]  /*b9d0*/  F2FP.SATFINITE.E4M3.F32.PACK_AB_MERGE_C R144, R57, R46, R144 ;  /* 0x0000002e3990723e */ /* 0x000fe20004807090 */
[----:B------:R-:W-:Y:S03]  /*b9e0*/  MUFU.EX2 R52, R52 ;  /* 0x0000003400347308 */ /* 0x000fe60000000800 */
[----:B------:R-:W-:-:S05]  /*b9f0*/  FSEL R8, R68, RZ, P1 ;  /* 0x000000ff44087208 */ /* 0x000fca0000800000 */
[C-C-:B------:R-:W-:Y:S01]  /*ba00*/  FFMA.FTZ R37, R2.reuse, R90, -R8.reuse ;  /* 0x0000005a02257223 */ /* 0x140fe20000010808 */
[----:B------:R-:W-:-:S01]  /*ba10*/  FFMA.FTZ R68, R2, R91, -R8 ;  /* 0x0000005b02447223 */ /* 0x000fc20000010808 */
[C-C-:B------:R-:W-:Y:S01]  /*ba20*/  FFMA.FTZ R70, R2.reuse, R94, -R8.reuse ;  /* 0x0000005e02467223 */ /* 0x140fe20000010808 */
[----:B------:R-:W-:-:S01]  /*ba30*/  FFMA.FTZ R88, R2, R67, -R8 ;  /* 0x0000004302587223 */ /* 0x000fc20000010808 */
[----:B------:R-:W-:Y:S01]  /*ba40*/  FADD.FTZ R67, R14, R89 ;  /* 0x000000590e437221 */ /* 0x000fe20000010000 */
[----:B------:R-:W-:-:S01]  /*ba50*/  FFMA.FTZ R91, R2, R95, -R8 ;  /* 0x0000005f025b7223 */ /* 0x000fc20000010808 */
[----:B------:R-:W-:Y:S01]  /*ba60*/  MUFU.EX2 R37, R37 ;  /* 0x0000002500257308 */ /* 0x000fe20000000800 */
[----:B------:R-:W-:-:S01]  /*ba70*/  FFMA.FTZ R72, R2, R98, -R8 ;  /* 0x0000006202487223 */ /* 0x000fc20000010808 */
[----:B------:R-:W-:Y:S01]  /*ba80*/  FADD.FTZ R90, R24, R67 ;  /* 0x00000043185a7221 */ /* 0x000fe20000010000 */
[----:B------:R-:W-:-:S01]  /*ba90*/  FFMA.FTZ R78, R2, R79, -R8 ;  /* 0x0000004f024e7223 */ /* 0x000fc20000010808 */
[C-C-:B------:R-:W-:Y:S01]  /*baa0*/  FFMA.FTZ R95, R2.reuse, R99, -R8.reuse ;  /* 0x00000063025f7223 */ /* 0x140fe20000010808 */
[----:B------:R-:W-:-:S01]  /*bab0*/  FFMA.FTZ R74, R2, R102, -R8 ;  /* 0x00000066024a7223 */ /* 0x000fc20000010808 */
[----:B------:R-:W-:Y:S01]  /*bac0*/  FADD.FTZ R79, R93, R90 ;  /* 0x0000005a5d4f7221 */ /* 0x000fe20000010000 */
[----:B------:R-:W-:-:S01]  /*bad0*/  FFMA.FTZ R90, R2, R71, -R8 ;  /* 0x00000047025a7223 */ /* 0x000fc20000010808 */
[----:B------:R-:W0:Y:S01]  /*bae0*/  MUFU.EX2 R68, R68 ;  /* 0x0000004400447308 */ /* 0x000e220000000800 */
[----:B------:R-:W-:-:S01]  /*baf0*/  FFMA.FTZ R99, R2, R103, -R8 ;  /* 0x0000006702637223 */ /* 0x000fc20000010808 */
[----:B------:R-:W-:Y:S01]  /*bb00*/  FADD.FTZ R92, R28, R79 ;  /* 0x0000004f1c5c7221 */ /* 0x000fe20000010000 */
[----:B------:R-:W-:-:S01]  /*bb10*/  FFMA.FTZ R9, R2, R9, -R8 ;  /* 0x0000000902097223 */ /* 0x000fc20000010808 */
[C-C-:B------:R-:W-:Y:S01]  /*bb20*/  FFMA.FTZ R80, R2.reuse, R83, -R8.reuse ;  /* 0x0000005302507223 */ /* 0x140fe20000010808 */
[----:B------:R-:W-:-:S01]  /*bb30*/  FFMA.FTZ R76, R2, R75, -R8 ;  /* 0x0000004b024c7223 */ /* 0x000fc20000010808 */
[----:B------:R-:W-:Y:S01]  /*bb40*/  FADD.FTZ R79, R97, R92 ;  /* 0x0000005c614f7221 */ /* 0x000fe20000010000 */
[----:B------:R-:W-:-:S01]  /*bb50*/  FFMA.FTZ R13, R2, R13, -R8 ;  /* 0x0000000d020d7223 */ /* 0x000fc20000010808 */
[----:B------:R-:W1:Y:S01]  /*bb60*/  MUFU.EX2 R70, R70 ;  /* 0x0000004600467308 */ /* 0x000e620000000800 */
[----:B------:R-:W-:-:S01]  /*bb70*/  FFMA.FTZ R15, R2, R15, -R8 ;  /* 0x0000000f020f7223 */ /* 0x000fc20000010808 */
[----:B------:R-:W-:Y:S01]  /*bb80*/  FADD.FTZ R94, R32, R79 ;  /* 0x0000004f205e7221 */ /* 0x000fe20000010000 */
[----:B------:R-:W-:-:S01]  /*bb90*/  FFMA.FTZ R43, R2, R43, -R8 ;  /* 0x0000002b022b7223 */ /* 0x000fc20000010808 */
[C-C-:B------:R-:W-:Y:S01]  /*bba0*/  FFMA.FTZ R21, R2.reuse, R21, -R8.reuse ;  /* 0x0000001502157223 */ /* 0x140fe20000010808 */
[----:B------:R-:W-:-:S01]  /*bbb0*/  FFMA.FTZ R82, R2, R87, -R8 ;  /* 0x0000005702527223 */ /* 0x000fc20000010808 */
[----:B------:R-:W-:Y:S01]  /*bbc0*/  FADD.FTZ R83, R101, R94 ;  /* 0x0000005e65537221 */ /* 0x000fe20000010000 */
[----:B------:R-:W-:-:S01]  /*bbd0*/  FFMA.FTZ R75, R2, R145, -R8 ;  /* 0x00000091024b7223 */ /* 0x000fc20000010808 */
[----:B------:R-:W2:Y:S01]  /*bbe0*/  MUFU.EX2 R91, R91 ;  /* 0x0000005b005b7308 */ /* 0x000ea20000000800 */
[----:B0-----:R-:W-:-:S01]  /*bbf0*/  FADD.FTZ R71, R37, R68 ;  /* 0x0000004425477221 */ /* 0x001fc20000010000 */
[----:B------:R-:W-:Y:S01]  /*bc00*/  FADD.FTZ R94, R36, R83 ;  /* 0x00000053245e7221 */ /* 0x000fe20000010000 */
[----:B------:R-:W-:-:S01]  /*bc10*/  FFMA.FTZ R84, R2, R59, -R8 ;  /* 0x0000003b02547223 */ /* 0x000fc20000010808 */
[C-C-:B------:R-:W-:Y:S01]  /*bc20*/  FFMA.FTZ R59, R2.reuse, R147, -R8.reuse ;  /* 0x00000093023b7223 */ /* 0x140fe20000010808 */
[----:B------:R-:W-:-:S01]  /*bc30*/  FFMA.FTZ R86, R2, R63, -R8 ;  /* 0x0000003f02567223 */ /* 0x000fc20000010808 */
[----:B------:R-:W-:Y:S01]  /*bc40*/  FADD.FTZ R83, R73, R94 ;  /* 0x0000005e49537221 */ /* 0x000fe20000010000 */
[----:B------:R-:W-:-:S01]  /*bc50*/  FFMA.FTZ R63, R2, R149, -R8 ;  /* 0x00000095023f7223 */ /* 0x000fc20000010808 */
[----:B------:R-:W0:Y:S01]  /*bc60*/  MUFU.EX2 R72, R72 ;  /* 0x0000004800487308 */ /* 0x000e220000000800 */
[----:B-1----:R-:W-:-:S01]  /*bc70*/  FADD.FTZ R92, R70, R71 ;  /* 0x00000047465c7221 */ /* 0x002fc20000010000 */
[----:B------:R-:W-:Y:S01]  /*bc80*/  FADD.FTZ R94, R40, R83 ;  /* 0x00000053285e7221 */ /* 0x000fe20000010000 */
[----:B------:R-:W-:-:S01]  /*bc90*/  FFMA.FTZ R67, R2, R151, -R8 ;  /* 0x0000009702437223 */ /* 0x000fc20000010808 */
[C-C-:B------:R-:W-:Y:S01]  /*bca0*/  FFMA.FTZ R71, R2.reuse, R153, -R8.reuse ;  /* 0x0000009902477223 */ /* 0x140fe20000010808 */
[----:B------:R-:W-:Y:S01]  /*bcb0*/  F2FP.SATFINITE.E4M3.F32.PACK_AB_MERGE_C R146, R69, R56, RZ ;  /* 0x000000384592723e */ /* 0x000fe200048070ff */
[C-C-:B------:R-:W-:Y:S01]  /*bcc0*/  FFMA.FTZ R32, R2.reuse, R155, -R8.reuse ;  /* 0x0000009b02207223 */ /* 0x140fe20000010808 */
[----:B------:R-:W-:-:S01]  /*bcd0*/  FFMA.FTZ R26, R2, R26, -R8 ;  /* 0x0000001a021a7223 */ /* 0x000fc20000010808 */
[----:B------:R-:W1:Y:S01]  /*bce0*/  MUFU.EX2 R95, R95 ;  /* 0x0000005f005f7308 */ /* 0x000e620000000800 */
[----:B--2---:R-:W-:-:S01]  /*bcf0*/  FADD.FTZ R79, R91, R92 ;  /* 0x0000005c5b4f7221 */ /* 0x004fc20000010000 */
[C-C-:B------:R-:W-:Y:S01]  /*bd00*/  FFMA.FTZ R27, R2.reuse, R27, -R8.reuse ;  /* 0x0000001b021b7223 */ /* 0x140fe20000010808 */
[----:B------:R-:W-:-:S01]  /*bd10*/  FFMA.FTZ R30, R2, R30, -R8 ;  /* 0x0000001e021e7223 */ /* 0x000fc20000010808 */
[C-C-:B------:R-:W-:Y:S01]  /*bd20*/  FFMA.FTZ R31, R2.reuse, R31, -R8.reuse ;  /* 0x0000001f021f7223 */ /* 0x140fe20000010808 */
[----:B------:R-:W-:-:S01]  /*bd30*/  FFMA.FTZ R107, R2, R107, -R8 ;  /* 0x0000006b026b7223 */ /* 0x000fc20000010808 */
[C-C-:B------:R-:W-:Y:S01]  /*bd40*/  FFMA.FTZ R35, R2.reuse, R35, -R8.reuse ;  /* 0x0000002302237223 */ /* 0x140fe20000010808 */
[----:B------:R-:W-:-:S01]  /*bd50*/  FFMA.FTZ R41, R2, R41, -R8 ;  /* 0x0000002902297223 */ /* 0x000fc20000010808 */
[----:B------:R-:W2:Y:S01]  /*bd60*/  MUFU.EX2 R74, R74 ;  /* 0x0000004a004a7308 */ /* 0x000ea20000000800 */
[----:B0-----:R-:W-:-:S01]  /*bd70*/  FADD.FTZ R92, R72, R79 ;  /* 0x0000004f485c7221 */ /* 0x001fc20000010000 */
[----:B------:R-:W-:-:S04]  /*bd80*/  F2FP.SATFINITE.E4M3.F32.PACK_AB_MERGE_C R70, R91, R70, RZ ;  /* 0x000000465b46723e */ /* 0x000fc800048070ff */
[----:B------:R-:W-:Y:S02]  /*bd90*/  F2FP.SATFINITE.E4M3.F32.PACK_AB_MERGE_C R153, R68, R37, R70 ;  /* 0x000000254499723e */ /* 0x000fe40004807046 */
        /* <DEDUP_REMOVED lines=8> */
[----:B------:R-:W-:-:S04]  /*be20*/  F2FP.SATFINITE.E4M3.F32.PACK_AB_MERGE_C R74, R99, R74, RZ ;  /* 0x0000004a634a723e */ /* 0x000fc800048070ff */
[----:B------:R-:W-:Y:S02]  /*be30*/  F2FP.SATFINITE.E4M3.F32.PACK_AB_MERGE_C R155, R95, R72, R74 ;  /* 0x000000485f9b723e */ /* 0x000fe4000480704a */
[----:B------:R-:W0:Y:S01]  /*be40*/  MUFU.EX2 R13, R13 ;  /* 0x0000000d000d7308 */ /* 0x000e220000000800 */
[----:B-1----:R-:W-:-:S07]  /*be50*/  FADD.FTZ R77, R9, R92 ;  /* 0x0000005c094d7221 */ /* 0x002fce0000010000 */
[----:B------:R-:W1:Y:S01]  /*be60*/  MUFU.EX2 R78, R78 ;  /* 0x0000004e004e7308 */ /* 0x000e620000000800 */
[----:B--2---:R-:W-:-:S07]  /*be70*/  FADD.FTZ R14, R76, R77 ;  /* 0x0000004d4c0e7221 */ /* 0x004fce0000010000 */
[----:B------:R-:W2:Y:S08]  /*be80*/  MUFU.EX2 R15, R15 ;  /* 0x0000000f000f7308 */ /* 0x000eb00000000800 */
[----:B------:R3:W-:Y:S08]  /*be90*/  MUFU.EX2 R24, R43 ;  /* 0x0000002b00187308 */ /* 0x0007f00000000800 */
[----:B------:R-:W4:Y:S01]  /*bea0*/  MUFU.EX2 R80, R80 ;  /* 0x0000005000507308 */ /* 0x000f220000000800 */
[----:B---3--:R-:W-:-:S01]  /*beb0*/  FFMA.FTZ R43, R2, R47, -R8 ;  /* 0x0000002f022b7223 */ /* 0x008fc20000010808 */
[----:B------:R-:W-:-:S04]  /*bec0*/  FADD.FTZ R47, R81, R40 ;  /* 0x00000028512f7221 */ /* 0x000fc80000010000 */
[----:B------:R-:W-:Y:S01]  /*bed0*/  FADD.FTZ R28, R44, R47 ;  /* 0x0000002f2c1c7221 */ /* 0x000fe20000010000 */
[----:B0-----:R-:W-:-:S01]  /*bee0*/  FADD.FTZ R47, R13, R14 ;  /* 0x0000000e0d2f7221 */ /* 0x001fc20000010000 */
[----:B------:R-:W0:Y:S01]  /*bef0*/  MUFU.EX2 R21, R21 ;  /* 0x0000001500157308 */ /* 0x000e220000000800 */
[----:B------:R-:W-:-:S01]  /*bf00*/  FFMA.FTZ R14, R2, R50, -R8 ;  /* 0x00000032020e7223 */ /* 0x000fc20000010808 */
[----:B------:R-:W-:Y:S01]  /*bf10*/  FADD.FTZ R85, R85, R28 ;  /* 0x0000001c55557221 */ /* 0x000fe20000010000 */
[----:B-1----:R-:W-:-:S01]  /*bf20*/  FADD.FTZ R28, R78, R47 ;  /* 0x0000002f4e1c7221 */ /* 0x002fc20000010000 */
[----:B------:R-:W-:Y:S01]  /*bf30*/  FFMA.FTZ R47, R2, R51, -R8 ;  /* 0x00000033022f7223 */ /* 0x000fe20000010808 */
[----:B------:R-:W-:Y:S01]  /*bf40*/  F2FP.SATFINITE.E4M3.F32.PACK_AB_MERGE_C R78, R78, R13, RZ ;  /* 0x0000000d4e4e723e */ /* 0x000fe200048070ff */
[----:B------:R-:W-:Y:S01]  /*bf50*/  FADD.FTZ R36, R46, R85 ;  /* 0x000000552e247221 */ /* 0x000fe20000010000 */
[----:B--2---:R-:W-:-:S01]  /*bf60*/  FADD.FTZ R73, R15, R28 ;  /* 0x0000001c0f497221 */ /* 0x004fc20000010000 */
[----:B------:R-:W1:Y:S01]  /*bf70*/  MUFU.EX2 R82, R82 ;  /* 0x0000005200527308 */ /* 0x000e620000000800 */
[----:B------:R-:W-:Y:S01]  /*bf80*/  F2FP.SATFINITE.E4M3.F32.PACK_AB_MERGE_C R149, R76, R9, R78 ;  /* 0x000000094c95723e */ /* 0x000fe2000480704e */
[----:B------:R-:W-:Y:S01]  /*bf90*/  FADD.FTZ R51, R57, R36 ;  /* 0x0000002439337221 */ /* 0x000fe20000010000 */
[----:B----4-:R-:W-:-:S03]  /*bfa0*/  FADD.FTZ R28, R80, R73 ;  /* 0x00000049501c7221 */ /* 0x010fc60000010000 */
[----:B------:R-:W-:Y:S02]  /*bfb0*/  FADD.FTZ R48, R48, R51 ;  /* 0x0000003330307221 */ /* 0x000fe40000010000 */
[----:B------:R-:W2:Y:S01]  /*bfc0*/  MUFU.EX2 R75, R75 ;  /* 0x0000004b004b7308 */ /* 0x000ea20000000800 */
[----:B0-----:R-:W-:-:S01]  /*bfd0*/  FADD.FTZ R51, R21, R28 ;  /* 0x0000001c15337221 */ /* 0x001fc20000010000 */
[----:B------:R-:W-:Y:S01]  /*bfe0*/  FADD.FTZ R61, R61, R48 ;  /* 0x000000303d3d7221 */ /* 0x000fe20000010000 */
[----:B------:R-:W-:-:S03]  /*bff0*/  FFMA.FTZ R28, R2, R54, -R8 ;  /* 0x00000036021c7223 */ /* 0x000fc60000010808 */
[----:B------:R-:W-:Y:S02]  /*c000*/  FADD.FTZ R40, R52, R61 ;  /* 0x0000003d34287221 */ /* 0x000fe40000010000 */
[----:B------:R-:W0:Y:S01]  /*c010*/  MUFU.EX2 R84, R84 ;  /* 0x0000005400547308 */ /* 0x000e220000000800 */
[----:B-1----:R-:W-:-:S01]  /*c020*/  FADD.FTZ R36, R82, R51 ;  /* 0x0000003352247221 */ /* 0x002fc20000010000 */
[C-C-:B------:R-:W-:Y:S01]  /*c030*/  FFMA.FTZ R51, R2.reuse, R55, -R8.reuse ;  /* 0x0000003702337223 */ /* 0x140fe20000010808 */
[----:B------:R-:W-:-:S01]  /*c040*/  FFMA.FTZ R8, R2, R39, -R8 ;  /* 0x0000002702087223 */ /* 0x000fc20000010808 */
[----:B------:R-:W-:-:S04]  /*c050*/  F2FP.SATFINITE.E4M3.F32.PACK_AB_MERGE_C R21, R82, R21, RZ ;  /* 0x000000155215723e */ /* 0x000fc800048070ff */
[----:B------:R-:W1:Y:S01]  /*c060*/  MUFU.EX2 R59, R59 ;  /* 0x0000003b003b7308 */ /* 0x000e620000000800 */
[----:B--2---:R-:W-:-:S01]  /*c070*/  FADD.FTZ R57, R75, R36 ;  /* 0x000000244b397221 */ /* 0x004fc20000010000 */
[----:B------:R-:W-:Y:S02]  /*c080*/  F2FP.SATFINITE.E4M3.F32.PACK_AB_MERGE_C R151, R80, R15, R21 ;  /* 0x0000000f5097723e */ /* 0x000fe40004807015 */
[----:B------:R-:W2:Y:S04]  /*c090*/  @P6 LDC R21, c[0x0][0x44c] ;  /* 0x00011300ff156b82 */ /* 0x000ea80000000800 */
[----:B------:R-:W3:Y:S01]  /*c0a0*/  MUFU.EX2 R86, R86 ;  /* 0x0000005600567308 */ /* 0x000ee20000000800 */
[----:B0-----:R-:W-:-:S07]  /*c0b0*/  FADD.FTZ R36, R84, R57 ;  /* 0x0000003954247221 */ /* 0x001fce0000010000 */
[----:B------:R-:W0:Y:S01]  /*c0c0*/  MUFU.EX2 R65, R65 ;  /* 0x0000004100417308 */ /* 0x000e220000000800 */
[----:B-1----:R-:W-:-:S07]  /*c0d0*/  FADD.FTZ R55, R59, R36 ;  /* 0x000000243b377221 */ /* 0x002fce0000010000 */
[----:B------:R-:W1:Y:S01]  /*c0e0*/  MUFU.EX2 R63, R63 ;  /* 0x0000003f003f7308 */ /* 0x000e620000000800 */
[----:B---3--:R-:W-:-:S01]  /*c0f0*/  FADD.FTZ R36, R86, R55 ;  /* 0x0000003756247221 */ /* 0x008fc20000010000 */
[----:B------:R-:W-:Y:S01]  /*c100*/  F2FP.SATFINITE.E4M3.F32.PACK_AB_MERGE_C R59, R86, R59, RZ ;  /* 0x0000003b563b723e */ /* 0x000fe200048070ff */
[----:B--2---:R-:W-:-:S03]  /*c110*/  @P6 IMAD.HI.U32 R21, R108, R21, RZ ;  /* 0x000000156c156227 */ /* 0x004fc600078e00ff */
[----:B------:R-:W-:Y:S02]  /*c120*/  F2FP.SATFINITE.E4M3.F32.PACK_AB_MERGE_C R145, R84, R75, R59 ;  /* 0x0000004b5491723e */ /* 0x000fe4000480703b */
[----:B------:R-:W2:Y:S01]  /*c130*/  MUFU.EX2 R88, R88 ;  /* 0x0000005800587308 */ /* 0x000ea20000000800 */
[C---:B0-----:R-:W-:Y:S01]  /*c140*/  F2FP.SATFINITE.E4M3.F32.PACK_AB_MERGE_C R146, R65.reuse, R52, R146 ;  /* 0x000000344192723e */ /* 0x041fe20004807092 */
[----:B------:R-:W-:-:S04]  /*c150*/  FADD.FTZ R65, R65, R40 ;  /* 0x0000002841417221 */ /* 0x000fc80000010000 */
[----:B------:R-:W-:Y:S02]  /*c160*/  FADD.FTZ R56, R56, R65 ;  /* 0x0000004138387221 */ /* 0x000fe40000010000 */
[----:B------:R-:W-:Y:S01]  /*c170*/  MUFU.EX2 R34, R34 ;  /* 0x0000002200227308 */ /* 0x000fe20000000800 */
[----:B-1----:R-:W-:-:S01]  /*c180*/  FADD.FTZ R39, R63, R36 ;  /* 0x000000243f277221 */ /* 0x002fc20000010000 */
[----:B------:R-:W-:-:S06]  /*c190*/  FADD.FTZ R69, R69, R56 ;  /* 0x0000003845457221 */ /* 0x000fcc0000010000 */
        /* <DEDUP_REMOVED lines=8> */
[----:B--2---:R-:W-:-:S07]  /*c220*/  FADD.FTZ R36, R20, R69 ;  /* 0x0000004514247221 */ /* 0x004fce0000010000 */
[----:B------:R-:W2:Y:S01]  /*c230*/  MUFU.EX2 R71, R71 ;  /* 0x0000004700477308 */ /* 0x000ea20000000800 */
[C---:B0-----:R-:W-:Y:S01]  /*c240*/  F2FP.SATFINITE.E4M3.F32.PACK_AB_MERGE_C R140, R109.reuse, R20, R140 ;  /* 0x000000146d8c723e */ /* 0x041fe2000480708c */
[----:B------:R-:W-:-:S04]  /*c250*/  FADD.FTZ R109, R109, R36 ;  /* 0x000000246d6d7221 */ /* 0x000fc80000010000 */
[----:B------:R-:W-:Y:S02]  /*c260*/  FADD.FTZ R34, R34, R109 ;  /* 0x0000006d22227221 */ /* 0x000fe40000010000 */
[----:B------:R-:W0:Y:S01]  /*c270*/  MUFU.EX2 R32, R32 ;  /* 0x0000002000207308 */ /* 0x000e220000000800 */
[----:B-1----:R-:W-:-:S01]  /*c280*/  FADD.FTZ R20, R90, R39 ;  /* 0x000000275a147221 */ /* 0x002fc20000010000 */
[----:B------:R-:W-:Y:S01]  /*c290*/  FADD.FTZ R45, R45, R34 ;  /* 0x000000222d2d7221 */ /* 0x000fe20000010000 */
[----:B------:R-:W-:-:S04]  /*c2a0*/  F2FP.SATFINITE.E4M3.F32.PACK_AB_MERGE_C R67, R90, R67, RZ ;  /* 0x000000435a43723e */ /* 0x000fc800048070ff */
[----:B------:R-:W-:Y:S01]  /*c2b0*/  F2FP.SATFINITE.E4M3.F32.PACK_AB_MERGE_C R147, R88, R63, R67 ;  /* 0x0000003f5893723e */ /* 0x000fe20004807043 */
[----:B------:R-:W-:Y:S01]  /*c2c0*/  MUFU.EX2 R58, R58 ;  /* 0x0000003a003a7308 */ /* 0x000fe20000000800 */
[----:B--2---:R-:W-:-:S04]  /*c2d0*/  FADD.FTZ R13, R71, R20 ;  /* 0x00000014470d7221 */ /* 0x004fc80000010000 */
[----:B------:R-:W-:-:S03]  /*c2e0*/  FADD.FTZ R13, R24, R13 ;  /* 0x0000000d180d7221 */ /* 0x000fc60000010000 */
        /* <DEDUP_REMOVED lines=8> */
[----:B------:R-:W-:Y:S01]  /*c370*/  F2FP.SATFINITE.E4M3.F32.PACK_AB_MERGE_C R141, R24, R71, R13 ;  /* 0x00000047188d723e */ /* 0x000fe2000480700d */
[----:B------:R-:W-:Y:S02]  /*c380*/  IMAD.MOV.U32 R13, RZ, RZ, R108 ;  /* 0x000000ffff0d7224 */ /* 0x000fe400078e006c */
[----:B------:R-:W0:Y:S08]  /*c390*/  MUFU.EX2 R14, R14 ;  /* 0x0000000e000e7308 */ /* 0x000e300000000800 */
[----:B------:R-:W2:Y:S01]  /*c3a0*/  MUFU.EX2 R47, R47 ;  /* 0x0000002f002f7308 */ /* 0x000ea20000000800 */
[----:B-1----:R-:W-:Y:S01]  /*c3b0*/  F2FP.SATFINITE.E4M3.F32.PACK_AB_MERGE_C R142, R49, R38, R142 ;  /* 0x00000026318e723e */ /* 0x002fe2000480708e */
[----:B------:R-:W-:-:S04]  /*c3c0*/  FADD.FTZ R38, R38, R45 ;  /* 0x0000002d26267221 */ /* 0x000fc80000010000 */
[----:B------:R-:W-:Y:S02]  /*c3d0*/  FADD.FTZ R49, R49, R38 ;  /* 0x0000002631317221 */ /* 0x000fe40000010000 */
[----:B------:R-:W1:Y:S01]  /*c3e0*/  MUFU.EX2 R28, R28 ;  /* 0x0000001c001c7308 */ /* 0x000e620000000800 */
[----:B0-----:R-:W-:-:S01]  /*c3f0*/  FADD.FTZ R20, R14, R43 ;  /* 0x0000002b0e147221 */ /* 0x001fc20000010000 */
[----:B------:R-:W-:-:S04]  /*c400*/  FADD.FTZ R58, R58, R49 ;  /* 0x000000313a3a7221 */ /* 0x000fc80000010000 */
[----:B------:R-:W-:Y:S02]  /*c410*/  FADD.FTZ R53, R53, R58 ;  /* 0x0000003a35357221 */ /* 0x000fe40000010000 */
[----:B------:R-:W-:Y:S01]  /*c420*/  MUFU.EX2 R62, R62 ;  /* 0x0000003e003e7308 */ /* 0x000fe20000000800 */
[----:B--2---:R-:W-:-:S07]  /*c430*/  FADD.FTZ R9, R47, R20 ;  /* 0x000000142f097221 */ /* 0x004fce0000010000 */
[----:B------:R-:W0:Y:S01]  /*c440*/  MUFU.EX2 R29, R29 ;  /* 0x0000001d001d7308 */ /* 0x000e220000000800 */
[----:B-1----:R-:W-:-:S07]  /*c450*/  FADD.FTZ R32, R28, R9 ;  /* 0x000000091c207221 */ /* 0x002fce0000010000 */
[----:B------:R-:W1:Y:S08]  /*c460*/  MUFU.EX2 R51, R51 ;  /* 0x0000003300337308 */ /* 0x000e700000000800 */
[----:B------:R-:W-:Y:S01]  /*c470*/  MUFU.EX2 R60, R60 ;  /* 0x0000003c003c7308 */ /* 0x000fe20000000800 */
[----:B0-----:R-:W-:-:S07]  /*c480*/  F2FP.SATFINITE.E4M3.F32.PACK_AB_MERGE_C R9, R29, R62, RZ ;  /* 0x0000003e1d09723e */ /* 0x001fce00048070ff */
[----:B------:R-:W0:Y:S01]  /*c490*/  MUFU.EX2 R25, R25 ;  /* 0x0000001900197308 */ /* 0x000e220000000800 */
[C---:B-1----:R-:W-:Y:S01]  /*c4a0*/  F2FP.SATFINITE.E4M3.F32.PACK_AB_MERGE_C R15, R51.reuse, R28, RZ ;  /* 0x0000001c330f723e */ /* 0x042fe200048070ff */
[----:B------:R-:W-:Y:S02]  /*c4b0*/  FADD.FTZ R51, R51, R32 ;  /* 0x0000002033337221 */ /* 0x000fe40000010000 */
[----:B------:R-:W1:Y:S01]  /*c4c0*/  @P6 LDC R32, c[0x0][0x450] ;  /* 0x00011400ff206b82 */ /* 0x000e620000000800 */
[----:B------:R-:W-:-:S03]  /*c4d0*/  F2FP.SATFINITE.E4M3.F32.PACK_AB_MERGE_C R143, R47, R14, R15 ;  /* 0x0000000e2f8f723e */ /* 0x000fc6000480700f */
[----:B------:R-:W2:Y:S08]  /*c4e0*/  MUFU.EX2 R26, R26 ;  /* 0x0000001a001a7308 */ /* 0x000eb00000000800 */
[----:B------:R-:W3:Y:S01]  /*c4f0*/  MUFU.EX2 R27, R27 ;  /* 0x0000001b001b7308 */ /* 0x000ee20000000800 */
[----:B0-----:R-:W-:Y:S01]  /*c500*/  F2FP.SATFINITE.E4M3.F32.PACK_AB_MERGE_C R136, R25, R60, R9 ;  /* 0x0000003c1988723e */ /* 0x001fe20004807009 */
[----:B------:R-:W-:-:S04]  /*c510*/  FADD.FTZ R60, R60, R53 ;  /* 0x000000353c3c7221 */ /* 0x000fc80000010000 */
[----:B------:R-:W-:Y:S02]  /*c520*/  FADD.FTZ R25, R25, R60 ;  /* 0x0000003c19197221 */ /* 0x000fe40000010000 */
[----:B------:R-:W0:Y:S01]  /*c530*/  MUFU.EX2 R30, R30 ;  /* 0x0000001e001e7308 */ /* 0x000e220000000800 */
[----:B--2---:R-:W-:-:S01]  /*c540*/  FADD.FTZ R28, R26, R51 ;  /* 0x000000331a1c7221 */ /* 0x004fc20000010000 */
[----:B------:R-:W-:Y:S01]  /*c550*/  FADD.FTZ R62, R62, R25 ;  /* 0x000000193e3e7221 */ /* 0x000fe20000010000 */
[----:B-1----:R-:W-:-:S03]  /*c560*/  @P6 SHF.R.U32.HI R13, RZ, R32, R21 ;  /* 0x00000020ff0d6219 */ /* 0x002fc60000011615 */
[----:B------:R-:W-:Y:S01]  /*c570*/  FADD.FTZ R29, R29, R62 ;  /* 0x0000003e1d1d7221 */ /* 0x000fe20000010000 */
[----:B------:R-:W-:Y:S01]  /*c580*/  ISETP.GE.AND P6, PT, R11, 0x1, PT ;  /* 0x000000010b00780c */ /* 0x000fe20003fc6270 */
[----:B------:R-:W-:Y:S01]  /*c590*/  MUFU.EX2 R33, R33 ;  /* 0x0000002100217308 */ /* 0x000fe20000000800 */
[----:B---3--:R-:W-:-:S01]  /*c5a0*/  FADD.FTZ R9, R27, R28 ;  /* 0x0000001c1b097221 */ /* 0x008fc20000010000 */
[----:B------:R-:W-:-:S04]  /*c5b0*/  IMAD.IADD R13, R104, 0x1, R13 ;  /* 0x00000001680d7824 */ /* 0x000fc800078e020d */
[----:B------:R-:W-:Y:S02]  /*c5c0*/  IMAD.IADD R10, R13, 0x1, R10 ;  /* 0x000000010d0a7824 */ /* 0x000fe400078e020a */
[----:B------:R-:W1:Y:S01]  /*c5d0*/  MUFU.EX2 R66, R66 ;  /* 0x0000004200427308 */ /* 0x000e620000000800 */
[----:B0-----:R-:W-:-:S07]  /*c5e0*/  FADD.FTZ R14, R30, R9 ;  /* 0x000000091e0e7221 */ /* 0x001fce0000010000 */
[----:B------:R-:W0:Y:S08]  /*c5f0*/  MUFU.EX2 R31, R31 ;  /* 0x0000001f001f7308 */ /* 0x000e300000000800 */
[----:B------:R-:W-:Y:S01]  /*c600*/  MUFU.EX2 R64, R64 ;  /* 0x0000004000407308 */ /* 0x000fe20000000800 */
[----:B-1----:R-:W-:-:S07]  /*c610*/  F2FP.SATFINITE.E4M3.F32.PACK_AB_MERGE_C R9, R66, R33, RZ ;  /* 0x000000214209723e */ /* 0x002fce00048070ff */
[----:B------:R-:W1:Y:S01]  /*c620*/  MUFU.EX2 R111, R111 ;  /* 0x0000006f006f7308 */ /* 0x000e620000000800 */
[----:B0-----:R-:W-:-:S01]  /*c630*/  FADD.FTZ R14, R31, R14 ;  /* 0x0000000e1f0e7221 */ /* 0x001fc20000010000 */
[----:B------:R-:W-:-:S04]  /*c640*/  F2FP.SATFINITE.E4M3.F32.PACK_AB_MERGE_C R30, R31, R30, RZ ;  /* 0x0000001e1f1e723e */ /* 0x000fc800048070ff */
[----:B------:R-:W-:Y:S02]  /*c650*/  F2FP.SATFINITE.E4M3.F32.PACK_AB_MERGE_C R137, R27, R26, R30 ;  /* 0x0000001a1b89723e */ /* 0x000fe4000480701e */
        /* <DEDUP_REMOVED lines=11> */
[----:B0-----:R-:W-:-:S03]  /*c710*/  F2FP.SATFINITE.E4M3.F32.PACK_AB_MERGE_C R9, R8, R41, RZ ;  /* 0x000000290809723e */ /* 0x001fc600048070ff */
[----:B------:R-:W-:Y:S01]  /*c720*/  FADD.FTZ R21, R8, R21 ;  /* 0x0000001508157221 */ /* 0x000fe20000010000 */
[----:B------:R-:W-:Y:S01]  /*c730*/  VIADD R8, R105, 0xfffffffe ;  /* 0xfffffffe69087836 */ /* 0x000fe20000000000 */
[----:B------:R-:W-:Y:S01]  /*c740*/  F2FP.SATFINITE.E4M3.F32.PACK_AB_MERGE_C R139, R20, R107, R9 ;  /* 0x0000006b148b723e */ /* 0x000fe20004807009 */
[----:B------:R-:W-:-:S05]  /*c750*/  FADD.FTZ R9, R66, R33 ;  /* 0x0000002142097221 */ /* 0x000fca0000010000 */
[----:B------:R0:W-:Y:S01]  /*c760*/  STL [R1], R9 ;  /* 0x0000000901007387 */ /* 0x0001e20000100800 */
[----:B------:R-:W-:Y:S05]  /*c770*/  @!P6 BRA `(.L_x_1485) ;  /* 0x000000000048e947 */ /* 0x000fea0003800000 */
[C---:B------:R-:W-:Y:S01]  /*c780*/  ISETP.GT.AND P1, PT, R13.reuse, RZ, PT ;  /* 0x000000ff0d00720c */ /* 0x040fe20003f24270 */
[----:B------:R-:W-:Y:S01]  /*c790*/  BSSY B0, `(.L_x_1486) ;  /* 0x000000e000007945 */ /* 0x000fe20003800000 */
[----:B0-----:R-:W-:-:S11]  /*c7a0*/  VIADD R9, R13, 0xffffffff ;  /* 0xffffffff0d097836 */ /* 0x001fd60000000000 */
        /* <DEDUP_REMOVED lines=8> */
.L_x_1487:
[----:B------:R-:W-:-:S13]  /*c830*/  ISETP.NE.AND P1, PT, R11, 0x1, PT ;  /* 0x000000010b00780c */ /* 0x000fda0003f25270 */
[----:B------:R-:W0:Y:S02]  /*c840*/  @P1 LDC.64 R14, c[0x0][0x9e8] ;  /* 0x00027a00ff0e1b82 */ /* 0x000e240000000a00 */
[----:B0-----:R-:W-:-:S05]  /*c850*/  @P1 IMAD.HI.U32 R14, R9, R14, RZ ;  /* 0x0000000e090e1227 */ /* 0x001fca00078e00ff */
[----:B------:R-:W-:-:S07]  /*c860*/  @P1 SHF.R.U32.HI R9, RZ, R15, R14 ;  /* 0x0000000fff091219 */ /* 0x000fce000001160e */
.L_x_1488:
[----:B------:R-:W-:Y:S05]  /*c870*/  BSYNC B0 ;  /* 0x0000000000007941 */ /* 0x000fea0003800000 */
.L_x_1486:
[----:B------:R-:W-:-:S05]  /*c880*/  IMAD R9, R9, R11, R11 ;  /* 0x0000000b09097224 */ /* 0x000fca00078e020b */
[----:B------:R-:W-:-:S07]  /*c890*/  VIMNMX R10, R10, R9, PT ;  /* 0x000000090a0a7248 */ /* 0x000fce0003fe0100 */
.L_x_1485:
[----:B------:R-:W2:Y:S01]  /*c8a0*/  LDL R11, [R1+0x44] ;  /* 0x00004400010b7983 */ /* 0x000ea20000100800 */
[----:B------:R-:W-:Y:S01]  /*c8b0*/  IMAD.HI R10, R10, 0x66666667, RZ ;  /* 0x666666670a0a7827 */ /* 0x000fe200078e02ff */
[----:B------:R-:W-:Y:S01]  /*c8c0*/  ULDC UR37, c[0x0][0x9e4] ;  /* 0x0002790000257ab9 */ /* 0x000fe20000000800 */
[----:B------:R-:W-:Y:S01]  /*c8d0*/  ULDC UR36, c[0x0][0x9e4] ;  /* 0x0002790000247ab9 */ /* 0x000fe20000000800 */
[----:B------:R-:W-:Y:S01]  /*c8e0*/  ULDC UR38, c[0x0][0x9dc] ;  /* 0x0002770000267ab9 */ /* 0x000fe20000000800 */
[----:B------:R-:W-:Y:S01]  /*c8f0*/  ULDC UR42, c[0x0][0x9dc] ;  /* 0x00027700002a7ab9 */ /* 0x000fe20000000800 */
[----:B0-----:R-:W-:Y:S01]  /*c900*/  SHF.R.U32.HI R9, RZ, 0x1f, R10 ;  /* 0x0000001fff097819 */ /* 0x001fe2000001160a */
[----:B------:R-:W-:Y:S01]  /*c910*/  ULDC UR43, c[0x0][0x9e0] ;  /* 0x00027800002b7ab9 */ /* 0x000fe20000000800 */
[----:B------:R-:W-:Y:S01]  /*c920*/  ULDC UR39, c[0x0][0x9e0] ;  /* 0x0002780000277ab9 */ /* 0x000fe20000000800 */
[----:B------:R-:W-:Y:S01]  /*c930*/  BSSY B1, `(.L_x_1489) ;  /* 0x0000449000017945 */ /* 0x000fe20003800000 */
[----:B------:R-:W-:-:S02]  /*c940*/  LEA.HI.SX32 R9, R10, R9, 0x1a ;  /* 0x000000090a097211 */ /* 0x000fc400078fd2ff */
        /* <DEDUP_REMOVED lines=16> */
[----:B--2---:R-:W-:-:S04]  /*ca50*/  VIMNMX R11, R11, R9, !PT ;  /* 0x000000090b0b7248 */ /* 0x004fc80007fe0100 */
[----:B------:R-:W-:Y:S01]  /*ca60*/  ISETP.GE.AND P1, PT, R8, R11, PT ;  /* 0x0000000b0800720c */ /* 0x000fe20003f26270 */
[----:B------:R0:W-:-:S12]  /*ca70*/  STL [R1+0x34], R11 ;  /* 0x0000340b01007387 */ /* 0x0001d80000100800 */
[----:B0-----:R-:W-:Y:S05]  /*ca80*/  @!P1 BRA `(.L_x_1490) ;  /* 0x0000004000cc9947 */ /* 0x001fea0003800000 */
[----:B------:R-:W-:Y:S01]  /*ca90*/  BSSY B0, `(.L_x_1491) ;  /* 0x000042e000007945 */ /* 0x000fe20003800000 */
[----:B------:R-:W-:-:S07]  /*caa0*/  IMAD.MOV.U32 R55, RZ, RZ, RZ ;  /* 0x000000ffff377224 */ /* 0x000fce00078e00ff */
.L_x_1512:
[----:B------:R-:W-:-:S05]  /*cab0*/  VIADD R9, R23, 0x1 ;  /* 0x0000000117097836 */ /* 0x000fca0000000000 */
[----:B------:R-:W-:-:S04]  /*cac0*/  ISETP.NE.AND P1, PT, R9, 0x2, PT ;  /* 0x000000020900780c */ /* 0x000fc80003f25270 */
[----:B------:R-:W-:Y:S02]  /*cad0*/  SEL R11, RZ, 0x1, P1 ;  /* 0x00000001ff0b7807 */ /* 0x000fe40000800000 */
[----:B------:R-:W-:Y:S02]  /*cae0*/  SEL R9, R9, RZ, P1 ;  /* 0x000000ff09097207 */ /* 0x000fe40000800000 */
[----:B------:R-:W-:Y:S01]  /*caf0*/  LOP3.LUT R20, R156, R11, RZ, 0x3c, !PT ;  /* 0x0000000b9c147212 */ /* 0x000fe200078e3cff */
[----:B------:R-:W-:Y:S06]  /*cb00*/  @!P0 BRA `(.L_x_1492) ;  /* 0x0000000000048947 */ /* 0x000fec0003800000 */
[----:B------:R-:W-:Y:S01]  /*cb10*/  BPT.TRAP 0x1 ;  /* 0x000000040000795c */ /* 0x000fe20000300000 */
.L_x_1492:
[----:B------:R-:W-:Y:S01]  /*cb20*/  IMAD R14, R9, 0x8, R22 ;  /* 0x00000008090e7824 */ /* 0x000fe200078e0216 */
[----:B------:R-:W-:-:S04]  /*cb30*/  SHF.L.U32 R11, R20, 0x1f, RZ ;  /* 0x0000001f140b7819 */ /* 0x000fc800000006ff */
[----:B------:R0:W1:Y:S01]  /*cb40*/  SYNCS.PHASECHK.TRANS64.TRYWAIT P1, [R14+URZ+0x13230], R11 ;  /* 0x0132300b0e0075a7 */ /* 0x000062000802017f */
[----:B------:R-:W-:Y:S05]  /*cb50*/  @!P0 BRA `(.L_x_1493) ;  /* 0x0000000000048947 */ /* 0x000fea0003800000 */
[----:B------:R-:W-:Y:S01]  /*cb60*/  BPT.TRAP 0x1 ;  /* 0x000000040000795c */ /* 0x000fe20000300000 */
.L_x_1493:
[----:B------:R-:W2:Y:S01]  /*cb70*/  LDL R10, [R1+0x4] ;  /* 0x00000400010a7983 */ /* 0x000ea20000100800 */
[----:B------:R-:W-:Y:S01]  /*cb80*/  BSSY B2, `(.L_x_1494) ;  /* 0x0000007000027945 */ /* 0x000fe20003800000 */
[----:B--2---:R-:W-:-:S04]  /*cb90*/  IMAD R15, R9, 0x280, R10 ;  /* 0x00000280090f7824 */ /* 0x004fc800078e020a */
[C---:B------:R-:W-:Y:S02]  /*cba0*/  VIADD R12, R15.reuse, 0x80 ;  /* 0x000000800f0c7836 */ /* 0x040fe40000000000 */
[----:B------:R-:W-:Y:S01]  /*cbb0*/  VIADD R56, R15, 0x100 ;  /* 0x000001000f387836 */ /* 0x000fe20000000000 */
[----:B-1----:R-:W-:Y:S06]  /*cbc0*/  @P1 BRA `(.L_x_1495) ;  /* 0x0000000000081947 */ /* 0x002fec0003800000 */
[----:B------:R-:W1:Y:S02]  /*cbd0*/  SYNCS.PHASECHK.TRANS64.TRYWAIT P1, [R14+URZ+0x13230], R11 ;  /* 0x0132300b0e0075a7 */ /* 0x000e64000802017f */
[----:B-1----:R-:W-:Y:S05]  /*cbe0*/  @!P1 BRA `(.L_x_1496) ;  /* 0x0000015800749947 */ /* 0x002fea0003800000 */
.L_x_1495:
[----:B------:R-:W-:Y:S05]  /*cbf0*/  BSYNC B2 ;  /* 0x0000000000027941 */ /* 0x000fea0003800000 */
.L_x_1494:
[----:B------:R-:W-:Y:S01]  /*cc00*/  IMAD.MOV.U32 R10, RZ, RZ, R15 ;  /* 0x000000ffff0a7224 */ /* 0x000fe200078e000f */
[----:B------:R-:W-:Y:S01]  /*cc10*/  R2UR UR16, R4 ;  /* 0x00000000041072ca */ /* 0x000fe200000e0000 */
[----:B01----:R-:W-:Y:S01]  /*cc20*/  IMAD.MOV.U32 R11, RZ, RZ, -0x7fffffe0 ;  /* 0x80000020ff0b7424 */ /* 0x003fe200078e00ff */
[----:B------:R-:W-:Y:S01]  /*cc30*/  R2UR UR17, R5 ;  /* 0x00000000051172ca */ /* 0x000fe200000e0000 */
[----:B------:R-:W-:Y:S01]  /*cc40*/  WARPGROUP.ARRIVE ;  /* 0x00000000000079c5 */ /* 0x000fe20000000000 */
[----:B------:R-:W-:Y:S01]  /*cc50*/  R2UR UR18, R10 ;  /* 0x000000000a1272ca */ /* 0x000fe200000e0000 */
[----:B------:R-:W-:Y:S01]  /*cc60*/  IMAD.MOV.U32 R13, RZ, RZ, -0x7fffffe0 ;  /* 0x80000020ff0d7424 */ /* 0x000fe200078e00ff */
[----:B------:R-:W-:Y:S01]  /*cc70*/  R2UR UR19, R11 ;  /* 0x000000000b1372ca */ /* 0x000fe200000e0000 */
[----:B------:R-:W-:Y:S01]  /*cc80*/  IMAD.MOV.U32 R10, RZ, RZ, R56 ;  /* 0x000000ffff0a7224 */ /* 0x000fe200078e0038 */
[----:B------:R-:W-:Y:S01]  /*cc90*/  R2UR UR22, R12 ;  /* 0x000000000c1672ca */ /* 0x000fe200000e0000 */
[----:B------:R-:W-:Y:S01]  /*cca0*/  VIADD R12, R15, 0x180 ;  /* 0x000001800f0c7836 */ /* 0x000fe20000000000 */
[----:B------:R-:W-:Y:S01]  /*ccb0*/  R2UR UR23, R13 ;  /* 0x000000000d1772ca */ /* 0x000fe200000e0000 */
[----:B------:R-:W-:Y:S01]  /*ccc0*/  VIADD R56, R15, 0x182 ;  /* 0x000001820f387836 */ /* 0x000fe20000000000 */
[----:B------:R-:W-:Y:S01]  /*ccd0*/  R2UR UR20, R4 ;  /* 0x00000000041472ca */ /* 0x000fe200000e0000 */
[----:B------:R-:W-:Y:S01]  /*cce0*/  IMAD.MOV.U32 R57, RZ, RZ, -0x7fffffe0 ;  /* 0x80000020ff397424 */ /* 0x000fe200078e00ff */
[----:B------:R-:W-:-:S02]  /*ccf0*/  R2UR UR21, R5 ;  /* 0x00000000051572ca */ /* 0x000fc400000e0000 */
[----:B------:R-:W-:Y:S01]  /*cd00*/  R2UR UR26, R10 ;  /* 0x000000000a1a72ca */ /* 0x000fe200000e0000 */
[----:B------:R-:W-:Y:S01]  /*cd10*/  VIADD R10, R15, 0x200 ;  /* 0x000002000f0a7836 */ /* 0x000fe20000000000 */
        /* <DEDUP_REMOVED lines=9> */
[----:B------:R-:W-:Y:S01]  /*cdb0*/  R2UR UR6, R10 ;  /* 0x000000000a0672ca */ /* 0x000fe200000e0000 */
[----:B------:R-:W-:Y:S01]  /*cdc0*/  VIADD R10, R15, 0x82 ;  /* 0x000000820f0a7836 */ /* 0x000fe20000000000 */
[----:B------:R-:W-:Y:S01]  /*cdd0*/  R2UR UR7, R11 ;  /* 0x000000000b0772ca */ /* 0x000fe200000e0000 */
[----:B------:R-:W-:Y:S01]  /*cde0*/  IMAD.MOV.U32 R11, RZ, RZ, -0x7fffffe0 ;  /* 0x80000020ff0b7424 */ /* 0x000fe200078e00ff */
[----:B------:R-:W-:Y:S02]  /*cdf0*/  R2UR UR4, R4 ;  /* 0x00000000040472ca */ /* 0x000fe400000e0000 */
[----:B------:R-:W-:-:S02]  /*ce00*/  R2UR UR5, R5 ;  /* 0x00000000050572ca */ /* 0x000fc400000e0000 */
[----:B------:R-:W-:Y:S01]  /*ce10*/  R2UR UR14, R12 ;  /* 0x000000000c0e72ca */ /* 0x000fe200000e0000 */
[----:B------:R-:W-:Y:S01]  /*ce20*/  VIADD R12, R15, 0x102 ;  /* 0x000001020f0c7836 */ /* 0x000fe20000000000 */
[----:B------:R-:W-:Y:S01]  /*ce30*/  R2UR UR15, R13 ;  /* 0x000000000d0f72ca */ /* 0x000fe200000e0000 */
[----:B------:R-:W-:Y:S01]  /*ce40*/  IMAD.MOV.U32 R13, RZ, RZ, -0x7fffffe0 ;  /* 0x80000020ff0d7424 */ /* 0x000fe200078e00ff */
        /* <DEDUP_REMOVED lines=50> */
.L_x_1497:
[----:B------:R-:W-:Y:S01]  /*d170*/  SHF.L.U32 R10, R156, 0x1f, RZ ;  /* 0x0000001f9c0a7819 */ /* 0x000fe200000006ff */
[----:B------:R-:W-:-:S04]  /*d180*/  IMAD R15, R23, 0x8, R22 ;  /* 0x00000008170f7824 */ /* 0x000fc800078e0216 */
[----:B------:R0:W1:Y:S01]  /*d190*/  SYNCS.PHASECHK.TRANS64.TRYWAIT P1, [R15+URZ+0x13250], R10 ;  /* 0x0132500a0f0075a7 */ /* 0x000062000802017f */
[----:B------:R-:W-:Y:S05]  /*d1a0*/  @!P0 BRA `(.L_x_1498) ;  /* 0x0000000000048947 */ /* 0x000fea0003800000 */
[----:B------:R-:W-:Y:S01]  /*d1b0*/  BPT.TRAP 0x1 ;  /* 0x000000040000795c */ /* 0x000fe20000300000 */
.L_x_1498:
[----:B------:R-:W-:Y:S04]  /*d1c0*/  BSSY B2, `(.L_x_1499) ;  /* 0x0000004000027945 */ /* 0x000fe80003800000 */
[----:B-1----:R-:W-:Y:S05]  /*d1d0*/  @P1 BRA `(.L_x_1500) ;  /* 0x0000000000081947 */ /* 0x002fea0003800000 */
[----:B------:R-:W1:Y:S02]  /*d1e0*/  SYNCS.PHASECHK.TRANS64.TRYWAIT P1, [R15+URZ+0x13250], R10 ;  /* 0x0132500a0f0075a7 */ /* 0x000e64000802017f */
[----:B-1----:R-:W-:Y:S05]  /*d1f0*/  @!P1 BRA `(.L_x_1501) ;  /* 0x0000015400049947 */ /* 0x002fea0003800000 */
.L_x_1500:
[----:B------:R-:W-:Y:S05]  /*d200*/  BSYNC B2 ;  /* 0x0000000000027941 */ /* 0x000fea0003800000 */
.L_x_1499:
[----:B01----:R-:W-:Y:S01]  /*d210*/  VIADD R10, R22, 0x1000 ;  /* 0x00001000160a7836 */ /* 0x003fe20000000000 */
[----:B------:R-:W-:Y:S01]  /*d220*/  WARPGROUP.ARRIVE ;  /* 0x00000000000079c5 */ /* 0x000fe20000000000 */
[----:B------:R-:W-:Y:S02]  /*d230*/  IMAD.MOV.U32 R11, RZ, RZ, -0x3ffffff0 ;  /* 0xc0000010ff0b7424 */ /* 0x000fe400078e00ff */
[----:B------:R-:W-:Y:S01]  /*d240*/  IMAD.MOV.U32 R13, RZ, RZ, -0x3ffffff0 ;  /* 0xc0000010ff0d7424 */ /* 0x000fe200078e00ff */
[----:B------:R-:W-:Y:S02]  /*d250*/  SHF.R.U32.HI R10, RZ, 0x4, R10 ;  /* 0x00000004ff0a7819 */ /* 0x000fe4000001160a */
[----:B------:R-:W-:Y:S01]  /*d260*/  R2UR UR7, R11 ;  /* 0x000000000b0772ca */ /* 0x000fe200000e0000 */
[----:B------:R-:W-:Y:S01]  /*d270*/  IMAD.MOV.U32 R11, RZ, RZ, -0x3ffffff0 ;  /* 0xc0000010ff0b7424 */ /* 0x000fe200078e00ff */
[----:B------:R-:W-:-:S04]  /*d280*/  LOP3.LUT R10, R10, 0x3fff, RZ, 0xc0, !PT ;  /* 0x00003fff0a0a7812 */ /* 0x000fc800078ec0ff */
[----:B------:R-:W-:-:S05]  /*d290*/  LOP3.LUT R10, R10, 0x10000, RZ, 0xfc, !PT ;  /* 0x000100000a0a7812 */ /* 0x000fca00078efcff */
[----:B------:R-:W-:-:S04]  /*d2a0*/  IMAD R10, R23, 0x280, R10 ;  /* 0x00000280170a7824 */ /* 0x000fc800078e020a */
[C---:B------:R-:W-:Y:S01]  /*d2b0*/  VIADD R12, R10.reuse, 0x80 ;  /* 0x000000800a0c7836 */ /* 0x040fe20000000000 */
[----:B------:R-:W-:-:S13]  /*d2c0*/  R2UR UR6, R10 ;  /* 0x000000000a0672ca */ /* 0x000fda00000e0000 */
[----:B------:R-:W-:Y:S01]  /*d2d0*/  QGMMA.64x64x32.F32.E4M3.E4M3 R24, R152, gdesc[UR4], R24, gsb0 ;  /* 0x00e0000498187df3 */ /* 0x000fe20008000818 */
[----:B------:R-:W-:Y:S01]  /*d2e0*/  R2UR UR6, R12 ;  /* 0x000000000c0672ca */ /* 0x000fe200000e0000 */
[----:B------:R-:W-:Y:S01]  /*d2f0*/  VIADD R12, R10, 0x100 ;  /* 0x000001000a0c7836 */ /* 0x000fe20000000000 */
[----:B------:R-:W-:Y:S01]  /*d300*/  R2UR UR7, R13 ;  /* 0x000000000d0772ca */ /* 0x000fe200000e0000 */
[----:B------:R-:W-:Y:S01]  /*d310*/  IMAD.MOV.U32 R13, RZ, RZ, -0x3ffffff0 ;  /* 0xc0000010ff0d7424 */ /* 0x000fe200078e00ff */
[----:B------:R-:W-:Y:S02]  /*d320*/  WARPGROUP.DEPBAR.LE gsb0, 0x0 ;  /* 0x00008000000079c5 */ /* 0x000fe40000010000 */
[----:B------:R-:W-:-:S09]  /*d330*/  WARPGROUP.ARRIVE ;  /* 0x00000000000079c5 */ /* 0x000fd20000000000 */
        /* <DEDUP_REMOVED lines=22> */
.L_x_1502:
[----:B------:R-:W2:Y:S01]  /*d4a0*/  LDL R23, [R1+0x2c] ;  /* 0x00002c0001177983 */ /* 0x000ea20000100800 */
[----:B------:R-:W0:Y:S03]  /*d4b0*/  LDC R10, c[0x0][0x448] ;  /* 0x00011200ff0a7b82 */ /* 0x000e260000000800 */
[----:B------:R-:W2:Y:S04]  /*d4c0*/  LDL R13, [R1+0x40] ;  /* 0x00004000010d7983 */ /* 0x000ea80000100800 */
[----:B------:R-:W3:Y:S04]  /*d4d0*/  LDL R142, [R1+0x1c] ;  /* 0x00001c00018e7983 */ /* 0x000ee80000100800 */
[----:B------:R-:W4:Y:S04]  /*d4e0*/  LDL R12, [R1+0x3c] ;  /* 0x00003c00010c7983 */ /* 0x000f280000100800 */
[----:B------:R-:W5:Y:S04]  /*d4f0*/  LDL R144, [R1+0x14] ;  /* 0x0000140001907983 */ /* 0x000f680000100800 */
[----:B------:R-:W5:Y:S01]  /*d500*/  LDL R143, [R1+0x10] ;  /* 0x00001000018f7983 */ /* 0x000f620000100800 */
[----:B0-----:R-:W-:-:S13]  /*d510*/  ISETP.NE.AND P2, PT, R10, 0x1, PT ;  /* 0x000000010a00780c */ /* 0x001fda0003f45270 */
[----:B------:R-:W0:Y:S08]  /*d520*/  @P2 LDC R11, c[0x0][0x44c] ;  /* 0x00011300ff0b2b82 */ /* 0x000e300000000800 */
[----:B------:R-:W1:Y:S01]  /*d530*/  @P2 LDC R10, c[0x0][0x450] ;  /* 0x00011400ff0a2b82 */ /* 0x000e620000000800 */
[----:B------:R-:W-:Y:S01]  /*d540*/  VIADD R14, R14, 0x13240 ;  /* 0x000132400e0e7836 */ /* 0x000fe20000000000 */
[----:B------:R-:W-:Y:S01]  /*d550*/  LOP3.LUT P1, RZ, R17, 0x8, RZ, 0xc0, !PT ;  /* 0x0000000811ff7812 */ /* 0x000fe2000782c0ff */
[----:B--2---:R-:W-:-:S04]  /*d560*/  IMAD.IADD R13, R13, 0x1, R23 ;  /* 0x000000010d0d7824 */ /* 0x004fc800078e0217 */
[----:B0-----:R-:W-:Y:S01]  /*d570*/  @P2 IMAD.HI.U32 R11, R13, R11, RZ ;  /* 0x0000000b0d0b2227 */ /* 0x001fe200078e00ff */
[----:B---3--:R-:W-:-:S04]  /*d580*/  PRMT R14, R142, 0x654, R14 ;  /* 0x000006548e0e7816 */ /* 0x008fc8000000000e */
[----:B-1----:R-:W-:Y:S01]  /*d590*/  @P2 SHF.R.U32.HI R13, RZ, R10, R11 ;  /* 0x0000000aff0d2219 */ /* 0x002fe2000001160b */
[----:B------:R0:W-:Y:S04]  /*d5a0*/  SYNCS.ARRIVE.TRANS64.RED.A1T0 RZ, [R14+URZ], RZ ;  /* 0x000000ff0eff79a7 */ /* 0x0001e8000810043f */
[----:B------:R-:W1:Y:S01]  /*d5b0*/  SHFL.IDX PT, R140, R13, RZ, 0x1c1f ;  /* 0x001c1fff0d8c7589 */ /* 0x000e6200000e0000 */
[----:B0-----:R-:W-:-:S04]  /*d5c0*/  IMAD R14, R8, -0xa0, RZ ;  /* 0xffffff60080e7824 */ /* 0x001fc800078e02ff */
[----:B------:R-:W-:-:S04]  /*d5d0*/  VIADD R137, R14, 0x1 ;  /* 0x000000010e897836 */ /* 0x000fc80000000000 */
[----:B----4-:R-:W-:Y:S02]  /*d5e0*/  IMAD R137, R12, -0x2, R137 ;  /* 0xfffffffe0c897824 */ /* 0x010fe400078e0289 */
[----:B------:R-:W-:-:S03]  /*d5f0*/  IMAD.U32 R12, RZ, RZ, UR38 ;  /* 0x00000026ff0c7e24 */ /* 0x000fc6000f8e00ff */
[----:B-----5:R-:W-:Y:S02]  /*d600*/  IADD3 R136, -R143, R137, R144 ;  /* 0x000000898f887210 */ /* 0x020fe40007ffe190 */
[----:B------:R-:W-:-:S05]  /*d610*/  LOP3.LUT R23, RZ, R12, RZ, 0x33, !PT ;  /* 0x0000000cff177212 */ /* 0x000fca00078e33ff */
[----:B------:R-:W-:Y:S02]  /*d620*/  IMAD.IADD R23, R23, 0x1, R136 ;  /* 0x0000000117177824 */ /* 0x000fe400078e0288 */
[----:B------:R-:W-:Y:S02]  /*d630*/  VIADD R136, R136, UR43 ;  /* 0x0000002b88887c36 */ /* 0x000fe40008000000 */
[----:B------:R-:W-:Y:S02]  /*d640*/  VIADD R137, R137, 0xffffffff ;  /* 0xffffffff89897836 */ /* 0x000fe40000000000 */
[--C-:B-1----:R-:W-:Y:S02]  /*d650*/  IMAD.IADD R138, R136, 0x1, R140.reuse ;  /* 0x00000001888a7824 */ /* 0x102fe400078e028c */
        /* <DEDUP_REMOVED lines=14> */
.L_x_1505:
[----:B------:R-:W-:-:S05]  /*d740*/  IMAD.U32 R141, RZ, RZ, UR37 ;  /* 0x00000025ff8d7e24 */ /* 0x000fca000f8e00ff */
[----:B------:R-:W-:-:S13]  /*d750*/  ISETP.NE.AND P1, PT, R141, 0x1, PT ;  /* 0x000000018d00780c */ /* 0x000fda0003f25270 */
[----:B------:R-:W0:Y:S02]  /*d760*/  @P1 LDC.64 R10, c[0x0][0x9e8] ;  /* 0x00027a00ff0a1b82 */ /* 0x000e240000000a00 */
[----:B0-----:R-:W-:-:S05]  /*d770*/  @P1 IMAD.HI.U32 R10, R140, R10, RZ ;  /* 0x0000000a8c0a1227 */ /* 0x001fca00078e00ff */
[----:B------:R-:W-:-:S07]  /*d780*/  @P1 SHF.R.U32.HI R140, RZ, R11, R10 ;  /* 0x0000000bff8c1219 */ /* 0x000fce000001160a */
.L_x_1506:
[----:B------:R-:W-:Y:S05]  /*d790*/  BSYNC B2 ;  /* 0x0000000000027941 */ /* 0x000fea0003800000 */
.L_x_1504:
[----:B------:R-:W-:-:S05]  /*d7a0*/  IMAD R140, R140, R141, R137 ;  /* 0x0000008d8c8c7224 */ /* 0x000fca00078e0289 */
[----:B------:R-:W-:Y:S02]  /*d7b0*/  VIMNMX R139, R139, R140, !PT ;  /* 0x0000008c8b8b7248 */ /* 0x000fe40007fe0100 */
[----:B------:R-:W-:-:S07]  /*d7c0*/  VIADDMNMX R138, R140, R141, R138, PT ;  /* 0x0000008d8c8a7246 */ /* 0x000fce000380018a */
.L_x_1503:
[C---:B------:R-:W-:Y:S01]  /*d7d0*/  ISETP.GE.AND P2, PT, R14.reuse, 0x2, PT ;  /* 0x000000020e00780c */ /* 0x040fe20003f46270 */
[----:B------:R-:W0:Y:S01]  /*d7e0*/  SHFL.IDX PT, R13, R13, 0x1, 0x1c1f ;  /* 0x003c1f000d0d7f89 */ /* 0x000e2200000e0000 */
[----:B------:R-:W-:Y:S02]  /*d7f0*/  ISETP.GE.AND P1, PT, R14, 0x9, PT ;  /* 0x000000090e00780c */ /* 0x000fe40003f26270 */
[----:B------:R-:W-:Y:S02]  /*d800*/  LOP3.LUT R16, R16, 0xefffffff, RZ, 0xc0, !PT ;  /* 0xefffffff10107812 */ /* 0x000fe400078ec0ff */
[----:B------:R-:W-:Y:S02]  /*d810*/  ISETP.GE.AND P3, PT, R14, 0xa, PT ;  /* 0x0000000a0e00780c */ /* 0x000fe40003f66270 */
[----:B------:R-:W-:-:S05]  /*d820*/  LOP3.LUT R17, R17, 0xfffffffe, RZ, 0xc0, !PT ;  /* 0xfffffffe11117812 */ /* 0x000fca00078ec0ff */
[----:B------:R-:W-:Y:S02]  /*d830*/  @P2 LOP3.LUT R16, R16, 0x10000000, RZ, 0xfc, !PT ;  /* 0x1000000010102812 */ /* 0x000fe400078efcff */
[C---:B------:R-:W-:Y:S02]  /*d840*/  ISETP.GT.AND P2, PT, R139.reuse, 0x1, !P2 ;  /* 0x000000018b00780c */ /* 0x040fe40005744270 */
[----:B------:R-:W-:Y:S02]  /*d850*/  LOP3.LUT R16, R16, 0xdfffffff, RZ, 0xc0, !PT ;  /* 0xdfffffff10107812 */ /* 0x000fe400078ec0ff */
[----:B------:R-:W-:Y:S02]  /*d860*/  ISETP.LT.OR P2, PT, R138, 0x2, P2 ;  /* 0x000000028a00780c */ /* 0x000fe40001741670 */
[----:B------:R-:W-:Y:S02]  /*d870*/  @P1 LOP3.LUT R16, R16, 0x20000000, RZ, 0xfc, !PT ;  /* 0x2000000010101812 */ /* 0x000fe400078efcff */
[----:B------:R-:W-:-:S02]  /*d880*/  ISETP.GT.AND P1, PT, R139, 0x8, !P1 ;  /* 0x000000088b00780c */ /* 0x000fc40004f24270 */
[----:B------:R-:W-:Y:S01]  /*d890*/  FSEL R121, R121, -INF , !P2 ;  /* 0xff80000079797808 */ /* 0x000fe20005000000 */
[--C-:B0-----:R-:W-:Y:S01]  /*d8a0*/  IMAD.IADD R136, R136, 0x1, R13.reuse ;  /* 0x0000000188887824 */ /* 0x101fe200078e020d */
[----:B------:R-:W-:Y:S01]  /*d8b0*/  ISETP.LT.OR P1, PT, R138, 0x9, P1 ;  /* 0x000000098a00780c */ /* 0x000fe20000f21670 */
[----:B------:R-:W-:Y:S01]  /*d8c0*/  IMAD.IADD R23, R23, 0x1, R13 ;  /* 0x0000000117177824 */ /* 0x000fe200078e020d */
        /* <DEDUP_REMOVED lines=10> */
[----:B------:R-:W-:Y:S02]  /*d970*/  ISETP.GE.AND P2, PT, R14, 0x12, PT ;  /* 0x000000120e00780c */ /* 0x000fe40003f46270 */
[----:B------:R-:W-:Y:S02]  /*d980*/  ISETP.LT.OR P1, PT, R138, 0x11, P1 ;  /* 0x000000118a00780c */ /* 0x000fe40000f21670 */
[----:B------:R-:W-:Y:S02]  /*d990*/  LOP3.LUT R16, R16, 0xff7fffff, RZ, 0xc0, !PT ;  /* 0xff7fffff10107812 */ /* 0x000fe400078ec0ff */
[----:B------:R-:W-:Y:S02]  /*d9a0*/  FSEL R128, R128, -INF , !P1 ;  /* 0xff80000080807808 */ /* 0x000fe40004800000 */
[----:B------:R-:W-:-:S04]  /*d9b0*/  ISETP.GT.AND P1, PT, R139, 0x11, !P2 ;  /* 0x000000118b00780c */ /* 0x000fc80005724270 */
[----:B------:R-:W-:Y:S02]  /*d9c0*/  ISETP.LT.OR P1, PT, R138, 0x12, P1 ;  /* 0x000000128a00780c */ /* 0x000fe40000f21670 */
        /* <DEDUP_REMOVED lines=36> */
[----:B------:R-:W-:Y:S02]  /*dc10*/  ISETP.GT.AND P6, PT, R139, 0x31, !P6 ;  /* 0x000000318b00780c */ /* 0x000fe400077c4270 */
[----:B------:R-:W-:Y:S02]  /*dc20*/  LOP3.LUT R16, R16, 0xffbfffff, RZ, 0xc0, !PT ;  /* 0xffbfffff10107812 */ /* 0x000fe400078ec0ff */
        /* <DEDUP_REMOVED lines=177> */
.L_x_1509:
[----:B------:R-:W-:-:S05]  /*e740*/  IMAD.U32 R14, RZ, RZ, UR37 ;  /* 0x00000025ff0e7e24 */ /* 0x000fca000f8e00ff */
[----:B------:R-:W-:-:S13]  /*e750*/  ISETP.NE.AND P6, PT, R14, 0x1, PT ;  /* 0x000000010e00780c */ /* 0x000fda0003fc5270 */
[----:B------:R-:W0:Y:S02]  /*e760*/  @P6 LDC.64 R10, c[0x0][0x9e8] ;  /* 0x00027a00ff0a6b82 */ /* 0x000e240000000a00 */
[----:B0-----:R-:W-:-:S05]  /*e770*/  @P6 IMAD.HI.U32 R10, R13, R10, RZ ;  /* 0x0000000a0d0a6227 */ /* 0x001fca00078e00ff */
[----:B------:R-:W-:-:S07]  /*e780*/  @P6 SHF.R.U32.HI R13, RZ, R11, R10 ;  /* 0x0000000bff0d6219 */ /* 0x000fce000001160a */
.L_x_1510:
[----:B------:R-:W-:Y:S05]  /*e790*/  BSYNC B2 ;  /* 0x0000000000027941 */ /* 0x000fea0003800000 */
.L_x_1508:
[----:B------:R-:W-:-:S05]  /*e7a0*/  IMAD R13, R13, R14, R137 ;  /* 0x0000000e0d0d7224 */ /* 0x000fca00078e0289 */
[----:B------:R-:W-:Y:S02]  /*e7b0*/  VIMNMX R23, R23, R13, !PT ;  /* 0x0000000d17177248 */ /* 0x000fe40007fe0100 */
[----:B------:R-:W-:-:S07]  /*e7c0*/  VIADDMNMX R136, R13, R14, R136, PT ;  /* 0x0000000e0d887246 */ /* 0x000fce0003800188 */
.L_x_1507:
[C---:B------:R-:W-:Y:S01]  /*e7d0*/  ISETP.GT.AND P1, PT, R23.reuse, 0x20, !P1 ;  /* 0x000000201700780c */ /* 0x040fe20004f24270 */
[----:B------:R-:W2:Y:S01]  /*e7e0*/  LDL.LU R137, [R1] ;  /* 0x0000000001897983 */ /* 0x000ea20000300800 */
[----:B------:R-:W-:Y:S02]  /*e7f0*/  LOP3.LUT P6, RZ, R16, 0x800000, RZ, 0xc0, !PT ;  /* 0x0080000010ff7812 */ /* 0x000fe400078cc0ff */
[----:B------:R-:W-:Y:S02]  /*e800*/  ISETP.LT.OR P1, PT, R136, 0x21, P1 ;  /* 0x000000218800780c */ /* 0x000fe40000f21670 */
[C---:B------:R-:W-:Y:S02]  /*e810*/  ISETP.GT.AND P5, PT, R23.reuse, 0x30, !P5 ;  /* 0x000000301700780c */ /* 0x040fe40006fa4270 */
        /* <DEDUP_REMOVED lines=15> */
[C---:B------:R-:W-:Y:S02]  /*e910*/  ISETP.GT.AND P1, PT, R23.reuse, 0x39, !P1 ;  /* 0x000000391700780c */ /* 0x040fe40004f24270 */
[----:B------:R-:W-:Y:S02]  /*e920*/  ISETP.GT.AND P3, PT, R23, 0x28, !P3 ;  /* 0x000000281700780c */ /* 0x000fe40005f64270 */
[----:B------:R-:W-:Y:S02]  /*e930*/  ISETP.LT.OR P1, PT, R136, 0x3a, P1 ;  /* 0x0000003a8800780c */ /* 0x000fe40000f21670 */
[----:B------:R-:W-:Y:S02]  /*e940*/  LOP3.LUT P4, RZ, R16, 0x40000, RZ, 0xc0, !PT ;  /* 0x0004000010ff7812 */ /* 0x000fe4000788c0ff */
[----:B------:R-:W-:-:S02]  /*e950*/  FSEL R119, R119, -INF , !P1 ;  /* 0xff80000077777808 */ /* 0x000fc40004800000 */
[----:B------:R-:W-:Y:S02]  /*e960*/  LOP3.LUT P1, RZ, R16, 0x100000, RZ, 0xc0, !PT ;  /* 0x0010000010ff7812 */ /* 0x000fe4000782c0ff */
[----:B------:R-:W-:Y:S02]  /*e970*/  ISETP.LT.OR P3, PT, R136, 0x29, P3 ;  /* 0x000000298800780c */ /* 0x000fe40001f61670 */
[C---:B------:R-:W-:Y:S02]  /*e980*/  ISETP.GT.AND P1, PT, R23.reuse, 0x40, !P1 ;  /* 0x000000401700780c */ /* 0x040fe40004f24270 */
[----:B------:R-:W-:Y:S02]  /*e990*/  FSEL R110, R110, -INF , !P3 ;  /* 0xff8000006e6e7808 */ /* 0x000fe40005800000 */
[----:B------:R-:W-:Y:S02]  /*e9a0*/  ISETP.LT.OR P1, PT, R136, 0x41, P1 ;  /* 0x000000418800780c */ /* 0x000fe40000f21670 */
[----:B------:R-:W-:-:S02]  /*e9b0*/  ISETP.GT.AND P2, PT, R23, 0x21, !P2 ;  /* 0x000000211700780c */ /* 0x000fc40005744270 */
[----:B------:R-:W-:Y:S02]  /*e9c0*/  FSEL R90, R90, -INF , !P1 ;  /* 0xff8000005a5a7808 */ /* 0x000fe40004800000 */
[----:B------:R-:W-:Y:S02]  /*e9d0*/  ISETP.GT.AND P1, PT, R23, 0x41, !P5 ;  /* 0x000000411700780c */ /* 0x000fe40006f24270 */
[----:B------:R-:W-:Y:S02]  /*e9e0*/  LOP3.LUT P3, RZ, R16, 0x20000, RZ, 0xc0, !PT ;  /* 0x0002000010ff7812 */ /* 0x000fe4000786c0ff */
[C---:B------:R-:W-:Y:S02]  /*e9f0*/  ISETP.LT.OR P1, PT, R136.reuse, 0x42, P1 ;  /* 0x000000428800780c */ /* 0x040fe40000f21670 */
[----:B------:R-:W-:Y:S02]  /*ea00*/  ISETP.LT.OR P2, PT, R136, 0x22, P2 ;  /* 0x000000228800780c */ /* 0x000fe40001741670 */
[----:B------:R-:W-:-:S02]  /*ea10*/  FSEL R91, R91, -INF , !P1 ;  /* 0xff8000005b5b7808 */ /* 0x000fc40004800000 */
[----:B------:R-:W-:Y:S02]  /*ea20*/  ISETP.GT.AND P1, PT, R23, 0x48, !P4 ;  /* 0x000000481700780c */ /* 0x000fe40006724270 */
[----:B------:R-:W-:Y:S02]  /*ea30*/  FSEL R107, R107, -INF , !P2 ;  /* 0xff8000006b6b7808 */ /* 0x000fe40005000000 */
[----:B------:R-:W-:Y:S02]  /*ea40*/  ISETP.LT.OR P1, PT, R136, 0x49, P1 ;  /* 0x000000498800780c */ /* 0x000fe40000f21670 */
[----:B------:R-:W-:Y:S02]  /*ea50*/  LOP3.LUT P2, RZ, R16, 0x10000, RZ, 0xc0, !PT ;  /* 0x0001000010ff7812 */ /* 0x000fe4000784c0ff */
[----:B------:R-:W-:Y:S02]  /*ea60*/  FSEL R94, R94, -INF , !P1 ;  /* 0xff8000005e5e7808 */ /* 0x000fe40004800000 */
[----:B------:R-:W-:-:S02]  /*ea70*/  ISETP.GT.AND P1, PT, R23, 0x49, !P3 ;  /* 0x000000491700780c */ /* 0x000fc40005f24270 */
[----:B------:R-:W-:Y:S02]  /*ea80*/  LOP3.LUT R17, R17, 0xffffffdf, RZ, 0xc0, !PT ;  /* 0xffffffdf11117812 */ /* 0x000fe400078ec0ff */
[----:B------:R-:W-:Y:S02]  /*ea90*/  ISETP.LT.OR P1, PT, R136, 0x4a, P1 ;  /* 0x0000004a8800780c */ /* 0x000fe40000f21670 */
[----:B------:R-:W-:Y:S02]  /*eaa0*/  @P0 LOP3.LUT R17, R17, 0x20, RZ, 0xfc, !PT ;  /* 0x0000002011110812 */ /* 0x000fe400078efcff */
[----:B------:R-:W-:Y:S02]  /*eab0*/  FSEL R95, R95, -INF , !P1 ;  /* 0xff8000005f5f7808 */ /* 0x000fe40004800000 */
[----:B------:R-:W-:Y:S02]  /*eac0*/  ISETP.GT.AND P1, PT, R23, 0x50, !P2 ;  /* 0x000000501700780c */ /* 0x000fe40005724270 */
[----:B------:R-:W-:-:S02]  /*ead0*/  LOP3.LUT P0, RZ, R16, 0x8000, RZ, 0xc0, !PT ;  /* 0x0000800010ff7812 */ /* 0x000fc4000780c0ff */
[----:B------:R-:W-:Y:S02]  /*eae0*/  ISETP.LT.OR P1, PT, R136, 0x51, P1 ;  /* 0x000000518800780c */ /* 0x000fe40000f21670 */
[----:B------:R-:W-:Y:S02]  /*eaf0*/  LOP3.LUT P6, RZ, R16, 0x4000, RZ, 0xc0, !PT ;  /* 0x0000400010ff7812 */ /* 0x000fe400078cc0ff */
[----:B------:R-:W-:Y:S02]  /*eb00*/  FSEL R98, R98, -INF , !P1 ;  /* 0xff80000062627808 */ /* 0x000fe40004800000 */
[----:B------:R-:W-:Y:S02]  /*eb10*/  ISETP.GT.AND P1, PT, R23, 0x51, !P0 ;  /* 0x000000511700780c */ /* 0x000fe40004724270 */
[----:B------:R-:W-:Y:S02]  /*eb20*/  LOP3.LUT P5, RZ, R16, 0x200, RZ, 0xc0, !PT ;  /* 0x0000020010ff7812 */ /* 0x000fe400078ac0ff */
[----:B------:R-:W-:-:S02]  /*eb30*/  ISETP.LT.OR P1, PT, R136, 0x52, P1 ;  /* 0x000000528800780c */ /* 0x000fc40000f21670 */
[C---:B------:R-:W-:Y:S02]  /*eb40*/  LOP3.LUT P4, RZ, R16.reuse, 0x100, RZ, 0xc0, !PT ;  /* 0x0000010010ff7812 */ /* 0x040fe4000788c0ff */
[----:B------:R-:W-:Y:S02]  /*eb50*/  FSEL R99, R99, -INF , !P1 ;  /* 0xff80000063637808 */ /* 0x000fe40004800000 */
[----:B------:R-:W-:Y:S02]  /*eb60*/  ISETP.GT.AND P1, PT, R23, 0x58, !P6 ;  /* 0x000000581700780c */ /* 0x000fe40007724270 */
[----:B------:R-:W-:Y:S02]  /*eb70*/  LOP3.LUT P3, RZ, R16, 0x80, RZ, 0xc0, !PT ;  /* 0x0000008010ff7812 */ /* 0x000fe4000786c0ff */
[----:B------:R-:W-:Y:S02]  /*eb80*/  ISETP.LT.OR P1, PT, R136, 0x59, P1 ;  /* 0x000000598800780c */ /* 0x000fe40000f21670 */
[----:B------:R-:W-:-:S02]  /*eb90*/  LOP3.LUT P2, RZ, R16, 0x40, RZ, 0xc0, !PT ;  /* 0x0000004010ff7812 */ /* 0x000fc4000784c0ff */
[----:B------:R-:W-:Y:S02]  /*eba0*/  FSEL R102, R102, -INF , !P1 ;  /* 0xff80000066667808 */ /* 0x000fe40004800000 */
[C---:B------:R-:W-:Y:S02]  /*ebb0*/  LOP3.LUT P1, RZ, R16.reuse, 0x2000, RZ, 0xc0, !PT ;  /* 0x0000200010ff7812 */ /* 0x040fe4000782c0ff */
[----:B------:R-:W-:Y:S02]  /*ebc0*/  LOP3.LUT P0, RZ, R16, 0x20, RZ, 0xc0, !PT ;  /* 0x0000002010ff7812 */ /* 0x000fe4000780c0ff */
        /* <DEDUP_REMOVED lines=27> */
[----:B------:R-:W-:Y:S02]  /*ed80*/  FMNMX.FTZ R10, R108, R10, !PT ;  /* 0x0000000a6c0a7209 */ /* 0x000fe40007810000 */
[----:B------:R-:W-:Y:S02]  /*ed90*/  ISETP.LT.OR P1, PT, R136, 0x6a, P1 ;  /* 0x0000006a8800780c */ /* 0x000fe40000f21670 */
[----:B------:R-:W-:Y:S02]  /*eda0*/  FMNMX.FTZ R10, R109, R10, !PT ;  /* 0x0000000a6d0a7209 */ /* 0x000fe40007810000 */
[----:B------:R-:W-:Y:S02]  /*edb0*/  FSEL R79, R79, -INF , !P1 ;  /* 0xff8000004f4f7808 */ /* 0x000fe40004800000 */
[----:B------:R-:W-:Y:S02]  /*edc0*/  ISETP.GT.AND P1, PT, R23, 0x70, !P4 ;  /* 0x000000701700780c */ /* 0x000fe40006724270 */
[----:B------:R-:W-:-:S02]  /*edd0*/  FMNMX.FTZ R10, R112, R10, !PT ;  /* 0x0000000a700a7209 */ /* 0x000fc40007810000 */
[----:B------:R-:W-:Y:S02]  /*ede0*/  ISETP.LT.OR P1, PT, R136, 0x71, P1 ;  /* 0x000000718800780c */ /* 0x000fe40000f21670 */
[----:B------:R-:W-:Y:S02]  /*edf0*/  FMNMX.FTZ R10, R113, R10, !PT ;  /* 0x0000000a710a7209 */ /* 0x000fe40007810000 */
[----:B------:R-:W-:Y:S02]  /*ee00*/  FSEL R82, R82, -INF , !P1 ;  /* 0xff80000052527808 */ /* 0x000fe40004800000 */
[----:B------:R-:W-:Y:S02]  /*ee10*/  ISETP.GT.AND P1, PT, R23, 0x71, !P3 ;  /* 0x000000711700780c */ /* 0x000fe40005f24270 */
[----:B------:R-:W-:Y:S02]  /*ee20*/  FMNMX.FTZ R10, R116, R10, !PT ;  /* 0x0000000a740a7209 */ /* 0x000fe40007810000 */
[----:B------:R-:W-:-:S02]  /*ee30*/  ISETP.LT.OR P1, PT, R136, 0x72, P1 ;  /* 0x000000728800780c */ /* 0x000fc40000f21670 */
[----:B------:R-:W-:Y:S02]  /*ee40*/  FMNMX.FTZ R10, R117, R10, !PT ;  /* 0x0000000a750a7209 */ /* 0x000fe40007810000 */
[----:B------:R-:W-:Y:S02]  /*ee50*/  FSEL R83, R83, -INF , !P1 ;  /* 0xff80000053537808 */ /* 0x000fe40004800000 */
[----:B------:R-:W-:Y:S02]  /*ee60*/  ISETP.GT.AND P1, PT, R23, 0x78, !P2 ;  /* 0x000000781700780c */ /* 0x000fe40005724270 */
[----:B------:R-:W-:Y:S02]  /*ee70*/  FMNMX.FTZ R10, R88, R10, !PT ;  /* 0x0000000a580a7209 */ /* 0x000fe40007810000 */
[----:B------:R-:W-:Y:S02]  /*ee80*/  ISETP.LT.OR P1, PT, R136, 0x79, P1 ;  /* 0x000000798800780c */ /* 0x000fe40000f21670 */
[----:B------:R-:W-:-:S02]  /*ee90*/  FMNMX.FTZ R10, R89, R10, !PT ;  /* 0x0000000a590a7209 */ /* 0x000fc40007810000 */
[----:B------:R-:W-:Y:S02]  /*eea0*/  FSEL R86, R86, -INF , !P1 ;  /* 0xff80000056567808 */ /* 0x000fe40004800000 */
[----:B------:R-:W-:Y:S02]  /*eeb0*/  ISETP.GT.AND P1, PT, R23, 0x79, !P0 ;  /* 0x000000791700780c */ /* 0x000fe40004724270 */
[----:B------:R-:W-:Y:S02]  /*eec0*/  FMNMX.FTZ R10, R92, R10, !PT ;  /* 0x0000000a5c0a7209 */ /* 0x000fe40007810000 */
[----:B------:R-:W-:Y:S02]  /*eed0*/  ISETP.LT.OR P1, PT, R136, 0x7a, P1 ;  /* 0x0000007a8800780c */ /* 0x000fe40000f21670 */
[----:B------:R-:W-:Y:S02]  /*eee0*/  FMNMX.FTZ R10, R93, R10, !PT ;  /* 0x0000000a5d0a7209 */ /* 0x000fe40007810000 */
[----:B------:R-:W-:-:S02]  /*eef0*/  FSEL R87, R87, -INF , !P1 ;  /* 0xff80000057577808 */ /* 0x000fc40004800000 */
        /* <DEDUP_REMOVED lines=41> */
[----:B------:R-:W-:-:S02]  /*f190*/  LOP3.LUT P0, RZ, R16, 0x4000000, RZ, 0xc0, !PT ;  /* 0x0400000010ff7812 */ /* 0x000fc4000780c0ff */
[----:B------:R-:W-:Y:S02]  /*f1a0*/  ISETP.GT.AND P1, PT, R23, 0x19, !P1 ;  /* 0x000000191700780c */ /* 0x000fe40004f24270 */
[----:B------:R-:W-:Y:S02]  /*f1b0*/  FMNMX.FTZ R10, R65, R10, !PT ;  /* 0x0000000a410a7209 */ /* 0x000fe40007810000 */
[----:B------:R-:W-:Y:S02]  /*f1c0*/  ISETP.LT.OR P1, PT, R136, 0x1a, P1 ;  /* 0x0000001a8800780c */ /* 0x000fe40000f21670 */
[----:B------:R-:W-:Y:S02]  /*f1d0*/  ISETP.GT.AND P0, PT, R23, 0x80, !P0 ;  /* 0x000000801700780c */ /* 0x000fe40004704270 */
[----:B------:R-:W-:Y:S02]  /*f1e0*/  FSEL R135, R135, -INF , !P1 ;  /* 0xff80000087877808 */ /* 0x000fe40004800000 */
[----:B------:R-:W-:-:S02]  /*f1f0*/  LOP3.LUT P1, RZ, R16, 0x1, RZ, 0xc0, !PT ;  /* 0x0000000110ff7812 */ /* 0x000fc4000782c0ff */
[----:B------:R-:W-:Y:S02]  /*f200*/  FMNMX.FTZ R10, R68, R10, !PT ;  /* 0x0000000a440a7209 */ /* 0x000fe40007810000 */
[----:B------:R-:W-:Y:S02]  /*f210*/  ISETP.GT.AND P1, PT, R23, RZ, !P1 ;  /* 0x000000ff1700720c */ /* 0x000fe40004f24270 */
[----:B------:R-:W-:Y:S02]  /*f220*/  FMNMX.FTZ R10, R69, R10, !PT ;  /* 0x0000000a450a7209 */ /* 0x000fe40007810000 */
[----:B------:R-:W-:Y:S02]  /*f230*/  ISETP.LT.OR P1, PT, R136, 0x1, P1 ;  /* 0x000000018800780c */ /* 0x000fe40000f21670 */
[----:B------:R-:W-:Y:S01]  /*f240*/  LOP3.LUT R17, R17, 0xffffff7f, RZ, 0xc0, !PT ;  /* 0xffffff7f11117812 */ /* 0x000fe200078ec0ff */
[----:B------:R-:W0:Y:S01]  /*f250*/  SHFL.BFLY PT, R11, R10, 0x2, 0x1f ;  /* 0x0c401f000a0b7f89 */ /* 0x000e2200000e0000 */
[----:B------:R-:W-:-:S02]  /*f260*/  FSEL R122, R122, -INF , !P1 ;  /* 0xff8000007a7a7808 */ /* 0x000fc40004800000 */
[----:B------:R-:W-:Y:S02]  /*f270*/  @P0 LOP3.LUT R17, R17, 0x80, RZ, 0xfc, !PT ;  /* 0x0000008011110812 */ /* 0x000fe400078efcff */
[----:B------:R-:W-:Y:S02]  /*f280*/  FMNMX.FTZ R13, R122, R0, !PT ;  /* 0x000000007a0d7209 */ /* 0x000fe40007810000 */
[----:B------:R-:W-:Y:S02]  /*f290*/  LOP3.LUT P0, RZ, R16, 0x8000000, RZ, 0xc0, !PT ;  /* 0x0800000010ff7812 */ /* 0x000fe4000780c0ff */
[----:B------:R-:W-:Y:S02]  /*f2a0*/  FMNMX.FTZ R13, R123, R13, !PT ;  /* 0x0000000d7b0d7209 */ /* 0x000fe40007810000 */
[----:B------:R-:W-:Y:S02]  /*f2b0*/  ISETP.GT.AND P0, PT, R23, 0x99, !P0 ;  /* 0x000000991700780c */ /* 0x000fe40004704270 */
[----:B------:R-:W-:-:S02]  /*f2c0*/  FMNMX.FTZ R13, R126, R13, !PT ;  /* 0x0000000d7e0d7209 */ /* 0x000fc40007810000 */
[C---:B------:R-:W-:Y:S02]  /*f2d0*/  LOP3.LUT P2, RZ, R16.reuse, 0x1000000, RZ, 0xc0, !PT ;  /* 0x0100000010ff7812 */ /* 0x040fe4000784c0ff */
[----:B------:R-:W-:Y:S02]  /*f2e0*/  FMNMX.FTZ R13, R127, R13, !PT ;  /* 0x0000000d7f0d7209 */ /* 0x000fe40007810000 */
[----:B------:R-:W-:Y:S02]  /*f2f0*/  LOP3.LUT P3, RZ, R16, 0x10, RZ, 0xc0, !PT ;  /* 0x0000001010ff7812 */ /* 0x000fe4000786c0ff */
[----:B------:R-:W-:Y:S02]  /*f300*/  FMNMX.FTZ R13, R130, R13, !PT ;  /* 0x0000000d820d7209 */ /* 0x000fe40007810000 */
[----:B------:R-:W-:Y:S02]  /*f310*/  LOP3.LUT P4, RZ, R16, 0x8, RZ, 0xc0, !PT ;  /* 0x0000000810ff7812 */ /* 0x000fe4000788c0ff */
[----:B------:R-:W-:-:S02]  /*f320*/  FMNMX.FTZ R13, R131, R13, !PT ;  /* 0x0000000d830d7209 */ /* 0x000fc40007810000 */
[----:B------:R-:W-:Y:S02]  /*f330*/  LOP3.LUT P5, RZ, R16, 0x4, RZ, 0xc0, !PT ;  /* 0x0000000410ff7812 */ /* 0x000fe400078ac0ff */
[----:B------:R-:W-:Y:S02]  /*f340*/  FMNMX.FTZ R13, R134, R13, !PT ;  /* 0x0000000d860d7209 */ /* 0x000fe40007810000 */
[C---:B------:R-:W-:Y:S02]  /*f350*/  LOP3.LUT P6, RZ, R16.reuse, 0x2, RZ, 0xc0, !PT ;  /* 0x0000000210ff7812 */ /* 0x040fe400078cc0ff */
[----:B------:R-:W-:Y:S02]  /*f360*/  FMNMX.FTZ R13, R135, R13, !PT ;  /* 0x0000000d870d7209 */ /* 0x000fe40007810000 */
[----:B------:R-:W-:Y:S02]  /*f370*/  LOP3.LUT P1, RZ, R16, 0x2000000, RZ, 0xc0, !PT ;  /* 0x0200000010ff7812 */ /* 0x000fe4000782c0ff */
[----:B------:R-:W-:-:S02]  /*f380*/  FMNMX.FTZ R13, R106, R13, !PT ;  /* 0x0000000d6a0d7209 */ /* 0x000fc40007810000 */
[----:B------:R-:W-:Y:S02]  /*f390*/  LOP3.LUT R16, R16, 0xfffffffd, RZ, 0xc0, !PT ;  /* 0xfffffffd10107812 */ /* 0x000fe400078ec0ff */
[----:B------:R-:W-:Y:S02]  /*f3a0*/  FMNMX.FTZ R13, R107, R13, !PT ;  /* 0x0000000d6b0d7209 */ /* 0x000fe40007810000 */
[----:B------:R-:W-:Y:S02]  /*f3b0*/  @P0 LOP3.LUT R16, R16, 0x2, RZ, 0xfc, !PT ;  /* 0x0000000210100812 */ /* 0x000fe400078efcff */
[----:B------:R-:W-:Y:S02]  /*f3c0*/  FMNMX.FTZ R13, R110, R13, !PT ;  /* 0x0000000d6e0d7209 */ /* 0x000fe40007810000 */
[----:B------:R-:W-:Y:S02]  /*f3d0*/  LOP3.LUT P0, RZ, R17, 0x80, RZ, 0xc0, !PT ;  /* 0x0000008011ff7812 */ /* 0x000fe4000780c0ff */
[----:B------:R-:W-:-:S02]  /*f3e0*/  FMNMX.FTZ R13, R111, R13, !PT ;  /* 0x0000000d6f0d7209 */ /* 0x000fc40007810000 */
[----:B0-----:R-:W-:Y:S02]  /*f3f0*/  FMNMX.FTZ R10, R10, R11, !PT ;  /* 0x0000000b0a0a7209 */ /* 0x001fe40007810000 */
[----:B------:R-:W-:Y:S02]  /*f400*/  FMNMX.FTZ R13, R114, R13, !PT ;  /* 0x0000000d720d7209 */ /* 0x000fe40007810000 */
[----:B------:R-:W-:Y:S01]  /*f410*/  ISETP.LT.OR P0, PT, R136, 0x81, P0 ;  /* 0x000000818800780c */ /* 0x000fe20000701670 */
[----:B------:R-:W0:Y:S01]  /*f420*/  SHFL.BFLY PT, R11, R10, 0x1, 0x1f ;  /* 0x0c201f000a0b7f89 */ /* 0x000e2200000e0000 */
[----:B------:R-:W-:Y:S02]  /*f430*/  FMNMX.FTZ R13, R115, R13, !PT ;  /* 0x0000000d730d7209 */ /* 0x000fe40007810000 */
[----:B------:R-:W-:Y:S02]  /*f440*/  LOP3.LUT R16, R16, 0xfffffff7, RZ, 0xc0, !PT ;  /* 0xfffffff710107812 */ /* 0x000fe400078ec0ff */
[----:B------:R-:W-:-:S02]  /*f450*/  FMNMX.FTZ R13, R118, R13, !PT ;  /* 0x0000000d760d7209 */ /* 0x000fc40007810000 */
[----:B------:R-:W-:Y:S02]  /*f460*/  ISETP.GT.AND P1, PT, R23, 0x81, !P1 ;  /* 0x000000811700780c */ /* 0x000fe40004f24270 */
[----:B------:R-:W-:Y:S02]  /*f470*/  FMNMX.FTZ R13, R119, R13, !PT ;  /* 0x0000000d770d7209 */ /* 0x000fe40007810000 */
[----:B------:R-:W-:Y:S02]  /*f480*/  ISETP.GT.AND P2, PT, R23, 0x88, !P2 ;  /* 0x000000881700780c */ /* 0x000fe40005744270 */
[----:B------:R-:W-:Y:S02]  /*f490*/  FMNMX.FTZ R13, R90, R13, !PT ;  /* 0x0000000d5a0d7209 */ /* 0x000fe40007810000 */
[----:B------:R-:W-:Y:S02]  /*f4a0*/  @P0 LOP3.LUT R16, R16, 0x8, RZ, 0xfc, !PT ;  /* 0x0000000810100812 */ /* 0x000fe400078efcff */
[----:B------:R-:W-:-:S02]  /*f4b0*/  FMNMX.FTZ R13, R91, R13, !PT ;  /* 0x0000000d5b0d7209 */ /* 0x000fc40007810000 */
[----:B------:R-:W-:Y:S02]  /*f4c0*/  ISETP.LT.OR P0, PT, R136, 0x82, P1 ;  /* 0x000000828800780c */ /* 0x000fe40000f01670 */
[----:B------:R-:W-:Y:S02]  /*f4d0*/  FMNMX.FTZ R13, R94, R13, !PT ;  /* 0x0000000d5e0d7209 */ /* 0x000fe40007810000 */
[C---:B------:R-:W-:Y:S02]  /*f4e0*/  LOP3.LUT P1, RZ, R16.reuse, 0x2, RZ, 0xc0, !PT ;  /* 0x0000000210ff7812 */ /* 0x040fe4000782c0ff */
[----:B------:R-:W-:Y:S02]  /*f4f0*/  FMNMX.FTZ R13, R95, R13, !PT ;  /* 0x0000000d5f0d7209 */ /* 0x000fe40007810000 */
[----:B------:R-:W-:Y:S02]  /*f500*/  LOP3.LUT R16, R16, 0xfffffffb, RZ, 0xc0, !PT ;  /* 0xfffffffb10107812 */ /* 0x000fe400078ec0ff */
[----:B------:R-:W-:-:S02]  /*f510*/  FMNMX.FTZ R13, R98, R13, !PT ;  /* 0x0000000d620d7209 */ /* 0x000fc40007810000 */
[----:B0-----:R-:W-:Y:S02]  /*f520*/  FMNMX.FTZ R10, R10, R11, !PT ;  /* 0x0000000b0a0a7209 */ /* 0x001fe40007810000 */
[----:B------:R-:W-:Y:S02]  /*f530*/  FMNMX.FTZ R13, R99, R13, !PT ;  /* 0x0000000d630d7209 */ /* 0x000fe40007810000 */
[----:B------:R-:W-:Y:S02]  /*f540*/  @P0 LOP3.LUT R16, R16, 0x4, RZ, 0xfc, !PT ;  /* 0x0000000410100812 */ /* 0x000fe400078efcff */
[----:B------:R-:W-:Y:S02]  /*f550*/  FMNMX.FTZ R13, R102, R13, !PT ;  /* 0x0000000d660d7209 */ /* 0x000fe40007810000 */
[----:B------:R-:W-:Y:S02]  /*f560*/  ISETP.LT.OR P0, PT, R136, 0x89, P2 ;  /* 0x000000898800780c */ /* 0x000fe40001701670 */
[----:B------:R-:W-:-:S02]  /*f570*/  FMNMX.FTZ R13, R103, R13, !PT ;  /* 0x0000000d670d7209 */ /* 0x000fc40007810000 */
[----:B------:R-:W-:Y:S02]  /*f580*/  FSETP.NEU.FTZ.AND P2, PT, R10, -INF , PT ;  /* 0xff8000000a00780b */ /* 0x000fe40003f5d000 */
[----:B------:R-:W-:Y:S02]  /*f590*/  FMNMX.FTZ R13, R74, R13, !PT ;  /* 0x0000000d4a0d7209 */ /* 0x000fe40007810000 */
[----:B------:R-:W-:Y:S02]  /*f5a0*/  FSEL R11, R10, RZ, P2 ;  /* 0x000000ff0a0b7208 */ /* 0x000fe40001000000 */
[----:B------:R-:W-:Y:S02]  /*f5b0*/  FMNMX.FTZ R13, R75, R13, !PT ;  /* 0x0000000d4b0d7209 */ /* 0x000fe40007810000 */
[----:B------:R-:W-:Y:S01]  /*f5c0*/  LOP3.LUT R17, R17, 0xffffffbf, RZ, 0xc0, !PT ;  /* 0xffffffbf11117812 */ /* 0x000fe200078ec0ff */
[----:B------:R-:W-:-:S01]  /*f5d0*/  FADD.FTZ R3, -R11, R3 ;  /* 0x000000030b037221 */ /* 0x000fc20000010100 */
[----:B------:R-:W-:Y:S01]  /*f5e0*/  FMNMX.FTZ R13, R78, R13, !PT ;  /* 0x0000000d4e0d7209 */ /* 0x000fe20007810000 */
[----:B------:R-:W-:-:S01]  /*f5f0*/  FFMA.FTZ R11, R2, R10, -8 ;  /* 0xc1000000020b7423 */ /* 0x000fc2000001000a */
[----:B------:R-:W-:Y:S01]  /*f600*/  @P0 LOP3.LUT R17, R17, 0x40, RZ, 0xfc, !PT ;  /* 0x0000004011110812 */ /* 0x000fe200078efcff */
[----:B------:R-:W-:Y:S01]  /*f610*/  FMUL.FTZ R3, R2, R3 ;  /* 0x0000000302037220 */ /* 0x000fe20000410000 */
[----:B------:R-:W-:-:S02]  /*f620*/  FMNMX.FTZ R13, R79, R13, !PT ;  /* 0x0000000d4f0d7209 */ /* 0x000fc40007810000 */
[----:B------:R-:W-:Y:S02]  /*f630*/  LOP3.LUT P0, RZ, R16, 0x8, RZ, 0xc0, !PT ;  /* 0x0000000810ff7812 */ /* 0x000fe4000780c0ff */
[----:B------:R-:W-:Y:S01]  /*f640*/  FMNMX.FTZ R13, R82, R13, !PT ;  /* 0x0000000d520d7209 */ /* 0x000fe20007810000 */
[----:B------:R-:W-:Y:S01]  /*f650*/  MUFU.EX2 R3, R3 ;  /* 0x0000000300037308 */ /* 0x000fe20000000800 */
[----:B------:R-:W-:Y:S02]  /*f660*/  FSEL R11, R11, RZ, P2 ;  /* 0x000000ff0b0b7208 */ /* 0x000fe40001000000 */
[----:B------:R-:W-:Y:S02]  /*f670*/  FMNMX.FTZ R13, R83, R13, !PT ;  /* 0x0000000d530d7209 */ /* 0x000fe40007810000 */
[----:B------:R-:W-:Y:S01]  /*f680*/  LOP3.LUT P2, RZ, R16, 0x4, RZ, 0xc0, !PT ;  /* 0x0000000410ff7812 */ /* 0x000fe2000784c0ff */
[--C-:B------:R-:W-:Y:S01]  /*f690*/  FFMA.FTZ R120, R2, R120, -R11.reuse ;  /* 0x0000007802787223 */ /* 0x100fe2000001080b */
[----:B------:R-:W-:Y:S01]  /*f6a0*/  FMNMX.FTZ R13, R86, R13, !PT ;  /* 0x0000000d560d7209 */ /* 0x000fe20007810000 */
[--C-:B------:R-:W-:Y:S01]  /*f6b0*/  FFMA.FTZ R121, R2, R121, -R11.reuse ;  /* 0x0000007902797223 */ /* 0x100fe2000001080b */
[----:B------:R-:W-:Y:S01]  /*f6c0*/  FSEL R58, R58, -INF , !P0 ;  /* 0xff8000003a3a7808 */ /* 0x000fe20004000000 */
[C-C-:B------:R-:W-:Y:S01]  /*f6d0*/  FFMA.FTZ R124, R2.reuse, R124, -R11.reuse ;  /* 0x0000007c027c7223 */ /* 0x140fe2000001080b */
[----:B------:R-:W-:Y:S01]  /*f6e0*/  FMNMX.FTZ R13, R87, R13, !PT ;  /* 0x0000000d570d7209 */ /* 0x000fe20007810000 */
[----:B------:R-:W2:Y:S01]  /*f6f0*/  MUFU.EX2 R120, R120 ;  /* 0x0000007800787308 */ /* 0x000ea20000000800 */
[----:B------:R-:W-:Y:S01]  /*f700*/  ISETP.GT.AND P3, PT, R23, 0x89, !P3 ;  /* 0x000000891700780c */ /* 0x000fe20005f64270 */
[C-C-:B------:R-:W-:Y:S01]  /*f710*/  FFMA.FTZ R125, R2.reuse, R125, -R11.reuse ;  /* 0x0000007d027d7223 */ /* 0x140fe2000001080b */
[----:B------:R-:W-:Y:S01]  /*f720*/  LOP3.LUT P0, RZ, R17, 0x40, RZ, 0xc0, !PT ;  /* 0x0000004011ff7812 */ /* 0x000fe2000780c0ff */
[C-C-:B------:R-:W-:Y:S01]  /*f730*/  FFMA.FTZ R128, R2.reuse, R128, -R11.reuse ;  /* 0x0000008002807223 */ /* 0x140fe2000001080b */
[----:B------:R-:W-:Y:S01]  /*f740*/  FSEL R59, R59, -INF , !P2 ;  /* 0xff8000003b3b7808 */ /* 0x000fe20005000000 */
[--C-:B------:R-:W-:Y:S01]  /*f750*/  FFMA.FTZ R129, R2, R129, -R11.reuse ;  /* 0x0000008102817223 */ /* 0x100fe2000001080b */
[----:B------:R-:W-:Y:S01]  /*f760*/  FMNMX.FTZ R13, R58, R13, !PT ;  /* 0x0000000d3a0d7209 */ /* 0x000fe20007810000 */
[----:B------:R-:W0:Y:S01]  /*f770*/  MUFU.EX2 R121, R121 ;  /* 0x0000007900797308 */ /* 0x000e220000000800 */
[----:B------:R-:W-:Y:S01]  /*f780*/  ISETP.GT.AND P4, PT, R23, 0x90, !P4 ;  /* 0x000000901700780c */ /* 0x000fe20006784270 */
[--C-:B------:R-:W-:Y:S01]  /*f790*/  FFMA.FTZ R132, R2, R132, -R11.reuse ;  /* 0x0000008402847223 */ /* 0x100fe2000001080b */
[----:B------:R-:W-:Y:S01]  /*f7a0*/  ISETP.LT.OR P3, PT, R136, 0x8a, P3 ;  /* 0x0000008a8800780c */ /* 0x000fe20001f61670 */
[--C-:B------:R-:W-:Y:S01]  /*f7b0*/  FFMA.FTZ R133, R2, R133, -R11.reuse ;  /* 0x0000008502857223 */ /* 0x100fe2000001080b */
[----:B------:R-:W-:Y:S01]  /*f7c0*/  FSEL R62, R62, -INF , !P0 ;  /* 0xff8000003e3e7808 */ /* 0x000fe20004000000 */
[C-C-:B------:R-:W-:Y:S01]  /*f7d0*/  FFMA.FTZ R104, R2.reuse, R104, -R11.reuse ;  /* 0x0000006802687223 */ /* 0x140fe2000001080b */
[----:B------:R-:W-:Y:S01]  /*f7e0*/  FMNMX.FTZ R13, R59, R13, !PT ;  /* 0x0000000d3b0d7209 */ /* 0x000fe20007810000 */
[----:B------:R-:W1:Y:S01]  /*f7f0*/  MUFU.EX2 R124, R124 ;  /* 0x0000007c007c7308 */ /* 0x000e620000000800 */
[----:B------:R-:W-:Y:S01]  /*f800*/  ISETP.GT.AND P5, PT, R23, 0x91, !P5 ;  /* 0x000000911700780c */ /* 0x000fe20006fa4270 */
[--C-:B------:R-:W-:Y:S01]  /*f810*/  FFMA.FTZ R105, R2, R105, -R11.reuse ;  /* 0x0000006902697223 */ /* 0x100fe2000001080b */
[----:B------:R-:W-:Y:S01]  /*f820*/  ISETP.LT.OR P4, PT, R136, 0x91, P4 ;  /* 0x000000918800780c */ /* 0x000fe20002781670 */
[C-C-:B------:R-:W-:Y:S01]  /*f830*/  FFMA.FTZ R108, R2.reuse, R108, -R11.reuse ;  /* 0x0000006c026c7223 */ /* 0x140fe2000001080b */
[----:B------:R-:W-:Y:S01]  /*f840*/  FSEL R63, R63, -INF , !P3 ;  /* 0xff8000003f3f7808 */ /* 0x000fe20005800000 */
[--C-:B------:R-:W-:Y:S01]  /*f850*/  FFMA.FTZ R109, R2, R109, -R11.reuse ;  /* 0x0000006d026d7223 */ /* 0x100fe2000001080b */
[----:B------:R-:W-:Y:S01]  /*f860*/  FMNMX.FTZ R13, R62, R13, !PT ;  /* 0x0000000d3e0d7209 */ /* 0x000fe20007810000 */
[----:B------:R-:W3:Y:S01]  /*f870*/  MUFU.EX2 R125, R125 ;  /* 0x0000007d007d7308 */ /* 0x000ee20000000800 */
[----:B------:R-:W-:Y:S01]  /*f880*/  ISETP.GT.AND P6, PT, R23, 0x98, !P6 ;  /* 0x000000981700780c */ /* 0x000fe200077c4270 */
[--C-:B------:R-:W-:Y:S01]  /*f890*/  FFMA.FTZ R112, R2, R112, -R11.reuse ;  /* 0x0000007002707223 */ /* 0x100fe2000001080b */
[----:B------:R-:W-:Y:S01]  /*f8a0*/  ISETP.LT.OR P5, PT, R136, 0x92, P5 ;  /* 0x000000928800780c */ /* 0x000fe20002fa1670 */
[--C-:B------:R-:W-:Y:S01]  /*f8b0*/  FFMA.FTZ R113, R2, R113, -R11.reuse ;  /* 0x0000007102717223 */ /* 0x100fe2000001080b */
[----:B------:R-:W-:Y:S01]  /*f8c0*/  FSEL R66, R66, -INF , !P4 ;  /* 0xff80000042427808 */ /* 0x000fe20006000000 */
[--C-:B------:R-:W-:Y:S01]  /*f8d0*/  FFMA.FTZ R116, R2, R116, -R11.reuse ;  /* 0x0000007402747223 */ /* 0x100fe2000001080b */
[----:B------:R-:W-:Y:S01]  /*f8e0*/  FMNMX.FTZ R13, R63, R13, !PT ;  /* 0x0000000d3f0d7209 */ /* 0x000fe20007810000 */
[----:B------:R-:W4:Y:S01]  /*f8f0*/  MUFU.EX2 R128, R128 ;  /* 0x0000008000807308 */ /* 0x000f220000000800 */
[----:B------:R-:W-:Y:S01]  /*f900*/  ISETP.LT.OR P6, PT, R136, 0x99, P6 ;  /* 0x000000998800780c */ /* 0x000fe200037c1670 */
[C-C-:B------:R-:W-:Y:S01]  /*f910*/  FFMA.FTZ R117, R2.reuse, R117, -R11.reuse ;  /* 0x0000007502757223 */ /* 0x140fe2000001080b */
[----:B------:R-:W-:Y:S01]  /*f920*/  FSEL R67, R67, -INF , !P5 ;  /* 0xff80000043437808 */ /* 0x000fe20006800000 */
[--C-:B------:R-:W-:Y:S01]  /*f930*/  FFMA.FTZ R88, R2, R88, -R11.reuse ;  /* 0x0000005802587223 */ /* 0x100fe2000001080b */
[----:B------:R-:W-:Y:S01]  /*f940*/  FMNMX.FTZ R13, R66, R13, !PT ;  /* 0x0000000d420d7209 */ /* 0x000fe20007810000 */
[--C-:B------:R-:W-:Y:S01]  /*f950*/  FFMA.FTZ R89, R2, R89, -R11.reuse ;  /* 0x0000005902597223 */ /* 0x100fe2000001080b */
[----:B------:R-:W-:Y:S01]  /*f960*/  ISETP.LT.OR P1, PT, R136, 0x9a, P1 ;  /* 0x0000009a8800780c */ /* 0x000fe20000f21670 */
[----:B------:R-:W5:Y:S01]  /*f970*/  MUFU.EX2 R129, R129 ;  /* 0x0000008100817308 */ /* 0x000f620000000800 */
[----:B------:R-:W-:Y:S01]  /*f980*/  FSEL R70, R70, -INF , !P6 ;  /* 0xff80000046467808 */ /* 0x000fe20007000000 */
[C-C-:B------:R-:W-:Y:S01]  /*f990*/  FFMA.FTZ R92, R2.reuse, R92, -R11.reuse ;  /* 0x0000005c025c7223 */ /* 0x140fe2000001080b */
[----:B------:R-:W-:Y:S01]  /*f9a0*/  FMNMX.FTZ R13, R67, R13, !PT ;  /* 0x0000000d430d7209 */ /* 0x000fe20007810000 */
[C-C-:B------:R-:W-:Y:S01]  /*f9b0*/  FFMA.FTZ R93, R2.reuse, R93, -R11.reuse ;  /* 0x0000005d025d7223 */ /* 0x140fe2000001080b */
[----:B------:R-:W-:Y:S01]  /*f9c0*/  FSEL R71, R71, -INF , !P1 ;  /* 0xff80000047477808 */ /* 0x000fe20004800000 */
[--C-:B------:R-:W-:Y:S01]  /*f9d0*/  FFMA.FTZ R96, R2, R96, -R11.reuse ;  /* 0x0000006002607223 */ /* 0x100fe2000001080b */
[----:B------:R-:W-:Y:S01]  /*f9e0*/  FMNMX.FTZ R13, R70, R13, !PT ;  /* 0x0000000d460d7209 */ /* 0x000fe20007810000 */
[----:B------:R-:W5:Y:S01]  /*f9f0*/  MUFU.EX2 R132, R132 ;  /* 0x0000008400847308 */ /* 0x000f620000000800 */
[----:B------:R-:W-:-:S01]  /*fa00*/  FFMA.FTZ R97, R2, R97, -R11 ;  /* 0x0000006102617223 */ /* 0x000fc2000001080b */
[C-C-:B------:R-:W-:Y:S01]  /*fa10*/  FFMA.FTZ R100, R2.reuse, R100, -R11.reuse ;  /* 0x0000006402647223 */ /* 0x140fe2000001080b */
[----:B------:R-:W-:Y:S01]  /*fa20*/  FMNMX.FTZ R13, R71, R13, !PT ;  /* 0x0000000d470d7209 */ /* 0x000fe20007810000 */
[C-C-:B------:R-:W-:Y:S01]  /*fa30*/  FFMA.FTZ R101, R2.reuse, R101, -R11.reuse ;  /* 0x0000006502657223 */ /* 0x140fe2000001080b */
[----:B------:R-:W-:-:S01]  /*fa40*/  FFMA.FTZ R72, R2, R72, -R11 ;  /* 0x0000004802487223 */ /* 0x000fc2000001080b */
[C-C-:B------:R-:W-:Y:S01]  /*fa50*/  FFMA.FTZ R73, R2.reuse, R73, -R11.reuse ;  /* 0x0000004902497223 */ /* 0x140fe2000001080b */
[----:B------:R-:W-:-:S01]  /*fa60*/  FFMA.FTZ R76, R2, R76, -R11 ;  /* 0x0000004c024c7223 */ /* 0x000fc2000001080b */
[----:B------:R-:W2:Y:S01]  /*fa70*/  SHFL.BFLY PT, R14, R13, 0x2, 0x1f ;  /* 0x0c401f000d0e7f89 */ /* 0x000ea200000e0000 */
[----:B------:R-:W-:Y:S01]  /*fa80*/  MUFU.EX2 R133, R133 ;  /* 0x0000008500857308 */ /* 0x000fe20000000800 */
[----:B------:R-:W-:-:S01]  /*fa90*/  FFMA.FTZ R77, R2, R77, -R11 ;  /* 0x0000004d024d7223 */ /* 0x000fc2000001080b */
[C-C-:B------:R-:W-:Y:S01]  /*faa0*/  FFMA.FTZ R80, R2.reuse, R80, -R11.reuse ;  /* 0x0000005002507223 */ /* 0x140fe2000001080b */
[----:B------:R-:W-:-:S01]  /*fab0*/  FFMA.FTZ R81, R2, R81, -R11 ;  /* 0x0000005102517223 */ /* 0x000fc2000001080b */
[C-C-:B------:R-:W-:Y:S01]  /*fac0*/  FFMA.FTZ R84, R2.reuse, R84, -R11.reuse ;  /* 0x0000005402547223 */ /* 0x140fe2000001080b */
[----:B------:R-:W-:-:S01]  /*fad0*/  FFMA.FTZ R85, R2, R85, -R11 ;  /* 0x0000005502557223 */ /* 0x000fc2000001080b */
[C-C-:B------:R-:W-:Y:S01]  /*fae0*/  FFMA.FTZ R56, R2.reuse, R56, -R11.reuse ;  /* 0x0000003802387223 */ /* 0x140fe2000001080b */
[----:B------:R-:W-:-:S01]  /*faf0*/  FFMA.FTZ R57, R2, R57, -R11 ;  /* 0x0000003902397223 */ /* 0x000fc2000001080b */
[----:B------:R-:W-:Y:S01]  /*fb00*/  MUFU.EX2 R104, R104 ;  /* 0x0000006800687308 */ /* 0x000fe20000000800 */
[----:B------:R-:W-:-:S01]  /*fb10*/  FFMA.FTZ R60, R2, R60, -R11 ;  /* 0x0000003c023c7223 */ /* 0x000fc2000001080b */
[C-C-:B------:R-:W-:Y:S01]  /*fb20*/  FFMA.FTZ R61, R2.reuse, R61, -R11.reuse ;  /* 0x0000003d023d7223 */ /* 0x140fe2000001080b */
[----:B------:R-:W-:-:S01]  /*fb30*/  FFMA.FTZ R64, R2, R64, -R11 ;  /* 0x0000004002407223 */ /* 0x000fc2000001080b */
[C-C-:B------:R-:W-:Y:S01]  /*fb40*/  FFMA.FTZ R65, R2.reuse, R65, -R11.reuse ;  /* 0x0000004102417223 */ /* 0x140fe2000001080b */
[----:B------:R-:W-:-:S01]  /*fb50*/  FFMA.FTZ R68, R2, R68, -R11 ;  /* 0x0000004402447223 */ /* 0x000fc2000001080b */
[----:B------:R-:W-:Y:S01]  /*fb60*/  FFMA.FTZ R11, R2, R69, -R11 ;  /* 0x00000045020b7223 */ /* 0x000fe2000001080b */
[----:B------:R-:W-:Y:S01]  /*fb70*/  LOP3.LUT P0, RZ, R17, 0x20, RZ, 0xc0, !PT ;  /* 0x0000002011ff7812 */ /* 0x000fe2000780c0ff */
[----:B------:R-:W-:Y:S01]  /*fb80*/  MUFU.EX2 R105, R105 ;  /* 0x0000006900697308 */ /* 0x000fe20000000800 */
[----:B--2---:R-:W-:-:S07]  /*fb90*/  FMNMX.FTZ R13, R13, R14, !PT ;  /* 0x0000000e0d0d7209 */ /* 0x004fce0007810000 */
[----:B------:R-:W-:Y:S01]  /*fba0*/  MUFU.EX2 R108, R108 ;  /* 0x0000006c006c7308 */ /* 0x000fe20000000800 */
[----:B------:R-:W2:Y:S07]  /*fbb0*/  SHFL.BFLY PT, R14, R13, 0x1, 0x1f ;  /* 0x0c201f000d0e7f89 */ /* 0x000eae00000e0000 */
[----:B------:R-:W-:Y:S08]  /*fbc0*/  MUFU.EX2 R109, R109 ;  /* 0x0000006d006d7308 */ /* 0x000ff00000000800 */
[----:B------:R-:W-:Y:S08]  /*fbd0*/  MUFU.EX2 R112, R112 ;  /* 0x0000007000707308 */ /* 0x000ff00000000800 */
[----:B------:R-:W-:Y:S01]  /*fbe0*/  MUFU.EX2 R113, R113 ;  /* 0x0000007100717308 */ /* 0x000fe20000000800 */
[----:B--2---:R-:W-:-:S04]  /*fbf0*/  FMNMX.FTZ R13, R13, R14, !PT ;  /* 0x0000000e0d0d7209 */ /* 0x004fc80007810000 */
[----:B------:R-:W-:-:S03]  /*fc00*/  FSETP.NEU.FTZ.AND P1, PT, R13, -INF , PT ;  /* 0xff8000000d00780b */ /* 0x000fc60003f3d000 */
[----:B------:R-:W-:Y:S01]  /*fc10*/  MUFU.EX2 R116, R116 ;  /* 0x0000007400747308 */ /* 0x000fe20000000800 */
[----:B------:R-:W-:-:S05]  /*fc20*/  FSEL R14, R13, RZ, P1 ;  /* 0x000000ff0d0e7208 */ /* 0x000fca0000800000 */
[----:B------:R-:W-:Y:S01]  /*fc30*/  FADD.FTZ R0, -R14, R0 ;  /* 0x000000000e007221 */ /* 0x000fe20000010100 */
[----:B------:R-:W-:-:S01]  /*fc40*/  FFMA.FTZ R14, R2, R13, -8 ;  /* 0xc1000000020e7423 */ /* 0x000fc2000001000d */
[----:B------:R-:W-:Y:S02]  /*fc50*/  MUFU.EX2 R117, R117 ;  /* 0x0000007500757308 */ /* 0x000fe40000000800 */
[----:B------:R-:W-:Y:S02]  /*fc60*/  FMUL.FTZ R0, R2, R0 ;  /* 0x0000000002007220 */ /* 0x000fe40000410000 */
[----:B------:R-:W-:Y:S01]  /*fc70*/  FSEL R23, R14, RZ, P1 ;  /* 0x000000ff0e177208 */ /* 0x000fe20000800000 */
[----:B------:R-:W-:-:S03]  /*fc80*/  FFMA.FTZ R14, R3, R137, R120 ;  /* 0x00000089030e7223 */ /* 0x000fc60000010078 */
[----:B------:R-:W-:Y:S01]  /*fc90*/  MUFU.EX2 R0, R0 ;  /* 0x0000000000007308 */ /* 0x000fe20000000800 */
[----:B------:R-:W-:-:S01]  /*fca0*/  FFMA.FTZ R122, R2, R122, -R23 ;  /* 0x0000007a027a7223 */ /* 0x000fc20000010817 */
[----:B0-----:R-:W-:Y:S01]  /*fcb0*/  FADD.FTZ R14, R121, R14 ;  /* 0x0000000e790e7221 */ /* 0x001fe20000010000 */
[----:B------:R-:W-:-:S01]  /*fcc0*/  FFMA.FTZ R123, R2, R123, -R23 ;  /* 0x0000007b027b7223 */ /* 0x000fc20000010817 */
[C-C-:B------:R-:W-:Y:S01]  /*fcd0*/  FFMA.FTZ R126, R2.reuse, R126, -R23.reuse ;  /* 0x0000007e027e7223 */ /* 0x140fe20000010817 */
[----:B------:R-:W-:-:S01]  /*fce0*/  FFMA.FTZ R127, R2, R127, -R23 ;  /* 0x0000007f027f7223 */ /* 0x000fc20000010817 */
[----:B-1----:R-:W-:Y:S01]  /*fcf0*/  FADD.FTZ R14, R124, R14 ;  /* 0x0000000e7c0e7221 */ /* 0x002fe20000010000 */
[----:B------:R-:W-:-:S01]  /*fd00*/  FFMA.FTZ R130, R2, R130, -R23 ;  /* 0x0000008202827223 */ /* 0x000fc20000010817 */
[----:B------:R-:W0:Y:S01]  /*fd10*/  MUFU.EX2 R122, R122 ;  /* 0x0000007a007a7308 */ /* 0x000e220000000800 */
[----:B------:R-:W-:-:S01]  /*fd20*/  FFMA.FTZ R131, R2, R131, -R23 ;  /* 0x0000008302837223 */ /* 0x000fc20000010817 */
[----:B---3--:R-:W-:Y:S01]  /*fd30*/  FADD.FTZ R14, R125, R14 ;  /* 0x0000000e7d0e7221 */ /* 0x008fe20000010000 */
[----:B------:R-:W-:-:S01]  /*fd40*/  FFMA.FTZ R134, R2, R134, -R23 ;  /* 0x0000008602867223 */ /* 0x000fc20000010817 */
[C-C-:B------:R-:W-:Y:S01]  /*fd50*/  FFMA.FTZ R135, R2.reuse, R135, -R23.reuse ;  /* 0x0000008702877223 */ /* 0x140fe20000010817 */
[----:B------:R-:W-:-:S01]  /*fd60*/  FFMA.FTZ R106, R2, R106, -R23 ;  /* 0x0000006a026a7223 */ /* 0x000fc20000010817 */
[----:B----4-:R-:W-:Y:S01]  /*fd70*/  FADD.FTZ R14, R128, R14 ;  /* 0x0000000e800e7221 */ /* 0x010fe20000010000 */
[----:B------:R-:W-:-:S01]  /*fd80*/  FFMA.FTZ R107, R2, R107, -R23 ;  /* 0x0000006b026b7223 */ /* 0x000fc20000010817 */
[----:B------:R-:W1:Y:S01]  /*fd90*/  MUFU.EX2 R123, R123 ;  /* 0x0000007b007b7308 */ /* 0x000e620000000800 */
[----:B------:R-:W-:-:S01]  /*fda0*/  FFMA.FTZ R110, R2, R110, -R23 ;  /* 0x0000006e026e7223 */ /* 0x000fc20000010817 */
[----:B-----5:R-:W-:Y:S01]  /*fdb0*/  FADD.FTZ R14, R129, R14 ;  /* 0x0000000e810e7221 */ /* 0x020fe20000010000 */
[----:B------:R-:W-:-:S01]  /*fdc0*/  FFMA.FTZ R111, R2, R111, -R23 ;  /* 0x0000006f026f7223 */ /* 0x000fc20000010817 */
[C-C-:B------:R-:W-:Y:S01]  /*fdd0*/  FFMA.FTZ R114, R2.reuse, R114, -R23.reuse ;  /* 0x0000007202727223 */ /* 0x140fe20000010817 */
[----:B------:R-:W-:-:S01]  /*fde0*/  FFMA.FTZ R115, R2, R115, -R23 ;  /* 0x0000007302737223 */ /* 0x000fc20000010817 */
[----:B------:R-:W-:Y:S01]  /*fdf0*/  FADD.FTZ R14, R132, R14 ;  /* 0x0000000e840e7221 */ /* 0x000fe20000010000 */
[----:B------:R-:W-:-:S01]  /*fe00*/  FFMA.FTZ R118, R2, R118, -R23 ;  /* 0x0000007602767223 */ /* 0x000fc20000010817 */
[----:B------:R-:W2:Y:S01]  /*fe10*/  MUFU.EX2 R126, R126 ;  /* 0x0000007e007e7308 */ /* 0x000ea20000000800 */
[----:B0-----:R-:W-:-:S01]  /*fe20*/  FFMA.FTZ R21, R0, R21, R122 ;  /* 0x0000001500157223 */ /* 0x001fc2000001007a */
        /* <DEDUP_REMOVED lines=11> */
[----:B------:R-:W-:-:S01]  /*fee0*/  FFMA.FTZ R99, R2, R99, -R23 ;  /* 0x0000006302637223 */ /* 0x000fc20000010817 */
[----:B------:R-:W-:Y:S01]  /*fef0*/  FADD.FTZ R14, R108, R14 ;  /* 0x0000000e6c0e7221 */ /* 0x000fe20000010000 */
[----:B------:R-:W-:-:S01]  /*ff00*/  FFMA.FTZ R102, R2, R102, -R23 ;  /* 0x0000006602667223 */ /* 0x000fc20000010817 */
[----:B------:R-:W1:Y:S01]  /*ff10*/  MUFU.EX2 R130, R130 ;  /* 0x0000008200827308 */ /* 0x000e620000000800 */
[----:B--2---:R-:W-:-:S01]  /*ff20*/  FADD.FTZ R21, R126, R21 ;  /* 0x000000157e157221 */ /* 0x004fc20000010000 */
        /* <DEDUP_REMOVED lines=20> */
[C-C-:B------:R-:W-:Y:S01]  /*10070*/  FFMA.FTZ R62, R2.reuse, R62, -R23.reuse ;  /* 0x0000003e023e7223 */ /* 0x140fe20000010817 */
[----:B------:R-:W-:-:S01]  /*10080*/  FFMA.FTZ R63, R2, R63, -R23 ;  /* 0x0000003f023f7223 */ /* 0x000fc20000010817 */
[----:B------:R-:W1:Y:S01]  /*10090*/  MUFU.EX2 R135, R135 ;  /* 0x0000008700877308 */ /* 0x000e620000000800 */
[----:B--2---:R-:W-:-:S01]  /*100a0*/  FADD.FTZ R21, R131, R21 ;  /* 0x0000001583157221 */ /* 0x004fc20000010000 */
[C-C-:B------:R-:W-:Y:S01]  /*100b0*/  FFMA.FTZ R66, R2.reuse, R66, -R23.reuse ;  /* 0x0000004202427223 */ /* 0x140fe20000010817 */
[----:B------:R-:W-:-:S01]  /*100c0*/  FFMA.FTZ R67, R2, R67, -R23 ;  /* 0x0000004302437223 */ /* 0x000fc20000010817 */
[C-C-:B------:R-:W-:Y:S01]  /*100d0*/  FFMA.FTZ R70, R2.reuse, R70, -R23.reuse ;  /* 0x0000004602467223 */ /* 0x140fe20000010817 */
[----:B------:R-:W-:-:S03]  /*100e0*/  FFMA.FTZ R23, R2, R71, -R23 ;  /* 0x0000004702177223 */ /* 0x000fc60000010817 */
        /* <DEDUP_REMOVED lines=101> */
[----:B--2---:R-:W-:-:S05]  /*10740*/  FADD.FTZ R14, R11, R14 ;  /* 0x0000000e0b0e7221 */ /* 0x004fca0000010000 */
[----:B------:R2:W-:Y:S02]  /*10750*/  STL [R1], R14 ;  /* 0x0000000e01007387 */ /* 0x0005e40000100800 */
[----:B------:R-:W3:Y:S01]  /*10760*/  MUFU.EX2 R63, R63 ;  /* 0x0000003f003f7308 */ /* 0x000ee20000000800 */
[----:B0-----:R-:W-:-:S07]  /*10770*/  FADD.FTZ R21, R59, R21 ;  /* 0x000000153b157221 */ /* 0x001fce0000010000 */
[----:B------:R-:W0:Y:S01]  /*10780*/  MUFU.EX2 R66, R66 ;  /* 0x0000004200427308 */ /* 0x000e220000000800 */
[----:B-1----:R-:W-:-:S07]  /*10790*/  FADD.FTZ R21, R62, R21 ;  /* 0x000000153e157221 */ /* 0x002fce0000010000 */
[----:B------:R-:W1:Y:S01]  /*107a0*/  MUFU.EX2 R67, R67 ;  /* 0x0000004300437308 */ /* 0x000e620000000800 */
[----:B---3--:R-:W-:-:S07]  /*107b0*/  FADD.FTZ R21, R63, R21 ;  /* 0x000000153f157221 */ /* 0x008fce0000010000 */
[----:B------:R-:W3:Y:S01]  /*107c0*/  MUFU.EX2 R70, R70 ;  /* 0x0000004600467308 */ /* 0x000ee20000000800 */
[----:B0-----:R-:W-:-:S07]  /*107d0*/  FADD.FTZ R21, R66, R21 ;  /* 0x0000001542157221 */ /* 0x001fce0000010000 */
[----:B------:R-:W0:Y:S01]  /*107e0*/  MUFU.EX2 R23, R23 ;  /* 0x0000001700177308 */ /* 0x000e220000000800 */
[----:B-1----:R-:W-:-:S04]  /*107f0*/  FADD.FTZ R21, R67, R21 ;  /* 0x0000001543157221 */ /* 0x002fc80000010000 */
[----:B---3--:R-:W-:-:S04]  /*10800*/  FADD.FTZ R21, R70, R21 ;  /* 0x0000001546157221 */ /* 0x008fc80000010000 */
[----:B0-----:R-:W-:Y:S01]  /*10810*/  FADD.FTZ R21, R23, R21 ;  /* 0x0000001517157221 */ /* 0x001fe20000010000 */
[----:B--2---:R-:W-:Y:S06]  /*10820*/  @!P0 BRA `(.L_x_1511) ;  /* 0x0000000000048947 */ /* 0x004fec0003800000 */
[----:B------:R-:W-:Y:S01]  /*10830*/  BPT.TRAP 0x1 ;  /* 0x000000040000795c */ /* 0x000fe20000300000 */
.L_x_1511:
[----:B------:R-:W2:Y:S01]  /*10840*/  LDL R14, [R1+0x34] ;  /* 0x00003400010e7983 */ /* 0x000ea20000100800 */
[----:B------:R-:W-:Y:S01]  /*10850*/  VIADD R15, R15, 0x13260 ;  /* 0x000132600f0f7836 */ /* 0x000fe20000000000 */
[----:B------:R-:W-:-:S04]  /*10860*/  F2FP.SATFINITE.E4M3.F32.PACK_AB_MERGE_C R23, R23, R70, RZ ;  /* 0x000000461717723e */ /* 0x000fc800048070ff */
[----:B------:R-:W-:Y:S02]  /*10870*/  PRMT R15, R142, 0x654, R15 ;  /* 0x000006548e0f7816 */ /* 0x000fe4000000000f */
[----:B------:R-:W-:Y:S02]  /*10880*/  F2FP.SATFINITE.E4M3.F32.PACK_AB_MERGE_C R124, R125, R124, RZ ;  /* 0x0000007c7d7c723e */ /* 0x000fe400048070ff */
[----:B------:R-:W-:Y:S01]  /*10890*/  F2FP.SATFINITE.E4M3.F32.PACK_AB_MERGE_C R126, R127, R126, RZ ;  /* 0x0000007e7f7e723e */ /* 0x000fe200048070ff */
[----:B------:R0:W-:Y:S01]  /*108a0*/  SYNCS.ARRIVE.TRANS64.RED.A1T0 RZ, [R15+URZ], RZ ;  /* 0x000000ff0fff79a7 */ /* 0x0001e2000810043f */
[----:B------:R-:W-:Y:S02]  /*108b0*/  F2FP.SATFINITE.E4M3.F32.PACK_AB_MERGE_C R132, R133, R132, RZ ;  /* 0x000000848584723e */ /* 0x000fe400048070ff */
[----:B------:R-:W-:Y:S02]  /*108c0*/  F2FP.SATFINITE.E4M3.F32.PACK_AB_MERGE_C R134, R135, R134, RZ ;  /* 0x000000868786723e */ /* 0x000fe400048070ff */
[----:B------:R-:W-:-:S02]  /*108d0*/  F2FP.SATFINITE.E4M3.F32.PACK_AB_MERGE_C R108, R109, R108, RZ ;  /* 0x0000006c6d6c723e */ /* 0x000fc400048070ff */
[----:B------:R-:W-:Y:S02]  /*108e0*/  F2FP.SATFINITE.E4M3.F32.PACK_AB_MERGE_C R110, R111, R110, RZ ;  /* 0x0000006e6f6e723e */ /* 0x000fe400048070ff */
[----:B------:R-:W-:Y:S02]  /*108f0*/  F2FP.SATFINITE.E4M3.F32.PACK_AB_MERGE_C R116, R117, R116, RZ ;  /* 0x000000747574723e */ /* 0x000fe400048070ff */
[----:B------:R-:W-:Y:S02]  /*10900*/  F2FP.SATFINITE.E4M3.F32.PACK_AB_MERGE_C R118, R119, R118, RZ ;  /* 0x000000767776723e */ /* 0x000fe400048070ff */
        /* <DEDUP_REMOVED lines=10> */
[----:B------:R-:W-:Y:S01]  /*109b0*/  F2FP.SATFINITE.E4M3.F32.PACK_AB_MERGE_C R11, R11, R68, RZ ;  /* 0x000000440b0b723e */ /* 0x000fe200048070ff */
[-C--:B------:R-:W-:Y:S01]  /*109c0*/  FMUL.FTZ R24, R24, R3.reuse ;  /* 0x0000000318187220 */ /* 0x080fe20000410000 */
        /* <DEDUP_REMOVED lines=33> */
[----:B------:R-:W-:Y:S01]  /*10be0*/  IMAD.MOV.U32 R0, RZ, RZ, R13 ;  /* 0x000000ffff007224 */ /* 0x000fe200078e000d */
[----:B------:R-:W-:Y:S01]  /*10bf0*/  F2FP.SATFINITE.E4M3.F32.PACK_AB_MERGE_C R153, R123, R122, R126 ;  /* 0x0000007a7b99723e */ /* 0x000fe2000480707e */
[----:B------:R-:W-:Y:S01]  /*10c00*/  IMAD.MOV.U32 R3, RZ, RZ, R10 ;  /* 0x000000ffff037224 */ /* 0x000fe200078e000a */
        /* <DEDUP_REMOVED lines=19> */
[C---:B--2---:R-:W-:Y:S01]  /*10d40*/  ISETP.GT.AND P1, PT, R8.reuse, R14, PT ;  /* 0x0000000e0800720c */ /* 0x044fe20003f24270 */
[----:B------:R-:W-:-:S12]  /*10d50*/  VIADD R8, R8, 0xffffffff ;  /* 0xffffffff08087836 */ /* 0x000fd80000000000 */
[----:B0-----:R-:W-:Y:S05]  /*10d60*/  @P1 BRA `(.L_x_1512) ;  /* 0xffffffbc00501947 */ /* 0x001fea000383ffff */
[----:B------:R-:W-:Y:S05]  /*10d70*/  BSYNC B0 ;  /* 0x0000000000007941 */ /* 0x000fea0003800000 */
.L_x_1491:
[----:B------:R-:W-:Y:S02]  /*10d80*/  IMAD.MOV.U32 R0, RZ, RZ, R13 ;  /* 0x000000ffff007224 */ /* 0x000fe400078e000d */
[----:B------:R-:W-:Y:S02]  /*10d90*/  IMAD.MOV.U32 R3, RZ, RZ, R10 ;  /* 0x000000ffff037224 */ /* 0x000fe400078e000a */
[----:B------:R-:W-:Y:S02]  /*10da0*/  IMAD.MOV.U32 R23, RZ, RZ, R9 ;  /* 0x000000ffff177224 */ /* 0x000fe400078e0009 */
[----:B------:R-:W-:-:S07]  /*10db0*/  IMAD.MOV.U32 R156, RZ, RZ, R20 ;  /* 0x000000ffff9c7224 */ /* 0x000fce00078e0014 */
.L_x_1490:
[----:B------:R-:W-:Y:S05]  /*10dc0*/  BSYNC B1 ;  /* 0x0000000000017941 */ /* 0x000fea0003800000 */
.L_x_1489:
[----:B------:R-:W2:Y:S01]  /*10dd0*/  LDL R9, [R1+0x2c] ;  /* 0x00002c0001097983 */ /* 0x000ea20000100800 */
[----:B------:R-:W0:Y:S03]  /*10de0*/  LDC R10, c[0x0][0x448] ;  /* 0x00011200ff0a7b82 */ /* 0x000e260000000800 */
[----:B------:R-:W3:Y:S04]  /*10df0*/  LDL R15, [R1+0x10] ;  /* 0x00001000010f7983 */ /* 0x000ee80000100800 */
[----:B------:R-:W3:Y:S01]  /*10e00*/  LDL R14, [R1+0x14] ;  /* 0x00001400010e7983 */ /* 0x000ee20000100800 */
[----:B------:R-:W1:Y:S01]  /*10e10*/  LDC R13, c[0x0][0x9e4] ;  /* 0x00027900ff0d7b82 */ /* 0x000e620000000800 */
[----:B------:R-:W-:-:S02]  /*10e20*/  LOP3.LUT R17, R17, 0xfffffff7, RZ, 0xc0, !PT ;  /* 0xfffffff711117812 */ /* 0x000fc400078ec0ff */
[----:B0-----:R-:W-:-:S13]  /*10e30*/  ISETP.NE.AND P1, PT, R10, 0x1, PT ;  /* 0x000000010a00780c */ /* 0x001fda0003f25270 */
[----:B------:R-:W0:Y:S01]  /*10e40*/  @P1 LDC R10, c[0x0][0x44c] ;  /* 0x00011300ff0a1b82 */ /* 0x000e220000000800 */
[----:B------:R-:W-:-:S04]  /*10e50*/  @P1 LOP3.LUT R17, R17, 0x8, RZ, 0xfc, !PT ;  /* 0x0000000811111812 */ /* 0x000fc800078efcff */
[----:B------:R-:W-:-:S03]  /*10e60*/  LOP3.LUT R17, R17, 0xffffffef, RZ, 0xc0, !PT ;  /* 0xffffffef11117812 */ /* 0x000fc600078ec0ff */
[----:B------:R-:W4:Y:S01]  /*10e70*/  @P1 LDC R11, c[0x0][0x450] ;  /* 0x00011400ff0b1b82 */ /* 0x000f220000000800 */
[----:B--2---:R-:W-:-:S04]  /*10e80*/  VIADD R9, R9, 0xbf ;  /* 0x000000bf09097836 */ /* 0x004fc80000000000 */
[----:B0-----:R-:W-:Y:S01]  /*10e90*/  @P1 IMAD.HI.U32 R10, R9, R10, RZ ;  /* 0x0000000a090a1227 */ /* 0x001fe200078e00ff */
[----:B---3--:R-:W-:-:S04]  /*10ea0*/  IADD3 R14, R14, 0x1, -R15 ;  /* 0x000000010e0e7810 */ /* 0x008fc80007ffe80f */
[----:B----4-:R-:W-:Y:S02]  /*10eb0*/  @P1 SHF.R.U32.HI R9, RZ, R11, R10 ;  /* 0x0000000bff091219 */ /* 0x010fe4000001160a */
[----:B-1----:R-:W-:-:S03]  /*10ec0*/  ISETP.GE.AND P1, PT, R13, 0x1, PT ;  /* 0x000000010d00780c */ /* 0x002fc60003f26270 */
[----:B------:R-:W-:-:S04]  /*10ed0*/  IMAD.IADD R9, R14, 0x1, R9 ;  /* 0x000000010e097824 */ /* 0x000fc800078e0209 */
[----:B------:R-:W-:-:S06]  /*10ee0*/  IMAD.IADD R12, R9, 0x1, -R12 ;  /* 0x00000001090c7824 */ /* 0x000fcc00078e0a0c */
[----:B------:R-:W-:Y:S01]  /*10ef0*/  @P1 LOP3.LUT R17, R17, 0x10, RZ, 0xfc, !PT ;  /* 0x0000001011111812 */ /* 0x000fe200078efcff */
        /* <DEDUP_REMOVED lines=11> */
.L_x_1515:
[----:B------:R-:W-:-:S13]  /*10fb0*/  ISETP.NE.AND P1, PT, R13, 0x1, PT ;  /* 0x000000010d00780c */ /* 0x000fda0003f25270 */
[----:B------:R-:W0:Y:S02]  /*10fc0*/  @P1 LDC.64 R10, c[0x0][0x9e8] ;  /* 0x00027a00ff0a1b82 */ /* 0x000e240000000a00 */
[----:B0-----:R-:W-:-:S05]  /*10fd0*/  @P1 IMAD.HI.U32 R10, R9, R10, RZ ;  /* 0x0000000a090a1227 */ /* 0x001fca00078e00ff */
[----:B------:R-:W-:-:S07]  /*10fe0*/  @P1 SHF.R.U32.HI R9, RZ, R11, R10 ;  /* 0x0000000bff091219 */ /* 0x000fce000001160a */
.L_x_1516:
[----:B------:R-:W-:Y:S05]  /*10ff0*/  BSYNC B0 ;  /* 0x0000000000007941 */ /* 0x000fea0003800000 */
.L_x_1514:
[----:B------:R-:W-:-:S05]  /*11000*/  IMAD R9, R9, R13, RZ ;  /* 0x0000000d09097224 */ /* 0x000fca00078e02ff */
[----:B------:R-:W-:-:S07]  /*11010*/  VIMNMX R12, R12, R9, !PT ;  /* 0x000000090c0c7248 */ /* 0x000fce0007fe0100 */
.L_x_1513:
[----:B------:R-:W2:Y:S01]  /*11020*/  LDL R10, [R1+0x44] ;  /* 0x00004400010a7983 */ /* 0x000ea20000100800 */
[----:B------:R-:W-:Y:S01]  /*11030*/  VIADD R12, R12, 0x9f ;  /* 0x0000009f0c0c7836 */ /* 0x000fe20000000000 */
[----:B------:R-:W-:Y:S03]  /*11040*/  BSSY B0, `(.L_x_1517) ;  /* 0x000025a000007945 */ /* 0x000fe60003800000 */
[----:B------:R-:W-:-:S05]  /*11050*/  IMAD.HI R12, R12, 0x66666667, RZ ;  /* 0x666666670c0c7827 */ /* 0x000fca00078e02ff */
[----:B------:R-:W-:-:S04]  /*11060*/  SHF.R.U32.HI R9, RZ, 0x1f, R12 ;  /* 0x0000001fff097819 */ /* 0x000fc8000001160c */
[----:B------:R-:W-:-:S04]  /*11070*/  LEA.HI.SX32 R9, R12, R9, 0x1a ;  /* 0x000000090c097211 */ /* 0x000fc800078fd2ff */
[----:B--2---:R-:W-:-:S04]  /*11080*/  VIMNMX R20, R10, R9, !PT ;  /* 0x000000090a147248 */ /* 0x004fc80007fe0100 */
[----:B------:R-:W-:-:S13]  /*11090*/  ISETP.GE.AND P1, PT, R8, R20, PT ;  /* 0x000000140800720c */ /* 0x000fda0003f26270 */
[----:B------:R-:W-:Y:S05]  /*110a0*/  @!P1 BRA `(.L_x_1518) ;  /* 0x00000024004c9947 */ /* 0x000fea0003800000 */
[----:B------:R-:W-:Y:S01]  /*110b0*/  BSSY B1, `(.L_x_1519) ;  /* 0x0000251000017945 */ /* 0x000fe20003800000 */
[----:B------:R-:W-:Y:S02]  /*110c0*/  IMAD.MOV.U32 R15, RZ, RZ, R8 ;  /* 0x000000ffff0f7224 */ /* 0x000fe400078e0008 */
[----:B------:R-:W-:Y:S02]  /*110d0*/  IMAD.MOV.U32 R10, RZ, RZ, R0 ;  /* 0x000000ffff0a7224 */ /* 0x000fe400078e0000 */
[----:B------:R-:W-:Y:S02]  /*110e0*/  IMAD.MOV.U32 R11, RZ, RZ, R3 ;  /* 0x000000ffff0b7224 */ /* 0x000fe400078e0003 */
[----:B------:R-:W-:Y:S02]  /*110f0*/  IMAD.MOV.U32 R9, RZ, RZ, R156 ;  /* 0x000000ffff097224 */ /* 0x000fe400078e009c */
[----:B------:R-:W-:-:S07]  /*11100*/  IMAD.MOV.U32 R8, RZ, RZ, R23 ;  /* 0x000000ffff087224 */ /* 0x000fce00078e0017 */
.L_x_1532:
[----:B------:R-:W-:-:S05]  /*11110*/  VIADD R0, R8, 0x1 ;  /* 0x0000000108007836 */ /* 0x000fca0000000000 */
[----:B------:R-:W-:-:S04]  /*11120*/  ISETP.NE.AND P1, PT, R0, 0x2, PT ;  /* 0x000000020000780c */ /* 0x000fc80003f25270 */
[----:B------:R-:W-:Y:S02]  /*11130*/  SEL R0, R0, RZ, P1 ;  /* 0x000000ff00007207 */ /* 0x000fe40000800000 */
[----:B------:R-:W-:-:S03]  /*11140*/  SEL R156, RZ, 0x1, P1 ;  /* 0x00000001ff9c7807 */ /* 0x000fc60000800000 */
[----:B------:R-:W-:Y:S01]  /*11150*/  IMAD.MOV.U32 R23, RZ, RZ, R0 ;  /* 0x000000ffff177224 */ /* 0x000fe200078e0000 */
[----:B------:R-:W-:Y:S01]  /*11160*/  LOP3.LUT R156, R9, R156, RZ, 0x3c, !PT ;  /* 0x0000009c099c7212 */ /* 0x000fe200078e3cff */
[----:B------:R-:W-:Y:S06]  /*11170*/  @!P0 BRA `(.L_x_1520) ;  /* 0x0000000000048947 */ /* 0x000fec0003800000 */
[----:B------:R-:W-:Y:S01]  /*11180*/  BPT.TRAP 0x1 ;  /* 0x000000040000795c */ /* 0x000fe20000300000 */
.L_x_1520:
[----:B------:R-:W-:Y:S01]  /*11190*/  IMAD R3, R23, 0x8, R22 ;  /* 0x0000000817037824 */ /* 0x000fe200078e0216 */
[----:B------:R-:W-:-:S04]  /*111a0*/  SHF.L.U32 R12, R156, 0x1f, RZ ;  /* 0x0000001f9c0c7819 */ /* 0x000fc800000006ff */
[----:B------:R0:W1:Y:S01]  /*111b0*/  SYNCS.PHASECHK.TRANS64.TRYWAIT P1, [R3+URZ+0x13230], R12 ;  /* 0x0132300c030075a7 */ /* 0x000062000802017f */
[----:B------:R-:W-:Y:S05]  /*111c0*/  @!P0 BRA `(.L_x_1521) ;  /* 0x0000000000048947 */ /* 0x000fea0003800000 */
[----:B------:R-:W-:Y:S01]  /*111d0*/  BPT.TRAP 0x1 ;  /* 0x000000040000795c */ /* 0x000fe20000300000 */
.L_x_1521:
        /* <DEDUP_REMOVED lines=8> */
.L_x_1523:
[----:B------:R-:W-:Y:S05]  /*11260*/  BSYNC B2 ;  /* 0x0000000000027941 */ /* 0x000fea0003800000 */
.L_x_1522:
[----:B01----:R-:W-:Y:S01]  /*11270*/  IMAD.MOV.U32 R12, RZ, RZ, R14 ;  /* 0x000000ffff0c7224 */ /* 0x003fe200078e000e */
[----:B------:R-:W-:Y:S01]  /*11280*/  R2UR UR16, R4 ;  /* 0x00000000041072ca */ /* 0x000fe200000e0000 */
[----:B------:R-:W-:Y:S01]  /*11290*/  IMAD.MOV.U32 R13, RZ, RZ, -0x7fffffe0 ;  /* 0x80000020ff0d7424 */ /* 0x000fe200078e00ff */
        /* <DEDUP_REMOVED lines=28> */
[----:B------:R-:W-:Y:S01]  /*11460*/  R2UR UR14, R56 ;  /* 0x00000000380e72ca */ /* 0x000fe200000e0000 */
[----:B------:R-:W-:Y:S01]  /*11470*/  VIADD R56, R14, 0x102 ;  /* 0x000001020e387836 */ /* 0x000fe20000000000 */
[----:B------:R-:W-:Y:S01]  /*11480*/  R2UR UR15, R57 ;  /* 0x00000000390f72ca */ /* 0x000fe200000e0000 */
[----:B------:R-:W-:Y:S01]  /*11490*/  IMAD.MOV.U32 R57, RZ, RZ, -0x7fffffe0 ;  /* 0x80000020ff397424 */ /* 0x000fe200078e00ff */
[----:B------:R-:W-:-:S02]  /*114a0*/  R2UR UR4, R4 ;  /* 0x00000000040472ca */ /* 0x000fc400000e0000 */
[----:B------:R-:W-:Y:S02]  /*114b0*/  R2UR UR5, R5 ;  /* 0x00000000050572ca */ /* 0x000fe400000e0000 */
        /* <DEDUP_REMOVED lines=50> */
.L_x_1525:
[----:B------:R-:W-:Y:S01]  /*117e0*/  SHF.L.U32 R3, R9, 0x1f, RZ ;  /* 0x0000001f09037819 */ /* 0x000fe200000006ff */
[----:B------:R-:W-:-:S04]  /*117f0*/  IMAD R14, R8, 0x8, R22 ;  /* 0x00000008080e7824 */ /* 0x000fc800078e0216 */
[----:B------:R0:W1:Y:S01]  /*11800*/  SYNCS.PHASECHK.TRANS64.TRYWAIT P1, [R14+URZ+0x13250], R3 ;  /* 0x013250030e0075a7 */ /* 0x000062000802017f */
[----:B------:R-:W-:Y:S05]  /*11810*/  @!P0 BRA `(.L_x_1526) ;  /* 0x0000000000048947 */ /* 0x000fea0003800000 */
[----:B------:R-:W-:Y:S01]  /*11820*/  BPT.TRAP 0x1 ;  /* 0x000000040000795c */ /* 0x000fe20000300000 */
.L_x_1526:
[----:B------:R-:W-:Y:S04]  /*11830*/  BSSY B2, `(.L_x_1527) ;  /* 0x0000004000027945 */ /* 0x000fe80003800000 */
[----:B-1----:R-:W-:Y:S05]  /*11840*/  @P1 BRA `(.L_x_1528) ;  /* 0x0000000000081947 */ /* 0x002fea0003800000 */
[----:B------:R-:W1:Y:S02]  /*11850*/  SYNCS.PHASECHK.TRANS64.TRYWAIT P1, [R14+URZ+0x13250], R3 ;  /* 0x013250030e0075a7 */ /* 0x000e64000802017f */
[----:B-1----:R-:W-:Y:S05]  /*11860*/  @!P1 BRA `(.L_x_1529) ;  /* 0x0000010c00909947 */ /* 0x002fea0003800000 */
.L_x_1528:
[----:B------:R-:W-:Y:S05]  /*11870*/  BSYNC B2 ;  /* 0x0000000000027941 */ /* 0x000fea0003800000 */
.L_x_1527:
[----:B------:R-:W-:Y:S01]  /*11880*/  VIADD R9, R22, 0x1000 ;  /* 0x0000100016097836 */ /* 0x000fe20000000000 */
        /* <DEDUP_REMOVED lines=40> */
.L_x_1530:
[----:B------:R-:W2:Y:S04]  /*11b10*/  LDL.LU R12, [R1] ;  /* 0x00000000010c7983 */ /* 0x000ea80000300800 */
[----:B------:R-:W3:Y:S01]  /*11b20*/  LDL R137, [R1+0x1c] ;  /* 0x00001c0001897983 */ /* 0x000ee20000100800 */
[----:B------:R-:W-:-:S04]  /*11b30*/  IMAD R0, R0, 0x8, R22 ;  /* 0x0000000800007824 */ /* 0x000fc800078e0216 */
[----:B------:R-:W-:-:S05]  /*11b40*/  VIADD R0, R0, 0x13240 ;  /* 0x0001324000007836 */ /* 0x000fca0000000000 */
[----:B---3--:R-:W-:-:S04]  /*11b50*/  PRMT R0, R137, 0x654, R0 ;  /* 0x0000065489007816 */ /* 0x008fc80000000000 */
[----:B------:R3:W-:Y:S02]  /*11b60*/  SYNCS.ARRIVE.TRANS64.RED.A1T0 RZ, [R0+URZ], RZ ;  /* 0x000000ff00ff79a7 */ /* 0x0007e4000810043f */
[----:B---3--:R-:W-:-:S04]  /*11b70*/  FMNMX.FTZ R0, R120, R11, !PT ;  /* 0x0000000b78007209 */ /* 0x008fc80007810000 */
        /* <DEDUP_REMOVED lines=39> */
[----:B01----:R-:W0:Y:S02]  /*11df0*/  SHFL.BFLY PT, R3, R0, 0x2, 0x1f ;  /* 0x0c401f0000037f89 */ /* 0x003e2400000e0000 */
[----:B0-----:R-:W-:-:S05]  /*11e00*/  FMNMX.FTZ R3, R0, R3, !PT ;  /* 0x0000000300037209 */ /* 0x001fca0007810000 */
[----:B------:R-:W0:Y:S02]  /*11e10*/  SHFL.BFLY PT, R0, R3, 0x1, 0x1f ;  /* 0x0c201f0003007f89 */ /* 0x000e2400000e0000 */
[----:B0-----:R-:W-:Y:S02]  /*11e20*/  FMNMX.FTZ R3, R3, R0, !PT ;  /* 0x0000000003037209 */ /* 0x001fe40007810000 */
[----:B------:R-:W-:-:S03]  /*11e30*/  FMNMX.FTZ R0, R122, R10, !PT ;  /* 0x0000000a7a007209 */ /* 0x000fc60007810000 */
[----:B------:R-:W-:Y:S01]  /*11e40*/  FFMA.FTZ R9, R2, R3, -8 ;  /* 0xc100000002097423 */ /* 0x000fe20000010003 */
[----:B------:R-:W-:-:S03]  /*11e50*/  FMNMX.FTZ R0, R123, R0, !PT ;  /* 0x000000007b007209 */ /* 0x000fc60007810000 */
[--C-:B------:R-:W-:Y:S01]  /*11e60*/  FFMA.FTZ R120, R2, R120, -R9.reuse ;  /* 0x0000007802787223 */ /* 0x100fe20000010809 */
[----:B------:R-:W-:Y:S01]  /*11e70*/  FMNMX.FTZ R0, R126, R0, !PT ;  /* 0x000000007e007209 */ /* 0x000fe20007810000 */
[C-C-:B------:R-:W-:Y:S01]  /*11e80*/  FFMA.FTZ R121, R2.reuse, R121, -R9.reuse ;  /* 0x0000007902797223 */ /* 0x140fe20000010809 */
[----:B------:R-:W-:-:S01]  /*11e90*/  FFMA.FTZ R124, R2, R124, -R9 ;  /* 0x0000007c027c7223 */ /* 0x000fc20000010809 */
[C-C-:B------:R-:W-:Y:S01]  /*11ea0*/  FFMA.FTZ R125, R2.reuse, R125, -R9.reuse ;  /* 0x0000007d027d7223 */ /* 0x140fe20000010809 */
[----:B------:R-:W-:Y:S01]  /*11eb0*/  FMNMX.FTZ R0, R127, R0, !PT ;  /* 0x000000007f007209 */ /* 0x000fe20007810000 */
[----:B------:R-:W-:Y:S01]  /*11ec0*/  MUFU.EX2 R120, R120 ;  /* 0x0000007800787308 */ /* 0x000fe20000000800 */
[----:B------:R-:W-:-:S01]  /*11ed0*/  FFMA.FTZ R128, R2, R128, -R9 ;  /* 0x0000008002807223 */ /* 0x000fc20000010809 */
        /* <DEDUP_REMOVED lines=55> */
[----:B------:R-:W-:-:S02]  /*12250*/  FFMA.FTZ R9, R2, R69, -R9 ;  /* 0x0000004502097223 */ /* 0x000fc40000010809 */
        /* <DEDUP_REMOVED lines=32> */
[----:B------:R-:W-:Y:S04]  /*12460*/  MUFU.EX2 R92, R92 ;  /* 0x0000005c005c7308 */ /* 0x000fe80000000800 */
[----:B------:R-:W0:Y:S04]  /*12470*/  SHFL.BFLY PT, R8, R0, 0x2, 0x1f ;  /* 0x0c401f0000087f89 */ /* 0x000e2800000e0000 */
[----:B------:R-:W-:Y:S08]  /*12480*/  MUFU.EX2 R93, R93 ;  /* 0x0000005d005d7308 */ /* 0x000ff00000000800 */
[----:B------:R-:W-:Y:S08]  /*12490*/  MUFU.EX2 R96, R96 ;  /* 0x0000006000607308 */ /* 0x000ff00000000800 */
        /* <DEDUP_REMOVED lines=8> */
[----:B------:R-:W-:-:S04]  /*12520*/  FADD.FTZ R8, -R3, R11 ;  /* 0x0000000b03087221 */ /* 0x000fc80000010100 */
[----:B------:R-:W-:Y:S01]  /*12530*/  FMUL.FTZ R8, R2, R8 ;  /* 0x0000000802087220 */ /* 0x000fe20000410000 */
[----:B------:R-:W-:-:S01]  /*12540*/  FADD.FTZ R10, -R0, R10 ;  /* 0x0000000a000a7221 */ /* 0x000fc20000010100 */
[C---:B------:R-:W-:Y:S01]  /*12550*/  FFMA.FTZ R11, R2.reuse, R0, -8 ;  /* 0xc1000000020b7423 */ /* 0x040fe20000010000 */
[----:B------:R-:W-:Y:S02]  /*12560*/  MUFU.EX2 R76, R76 ;  /* 0x0000004c004c7308 */ /* 0x000fe40000000800 */
[C---:B------:R-:W-:Y:S01]  /*12570*/  FMUL.FTZ R10, R2.reuse, R10 ;  /* 0x0000000a020a7220 */ /* 0x040fe20000410000 */
[C-C-:B------:R-:W-:Y:S01]  /*12580*/  FFMA.FTZ R122, R2.reuse, R122, -R11.reuse ;  /* 0x0000007a027a7223 */ /* 0x140fe2000001080b */
[----:B------:R-:W-:-:S01]  /*12590*/  FFMA.FTZ R123, R2, R123, -R11 ;  /* 0x0000007b027b7223 */ /* 0x000fc2000001080b */
[C-C-:B------:R-:W-:Y:S01]  /*125a0*/  FFMA.FTZ R126, R2.reuse, R126, -R11.reuse ;  /* 0x0000007e027e7223 */ /* 0x140fe2000001080b */
[----:B------:R-:W-:-:S01]  /*125b0*/  FFMA.FTZ R127, R2, R127, -R11 ;  /* 0x0000007f027f7223 */ /* 0x000fc2000001080b */
[C-C-:B------:R-:W-:Y:S01]  /*125c0*/  FFMA.FTZ R130, R2.reuse, R130, -R11.reuse ;  /* 0x0000008202827223 */ /* 0x140fe2000001080b */
[----:B------:R-:W2:Y:S01]  /*125d0*/  MUFU.EX2 R8, R8 ;  /* 0x0000000800087308 */ /* 0x000ea20000000800 */
        /* <DEDUP_REMOVED lines=15> */
[----:B------:R-:W0:Y:S01]  /*126d0*/  MUFU.EX2 R122, R122 ;  /* 0x0000007a007a7308 */ /* 0x000e220000000800 */
[----:B--2---:R-:W-:-:S01]  /*126e0*/  FFMA.FTZ R12, R8, R12, R120 ;  /* 0x0000000c080c7223 */ /* 0x004fc20000010078 */
[C-C-:B------:R-:W-:Y:S01]  /*126f0*/  FFMA.FTZ R95, R2.reuse, R95, -R11.reuse ;  /* 0x0000005f025f7223 */ /* 0x140fe2000001080b */
[----:B------:R-:W-:-:S01]  /*12700*/  FFMA.FTZ R98, R2, R98, -R11 ;  /* 0x0000006202627223 */ /* 0x000fc2000001080b */
[----:B------:R-:W-:Y:S01]  /*12710*/  FFMA.FTZ R99, R2, R99, -R11 ;  /* 0x0000006302637223 */ /* 0x000fe2000001080b */
[----:B------:R-:W-:-:S01]  /*12720*/  FADD.FTZ R12, R121, R12 ;  /* 0x0000000c790c7221 */ /* 0x000fc20000010000 */
[C-C-:B------:R-:W-:Y:S01]  /*12730*/  FFMA.FTZ R102, R2.reuse, R102, -R11.reuse ;  /* 0x0000006602667223 */ /* 0x140fe2000001080b */
[----:B------:R-:W-:-:S01]  /*12740*/  FFMA.FTZ R103, R2, R103, -R11 ;  /* 0x0000006702677223 */ /* 0x000fc2000001080b */
[----:B------:R-:W1:Y:S01]  /*12750*/  MUFU.EX2 R123, R123 ;  /* 0x0000007b007b7308 */ /* 0x000e620000000800 */
[----:B------:R-:W-:-:S01]  /*12760*/  FADD.FTZ R12, R124, R12 ;  /* 0x0000000c7c0c7221 */ /* 0x000fc20000010000 */
[C-C-:B------:R-:W-:Y:S01]  /*12770*/  FFMA.FTZ R74, R2.reuse, R74, -R11.reuse ;  /* 0x0000004a024a7223 */ /* 0x140fe2000001080b */
[----:B------:R-:W-:-:S01]  /*12780*/  FFMA.FTZ R75, R2, R75, -R11 ;  /* 0x0000004b024b7223 */ /* 0x000fc2000001080b */
[----:B------:R-:W-:Y:S01]  /*12790*/  FFMA.FTZ R78, R2, R78, -R11 ;  /* 0x0000004e024e7223 */ /* 0x000fe2000001080b */
[----:B------:R-:W-:-:S01]  /*127a0*/  FADD.FTZ R12, R125, R12 ;  /* 0x0000000c7d0c7221 */ /* 0x000fc20000010000 */
[C-C-:B------:R-:W-:Y:S01]  /*127b0*/  FFMA.FTZ R79, R2.reuse, R79, -R11.reuse ;  /* 0x0000004f024f7223 */ /* 0x140fe2000001080b */
[----:B------:R-:W-:-:S01]  /*127c0*/  FFMA.FTZ R82, R2, R82, -R11 ;  /* 0x0000005202527223 */ /* 0x000fc2000001080b */
[----:B------:R-:W2:Y:S01]  /*127d0*/  MUFU.EX2 R126, R126 ;  /* 0x0000007e007e7308 */ /* 0x000ea20000000800 */
[----:B------:R-:W-:-:S01]  /*127e0*/  FADD.FTZ R12, R128, R12 ;  /* 0x0000000c800c7221 */ /* 0x000fc20000010000 */
[----:B0-----:R-:W-:Y:S01]  /*127f0*/  FFMA.FTZ R21, R10, R21, R122 ;  /* 0x000000150a157223 */ /* 0x001fe2000001007a */
[----:B------:R-:W-:-:S01]  /*12800*/  FFMA.FTZ R83, R2, R83, -R11 ;  /* 0x0000005302537223 */ /* 0x000fc2000001080b */
[----:B------:R-:W-:Y:S01]  /*12810*/  FFMA.FTZ R86, R2, R86, -R11 ;  /* 0x0000005602567223 */ /* 0x000fe2000001080b */
[----:B------:R-:W-:-:S01]  /*12820*/  FADD.FTZ R12, R129, R12 ;  /* 0x0000000c810c7221 */ /* 0x000fc20000010000 */
[C-C-:B------:R-:W-:Y:S01]  /*12830*/  FFMA.FTZ R87, R2.reuse, R87, -R11.reuse ;  /* 0x0000005702577223 */ /* 0x140fe2000001080b */
[----:B------:R-:W-:-:S01]  /*12840*/  FFMA.FTZ R58, R2, R58, -R11 ;  /* 0x0000003a023a7223 */ /* 0x000fc2000001080b */
[----:B------:R-:W0:Y:S01]  /*12850*/  MUFU.EX2 R127, R127 ;  /* 0x0000007f007f7308 */ /* 0x000e220000000800 */
[----:B------:R-:W-:-:S01]  /*12860*/  FADD.FTZ R12, R132, R12 ;  /* 0x0000000c840c7221 */ /* 0x000fc20000010000 */
[----:B-1----:R-:W-:Y:S01]  /*12870*/  FADD.FTZ R13, R123, R21 ;  /* 0x000000157b0d7221 */ /* 0x002fe20000010000 */
[----:B------:R-:W-:-:S01]  /*12880*/  FFMA.FTZ R59, R2, R59, -R11 ;  /* 0x0000003b023b7223 */ /* 0x000fc2000001080b */
[----:B------:R-:W-:Y:S01]  /*12890*/  FFMA.FTZ R62, R2, R62, -R11 ;  /* 0x0000003e023e7223 */ /* 0x000fe2000001080b */
[----:B------:R-:W-:-:S01]  /*128a0*/  FADD.FTZ R12, R133, R12 ;  /* 0x0000000c850c7221 */ /* 0x000fc20000010000 */
[C-C-:B------:R-:W-:Y:S01]  /*128b0*/  FFMA.FTZ R63, R2.reuse, R63, -R11.reuse ;  /* 0x0000003f023f7223 */ /* 0x140fe2000001080b */
[----:B------:R-:W-:-:S01]  /*128c0*/  FFMA.FTZ R66, R2, R66, -R11 ;  /* 0x0000004202427223 */ /* 0x000fc2000001080b */
[----:B------:R-:W1:Y:S01]  /*128d0*/  MUFU.EX2 R130, R130 ;  /* 0x0000008200827308 */ /* 0x000e620000000800 */
[----:B------:R-:W-:-:S01]  /*128e0*/  FADD.FTZ R12, R104, R12 ;  /* 0x0000000c680c7221 */ /* 0x000fc20000010000 */
[----:B--2---:R-:W-:Y:S01]  /*128f0*/  FADD.FTZ R13, R126, R13 ;  /* 0x0000000d7e0d7221 */ /* 0x004fe20000010000 */
[----:B------:R-:W-:-:S01]  /*12900*/  FFMA.FTZ R67, R2, R67, -R11 ;  /* 0x0000004302437223 */ /* 0x000fc2000001080b */
[----:B------:R-:W-:Y:S01]  /*12910*/  FFMA.FTZ R70, R2, R70, -R11 ;  /* 0x0000004602467223 */ /* 0x000fe2000001080b */
[----:B------:R-:W-:-:S01]  /*12920*/  FADD.FTZ R12, R105, R12 ;  /* 0x0000000c690c7221 */ /* 0x000fc20000010000 */
[----:B------:R-:W-:-:S02]  /*12930*/  FFMA.FTZ R11, R2, R71, -R11 ;  /* 0x00000047020b7223 */ /* 0x000fc4000001080b */
        /* <DEDUP_REMOVED lines=102> */
[----:B0-----:R-:W-:-:S05]  /*12fa0*/  FADD.FTZ R12, R9, R12 ;  /* 0x0000000c090c7221 */ /* 0x001fca0000010000 */
[----:B------:R0:W-:Y:S02]  /*12fb0*/  STL [R1], R12 ;  /* 0x0000000c01007387 */ /* 0x0001e40000100800 */
[----:B------:R-:W3:Y:S01]  /*12fc0*/  MUFU.EX2 R63, R63 ;  /* 0x0000003f003f7308 */ /* 0x000ee20000000800 */
[----:B-1----:R-:W-:-:S07]  /*12fd0*/  FADD.FTZ R13, R59, R13 ;  /* 0x0000000d3b0d7221 */ /* 0x002fce0000010000 */
[----:B------:R-:W1:Y:S01]  /*12fe0*/  MUFU.EX2 R66, R66 ;  /* 0x0000004200427308 */ /* 0x000e620000000800 */
[----:B--2---:R-:W-:-:S07]  /*12ff0*/  FADD.FTZ R13, R62, R13 ;  /* 0x0000000d3e0d7221 */ /* 0x004fce0000010000 */
[----:B------:R-:W2:Y:S01]  /*13000*/  MUFU.EX2 R67, R67 ;  /* 0x0000004300437308 */ /* 0x000ea20000000800 */
[----:B---3--:R-:W-:-:S07]  /*13010*/  FADD.FTZ R13, R63, R13 ;  /* 0x0000000d3f0d7221 */ /* 0x008fce0000010000 */
[----:B------:R-:W3:Y:S01]  /*13020*/  MUFU.EX2 R70, R70 ;  /* 0x0000004600467308 */ /* 0x000ee20000000800 */
[----:B-1----:R-:W-:-:S07]  /*13030*/  FADD.FTZ R13, R66, R13 ;  /* 0x0000000d420d7221 */ /* 0x002fce0000010000 */
[----:B------:R-:W1:Y:S01]  /*13040*/  MUFU.EX2 R11, R11 ;  /* 0x0000000b000b7308 */ /* 0x000e620000000800 */
[----:B--2---:R-:W-:-:S04]  /*13050*/  FADD.FTZ R13, R67, R13 ;  /* 0x0000000d430d7221 */ /* 0x004fc80000010000 */
[----:B---3--:R-:W-:-:S04]  /*13060*/  FADD.FTZ R13, R70, R13 ;  /* 0x0000000d460d7221 */ /* 0x008fc80000010000 */
[----:B-1----:R-:W-:Y:S01]  /*13070*/  FADD.FTZ R21, R11, R13 ;  /* 0x0000000d0b157221 */ /* 0x002fe20000010000 */
[----:B0-----:R-:W-:Y:S06]  /*13080*/  @!P0 BRA `(.L_x_1531) ;  /* 0x0000000000048947 */ /* 0x001fec0003800000 */
[----:B------:R-:W-:Y:S01]  /*13090*/  BPT.TRAP 0x1 ;  /* 0x000000040000795c */ /* 0x000fe20000300000 */
.L_x_1531:
[----:B------:R-:W-:Y:S01]  /*130a0*/  ISETP.GT.AND P1, PT, R15, R20, PT ;  /* 0x000000140f00720c */ /* 0x000fe20003f24270 */
[----:B------:R-:W-:Y:S01]  /*130b0*/  VIADD R14, R14, 0x13260 ;  /* 0x000132600e0e7836 */ /* 0x000fe20000000000 */
[----:B------:R-:W-:Y:S01]  /*130c0*/  F2FP.SATFINITE.E4M3.F32.PACK_AB_MERGE_C R9, R9, R68, RZ ;  /* 0x000000440909723e */ /* 0x000fe200048070ff */
[----:B------:R-:W-:Y:S01]  /*130d0*/  FMUL.FTZ R24, R24, R8 ;  /* 0x0000000818187220 */ /* 0x000fe20000410000 */
[----:B------:R-:W-:Y:S01]  /*130e0*/  F2FP.SATFINITE.E4M3.F32.PACK_AB_MERGE_C R11, R11, R70, RZ ;  /* 0x000000460b0b723e */ /* 0x000fe200048070ff */
[-C--:B------:R-:W-:Y:S01]  /*130f0*/  FMUL.FTZ R25, R25, R8.reuse ;  /* 0x0000000819197220 */ /* 0x080fe20000410000 */
[----:B------:R-:W-:Y:S01]  /*13100*/  PRMT R14, R137, 0x654, R14 ;  /* 0x00000654890e7816 */ /* 0x000fe2000000000e */
[----:B------:R-:W-:Y:S01]  /*13110*/  FMUL.FTZ R28, R28, R8 ;  /* 0x000000081c1c7220 */ /* 0x000fe20000410000 */
[----:B------:R-:W-:Y:S01]  /*13120*/  F2FP.SATFINITE.E4M3.F32.PACK_AB_MERGE_C R124, R125, R124, RZ ;  /* 0x0000007c7d7c723e */ /* 0x000fe200048070ff */
[----:B------:R-:W-:Y:S01]  /*13130*/  FMUL.FTZ R29, R29, R8 ;  /* 0x000000081d1d7220 */ /* 0x000fe20000410000 */
[----:B------:R-:W-:Y:S01]  /*13140*/  F2FP.SATFINITE.E4M3.F32.PACK_AB_MERGE_C R126, R127, R126, RZ ;  /* 0x0000007e7f7e723e */ /* 0x000fe200048070ff */
[----:B------:R0:W-:Y:S01]  /*13150*/  SYNCS.ARRIVE.TRANS64.RED.A1T0 RZ, [R14+URZ], RZ ;  /* 0x000000ff0eff79a7 */ /* 0x0001e2000810043f */
        /* <DEDUP_REMOVED lines=32> */
[----:B------:R-:W-:Y:S01]  /*13360*/  F2FP.SATFINITE.E4M3.F32.PACK_AB_MERGE_C R138, R65, R64, R9 ;  /* 0x00000040418a723e */ /* 0x000fe20004807009 */
        /* <DEDUP_REMOVED lines=35> */
[----:B------:R-:W-:Y:S01]  /*135a0*/  F2FP.SATFINITE.E4M3.F32.PACK_AB_MERGE_C R137, R59, R58, R62 ;  /* 0x0000003a3b89723e */ /* 0x000fe2000480703e */
[----:B0-----:R-:W-:Y:S06]  /*135b0*/  @P1 BRA `(.L_x_1532) ;  /* 0xffffffd800d41947 */ /* 0x001fec000383ffff */
[----:B------:R-:W-:Y:S05]  /*135c0*/  BSYNC B1 ;  /* 0x0000000000017941 */ /* 0x000fea0003800000 */
.L_x_1519:
[----:B------:R-:W-:-:S07]  /*135d0*/  IMAD.MOV.U32 R8, RZ, RZ, R15 ;  /* 0x000000ffff087224 */ /* 0x000fce00078e000f */
.L_x_1518:
[----:B------:R-:W-:Y:S05]  /*135e0*/  BSYNC B0 ;  /* 0x0000000000007941 */ /* 0x000fea0003800000 */
.L_x_1517:
[----:B------:R-:W2:Y:S01]  /*135f0*/  LDL R9, [R1+0x44] ;  /* 0x0000440001097983 */ /* 0x000ea20000100800 */
[----:B------:R-:W-:Y:S01]  /*13600*/  BSSY B0, `(.L_x_1533) ;  /* 0x0000436000007945 */ /* 0x000fe20003800000 */
[----:B--2---:R-:W-:-:S13]  /*13610*/  ISETP.GE.AND P1, PT, R8, R9, PT ;  /* 0x000000090800720c */ /* 0x004fda0003f26270 */
[----:B------:R-:W-:Y:S05]  /*13620*/  @!P1 BRA `(.L_x_1534) ;  /* 0x0000004000cc9947 */ /* 0x000fea0003800000 */
[----:B------:R-:W-:Y:S02]  /*13630*/  IMAD.MOV.U32 R15, RZ, RZ, R0 ;  /* 0x000000ffff0f7224 */ /* 0x000fe400078e0000 */
[----:B------:R-:W-:Y:S02]  /*13640*/  IMAD.MOV.U32 R14, RZ, RZ, R3 ;  /* 0x000000ffff0e7224 */ /* 0x000fe400078e0003 */
[----:B------:R-:W-:Y:S02]  /*13650*/  IMAD.MOV.U32 R9, RZ, RZ, R156 ;  /* 0x000000ffff097224 */ /* 0x000fe400078e009c */
[----:B------:R-:W-:-:S07]  /*13660*/  IMAD.MOV.U32 R10, RZ, RZ, R23 ;  /* 0x000000ffff0a7224 */ /* 0x000fce00078e0017 */
.L_x_1555:
        /* <DEDUP_REMOVED lines=8> */
.L_x_1535:
[----:B------:R-:W-:Y:S01]  /*136f0*/  IMAD R3, R23, 0x8, R22 ;  /* 0x0000000817037824 */ /* 0x000fe200078e0216 */
[----:B------:R-:W-:-:S04]  /*13700*/  SHF.L.U32 R12, R156, 0x1f, RZ ;  /* 0x0000001f9c0c7819 */ /* 0x000fc800000006ff */
[----:B------:R0:W1:Y:S01]  /*13710*/  SYNCS.PHASECHK.TRANS64.TRYWAIT P1, [R3+URZ+0x13230], R12 ;  /* 0x0132300c030075a7 */ /* 0x000062000802017f */
[----:B------:R-:W-:Y:S05]  /*13720*/  @!P0 BRA `(.L_x_1536) ;  /* 0x0000000000048947 */ /* 0x000fea0003800000 */
[----:B------:R-:W-:Y:S01]  /*13730*/  BPT.TRAP 0x1 ;  /* 0x000000040000795c */ /* 0x000fe20000300000 */
.L_x_1536:
        /* <DEDUP_REMOVED lines=8> */
.L_x_1538:
[----:B------:R-:W-:Y:S05]  /*137c0*/  BSYNC B1 ;  /* 0x0000000000017941 */ /* 0x000fea0003800000 */
.L_x_1537:
        /* <DEDUP_REMOVED lines=87> */
.L_x_1540:
[----:B------:R-:W-:Y:S01]  /*13d40*/  SHF.L.U32 R3, R9, 0x1f, RZ ;  /* 0x0000001f09037819 */ /* 0x000fe200000006ff */
[----:B------:R-:W-:-:S04]  /*13d50*/  IMAD R9, R10, 0x8, R22 ;  /* 0x000000080a097824 */ /* 0x000fc800078e0216 */
[----:B------:R0:W1:Y:S01]  /*13d60*/  SYNCS.PHASECHK.TRANS64.TRYWAIT P1, [R9+URZ+0x13250], R3 ;  /* 0x01325003090075a7 */ /* 0x000062000802017f */
[----:B------:R-:W-:Y:S05]  /*13d70*/  @!P0 BRA `(.L_x_1541) ;  /* 0x0000000000048947 */ /* 0x000fea0003800000 */
[----:B------:R-:W-:Y:S01]  /*13d80*/  BPT.TRAP 0x1 ;  /* 0x000000040000795c */ /* 0x000fe20000300000 */
.L_x_1541:
[----:B------:R-:W-:Y:S04]  /*13d90*/  BSSY B1, `(.L_x_1542) ;  /* 0x0000004000017945 */ /* 0x000fe80003800000 */
[----:B-1----:R-:W-:Y:S05]  /*13da0*/  @P1 BRA `(.L_x_1543) ;  /* 0x0000000000081947 */ /* 0x002fea0003800000 */
[----:B------:R-:W1:Y:S02]  /*13db0*/  SYNCS.PHASECHK.TRANS64.TRYWAIT P1, [R9+URZ+0x13250], R3 ;  /* 0x01325003090075a7 */ /* 0x000e64000802017f */
[----:B-1----:R-:W-:Y:S05]  /*13dc0*/  @!P1 BRA `(.L_x_1544) ;  /* 0x000000e800609947 */ /* 0x002fea0003800000 */
.L_x_1543:
[----:B------:R-:W-:Y:S05]  /*13dd0*/  BSYNC B1 ;  /* 0x0000000000017941 */ /* 0x000fea0003800000 */
.L_x_1542:
        /* <DEDUP_REMOVED lines=41> */
.L_x_1545:
[----:B------:R-:W2:Y:S01]  /*14070*/  LDL R13, [R1+0x2c] ;  /* 0x00002c00010d7983 */ /* 0x000ea20000100800 */
[----:B------:R-:W3:Y:S03]  /*14080*/  LDC R10, c[0x0][0x448] ;  /* 0x00011200ff0a7b82 */ /* 0x000ee60000000800 */
[----:B01----:R-:W2:Y:S04]  /*14090*/  LDL R3, [R1+0x40] ;  /* 0x0000400001037983 */ /* 0x003ea80000100800 */
[----:B------:R-:W4:Y:S01]  /*140a0*/  LDL R140, [R1+0x1c] ;  /* 0x00001c00018c7983 */ /* 0x000f220000100800 */
[----:B------:R-:W0:Y:S03]  /*140b0*/  LDC R143, c[0x0][0x9e4] ;  /* 0x00027900ff8f7b82 */ /* 0x000e260000000800 */
[----:B------:R-:W5:Y:S04]  /*140c0*/  LDL R12, [R1+0x3c] ;  /* 0x00003c00010c7983 */ /* 0x000f680000100800 */
[----:B------:R-:W5:Y:S04]  /*140d0*/  LDL R142, [R1+0x14] ;  /* 0x00001400018e7983 */ /* 0x000f680000100800 */
[----:B------:R-:W5:Y:S01]  /*140e0*/  LDL R141, [R1+0x10] ;  /* 0x00001000018d7983 */ /* 0x000f620000100800 */
[----:B---3--:R-:W-:-:S13]  /*140f0*/  ISETP.NE.AND P1, PT, R10, 0x1, PT ;  /* 0x000000010a00780c */ /* 0x008fda0003f25270 */
[----:B------:R-:W1:Y:S08]  /*14100*/  @P1 LDC R11, c[0x0][0x44c] ;  /* 0x00011300ff0b1b82 */ /* 0x000e700000000800 */
[----:B------:R-:W3:Y:S01]  /*14110*/  @P1 LDC R10, c[0x0][0x450] ;  /* 0x00011400ff0a1b82 */ /* 0x000ee20000000800 */
[----:B------:R-:W-:-:S04]  /*14120*/  IMAD R0, R0, 0x8, R22 ;  /* 0x0000000800007824 */ /* 0x000fc800078e0216 */
[----:B------:R-:W-:Y:S01]  /*14130*/  VIADD R0, R0, 0x13240 ;  /* 0x0001324000007836 */ /* 0x000fe20000000000 */
[----:B------:R-:W-:Y:S01]  /*14140*/  ULOP3.LUT UR4, URZ, UR42, URZ, 0x33, !UPT ;  /* 0x0000002a3f047292 */ /* 0x000fe2000f8e333f */
[----:B--2---:R-:W-:-:S04]  /*14150*/  IMAD.IADD R3, R3, 0x1, R13 ;  /* 0x0000000103037824 */ /* 0x004fc800078e020d */
[----:B-1----:R-:W-:Y:S01]  /*14160*/  @P1 IMAD.HI.U32 R11, R3, R11, RZ ;  /* 0x0000000b030b1227 */ /* 0x002fe200078e00ff */
[----:B----4-:R-:W-:-:S04]  /*14170*/  PRMT R0, R140, 0x654, R0 ;  /* 0x000006548c007816 */ /* 0x010fc80000000000 */
[----:B---3--:R-:W-:Y:S01]  /*14180*/  @P1 SHF.R.U32.HI R3, RZ, R10, R11 ;  /* 0x0000000aff031219 */ /* 0x008fe2000001160b */
[----:B------:R1:W-:Y:S04]  /*14190*/  SYNCS.ARRIVE.TRANS64.RED.A1T0 RZ, [R0+URZ], RZ ;  /* 0x000000ff00ff79a7 */ /* 0x0003e8000810043f */
[----:B------:R-:W2:Y:S01]  /*141a0*/  SHFL.IDX PT, R138, R3, RZ, 0x1c1f ;  /* 0x001c1fff038a7589 */ /* 0x000ea200000e0000 */
[----:B-1----:R-:W-:-:S04]  /*141b0*/  IMAD R0, R8, -0xa0, RZ ;  /* 0xffffff6008007824 */ /* 0x002fc800078e02ff */
[----:B------:R-:W-:Y:S01]  /*141c0*/  VIADD R20, R0, 0x1 ;  /* 0x0000000100147836 */ /* 0x000fe20000000000 */
[----:B0-----:R-:W-:-:S03]  /*141d0*/  ISETP.GE.AND P1, PT, R143, 0x1, PT ;  /* 0x000000018f00780c */ /* 0x001fc60003f26270 */
[----:B-----5:R-:W-:-:S05]  /*141e0*/  IMAD R20, R12, -0x2, R20 ;  /* 0xfffffffe0c147824 */ /* 0x020fca00078e0214 */
[----:B------:R-:W-:-:S05]  /*141f0*/  IADD3 R13, -R141, R20, R142 ;  /* 0x000000148d0d7210 */ /* 0x000fca0007ffe18e */
[C---:B------:R-:W-:Y:S02]  /*14200*/  VIADD R12, R13.reuse, UR39 ;  /* 0x000000270d0c7c36 */ /* 0x040fe40008000000 */
[----:B------:R-:W-:Y:S02]  /*14210*/  VIADD R13, R13, UR4 ;  /* 0x000000040d0d7c36 */ /* 0x000fe40008000000 */
[----:B------:R-:W-:Y:S02]  /*14220*/  VIADD R20, R20, 0xffffffff ;  /* 0xffffffff14147836 */ /* 0x000fe40000000000 */
[--C-:B--2---:R-:W-:Y:S02]  /*14230*/  IMAD.IADD R136, R12, 0x1, R138.reuse ;  /* 0x000000010c887824 */ /* 0x104fe400078e028a */
        /* <DEDUP_REMOVED lines=14> */
.L_x_1548:
[----:B------:R-:W-:-:S05]  /*14320*/  IMAD.U32 R139, RZ, RZ, UR36 ;  /* 0x00000024ff8b7e24 */ /* 0x000fca000f8e00ff */
[----:B------:R-:W-:-:S13]  /*14330*/  ISETP.NE.AND P1, PT, R139, 0x1, PT ;  /* 0x000000018b00780c */ /* 0x000fda0003f25270 */
[----:B------:R-:W0:Y:S02]  /*14340*/  @P1 LDC.64 R10, c[0x0][0x9e8] ;  /* 0x00027a00ff0a1b82 */ /* 0x000e240000000a00 */
[----:B0-----:R-:W-:-:S05]  /*14350*/  @P1 IMAD.HI.U32 R10, R138, R10, RZ ;  /* 0x0000000a8a0a1227 */ /* 0x001fca00078e00ff */
[----:B------:R-:W-:-:S07]  /*14360*/  @P1 SHF.R.U32.HI R138, RZ, R11, R10 ;  /* 0x0000000bff8a1219 */ /* 0x000fce000001160a */
.L_x_1549:
[----:B------:R-:W-:Y:S05]  /*14370*/  BSYNC B1 ;  /* 0x0000000000017941 */ /* 0x000fea0003800000 */
.L_x_1547:
[----:B------:R-:W-:-:S05]  /*14380*/  IMAD R138, R138, R139, R20 ;  /* 0x0000008b8a8a7224 */ /* 0x000fca00078e0214 */
[----:B------:R-:W-:Y:S02]  /*14390*/  VIMNMX R137, R137, R138, !PT ;  /* 0x0000008a89897248 */ /* 0x000fe40007fe0100 */
[----:B------:R-:W-:-:S07]  /*143a0*/  VIADDMNMX R136, R138, R139, R136, PT ;  /* 0x0000008b8a887246 */ /* 0x000fce0003800188 */
.L_x_1546:
[C---:B------:R-:W-:Y:S02]  /*143b0*/  ISETP.GE.AND P2, PT, R0.reuse, 0x2, PT ;  /* 0x000000020000780c */ /* 0x040fe40003f46270 */
        /* <DEDUP_REMOVED lines=224> */
[----:B------:R-:W-:Y:S02]  /*151c0*/  ISETP.GE.AND P6, PT, R0, 0x9a, PT ;  /* 0x0000009a0000780c */ /* 0x000fe40003fc6270 */
[----:B------:R-:W0:Y:S11]  /*151d0*/  SHFL.IDX PT, R0, R3, 0x1, 0x1c1f ;  /* 0x003c1f0003007f89 */ /* 0x000e3600000e0000 */
[----:B------:R-:W-:-:S02]  /*151e0*/  @P6 LOP3.LUT R16, R16, 0x8000000, RZ, 0xfc, !PT ;  /* 0x0800000010106812 */ /* 0x000fc400078efcff */
[----:B------:R-:W-:-:S04]  /*151f0*/  ISETP.GT.AND P6, PT, R137, 0x99, !P6 ;  /* 0x000000998900780c */ /* 0x000fc800077c4270 */
[----:B------:R-:W-:-:S04]  /*15200*/  ISETP.LT.OR P6, PT, R136, 0x9a, P6 ;  /* 0x0000009a8800780c */ /* 0x000fc800037c1670 */
[----:B------:R-:W-:Y:S02]  /*15210*/  FSEL R69, R69, -INF , !P6 ;  /* 0xff80000045457808 */ /* 0x000fe40007000000 */
[----:B------:R-:W-:Y:S01]  /*15220*/  ISETP.GE.AND P6, PT, R143, 0x1, PT ;  /* 0x000000018f00780c */ /* 0x000fe20003fc6270 */
        /* <DEDUP_REMOVED lines=15> */
.L_x_1552:
[----:B------:R-:W-:-:S05]  /*15320*/  IMAD.U32 R3, RZ, RZ, UR36 ;  /* 0x00000024ff037e24 */ /* 0x000fca000f8e00ff */
[----:B------:R-:W-:-:S13]  /*15330*/  ISETP.NE.AND P6, PT, R3, 0x1, PT ;  /* 0x000000010300780c */ /* 0x000fda0003fc5270 */
[----:B------:R-:W0:Y:S02]  /*15340*/  @P6 LDC.64 R10, c[0x0][0x9e8] ;  /* 0x00027a00ff0a6b82 */ /* 0x000e240000000a00 */
[----:B0-----:R-:W-:-:S05]  /*15350*/  @P6 IMAD.HI.U32 R10, R0, R10, RZ ;  /* 0x0000000a000a6227 */ /* 0x001fca00078e00ff */
[----:B------:R-:W-:-:S07]  /*15360*/  @P6 SHF.R.U32.HI R0, RZ, R11, R10 ;  /* 0x0000000bff006219 */ /* 0x000fce000001160a */
.L_x_1553:
[----:B------:R-:W-:Y:S05]  /*15370*/  BSYNC B1 ;  /* 0x0000000000017941 */ /* 0x000fea0003800000 */
.L_x_1551:
[----:B------:R-:W-:-:S05]  /*15380*/  IMAD R0, R0, R3, R20 ;  /* 0x0000000300007224 */ /* 0x000fca00078e0214 */
[----:B------:R-:W-:Y:S02]  /*15390*/  VIMNMX R13, R13, R0, !PT ;  /* 0x000000000d0d7248 */ /* 0x000fe40007fe0100 */
[----:B------:R-:W-:-:S07]  /*153a0*/  VIADDMNMX R12, R0, R3, R12, PT ;  /* 0x00000003000c7246 */ /* 0x000fce000380010c */
.L_x_1550:
        /* <DEDUP_REMOVED lines=76> */
[----:B------:R-:W-:Y:S02]  /*15870*/  FMNMX.FTZ R0, R108, R0, !PT ;  /* 0x000000006c007209 */ /* 0x000fe40007810000 */
        /* <DEDUP_REMOVED lines=12> */
[----:B------:R-:W-:Y:S02]  /*15940*/  LOP3.LUT P5, RZ, R16, 0x200, RZ, 0xc0, !PT ;  /* 0x0000020010ff7812 */ /* 0x000fe400078ac0ff */
[----:B------:R-:W-:-:S02]  /*15950*/  FMNMX.FTZ R0, R88, R0, !PT ;  /* 0x0000000058007209 */ /* 0x000fc40007810000 */
[----:B------:R-:W-:Y:S02]  /*15960*/  FSEL R78, R78, -INF , !P1 ;  /* 0xff8000004e4e7808 */ /* 0x000fe40004800000 */
        /* <DEDUP_REMOVED lines=9> */
[----:B------:R-:W-:Y:S02]  /*15a00*/  FMNMX.FTZ R0, R96, R0, !PT ;  /* 0x0000000060007209 */ /* 0x000fe40007810000 */
[----:B------:R-:W-:-:S02]  /*15a10*/  LOP3.LUT P3, RZ, R16, 0x80, RZ, 0xc0, !PT ;  /* 0x0000008010ff7812 */ /* 0x000fc4000786c0ff */
[----:B------:R-:W-:Y:S02]  /*15a20*/  FSEL R82, R82, -INF , !P1 ;  /* 0xff80000052527808 */ /* 0x000fe40004800000 */
[----:B------:R-:W-:Y:S02]  /*15a30*/  FMNMX.FTZ R0, R97, R0, !PT ;  /* 0x0000000061007209 */ /* 0x000fe40007810000 */
[----:B------:R-:W-:Y:S02]  /*15a40*/  ISETP.GT.AND P1, PT, R13, 0x71, !P3 ;  /* 0x000000710d00780c */ /* 0x000fe40005f24270 */
[----:B------:R-:W-:Y:S02]  /*15a50*/  FMNMX.FTZ R0, R100, R0, !PT ;  /* 0x0000000064007209 */ /* 0x000fe40007810000 */
[----:B------:R-:W-:Y:S02]  /*15a60*/  ISETP.LT.OR P1, PT, R12, 0x72, P1 ;  /* 0x000000720c00780c */ /* 0x000fe40000f21670 */
[----:B------:R-:W-:-:S02]  /*15a70*/  LOP3.LUT P2, RZ, R16, 0x40, RZ, 0xc0, !PT ;  /* 0x0000004010ff7812 */ /* 0x000fc4000784c0ff */
[----:B------:R-:W-:Y:S02]  /*15a80*/  FMNMX.FTZ R0, R101, R0, !PT ;  /* 0x0000000065007209 */ /* 0x000fe40007810000 */
[----:B------:R-:W-:Y:S02]  /*15a90*/  FSEL R83, R83, -INF , !P1 ;  /* 0xff80000053537808 */ /* 0x000fe40004800000 */
        /* <DEDUP_REMOVED lines=15> */
[----:B------:R-:W-:-:S02]  /*15b90*/  FMNMX.FTZ R0, R81, R0, !PT ;  /* 0x0000000051007209 */ /* 0x000fc40007810000 */
[----:B------:R-:W-:Y:S02]  /*15ba0*/  FSEL R123, R123, -INF , !P1 ;  /* 0xff8000007b7b7808 */ /* 0x000fe40004800000 */
[----:B------:R-:W-:Y:S02]  /*15bb0*/  FMNMX.FTZ R0, R84, R0, !PT ;  /* 0x0000000054007209 */ /* 0x000fe40007810000 */
        /* <DEDUP_REMOVED lines=21> */
[----:B------:R-:W-:Y:S01]  /*15d10*/  LOP3.LUT P1, RZ, R17, 0x1, RZ, 0xc0, !PT ;  /* 0x0000000111ff7812 */ /* 0x000fe2000782c0ff */
[----:B------:R-:W0:Y:S01]  /*15d20*/  SHFL.BFLY PT, R3, R0, 0x2, 0x1f ;  /* 0x0c401f0000037f89 */ /* 0x000e2200000e0000 */
[----:B------:R-:W-:-:S02]  /*15d30*/  LOP3.LUT P0, RZ, R16, 0x4000000, RZ, 0xc0, !PT ;  /* 0x0400000010ff7812 */ /* 0x000fc4000780c0ff */
[C---:B------:R-:W-:Y:S02]  /*15d40*/  ISETP.GT.AND P1, PT, R13.reuse, 0x11, !P1 ;  /* 0x000000110d00780c */ /* 0x040fe40004f24270 */
[----:B------:R-:W-:Y:S02]  /*15d50*/  ISETP.GT.AND P0, PT, R13, 0x80, !P0 ;  /* 0x000000800d00780c */ /* 0x000fe40004704270 */
[----:B------:R-:W-:Y:S02]  /*15d60*/  ISETP.LT.OR P1, PT, R12, 0x12, P1 ;  /* 0x000000120c00780c */ /* 0x000fe40000f21670 */
[----:B------:R-:W-:Y:S02]  /*15d70*/  LOP3.LUT P2, RZ, R16, 0x1000000, RZ, 0xc0, !PT ;  /* 0x0100000010ff7812 */ /* 0x000fe4000784c0ff */
[----:B------:R-:W-:Y:S02]  /*15d80*/  FSEL R131, R131, -INF , !P1 ;  /* 0xff80000083837808 */ /* 0x000fe40004800000 */
[----:B------:R-:W-:-:S02]  /*15d90*/  LOP3.LUT P1, RZ, R17, 0x4, RZ, 0xc0, !PT ;  /* 0x0000000411ff7812 */ /* 0x000fc4000782c0ff */
[C---:B------:R-:W-:Y:S02]  /*15da0*/  LOP3.LUT P3, RZ, R16.reuse, 0x10, RZ, 0xc0, !PT ;  /* 0x0000001010ff7812 */ /* 0x040fe4000786c0ff */
[----:B------:R-:W-:Y:S02]  /*15db0*/  ISETP.GT.AND P1, PT, R13, 0x18, !P1 ;  /* 0x000000180d00780c */ /* 0x000fe40004f24270 */
[----:B------:R-:W-:Y:S02]  /*15dc0*/  LOP3.LUT P4, RZ, R16, 0x8, RZ, 0xc0, !PT ;  /* 0x0000000810ff7812 */ /* 0x000fe4000788c0ff */
[----:B------:R-:W-:Y:S02]  /*15dd0*/  ISETP.LT.OR P1, PT, R12, 0x19, P1 ;  /* 0x000000190c00780c */ /* 0x000fe40000f21670 */
[----:B------:R-:W-:Y:S02]  /*15de0*/  LOP3.LUT P5, RZ, R16, 0x4, RZ, 0xc0, !PT ;  /* 0x0000000410ff7812 */ /* 0x000fe400078ac0ff */
[----:B------:R-:W-:-:S02]  /*15df0*/  FSEL R134, R134, -INF , !P1 ;  /* 0xff80000086867808 */ /* 0x000fc40004800000 */
[----:B0-----:R-:W-:Y:S02]  /*15e00*/  FMNMX.FTZ R3, R0, R3, !PT ;  /* 0x0000000300037209 */ /* 0x001fe40007810000 */
[C---:B------:R-:W-:Y:S02]  /*15e10*/  LOP3.LUT P1, RZ, R17.reuse, 0x2, RZ, 0xc0, !PT ;  /* 0x0000000211ff7812 */ /* 0x040fe4000782c0ff */
[----:B------:R-:W-:Y:S01]  /*15e20*/  LOP3.LUT R17, R17, 0xffffff7f, RZ, 0xc0, !PT ;  /* 0xffffff7f11117812 */ /* 0x000fe200078ec0ff */
[----:B------:R-:W0:Y:S01]  /*15e30*/  SHFL.BFLY PT, R0, R3, 0x1, 0x1f ;  /* 0x0c201f0003007f89 */ /* 0x000e2200000e0000 */
[----:B------:R-:W-:Y:S02]  /*15e40*/  ISETP.GT.AND P1, PT, R13, 0x19, !P1 ;  /* 0x000000190d00780c */ /* 0x000fe40004f24270 */
[----:B------:R-:W-:Y:S02]  /*15e50*/  @P0 LOP3.LUT R17, R17, 0x80, RZ, 0xfc, !PT ;  /* 0x0000008011110812 */ /* 0x000fe400078efcff */
[----:B------:R-:W-:-:S02]  /*15e60*/  ISETP.LT.OR P1, PT, R12, 0x1a, P1 ;  /* 0x0000001a0c00780c */ /* 0x000fc40000f21670 */
[C---:B------:R-:W-:Y:S02]  /*15e70*/  LOP3.LUT P0, RZ, R16.reuse, 0x8000000, RZ, 0xc0, !PT ;  /* 0x0800000010ff7812 */ /* 0x040fe4000780c0ff */
[----:B------:R-:W-:Y:S02]  /*15e80*/  FSEL R135, R135, -INF , !P1 ;  /* 0xff80000087877808 */ /* 0x000fe40004800000 */
[C---:B------:R-:W-:Y:S02]  /*15e90*/  LOP3.LUT P1, RZ, R16.reuse, 0x1, RZ, 0xc0, !PT ;  /* 0x0000000110ff7812 */ /* 0x040fe4000782c0ff */
[C---:B------:R-:W-:Y:S02]  /*15ea0*/  ISETP.GT.AND P0, PT, R13.reuse, 0x99, !P0 ;  /* 0x000000990d00780c */ /* 0x040fe40004704270 */
[----:B------:R-:W-:Y:S02]  /*15eb0*/  ISETP.GT.AND P1, PT, R13, RZ, !P1 ;  /* 0x000000ff0d00720c */ /* 0x000fe40004f24270 */
[----:B------:R-:W-:-:S02]  /*15ec0*/  LOP3.LUT P6, RZ, R16, 0x2, RZ, 0xc0, !PT ;  /* 0x0000000210ff7812 */ /* 0x000fc400078cc0ff */
[----:B------:R-:W-:Y:S02]  /*15ed0*/  ISETP.LT.OR P1, PT, R12, 0x1, P1 ;  /* 0x000000010c00780c */ /* 0x000fe40000f21670 */
[----:B------:R-:W-:Y:S02]  /*15ee0*/  ISETP.GT.AND P2, PT, R13, 0x88, !P2 ;  /* 0x000000880d00780c */ /* 0x000fe40005744270 */
[----:B------:R-:W-:Y:S02]  /*15ef0*/  FSEL R122, R122, -INF , !P1 ;  /* 0xff8000007a7a7808 */ /* 0x000fe40004800000 */
[----:B0-----:R-:W-:Y:S02]  /*15f00*/  FMNMX.FTZ R3, R3, R0, !PT ;  /* 0x0000000003037209 */ /* 0x001fe40007810000 */
[----:B------:R-:W-:Y:S02]  /*15f10*/  FMNMX.FTZ R0, R122, R15, !PT ;  /* 0x0000000f7a007209 */ /* 0x000fe40007810000 */
[----:B------:R-:W-:Y:S01]  /*15f20*/  LOP3.LUT P1, RZ, R16, 0x2000000, RZ, 0xc0, !PT ;  /* 0x0200000010ff7812 */ /* 0x000fe2000782c0ff */
[----:B------:R-:W-:-:S01]  /*15f30*/  FFMA.FTZ R11, R2, R3, -8 ;  /* 0xc1000000020b7423 */ /* 0x000fc20000010003 */
[----:B------:R-:W-:-:S02]  /*15f40*/  FMNMX.FTZ R0, R123, R0, !PT ;  /* 0x000000007b007209 */ /* 0x000fc40007810000 */
[----:B------:R-:W-:Y:S02]  /*15f50*/  LOP3.LUT R16, R16, 0xfffffffd, RZ, 0xc0, !PT ;  /* 0xfffffffd10107812 */ /* 0x000fe400078ec0ff */
[----:B------:R-:W-:Y:S02]  /*15f60*/  FMNMX.FTZ R0, R126, R0, !PT ;  /* 0x000000007e007209 */ /* 0x000fe40007810000 */
[----:B------:R-:W-:Y:S02]  /*15f70*/  @P0 LOP3.LUT R16, R16, 0x2, RZ, 0xfc, !PT ;  /* 0x0000000210100812 */ /* 0x000fe400078efcff */
[----:B------:R-:W-:Y:S02]  /*15f80*/  FMNMX.FTZ R0, R127, R0, !PT ;  /* 0x000000007f007209 */ /* 0x000fe40007810000 */
[----:B------:R-:W-:Y:S02]  /*15f90*/  LOP3.LUT P0, RZ, R17, 0x80, RZ, 0xc0, !PT ;  /* 0x0000008011ff7812 */ /* 0x000fe4000780c0ff */
[----:B------:R-:W-:-:S02]  /*15fa0*/  FMNMX.FTZ R0, R130, R0, !PT ;  /* 0x0000000082007209 */ /* 0x000fc40007810000 */
[----:B------:R-:W-:Y:S02]  /*15fb0*/  ISETP.LT.OR P0, PT, R12, 0x81, P0 ;  /* 0x000000810c00780c */ /* 0x000fe40000701670 */
[----:B------:R-:W-:Y:S02]  /*15fc0*/  FMNMX.FTZ R0, R131, R0, !PT ;  /* 0x0000000083007209 */ /* 0x000fe40007810000 */
[----:B------:R-:W-:Y:S02]  /*15fd0*/  LOP3.LUT R16, R16, 0xfffffff7, RZ, 0xc0, !PT ;  /* 0xfffffff710107812 */ /* 0x000fe400078ec0ff */
[----:B------:R-:W-:Y:S02]  /*15fe0*/  FMNMX.FTZ R0, R134, R0, !PT ;  /* 0x0000000086007209 */ /* 0x000fe40007810000 */
[----:B------:R-:W-:Y:S02]  /*15ff0*/  ISETP.GT.AND P1, PT, R13, 0x81, !P1 ;  /* 0x000000810d00780c */ /* 0x000fe40004f24270 */
[----:B------:R-:W-:-:S02]  /*16000*/  FMNMX.FTZ R0, R135, R0, !PT ;  /* 0x0000000087007209 */ /* 0x000fc40007810000 */
[----:B------:R-:W-:Y:S02]  /*16010*/  LOP3.LUT R17, R17, 0xffffffbf, RZ, 0xc0, !PT ;  /* 0xffffffbf11117812 */ /* 0x000fe400078ec0ff */
[----:B------:R-:W-:Y:S02]  /*16020*/  FMNMX.FTZ R0, R106, R0, !PT ;  /* 0x000000006a007209 */ /* 0x000fe40007810000 */
[----:B------:R-:W-:Y:S02]  /*16030*/  @P0 LOP3.LUT R16, R16, 0x8, RZ, 0xfc, !PT ;  /* 0x0000000810100812 */ /* 0x000fe400078efcff */
[----:B------:R-:W-:Y:S02]  /*16040*/  FMNMX.FTZ R0, R107, R0, !PT ;  /* 0x000000006b007209 */ /* 0x000fe40007810000 */
[----:B------:R-:W-:Y:S02]  /*16050*/  ISETP.LT.OR P0, PT, R12, 0x82, P1 ;  /* 0x000000820c00780c */ /* 0x000fe40000f01670 */
[----:B------:R-:W-:-:S02]  /*16060*/  FMNMX.FTZ R0, R110, R0, !PT ;  /* 0x000000006e007209 */ /* 0x000fc40007810000 */
[C---:B------:R-:W-:Y:S02]  /*16070*/  LOP3.LUT P1, RZ, R16.reuse, 0x2, RZ, 0xc0, !PT ;  /* 0x0000000210ff7812 */ /* 0x040fe4000782c0ff */
[----:B------:R-:W-:Y:S02]  /*16080*/  FMNMX.FTZ R0, R111, R0, !PT ;  /* 0x000000006f007209 */ /* 0x000fe40007810000 */
[----:B------:R-:W-:Y:S02]  /*16090*/  LOP3.LUT R16, R16, 0xfffffffb, RZ, 0xc0, !PT ;  /* 0xfffffffb10107812 */ /* 0x000fe400078ec0ff */
[----:B------:R-:W-:Y:S02]  /*160a0*/  FMNMX.FTZ R0, R114, R0, !PT ;  /* 0x0000000072007209 */ /* 0x000fe40007810000 */
[----:B------:R-:W-:Y:S02]  /*160b0*/  ISETP.GT.AND P3, PT, R13, 0x89, !P3 ;  /* 0x000000890d00780c */ /* 0x000fe40005f64270 */
[----:B------:R-:W-:-:S02]  /*160c0*/  FMNMX.FTZ R0, R115, R0, !PT ;  /* 0x0000000073007209 */ /* 0x000fc40007810000 */
[----:B------:R-:W-:Y:S02]  /*160d0*/  @P0 LOP3.LUT R16, R16, 0x4, RZ, 0xfc, !PT ;  /* 0x0000000410100812 */ /* 0x000fe400078efcff */
[----:B------:R-:W-:Y:S02]  /*160e0*/  FMNMX.FTZ R0, R118, R0, !PT ;  /* 0x0000000076007209 */ /* 0x000fe40007810000 */
[----:B------:R-:W-:Y:S02]  /*160f0*/  ISETP.LT.OR P0, PT, R12, 0x89, P2 ;  /* 0x000000890c00780c */ /* 0x000fe40001701670 */
[----:B------:R-:W-:Y:S02]  /*16100*/  FMNMX.FTZ R0, R119, R0, !PT ;  /* 0x0000000077007209 */ /* 0x000fe40007810000 */
[----:B------:R-:W-:Y:S02]  /*16110*/  FSETP.NEU.FTZ.AND P2, PT, R3, -INF , PT ;  /* 0xff8000000300780b */ /* 0x000fe40003f5d000 */
[----:B------:R-:W-:-:S02]  /*16120*/  FMNMX.FTZ R0, R90, R0, !PT ;  /* 0x000000005a007209 */ /* 0x000fc40007810000 */
[----:B------:R-:W-:Y:S02]  /*16130*/  FSEL R10, R3, RZ, P2 ;  /* 0x000000ff030a7208 */ /* 0x000fe40001000000 */
[----:B------:R-:W-:Y:S02]  /*16140*/  FMNMX.FTZ R0, R91, R0, !PT ;  /* 0x000000005b007209 */ /* 0x000fe40007810000 */
[----:B------:R-:W-:Y:S01]  /*16150*/  FSEL R11, R11, RZ, P2 ;  /* 0x000000ff0b0b7208 */ /* 0x000fe20001000000 */
[----:B------:R-:W-:Y:S01]  /*16160*/  FADD.FTZ R10, -R10, R14 ;  /* 0x0000000e0a0a7221 */ /* 0x000fe20000010100 */
[----:B------:R-:W-:Y:S02]  /*16170*/  FMNMX.FTZ R0, R94, R0, !PT ;  /* 0x000000005e007209 */ /* 0x000fe40007810000 */
[----:B------:R-:W-:Y:S01]  /*16180*/  @P0 LOP3.LUT R17, R17, 0x40, RZ, 0xfc, !PT ;  /* 0x0000004011110812 */ /* 0x000fe200078efcff */
[----:B------:R-:W-:-:S01]  /*16190*/  FFMA.FTZ R120, R2, R120, -R11 ;  /* 0x0000007802787223 */ /* 0x000fc2000001080b */
[----:B------:R-:W-:Y:S01]  /*161a0*/  FMNMX.FTZ R0, R95, R0, !PT ;  /* 0x000000005f007209 */ /* 0x000fe20007810000 */
[----:B------:R-:W-:Y:S01]  /*161b0*/  FMUL.FTZ R10, R2, R10 ;  /* 0x0000000a020a7220 */ /* 0x000fe20000410000 */
[----:B------:R-:W-:Y:S01]  /*161c0*/  LOP3.LUT P0, RZ, R16, 0x8, RZ, 0xc0, !PT ;  /* 0x0000000810ff7812 */ /* 0x000fe2000780c0ff */
[----:B------:R-:W-:-:S01]  /*161d0*/  FFMA.FTZ R121, R2, R121, -R11 ;  /* 0x0000007902797223 */ /* 0x000fc2000001080b */
[----:B------:R-:W-:Y:S01]  /*161e0*/  FMNMX.FTZ R0, R98, R0, !PT ;  /* 0x0000000062007209 */ /* 0x000fe20007810000 */
[----:B------:R-:W-:Y:S01]  /*161f0*/  MUFU.EX2 R120, R120 ;  /* 0x0000007800787308 */ /* 0x000fe20000000800 */
[----:B------:R-:W-:Y:S01]  /*16200*/  LOP3.LUT P2, RZ, R16, 0x4, RZ, 0xc0, !PT ;  /* 0x0000000410ff7812 */ /* 0x000fe2000784c0ff */
[C-C-:B------:R-:W-:Y:S01]  /*16210*/  FFMA.FTZ R124, R2.reuse, R124, -R11.reuse ;  /* 0x0000007c027c7223 */ /* 0x140fe2000001080b */
[----:B------:R-:W-:Y:S01]  /*16220*/  FMNMX.FTZ R0, R99, R0, !PT ;  /* 0x0000000063007209 */ /* 0x000fe20007810000 */
[--C-:B------:R-:W-:Y:S01]  /*16230*/  FFMA.FTZ R125, R2, R125, -R11.reuse ;  /* 0x0000007d027d7223 */ /* 0x100fe2000001080b */
[----:B------:R-:W-:Y:S01]  /*16240*/  FSEL R58, R58, -INF , !P0 ;  /* 0xff8000003a3a7808 */ /* 0x000fe20004000000 */
[--C-:B------:R-:W-:Y:S01]  /*16250*/  FFMA.FTZ R128, R2, R128, -R11.reuse ;  /* 0x0000008002807223 */ /* 0x100fe2000001080b */
[----:B------:R-:W-:Y:S01]  /*16260*/  FMNMX.FTZ R0, R102, R0, !PT ;  /* 0x0000000066007209 */ /* 0x000fe20007810000 */
[----:B------:R-:W2:Y:S01]  /*16270*/  MUFU.EX2 R10, R10 ;  /* 0x0000000a000a7308 */ /* 0x000ea20000000800 */
[----:B------:R-:W-:Y:S01]  /*16280*/  LOP3.LUT P0, RZ, R17, 0x40, RZ, 0xc0, !PT ;  /* 0x0000004011ff7812 */ /* 0x000fe2000780c0ff */
[C-C-:B------:R-:W-:Y:S01]  /*16290*/  FFMA.FTZ R129, R2.reuse, R129, -R11.reuse ;  /* 0x0000008102817223 */ /* 0x140fe2000001080b */
[----:B------:R-:W-:Y:S01]  /*162a0*/  FMNMX.FTZ R0, R103, R0, !PT ;  /* 0x0000000067007209 */ /* 0x000fe20007810000 */
[C-C-:B------:R-:W-:Y:S01]  /*162b0*/  FFMA.FTZ R132, R2.reuse, R132, -R11.reuse ;  /* 0x0000008402847223 */ /* 0x140fe2000001080b */
[----:B------:R-:W-:Y:S01]  /*162c0*/  FSEL R59, R59, -INF , !P2 ;  /* 0xff8000003b3b7808 */ /* 0x000fe20005000000 */
[--C-:B------:R-:W-:Y:S01]  /*162d0*/  FFMA.FTZ R133, R2, R133, -R11.reuse ;  /* 0x0000008502857223 */ /* 0x100fe2000001080b */
[----:B------:R-:W-:Y:S01]  /*162e0*/  FMNMX.FTZ R0, R74, R0, !PT ;  /* 0x000000004a007209 */ /* 0x000fe20007810000 */
[----:B------:R-:W0:Y:S01]  /*162f0*/  MUFU.EX2 R121, R121 ;  /* 0x0000007900797308 */ /* 0x000e220000000800 */
[----:B------:R-:W-:Y:S01]  /*16300*/  ISETP.GT.AND P4, PT, R13, 0x90, !P4 ;  /* 0x000000900d00780c */ /* 0x000fe20006784270 */
[C-C-:B------:R-:W-:Y:S01]  /*16310*/  FFMA.FTZ R104, R2.reuse, R104, -R11.reuse ;  /* 0x0000006802687223 */ /* 0x140fe2000001080b */
[----:B------:R-:W-:Y:S01]  /*16320*/  FMNMX.FTZ R0, R75, R0, !PT ;  /* 0x000000004b007209 */ /* 0x000fe20007810000 */
[--C-:B------:R-:W-:Y:S01]  /*16330*/  FFMA.FTZ R105, R2, R105, -R11.reuse ;  /* 0x0000006902697223 */ /* 0x100fe2000001080b */
[----:B------:R-:W-:Y:S01]  /*16340*/  ISETP.LT.OR P3, PT, R12, 0x8a, P3 ;  /* 0x0000008a0c00780c */ /* 0x000fe20001f61670 */
[--C-:B------:R-:W-:Y:S01]  /*16350*/  FFMA.FTZ R108, R2, R108, -R11.reuse ;  /* 0x0000006c026c7223 */ /* 0x100fe2000001080b */
[----:B------:R-:W-:Y:S01]  /*16360*/  FMNMX.FTZ R0, R78, R0, !PT ;  /* 0x000000004e007209 */ /* 0x000fe20007810000 */
[----:B------:R-:W1:Y:S01]  /*16370*/  MUFU.EX2 R124, R124 ;  /* 0x0000007c007c7308 */ /* 0x000e620000000800 */
[----:B------:R-:W-:Y:S01]  /*16380*/  FSEL R62, R62, -INF , !P0 ;  /* 0xff8000003e3e7808 */ /* 0x000fe20004000000 */
[----:B--2---:R-:W-:Y:S01]  /*16390*/  FFMA.FTZ R14, R10, R20, R120 ;  /* 0x000000140a0e7223 */ /* 0x004fe20000010078 */
[----:B------:R-:W-:Y:S01]  /*163a0*/  FMNMX.FTZ R0, R79, R0, !PT ;  /* 0x000000004f007209 */ /* 0x000fe20007810000 */
[C-C-:B------:R-:W-:Y:S01]  /*163b0*/  FFMA.FTZ R109, R2.reuse, R109, -R11.reuse ;  /* 0x0000006d026d7223 */ /* 0x140fe2000001080b */
[----:B------:R-:W-:Y:S01]  /*163c0*/  ISETP.GT.AND P5, PT, R13, 0x91, !P5 ;  /* 0x000000910d00780c */ /* 0x000fe20006fa4270 */
[--C-:B------:R-:W-:Y:S01]  /*163d0*/  FFMA.FTZ R112, R2, R112, -R11.reuse ;  /* 0x0000007002707223 */ /* 0x100fe2000001080b */
[----:B------:R-:W-:Y:S01]  /*163e0*/  FMNMX.FTZ R0, R82, R0, !PT ;  /* 0x0000000052007209 */ /* 0x000fe20007810000 */
[----:B------:R-:W2:Y:S01]  /*163f0*/  MUFU.EX2 R125, R125 ;  /* 0x0000007d007d7308 */ /* 0x000ea20000000800 */
[----:B------:R-:W-:Y:S01]  /*16400*/  ISETP.LT.OR P4, PT, R12, 0x91, P4 ;  /* 0x000000910c00780c */ /* 0x000fe20002781670 */
[----:B0-----:R-:W-:Y:S01]  /*16410*/  FADD.FTZ R14, R121, R14 ;  /* 0x0000000e790e7221 */ /* 0x001fe20000010000 */
[----:B------:R-:W-:Y:S01]  /*16420*/  FMNMX.FTZ R0, R83, R0, !PT ;  /* 0x0000000053007209 */ /* 0x000fe20007810000 */
[C-C-:B------:R-:W-:Y:S01]  /*16430*/  FFMA.FTZ R113, R2.reuse, R113, -R11.reuse ;  /* 0x0000007102717223 */ /* 0x140fe2000001080b */
[----:B------:R-:W-:Y:S01]  /*16440*/  FSEL R63, R63, -INF , !P3 ;  /* 0xff8000003f3f7808 */ /* 0x000fe20005800000 */
[--C-:B------:R-:W-:Y:S01]  /*16450*/  FFMA.FTZ R116, R2, R116, -R11.reuse ;  /* 0x0000007402747223 */ /* 0x100fe2000001080b */
[----:B------:R-:W-:Y:S01]  /*16460*/  FMNMX.FTZ R0, R86, R0, !PT ;  /* 0x0000000056007209 */ /* 0x000fe20007810000 */
[----:B------:R-:W0:Y:S01]  /*16470*/  MUFU.EX2 R128, R128 ;  /* 0x0000008000807308 */ /* 0x000e220000000800 */
[----:B------:R-:W-:Y:S01]  /*16480*/  ISETP.GT.AND P6, PT, R13, 0x98, !P6 ;  /* 0x000000980d00780c */ /* 0x000fe200077c4270 */
[----:B-1----:R-:W-:Y:S01]  /*16490*/  FADD.FTZ R14, R124, R14 ;  /* 0x0000000e7c0e7221 */ /* 0x002fe20000010000 */
[----:B------:R-:W-:Y:S01]  /*164a0*/  FMNMX.FTZ R0, R87, R0, !PT ;  /* 0x0000000057007209 */ /* 0x000fe20007810000 */
[--C-:B------:R-:W-:Y:S01]  /*164b0*/  FFMA.FTZ R117, R2, R117, -R11.reuse ;  /* 0x0000007502757223 */ /* 0x100fe2000001080b */
[----:B------:R-:W-:Y:S01]  /*164c0*/  ISETP.LT.OR P5, PT, R12, 0x92, P5 ;  /* 0x000000920c00780c */ /* 0x000fe20002fa1670 */
[--C-:B------:R-:W-:Y:S01]  /*164d0*/  FFMA.FTZ R88, R2, R88, -R11.reuse ;  /* 0x0000005802587223 */ /* 0x100fe2000001080b */
[----:B------:R-:W-:Y:S01]  /*164e0*/  FMNMX.FTZ R0, R58, R0, !PT ;  /* 0x000000003a007209 */ /* 0x000fe20007810000 */
[----:B------:R-:W1:Y:S01]  /*164f0*/  MUFU.EX2 R129, R129 ;  /* 0x0000008100817308 */ /* 0x000e620000000800 */
[----:B------:R-:W-:Y:S01]  /*16500*/  FSEL R66, R66, -INF , !P4 ;  /* 0xff80000042427808 */ /* 0x000fe20006000000 */
[----:B--2---:R-:W-:Y:S01]  /*16510*/  FADD.FTZ R14, R125, R14 ;  /* 0x0000000e7d0e7221 */ /* 0x004fe20000010000 */
[----:B------:R-:W-:Y:S01]  /*16520*/  FMNMX.FTZ R0, R59, R0, !PT ;  /* 0x000000003b007209 */ /* 0x000fe20007810000 */
[--C-:B------:R-:W-:Y:S01]  /*16530*/  FFMA.FTZ R89, R2, R89, -R11.reuse ;  /* 0x0000005902597223 */ /* 0x100fe2000001080b */
[----:B------:R-:W-:Y:S01]  /*16540*/  ISETP.LT.OR P6, PT, R12, 0x99, P6 ;  /* 0x000000990c00780c */ /* 0x000fe200037c1670 */
[--C-:B------:R-:W-:Y:S01]  /*16550*/  FFMA.FTZ R92, R2, R92, -R11.reuse ;  /* 0x0000005c025c7223 */ /* 0x100fe2000001080b */
[----:B------:R-:W-:Y:S01]  /*16560*/  FMNMX.FTZ R0, R62, R0, !PT ;  /* 0x000000003e007209 */ /* 0x000fe20007810000 */
[----:B------:R-:W2:Y:S01]  /*16570*/  MUFU.EX2 R132, R132 ;  /* 0x0000008400847308 */ /* 0x000ea20000000800 */
[----:B------:R-:W-:Y:S01]  /*16580*/  FSEL R67, R67, -INF , !P5 ;  /* 0xff80000043437808 */ /* 0x000fe20006800000 */
[----:B0-----:R-:W-:Y:S01]  /*16590*/  FADD.FTZ R14, R128, R14 ;  /* 0x0000000e800e7221 */ /* 0x001fe20000010000 */
[----:B------:R-:W-:Y:S01]  /*165a0*/  FMNMX.FTZ R0, R63, R0, !PT ;  /* 0x000000003f007209 */ /* 0x000fe20007810000 */
[--C-:B------:R-:W-:Y:S01]  /*165b0*/  FFMA.FTZ R93, R2, R93, -R11.reuse ;  /* 0x0000005d025d7223 */ /* 0x100fe2000001080b */
[----:B------:R-:W-:Y:S01]  /*165c0*/  ISETP.LT.OR P1, PT, R12, 0x9a, P1 ;  /* 0x0000009a0c00780c */ /* 0x000fe20000f21670 */
[--C-:B------:R-:W-:Y:S01]  /*165d0*/  FFMA.FTZ R96, R2, R96, -R11.reuse ;  /* 0x0000006002607223 */ /* 0x100fe2000001080b */
[----:B------:R-:W-:Y:S01]  /*165e0*/  FMNMX.FTZ R0, R66, R0, !PT ;  /* 0x0000000042007209 */ /* 0x000fe20007810000 */
[----:B------:R-:W0:Y:S01]  /*165f0*/  MUFU.EX2 R133, R133 ;  /* 0x0000008500857308 */ /* 0x000e220000000800 */
[----:B------:R-:W-:Y:S01]  /*16600*/  FSEL R70, R70, -INF , !P6 ;  /* 0xff80000046467808 */ /* 0x000fe20007000000 */
[----:B-1----:R-:W-:Y:S01]  /*16610*/  FADD.FTZ R14, R129, R14 ;  /* 0x0000000e810e7221 */ /* 0x002fe20000010000 */
[----:B------:R-:W-:Y:S01]  /*16620*/  FMNMX.FTZ R0, R67, R0, !PT ;  /* 0x0000000043007209 */ /* 0x000fe20007810000 */
[C-C-:B------:R-:W-:Y:S01]  /*16630*/  FFMA.FTZ R97, R2.reuse, R97, -R11.reuse ;  /* 0x0000006102617223 */ /* 0x140fe2000001080b */
[----:B------:R-:W-:Y:S01]  /*16640*/  FSEL R71, R71, -INF , !P1 ;  /* 0xff80000047477808 */ /* 0x000fe20004800000 */
[----:B------:R-:W-:Y:S01]  /*16650*/  FFMA.FTZ R100, R2, R100, -R11 ;  /* 0x0000006402647223 */ /* 0x000fe2000001080b */
[----:B------:R-:W-:Y:S01]  /*16660*/  FMNMX.FTZ R0, R70, R0, !PT ;  /* 0x0000000046007209 */ /* 0x000fe20007810000 */
[----:B------:R-:W1:Y:S01]  /*16670*/  MUFU.EX2 R104, R104 ;  /* 0x0000006800687308 */ /* 0x000e620000000800 */
[----:B--2---:R-:W-:-:S01]  /*16680*/  FADD.FTZ R14, R132, R14 ;  /* 0x0000000e840e7221 */ /* 0x004fc20000010000 */
[C-C-:B------:R-:W-:Y:S01]  /*16690*/  FFMA.FTZ R101, R2.reuse, R101, -R11.reuse ;  /* 0x0000006502657223 */ /* 0x140fe2000001080b */
[----:B------:R-:W-:Y:S01]  /*166a0*/  FMNMX.FTZ R0, R71, R0, !PT ;  /* 0x0000000047007209 */ /* 0x000fe20007810000 */
[C-C-:B------:R-:W-:Y:S01]  /*166b0*/  FFMA.FTZ R72, R2.reuse, R72, -R11.reuse ;  /* 0x0000004802487223 */ /* 0x140fe2000001080b */
[----:B------:R-:W-:-:S01]  /*166c0*/  FFMA.FTZ R73, R2, R73, -R11 ;  /* 0x0000004902497223 */ /* 0x000fc2000001080b */
[C-C-:B------:R-:W-:Y:S01]  /*166d0*/  FFMA.FTZ R76, R2.reuse, R76, -R11.reuse ;  /* 0x0000004c024c7223 */ /* 0x140fe2000001080b */
[----:B------:R-:W-:-:S01]  /*166e0*/  FFMA.FTZ R77, R2, R77, -R11 ;  /* 0x0000004d024d7223 */ /* 0x000fc2000001080b */
[----:B------:R-:W2:Y:S01]  /*166f0*/  SHFL.BFLY PT, R12, R0, 0x2, 0x1f ;  /* 0x0c401f00000c7f89 */ /* 0x000ea200000e0000 */
[----:B------:R-:W3:Y:S01]  /*16700*/  MUFU.EX2 R105, R105 ;  /* 0x0000006900697308 */ /* 0x000ee20000000800 */
[----:B0-----:R-:W-:-:S01]  /*16710*/  FADD.FTZ R14, R133, R14 ;  /* 0x0000000e850e7221 */ /* 0x001fc20000010000 */
[C-C-:B------:R-:W-:Y:S01]  /*16720*/  FFMA.FTZ R80, R2.reuse, R80, -R11.reuse ;  /* 0x0000005002507223 */ /* 0x140fe2000001080b */
[----:B------:R-:W-:-:S01]  /*16730*/  FFMA.FTZ R81, R2, R81, -R11 ;  /* 0x0000005102517223 */ /* 0x000fc2000001080b */
[C-C-:B------:R-:W-:Y:S01]  /*16740*/  FFMA.FTZ R84, R2.reuse, R84, -R11.reuse ;  /* 0x0000005402547223 */ /* 0x140fe2000001080b */
[----:B------:R-:W-:-:S01]  /*16750*/  FFMA.FTZ R85, R2, R85, -R11 ;  /* 0x0000005502557223 */ /* 0x000fc2000001080b */
[C-C-:B------:R-:W-:Y:S01]  /*16760*/  FFMA.FTZ R56, R2.reuse, R56, -R11.reuse ;  /* 0x0000003802387223 */ /* 0x140fe2000001080b */
[----:B------:R-:W-:-:S01]  /*16770*/  FFMA.FTZ R57, R2, R57, -R11 ;  /* 0x0000003902397223 */ /* 0x000fc2000001080b */
[----:B------:R-:W0:Y:S01]  /*16780*/  MUFU.EX2 R108, R108 ;  /* 0x0000006c006c7308 */ /* 0x000e220000000800 */
[----:B-1----:R-:W-:-:S01]  /*16790*/  FADD.FTZ R14, R104, R14 ;  /* 0x0000000e680e7221 */ /* 0x002fc20000010000 */
[C-C-:B------:R-:W-:Y:S01]  /*167a0*/  FFMA.FTZ R60, R2.reuse, R60, -R11.reuse ;  /* 0x0000003c023c7223 */ /* 0x140fe2000001080b */
[----:B------:R-:W-:-:S01]  /*167b0*/  FFMA.FTZ R61, R2, R61, -R11 ;  /* 0x0000003d023d7223 */ /* 0x000fc2000001080b */
[C-C-:B------:R-:W-:Y:S01]  /*167c0*/  FFMA.FTZ R64, R2.reuse, R64, -R11.reuse ;  /* 0x0000004002407223 */ /* 0x140fe2000001080b */
[----:B------:R-:W-:-:S01]  /*167d0*/  FFMA.FTZ R65, R2, R65, -R11 ;  /* 0x0000004102417223 */ /* 0x000fc2000001080b */
[C-C-:B------:R-:W-:Y:S01]  /*167e0*/  FFMA.FTZ R68, R2.reuse, R68, -R11.reuse ;  /* 0x0000004402447223 */ /* 0x140fe2000001080b */
[----:B------:R-:W-:-:S01]  /*167f0*/  FFMA.FTZ R11, R2, R69, -R11 ;  /* 0x00000045020b7223 */ /* 0x000fc2000001080b */
[----:B------:R-:W1:Y:S01]  /*16800*/  MUFU.EX2 R109, R109 ;  /* 0x0000006d006d7308 */ /* 0x000e620000000800 */
[----:B---3--:R-:W-:-:S01]  /*16810*/  FADD.FTZ R14, R105, R14 ;  /* 0x0000000e690e7221 */ /* 0x008fc20000010000 */
[----:B------:R-:W-:-:S02]  /*16820*/  LOP3.LUT P0, RZ, R17, 0x20, RZ, 0xc0, !PT ;  /* 0x0000002011ff7812 */ /* 0x000fc4000780c0ff */
[----:B--2---:R-:W-:-:S04]  /*16830*/  FMNMX.FTZ R0, R0, R12, !PT ;  /* 0x0000000c00007209 */ /* 0x004fc80007810000 */
[----:B------:R-:W2:Y:S01]  /*16840*/  MUFU.EX2 R112, R112 ;  /* 0x0000007000707308 */ /* 0x000ea20000000800 */
[----:B0-----:R-:W-:-:S01]  /*16850*/  FADD.FTZ R14, R108, R14 ;  /* 0x0000000e6c0e7221 */ /* 0x001fc20000010000 */
[----:B------:R-:W0:Y:S06]  /*16860*/  SHFL.BFLY PT, R12, R0, 0x1, 0x1f ;  /* 0x0c201f00000c7f89 */ /* 0x000e2c00000e0000 */
[----:B------:R-:W3:Y:S01]  /*16870*/  MUFU.EX2 R113, R113 ;  /* 0x0000007100717308 */ /* 0x000ee20000000800 */
[----:B-1----:R-:W-:-:S07]  /*16880*/  FADD.FTZ R14, R109, R14 ;  /* 0x0000000e6d0e7221 */ /* 0x002fce0000010000 */
[----:B------:R-:W1:Y:S01]  /*16890*/  MUFU.EX2 R116, R116 ;  /* 0x0000007400747308 */ /* 0x000e620000000800 */
[----:B--2---:R-:W-:-:S07]  /*168a0*/  FADD.FTZ R14, R112, R14 ;  /* 0x0000000e700e7221 */ /* 0x004fce0000010000 */
[----:B------:R-:W2:Y:S01]  /*168b0*/  MUFU.EX2 R117, R117 ;  /* 0x0000007500757308 */ /* 0x000ea20000000800 */
[----:B---3--:R-:W-:-:S01]  /*168c0*/  FADD.FTZ R14, R113, R14 ;  /* 0x0000000e710e7221 */ /* 0x008fc20000010000 */
[----:B0-----:R-:W-:-:S04]  /*168d0*/  FMNMX.FTZ R0, R0, R12, !PT ;  /* 0x0000000c00007209 */ /* 0x001fc80007810000 */
[----:B------:R-:W-:Y:S01]  /*168e0*/  FSETP.NEU.FTZ.AND P1, PT, R0, -INF , PT ;  /* 0xff8000000000780b */ /* 0x000fe20003f3d000 */
[----:B------:R-:W-:-:S01]  /*168f0*/  FFMA.FTZ R13, R2, R0, -8 ;  /* 0xc1000000020d7423 */ /* 0x000fc20000010000 */
[----:B------:R-:W0:Y:S01]  /*16900*/  MUFU.EX2 R88, R88 ;  /* 0x0000005800587308 */ /* 0x000e220000000800 */
[----:B-1----:R-:W-:-:S01]  /*16910*/  FADD.FTZ R14, R116, R14 ;  /* 0x0000000e740e7221 */ /* 0x002fc20000010000 */
[----:B------:R-:W-:Y:S02]  /*16920*/  FSEL R12, R0, RZ, P1 ;  /* 0x000000ff000c7208 */ /* 0x000fe40000800000 */
[----:B------:R-:W-:-:S03]  /*16930*/  FSEL R13, R13, RZ, P1 ;  /* 0x000000ff0d0d7208 */ /* 0x000fc60000800000 */
[----:B------:R-:W-:Y:S01]  /*16940*/  FADD.FTZ R12, -R12, R15 ;  /* 0x0000000f0c0c7221 */ /* 0x000fe20000010100 */
[----:B------:R-:W1:Y:S01]  /*16950*/  MUFU.EX2 R89, R89 ;  /* 0x0000005900597308 */ /* 0x000e620000000800 */
[----:B------:R-:W-:-:S01]  /*16960*/  FFMA.FTZ R122, R2, R122, -R13 ;  /* 0x0000007a027a7223 */ /* 0x000fc2000001080d */
[C-C-:B------:R-:W-:Y:S01]  /*16970*/  FFMA.FTZ R123, R2.reuse, R123, -R13.reuse ;  /* 0x0000007b027b7223 */ /* 0x140fe2000001080d */
[C---:B------:R-:W-:Y:S01]  /*16980*/  FMUL.FTZ R12, R2.reuse, R12 ;  /* 0x0000000c020c7220 */ /* 0x040fe20000410000 */
        /* <DEDUP_REMOVED lines=12> */
[----:B------:R-:W3:Y:S01]  /*16a50*/  MUFU.EX2 R12, R12 ;  /* 0x0000000c000c7308 */ /* 0x000ee20000000800 */
[----:B------:R-:W-:-:S01]  /*16a60*/  FFMA.FTZ R115, R2, R115, -R13 ;  /* 0x0000007302737223 */ /* 0x000fc2000001080d */
[----:B------:R-:W-:Y:S01]  /*16a70*/  FFMA.FTZ R118, R2, R118, -R13 ;  /* 0x0000007602767223 */ /* 0x000fe2000001080d */
[----:B--2---:R-:W-:-:S01]  /*16a80*/  FADD.FTZ R14, R117, R14 ;  /* 0x0000000e750e7221 */ /* 0x004fc20000010000 */
[C-C-:B------:R-:W-:Y:S01]  /*16a90*/  FFMA.FTZ R119, R2.reuse, R119, -R13.reuse ;  /* 0x0000007702777223 */ /* 0x140fe2000001080d */
[----:B------:R-:W-:-:S01]  /*16aa0*/  FFMA.FTZ R90, R2, R90, -R13 ;  /* 0x0000005a025a7223 */ /* 0x000fc2000001080d */
[----:B------:R-:W-:Y:S01]  /*16ab0*/  FFMA.FTZ R91, R2, R91, -R13 ;  /* 0x0000005b025b7223 */ /* 0x000fe2000001080d */
[----:B0-----:R-:W-:-:S01]  /*16ac0*/  FADD.FTZ R14, R88, R14 ;  /* 0x0000000e580e7221 */ /* 0x001fc20000010000 */
[----:B------:R-:W0:Y:S01]  /*16ad0*/  MUFU.EX2 R123, R123 ;  /* 0x0000007b007b7308 */ /* 0x000e220000000800 */
[----:B------:R-:W-:-:S01]  /*16ae0*/  FFMA.FTZ R94, R2, R94, -R13 ;  /* 0x0000005e025e7223 */ /* 0x000fc2000001080d */
[----:B------:R-:W-:Y:S01]  /*16af0*/  FFMA.FTZ R95, R2, R95, -R13 ;  /* 0x0000005f025f7223 */ /* 0x000fe2000001080d */
[----:B-1----:R-:W-:-:S01]  /*16b00*/  FADD.FTZ R14, R89, R14 ;  /* 0x0000000e590e7221 */ /* 0x002fc20000010000 */
[C-C-:B------:R-:W-:Y:S01]  /*16b10*/  FFMA.FTZ R98, R2.reuse, R98, -R13.reuse ;  /* 0x0000006202627223 */ /* 0x140fe2000001080d */
[----:B------:R-:W-:-:S01]  /*16b20*/  FFMA.FTZ R99, R2, R99, -R13 ;  /* 0x0000006302637223 */ /* 0x000fc2000001080d */
[C-C-:B------:R-:W-:Y:S01]  /*16b30*/  FFMA.FTZ R102, R2.reuse, R102, -R13.reuse ;  /* 0x0000006602667223 */ /* 0x140fe2000001080d */
[----:B------:R-:W-:-:S01]  /*16b40*/  FFMA.FTZ R103, R2, R103, -R13 ;  /* 0x0000006702677223 */ /* 0x000fc2000001080d */
[----:B------:R-:W1:Y:S01]  /*16b50*/  MUFU.EX2 R126, R126 ;  /* 0x0000007e007e7308 */ /* 0x000e620000000800 */
[----:B---3--:R-:W-:-:S01]  /*16b60*/  FFMA.FTZ R21, R12, R21, R122 ;  /* 0x000000150c157223 */ /* 0x008fc2000001007a */
        /* <DEDUP_REMOVED lines=19> */
[----:B------:R-:W-:-:S03]  /*16ca0*/  FFMA.FTZ R13, R2, R71, -R13 ;  /* 0x00000047020d7223 */ /* 0x000fc6000001080d */
        /* <DEDUP_REMOVED lines=119> */
.L_x_1554:
[----:B------:R-:W-:Y:S01]  /*17420*/  IMAD.MOV.U32 R14, RZ, RZ, R140 ;  /* 0x000000ffff0e7224 */ /* 0x000fe200078e008c */
[----:B------:R-:W-:Y:S01]  /*17430*/  F2FP.SATFINITE.E4M3.F32.PACK_AB_MERGE_C R124, R125, R124, RZ ;  /* 0x0000007c7d7c723e */ /* 0x000fe200048070ff */
[----:B------:R-:W-:Y:S01]  /*17440*/  VIADD R9, R9, 0x13260 ;  /* 0x0001326009097836 */ /* 0x000fe20000000000 */
[----:B------:R-:W-:Y:S02]  /*17450*/  F2FP.SATFINITE.E4M3.F32.PACK_AB_MERGE_C R126, R127, R126, RZ ;  /* 0x0000007e7f7e723e */ /* 0x000fe400048070ff */
[----:B------:R-:W-:Y:S02]  /*17460*/  F2FP.SATFINITE.E4M3.F32.PACK_AB_MERGE_C R132, R133, R132, RZ ;  /* 0x000000848584723e */ /* 0x000fe400048070ff */
[----:B------:R-:W-:Y:S02]  /*17470*/  PRMT R9, R14, 0x654, R9 ;  /* 0x000006540e097816 */ /* 0x000fe40000000009 */
[----:B------:R-:W2:Y:S01]  /*17480*/  LDL R14, [R1+0x44] ;  /* 0x00004400010e7983 */ /* 0x000ea20000100800 */
[----:B------:R-:W-:Y:S01]  /*17490*/  F2FP.SATFINITE.E4M3.F32.PACK_AB_MERGE_C R134, R135, R134, RZ ;  /* 0x000000868786723e */ /* 0x000fe200048070ff */
[----:B------:R0:W-:Y:S01]  /*174a0*/  SYNCS.ARRIVE.TRANS64.RED.A1T0 RZ, [R9+URZ], RZ ;  /* 0x000000ff09ff79a7 */ /* 0x0001e2000810043f */
        /* <DEDUP_REMOVED lines=67> */
[----:B0-----:R-:W-:Y:S01]  /*178e0*/  IMAD.MOV.U32 R9, RZ, RZ, R156 ;  /* 0x000000ffff097224 */ /* 0x001fe200078e009c */
[----:B------:R-:W-:Y:S01]  /*178f0*/  F2FP.SATFINITE.E4M3.F32.PACK_AB_MERGE_C R138, R65, R64, R11 ;  /* 0x00000040418a723e */ /* 0x000fe2000480700b */
[----:B------:R-:W-:Y:S01]  /*17900*/  IMAD.MOV.U32 R10, RZ, RZ, R23 ;  /* 0x000000ffff0a7224 */ /* 0x000fe200078e0017 */
[----:B------:R-:W-:-:S02]  /*17910*/  F2FP.SATFINITE.E4M3.F32.PACK_AB_MERGE_C R139, R67, R66, R13 ;  /* 0x00000042438b723e */ /* 0x000fc4000480700d */
[C---:B--2---:R-:W-:Y:S01]  /*17920*/  ISETP.GT.AND P1, PT, R8.reuse, R14, PT ;  /* 0x0000000e0800720c */ /* 0x044fe20003f24270 */
[----:B------:R-:W-:Y:S02]  /*17930*/  VIADD R8, R8, 0xffffffff ;  /* 0xffffffff08087836 */ /* 0x000fe40000000000 */
[----:B------:R-:W-:-:S10]  /*17940*/  IMAD.MOV.U32 R14, RZ, RZ, R3 ;  /* 0x000000ffff0e7224 */ /* 0x000fd400078e0003 */
[----:B------:R-:W-:Y:S05]  /*17950*/  @P1 BRA `(.L_x_1555) ;  /* 0xffffffbc00441947 */ /* 0x000fea000383ffff */
.L_x_1534:
[----:B------:R-:W-:Y:S05]  /*17960*/  BSYNC B0 ;  /* 0x0000000000007941 */ /* 0x000fea0003800000 */
.L_x_1533:
[----:B------:R-:W-:Y:S06]  /*17970*/  BAR.ARV 0x8, 0x200 ;  /* 0x0208000000007b1d */ /* 0x000fec0000002000 */
[----:B------:R-:W-:Y:S05]  /*17980*/  @!P0 BRA `(.L_x_1556) ;  /* 0x0000000000048947 */ /* 0x000fea0003800000 */
[----:B------:R-:W-:Y:S01]  /*17990*/  BPT.TRAP 0x1 ;  /* 0x000000040000795c */ /* 0x000fe20000300000 */
.L_x_1556:
[----:B------:R-:W-:Y:S01]  /*179a0*/  IMAD R13, R23, 0x8, R22 ;  /* 0x00000008170d7824 */ /* 0x000fe200078e0216 */
[----:B------:R-:W-:-:S04]  /*179b0*/  SHF.L.U32 R4, R156, 0x1f, RZ ;  /* 0x0000001f9c047819 */ /* 0x000fc800000006ff */
[----:B------:R0:W1:Y:S01]  /*179c0*/  SYNCS.PHASECHK.TRANS64.TRYWAIT P1, [R13+URZ+0x13250], R4 ;  /* 0x013250040d0075a7 */ /* 0x000062000802017f */
[----:B------:R-:W-:Y:S05]  /*179d0*/  @!P0 BRA `(.L_x_1557) ;  /* 0x0000000000048947 */ /* 0x000fea0003800000 */
[----:B------:R-:W-:Y:S01]  /*179e0*/  BPT.TRAP 0x1 ;  /* 0x000000040000795c */ /* 0x000fe20000300000 */
.L_x_1557:
[----:B------:R-:W-:Y:S04]  /*179f0*/  BSSY B0, `(.L_x_1558) ;  /* 0x0000004000007945 */ /* 0x000fe80003800000 */
[----:B-1----:R-:W-:Y:S05]  /*17a00*/  @P1 BRA `(.L_x_1559) ;  /* 0x0000000000081947 */ /* 0x002fea0003800000 */
[----:B------:R-:W1:Y:S02]  /*17a10*/  SYNCS.PHASECHK.TRANS64.TRYWAIT P1, [R13+URZ+0x13250], R4 ;  /* 0x013250040d0075a7 */ /* 0x000e64000802017f */
[----:B-1----:R-:W-:Y:S05]  /*17a20*/  @!P1 BRA `(.L_x_1560) ;  /* 0x000000ac005c9947 */ /* 0x002fea0003800000 */
.L_x_1559:
[----:B------:R-:W-:Y:S05]  /*17a30*/  BSYNC B0 ;  /* 0x0000000000007941 */ /* 0x000fea0003800000 */
.L_x_1558:
[----:B------:R-:W2:Y:S01]  /*17a40*/  LDL.LU R15, [R1+0xc] ;  /* 0x00000c00010f7983 */ /* 0x000ea20000300800 */
[----:B------:R-:W-:-:S03]  /*17a50*/  ULDC.64 UR4, c[0x0][0x9a0] ;  /* 0x0002680000047ab9 */ /* 0x000fc60000000a00 */
[----:B------:R-:W3:Y:S04]  /*17a60*/  LDL.LU R14, [R1+0x8] ;  /* 0x00000800010e7983 */ /* 0x000ee80000300800 */
[----:B------:R-:W4:Y:S01]  /*17a70*/  LDL.LU R12, [R1] ;  /* 0x00000000010c7983 */ /* 0x000f220000300800 */
        /* <DEDUP_REMOVED lines=8> */
[----:B------:R-:W-:-:S05]  /*17b00*/  LOP3.LUT R22, R22, 0x10000, RZ, 0xfc, !PT ;  /* 0x0001000016167812 */ /* 0x000fca00078efcff */
[----:B01----:R-:W-:-:S05]  /*17b10*/  IMAD R4, R23, 0x280, R22 ;  /* 0x0000028017047824 */ /* 0x003fca00078e0216 */
[----:B------:R-:W-:Y:S01]  /*17b20*/  R2UR UR6, R4 ;  /* 0x00000000040672ca */ /* 0x000fe200000e0000 */
[----:B------:R-:W0:Y:S08]  /*17b30*/  @P1 LDC.64 R8, c[0x0][0x9c8] ;  /* 0x00027200ff081b82 */ /* 0x000e300000000a00 */
[----:B------:R-:W1:Y:S04]  /*17b40*/  @P1 LDC.64 R10, c[0x0][0x9d0] ;  /* 0x00027400ff0a1b82 */ /* 0x000e680000000a00 */
[----:B------:R-:W-:Y:S03]  /*17b50*/  QGMMA.64x64x32.F32.E4M3.E4M3 R24, R152, gdesc[UR4], R24, gsb0 ;  /* 0x00e0000498187df3 */ /* 0x000fe60008000818 */
[----:B------:R-:W-:-:S02]  /*17b60*/  WARPGROUP.DEPBAR.LE gsb0, 0x0 ;  /* 0x00008000000079c5 */ /* 0x000fc40000010000 */
[----:B------:R-:W-:Y:S01]  /*17b70*/  WARPGROUP.ARRIVE ;  /* 0x00000000000079c5 */ /* 0x000fe20000000000 */
[----:B--2---:R-:W-:-:S05]  /*17b80*/  @P1 SHF.R.S32.HI R7, RZ, 0x1f, R15 ;  /* 0x0000001fff071819 */ /* 0x004fca000001140f */
[----:B0-----:R-:W-:-:S04]  /*17b90*/  @P1 IMAD R6, R7, R8, RZ ;  /* 0x0000000807061224 */ /* 0x001fc800078e02ff */
[C---:B------:R-:W-:Y:S01]  /*17ba0*/  @P1 IMAD R5, R15.reuse, R9, R6 ;  /* 0x000000090f051224 */ /* 0x040fe200078e0206 */
[----:B---3--:R-:W-:Y:S01]  /*17bb0*/  @P1 SHF.R.S32.HI R9, RZ, 0x1f, R14 ;  /* 0x0000001fff091819 */ /* 0x008fe2000001140e */
[----:B------:R-:W-:-:S04]  /*17bc0*/  @P1 IMAD.WIDE.U32 R6, R15, R8, RZ ;  /* 0x000000080f061225 */ /* 0x000fc800078e00ff */
[-C--:B-1----:R-:W-:Y:S02]  /*17bd0*/  @P1 IMAD R8, R9, R10.reuse, RZ ;  /* 0x0000000a09081224 */ /* 0x082fe400078e02ff */
[----:B------:R-:W-:Y:S02]  /*17be0*/  @P1 IMAD.IADD R7, R7, 0x1, R5 ;  /* 0x0000000107071824 */ /* 0x000fe400078e0205 */
[C---:B------:R-:W-:Y:S02]  /*17bf0*/  @P1 IMAD R5, R14.reuse, R11, R8 ;  /* 0x0000000b0e051224 */ /* 0x040fe400078e0208 */
[----:B------:R-:W-:-:S04]  /*17c00*/  @P1 IMAD.WIDE.U32 R6, R14, R10, R6 ;  /* 0x0000000a0e061225 */ /* 0x000fc800078e0006 */
[----:B------:R-:W-:Y:S01]  /*17c10*/  @P1 IMAD.IADD R5, R7, 0x1, R5 ;  /* 0x0000000107051824 */ /* 0x000fe200078e0205 */
[C---:B------:R-:W-:Y:S01]  /*17c20*/  @P1 LEA R8, P2, R6.reuse, UR4, 0x2 ;  /* 0x0000000406081c11 */ /* 0x040fe2000f8410ff */
[----:B------:R-:W-:Y:S02]  /*17c30*/  IMAD.MOV.U32 R10, RZ, RZ, 0x3f800000 ;  /* 0x3f800000ff0a7424 */ /* 0x000fe400078e00ff */
[----:B------:R-:W-:Y:S01]  /*17c40*/  IMAD.MOV.U32 R7, RZ, RZ, -0x3ffffff0 ;  /* 0xc0000010ff077424 */ /* 0x000fe200078e00ff */
[----:B------:R-:W-:Y:S01]  /*17c50*/  @P1 LEA.HI.X R9, R6, UR5, R5, 0x2, P2 ;  /* 0x0000000506091c11 */ /* 0x000fe200090f1405 */
[----:B------:R-:W-:-:S03]  /*17c60*/  VIADD R6, R4, 0x80 ;  /* 0x0000008004067836 */ /* 0x000fc60000000000 */
[----:B------:R-:W-:Y:S01]  /*17c70*/  R2UR UR7, R7 ;  /* 0x00000000070772ca */ /* 0x000fe200000e0000 */
[----:B------:R0:W2:Y:S01]  /*17c80*/  @P1 LDG.E R10, desc[UR40][R8.64] ;  /* 0x00000028080a1981 */ /* 0x0000a2000c1e1900 */
[----:B------:R-:W-:Y:S01]  /*17c90*/  R2UR UR6, R6 ;  /* 0x00000000060672ca */ /* 0x000fe200000e0000 */
[----:B------:R-:W-:Y:S02]  /*17ca0*/  VIADD R6, R4, 0x100 ;  /* 0x0000010004067836 */ /* 0x000fe40000000000 */
[----:B------:R-:W-:Y:S01]  /*17cb0*/  IMAD.MOV.U32 R7, RZ, RZ, -0x3ffffff0 ;  /* 0xc0000010ff077424 */ /* 0x000fe200078e00ff */
[----:B----4-:R-:W-:Y:S01]  /*17cc0*/  SHFL.BFLY PT, R5, R12, 0x2, 0x1f ;  /* 0x0c401f000c057f89 */ /* 0x010fe200000e0000 */
[----:B------:R-:W-:Y:S02]  /*17cd0*/  IMAD.MOV.U32 R20, RZ, RZ, -0x800000 ;  /* 0xff800000ff147424 */ /* 0x000fe400078e00ff */
[----:B------:R-:W-:Y:S01]  /*17ce0*/  IMAD.MOV.U32 R56, RZ, RZ, -0x800000 ;  /* 0xff800000ff387424 */ /* 0x000fe200078e00ff */
[----:B0-----:R-:W0:Y:S01]  /*17cf0*/  SHFL.BFLY PT, R8, R21, 0x2, 0x1f ;  /* 0x0c401f0015087f89 */ /* 0x001e2200000e0000 */
[----:B------:R-:W-:-:S04]  /*17d00*/  IMAD.MOV.U32 R9, RZ, RZ, RZ ;  /* 0x000000ffff097224 */ /* 0x000fc800078e00ff */
[----:B------:R-:W-:Y:S01]  /*17d10*/  QGMMA.64x64x32.F32.E4M3.E4M3 R24, R148, gdesc[UR4], R24, gsb0 ;  /* 0x00e0000494187df3 */ /* 0x000fe20008000818 */
[----:B------:R-:W-:Y:S01]  /*17d20*/  R2UR UR6, R6 ;  /* 0x00000000060672ca */ /* 0x000fe200000e0000 */
[C---:B------:R-:W-:Y:S01]  /*17d30*/  VIADD R6, R4.reuse, 0x180 ;  /* 0x0000018004067836 */ /* 0x040fe20000000000 */
[----:B------:R-:W-:Y:S01]  /*17d40*/  R2UR UR7, R7 ;  /* 0x00000000070772ca */ /* 0x000fe200000e0000 */
[----:B------:R-:W-:Y:S02]  /*17d50*/  IMAD.MOV.U32 R7, RZ, RZ, -0x3ffffff0 ;  /* 0xc0000010ff077424 */ /* 0x000fe400078e00ff */
[----:B------:R-:W-:Y:S02]  /*17d60*/  VIADD R4, R4, 0x200 ;  /* 0x0000020004047836 */ /* 0x000fe40000000000 */
[----:B0-----:R-:W-:-:S01]  /*17d70*/  FADD.FTZ R8, R8, R21 ;  /* 0x0000001508087221 */ /* 0x001fc20000010000 */
[----:B------:R-:W-:Y:S02]  /*17d80*/  WARPGROUP.DEPBAR.LE gsb0, 0x0 ;  /* 0x00008000000079c5 */ /* 0x000fe40000010000 */
[----:B------:R-:W-:-:S06]  /*17d90*/  WARPGROUP.ARRIVE ;  /* 0x00000000000079c5 */ /* 0x000fcc0000000000 */
[----:B------:R-:W-:Y:S01]  /*17da0*/  QGMMA.64x64x32.F32.E4M3.E4M3 R24, R144, gdesc[UR4], R24, gsb0 ;  /* 0x00e0000490187df3 */ /* 0x000fe20008000818 */
[----:B------:R-:W-:Y:S01]  /*17db0*/  R2UR UR6, R6 ;  /* 0x00000000060672ca */ /* 0x000fe200000e0000 */
[----:B------:R-:W-:Y:S01]  /*17dc0*/  FADD.FTZ R6, R5, R12 ;  /* 0x0000000c05067221 */ /* 0x000fe20000010000 */
[----:B------:R-:W-:Y:S01]  /*17dd0*/  R2UR UR7, R7 ;  /* 0x00000000070772ca */ /* 0x000fe200000e0000 */
[----:B------:R-:W-:-:S03]  /*17de0*/  IMAD.MOV.U32 R5, RZ, RZ, -0x3ffffff0 ;  /* 0xc0000010ff057424 */ /* 0x000fc600078e00ff */
[----:B------:R-:W0:Y:S02]  /*17df0*/  SHFL.BFLY PT, R7, R6, 0x1, 0x1f ;  /* 0x0c201f0006077f89 */ /* 0x000e2400000e0000 */
[----:B0-----:R-:W-:-:S04]  /*17e00*/  FADD.FTZ R7, R6, R7 ;  /* 0x0000000706077221 */ /* 0x001fc80000010000 */
[C---:B------:R-:W-:Y:S01]  /*17e10*/  FMUL.FTZ R14, R7.reuse, 0.00390625 ;  /* 0x3b800000070e7820 */ /* 0x040fe20000410000 */
[----:B------:R-:W-:-:S04]  /*17e20*/  FSETP.NE.FTZ.AND P1, PT, R7, RZ, PT ;  /* 0x000000ff0700720b */ /* 0x000fc80003f35000 */
[----:B------:R-:W-:-:S13]  /*17e30*/  FSETP.NE.FTZ.AND P2, PT, R14, RZ, PT ;  /* 0x000000ff0e00720b */ /* 0x000fda0003f55000 */
[----:B------:R-:W0:Y:S01]  /*17e40*/  @P2 MUFU.LG2 R6, R14 ;  /* 0x0000000e00062308 */ /* 0x000e220000000c00 */
[----:B------:R-:W-:Y:S02]  /*17e50*/  WARPGROUP.DEPBAR.LE gsb0, 0x0 ;  /* 0x00008000000079c5 */ /* 0x000fe40000010000 */
[----:B------:R-:W-:-:S06]  /*17e60*/  WARPGROUP.ARRIVE ;  /* 0x00000000000079c5 */ /* 0x000fcc0000000000 */
[----:B------:R-:W-:Y:S01]  /*17e70*/  QGMMA.64x64x32.F32.E4M3.E4M3 R24, R140, gdesc[UR4], R24, gsb0 ;  /* 0x00e000048c187df3 */ /* 0x000fe20008000818 */
[----:B------:R-:W-:Y:S01]  /*17e80*/  R2UR UR6, R4 ;  /* 0x00000000040672ca */ /* 0x000fe200000e0000 */
[----:B------:R-:W-:Y:S01]  /*17e90*/  @P2 FMUL.FTZ R4, R2, 0.69314718246459960938 ;  /* 0x3f31721802042820 */ /* 0x000fe20000410000 */
[----:B------:R-:W-:Y:S02]  /*17ea0*/  R2UR UR7, R5 ;  /* 0x00000000050772ca */ /* 0x000fe400000e0000 */
[----:B------:R-:W1:Y:S02]  /*17eb0*/  SHFL.BFLY PT, R5, R8, 0x1, 0x1f ;  /* 0x0c201f0008057f89 */ /* 0x000e6400000e0000 */
[----:B-1----:R-:W-:-:S01]  /*17ec0*/  FADD.FTZ R12, R8, R5 ;  /* 0x00000005080c7221 */ /* 0x002fc20000010000 */
[----:B------:R-:W-:-:S03]  /*17ed0*/  IMAD.MOV.U32 R5, RZ, RZ, RZ ;  /* 0x000000ffff057224 */ /* 0x000fc600078e00ff */
[----:B------:R-:W-:-:S03]  /*17ee0*/  FMUL.FTZ R15, R12, 0.00390625 ;  /* 0x3b8000000c0f7820 */ /* 0x000fc60000410000 */
[----:B------:R0:W-:Y:S01]  /*17ef0*/  @P1 MUFU.RCP R5, R7 ;  /* 0x0000000700051308 */ /* 0x0001e20000001000 */
[----:B------:R-:W-:Y:S02]  /*17f00*/  FSETP.NE.FTZ.AND P1, PT, R12, RZ, PT ;  /* 0x000000ff0c00720b */ /* 0x000fe40003f35000 */
[----:B------:R-:W-:Y:S01]  /*17f10*/  FSETP.NE.FTZ.AND P3, PT, R15, RZ, PT ;  /* 0x000000ff0f00720b */ /* 0x000fe20003f75000 */
[----:B0-----:R-:W-:-:S04]  /*17f20*/  @P2 FMUL.FTZ R7, R6, 0.69314718246459960938 ;  /* 0x3f31721806072820 */ /* 0x001fc80000410000 */
[----:B------:R-:W-:-:S06]  /*17f30*/  @P2 FFMA.FTZ R56, R4, R3, R7 ;  /* 0x0000000304382223 */ /* 0x000fcc0000010007 */
[----:B------:R-:W-:Y:S02]  /*17f40*/  @P1 MUFU.RCP R9, R12 ;  /* 0x0000000c00091308 */ /* 0x000fe40000001000 */
[----:B------:R-:W-:-:S06]  /*17f50*/  @P3 FMUL.FTZ R2, R2, 0.69314718246459960938 ;  /* 0x3f31721802023820 */ /* 0x000fcc0000410000 */
[----:B------:R-:W0:Y:S02]  /*17f60*/  @P3 MUFU.LG2 R8, R15 ;  /* 0x0000000f00083308 */ /* 0x000e240000000c00 */
[----:B0-----:R-:W-:Y:S01]  /*17f70*/  @P3 FMUL.FTZ R11, R8, 0.69314718246459960938 ;  /* 0x3f317218080b3820 */ /* 0x001fe20000410000 */
[----:B------:R-:W-:Y:S02]  /*17f80*/  WARPGROUP.DEPBAR.LE gsb0, 0x0 ;  /* 0x00008000000079c5 */ /* 0x000fe40000010000 */
[----:B------:R-:W-:Y:S01]  /*17f90*/  WARPGROUP.ARRIVE ;  /* 0x00000000000079c5 */ /* 0x000fe20000000000 */
[----:B------:R-:W-:-:S05]  /*17fa0*/  @P3 FFMA.FTZ R20, R2, R0, R11 ;  /* 0x0000000002143223 */ /* 0x000fca000001000b */
[----:B------:R-:W-:Y:S01]  /*17fb0*/  QGMMA.64x64x32.F32.E4M3.E4M3 R24, R136, gdesc[UR4], R24, gsb0 ;  /* 0x00e0000488187df3 */ /* 0x000fe20008000818 */
[-C--:B--2---:R-:W-:Y:S01]  /*17fc0*/  FMUL.FTZ R5, R5, R10.reuse ;  /* 0x0000000a05057220 */ /* 0x084fe20000410000 */
[----:B------:R-:W-:Y:S01]  /*17fd0*/  FMUL.FTZ R2, R9, R10 ;  /* 0x0000000a09027220 */ /* 0x000fe20000410000 */
[----:B------:R-:W-:Y:S02]  /*17fe0*/  WARPGROUP.DEPBAR.LE gsb0, 0x0 ;  /* 0x00008000000079c5 */ /* 0x000fe40000010000 */
[----:B------:R-:W-:Y:S05]  /*17ff0*/  @!P0 BRA `(.L_x_1561) ;  /* 0x0000000000048947 */ /* 0x000fea0003800000 */
[----:B------:R-:W-:Y:S01]  /*18000*/  BPT.TRAP 0x1 ;  /* 0x000000040000795c */ /* 0x000fe20000300000 */
.L_x_1561:
[----:B------:R-:W2:Y:S01]  /*18010*/  LDL.LU R3, [R1+0x1c] ;  /* 0x00001c0001037983 */ /* 0x000ea20000300800 */
[----:B------:R-:W-:Y:S02]  /*18020*/  VIADD R0, R13, 0x13260 ;  /* 0x000132600d007836 */ /* 0x000fe40000000000 */
[-C--:B------:R-:W-:Y:S01]  /*18030*/  FMUL.FTZ R59, R24, R5.reuse ;  /* 0x00000005183b7220 */ /* 0x080fe20000410000 */
[----:B------:R-:W-:Y:S01]  /*18040*/  FMUL.FTZ R57, R25, R5 ;  /* 0x0000000519397220 */ /* 0x000fe20000410000 */
[----:B------:R-:W3:Y:S01]  /*18050*/  LDL.LU R4, [R1+0x58] ;  /* 0x0000580001047983 */ /* 0x000ee20000300800 */
[----:B------:R-:W-:-:S05]  /*18060*/  VIADD R23, R23, 0x1 ;  /* 0x0000000117177836 */ /* 0x000fca0000000000 */
[----:B------:R-:W-:Y:S01]  /*18070*/  ISETP.NE.AND P1, PT, R23, 0x2, PT ;  /* 0x000000021700780c */ /* 0x000fe20003f25270 */
        /* <DEDUP_REMOVED lines=31> */
[----:B------:R-:W-:-:S02]  /*18270*/  SEL R23, R23, RZ, P1 ;  /* 0x000000ff17177207 */ /* 0x000fc40000800000 */
[----:B--2---:R-:W-:Y:S01]  /*18280*/  PRMT R0, R3, 0x654, R0 ;  /* 0x0000065403007816 */ /* 0x004fe20000000000 */
[----:B---3--:R-:W-:-:S03]  /*18290*/  VIADD R4, R4, 0x1 ;  /* 0x0000000104047836 */ /* 0x008fc60000000000 */
[----:B------:R0:W-:Y:S02]  /*182a0*/  SYNCS.ARRIVE.TRANS64.RED.A1T0 RZ, [R0+URZ], RZ ;  /* 0x000000ff00ff79a7 */ /* 0x0001e4000810043f */
[----:B------:R0:W-:Y:S01]  /*182b0*/  STL [R1+0x58], R4 ;  /* 0x0000580401007387 */ /* 0x0001e20000100800 */
[----:B------:R-:W-:-:S04]  /*182c0*/  SEL R3, RZ, 0x1, P1 ;  /* 0x00000001ff037807 */ /* 0x000fc80000800000 */
[----:B------:R-:W-:-:S07]  /*182d0*/  LOP3.LUT R156, R156, R3, RZ, 0x3c, !PT ;  /* 0x000000039c9c7212 */ /* 0x000fce00078e3cff */
.L_x_1447:
[----:B------:R-:W0:Y:S08]  /*182e0*/  S2UR UR4, SR_CgaCtaId ;  /* 0x00000000000479c3 */ /* 0x000e300000008800 */
[----:B------:R-:W-:Y:S01]  /*182f0*/  BAR.SYNC.DEFER_BLOCKING 0x5, 0x200 ;  /* 0x0148000000007b1d */ /* 0x000fe20000010000 */
[----:B------:R-:W-:-:S05]  /*18300*/  MOV R22, 0x400 ;  /* 0x0000040000167802 */ /* 0x000fca0000000f00 */
[----:B------:R-:W-:Y:S01]  /*18310*/  BSSY B0, `(.L_x_1562) ;  /* 0x00001d8000007945 */ /* 0x000fe20003800000 */
[----:B------:R-:W1:Y:S01]  /*18320*/  S2R R50, SR_TID.X ;  /* 0x0000000000327919 */ /* 0x000e620000002100 */
[----:B0-----:R-:W-:-:S05]  /*18330*/  IMAD.U32 R0, RZ, RZ, UR4 ;  /* 0x00000004ff007e24 */ /* 0x001fca000f8e00ff */
[----:B------:R-:W-:Y:S01]  /*18340*/  LEA R22, R0, R22, 0x18 ;  /* 0x0000001600167211 */ /* 0x000fe200078ec0ff */
[----:B------:R0:W-:Y:S04]  /*18350*/  STL [R1+0x1c], R0 ;  /* 0x00001c0001007387 */ /* 0x0001e80000100800 */
[----:B------:R-:W2:Y:S01]  /*18360*/  LDS.128 R40, [R22+0x132d0] ;  /* 0x0132d00016287984 */ /* 0x000ea20000000c00 */
[----:B-1----:R-:W-:-:S05]  /*18370*/  VIADD R30, R50, 0xffffff80 ;  /* 0xffffff80321e7836 */ /* 0x002fca0000000000 */
[----:B------:R-:W-:-:S04]  /*18380*/  SHF.R.S32.HI R31, RZ, 0x1f, R30 ;  /* 0x0000001fff1f7819 */ /* 0x000fc8000001141e */
[----:B------:R-:W-:-:S04]  /*18390*/  LEA.HI R2, R31, R30, RZ, 0x3 ;  /* 0x0000001e1f027211 */ /* 0x000fc800078f18ff */
[----:B------:R-:W-:Y:S02]  /*183a0*/  LOP3.LUT R21, R2, 0xfffffff8, RZ, 0xc0, !PT ;  /* 0xfffffff802157812 */ /* 0x000fe400078ec0ff */
[----:B------:R-:W-:-:S03]  /*183b0*/  SHF.R.S32.HI R2, RZ, 0x3, R2 ;  /* 0x00000003ff027819 */ /* 0x000fc60000011402 */
[----:B------:R-:W-:-:S04]  /*183c0*/  IMAD.IADD R21, R30, 0x1, -R21 ;  /* 0x000000011e157824 */ /* 0x000fc800078e0a15 */
[----:B------:R-:W-:-:S05]  /*183d0*/  IMAD.SHL.U32 R3, R21, 0x8, RZ ;  /* 0x0000000815037824 */ /* 0x000fca00078e00ff */
[----:B0-----:R-:W-:Y:S01]  /*183e0*/  SHF.R.S32.HI R0, RZ, 0x1f, R3 ;  /* 0x0000001fff007819 */ /* 0x001fe20000011403 */
[----:B--2---:R0:W-:Y:S04]  /*183f0*/  STL.64 [R1], R40 ;  /* 0x0000002801007387 */ /* 0x0041e80000100a00 */
[----:B------:R0:W-:Y:S01]  /*18400*/  STL.64 [R1+0x8], R42 ;  /* 0x0000082a01007387 */ /* 0x0001e20000100a00 */
[----:B------:R-:W-:Y:S06]  /*18410*/  BAR.ARV 0x4, 0x200 ;  /* 0x0108000000007b1d */ /* 0x000fec0000002000 */
[----:B------:R-:W-:Y:S05]  /*18420*/  @P0 BRA `(.L_x_1563) ;  /* 0x0000001000e00947 */ /* 0x000fea0003800000 */
[----:B------:R-:W-:Y:S01]  /*18430*/  IMAD.SHL.U32 R4, R50, 0x4, RZ ;  /* 0x0000000432047824 */ /* 0x000fe200078e00ff */
[----:B------:R-:W-:Y:S01]  /*18440*/  ULDC.64 UR4, c[0x4][0x38] ;  /* 0x01000e0000047ab9 */ /* 0x000fe20000000a00 */
[----:B------:R-:W2:Y:S01]  /*18450*/  LDL R64, [R1+0x40] ;  /* 0x0000400001407983 */ /* 0x000ea20000100800 */
[----:B0-----:R-:W0:Y:S02]  /*18460*/  S2R R41, SR_SWINHI ;  /* 0x0000000000297919 */ /* 0x001e240000002f00 */
[----:B------:R-:W-:Y:S01]  /*18470*/  LOP3.LUT R4, R4, 0xc, RZ, 0xc0, !PT ;  /* 0x0000000c04047812 */ /* 0x000fe200078ec0ff */
[----:B------:R-:W-:Y:S01]  /*18480*/  ULDC.64 UR6, c[0x0][0xb90] ;  /* 0x0002e40000067ab9 */ /* 0x000fe20000000a00 */
[----:B------:R-:W3:Y:S02]  /*18490*/  LDL.LU R63, [R1+0x54] ;  /* 0x00005400013f7983 */ /* 0x000ee40000300800 */
[----:B------:R-:W-:Y:S02]  /*184a0*/  IADD3 R4, P0, R4, UR4, RZ ;  /* 0x0000000404047c10 */ /* 0x000fe4000ff1e0ff */
[----:B------:R-:W-:Y:S01]  /*184b0*/  F2FP.BF16.F32.PACK_AB R12, R11, R12 ;  /* 0x0000000c0b0c723e */ /* 0x000fe200000010ff */
[----:B------:R-:W4:Y:S02]  /*184c0*/  LDL R62, [R1+0x50] ;  /* 0x00005000013e7983 */ /* 0x000f240000100800 */
[----:B------:R-:W-:Y:S01]  /*184d0*/  IMAD.X R5, RZ, RZ, UR5, P0 ;  /* 0x00000005ff057e24 */ /* 0x000fe200080e06ff */
[----:B------:R-:W-:Y:S01]  /*184e0*/  LEA.HI R11, R31, R30, RZ, 0x5 ;  /* 0x0000001e1f0b7211 */ /* 0x000fe200078f28ff */
[----:B------:R-:W-:Y:S01]  /*184f0*/  ULDC.64 UR4, c[0x0][0xc00] ;  /* 0x0003000000047ab9 */ /* 0x000fe20000000a00 */
[----:B------:R-:W-:Y:S01]  /*18500*/  F2FP.BF16.F32.PACK_AB R27, R26, R27 ;  /* 0x0000001b1a1b723e */ /* 0x000fe200000010ff */
[----:B------:R-:W2:Y:S04]  /*18510*/  LDL R60, [R1+0x2c] ;  /* 0x00002c00013c7983 */ /* 0x000ea80000100800 */
[----:B------:R1:W3:Y:S01]  /*18520*/  LDG.E.CONSTANT R40, desc[UR40][R4.64] ;  /* 0x0000002804287981 */ /* 0x0002e2000c1e9900 */
[----:B------:R-:W-:Y:S01]  /*18530*/  IMAD.SHL.U32 R26, R11, 0x20, RZ ;  /* 0x000000200b1a7824 */ /* 0x000fe200078e00ff */
[----:B------:R-:W-:-:S02]  /*18540*/  F2FP.BF16.F32.PACK_AB R57, R28, R57 ;  /* 0x000000391c39723e */ /* 0x000fc400000010ff */
[----:B------:R-:W-:Y:S02]  /*18550*/  LOP3.LUT P0, R28, R50, 0x3, RZ, 0xc0, !PT ;  /* 0x00000003321c7812 */ /* 0x000fe4000780c0ff */
[----:B------:R-:W-:Y:S02]  /*18560*/  LOP3.LUT R26, R26, 0xfffffc00, RZ, 0xc0, !PT ;  /* 0xfffffc001a1a7812 */ /* 0x000fe400078ec0ff */
[----:B------:R-:W-:Y:S02]  /*18570*/  F2FP.BF16.F32.PACK_AB R29, R36, R29 ;  /* 0x0000001d241d723e */ /* 0x000fe400000010ff */
[----:B-1----:R-:W-:Y:S02]  /*18580*/  LEA.HI R4, R31, R30, RZ, 0x4 ;  /* 0x0000001e1f047211 */ /* 0x002fe400078f20ff */
[----:B------:R-:W-:Y:S02]  /*18590*/  F2FP.BF16.F32.PACK_AB R24, R37, R24 ;  /* 0x000000182518723e */ /* 0x000fe400000010ff */
[----:B------:R-:W-:-:S02]  /*185a0*/  SHF.R.S32.HI R5, RZ, 0x4, R4 ;  /* 0x00000004ff057819 */ /* 0x000fc40000011404 */
[C---:B------:R-:W-:Y:S02]  /*185b0*/  LOP3.LUT R11, R4.reuse, 0x3fffff0, RZ, 0xc0, !PT ;  /* 0x03fffff0040b7812 */ /* 0x040fe400078ec0ff */
[----:B------:R-:W-:Y:S02]  /*185c0*/  LEA.HI R4, R4, R5, RZ, 0x1 ;  /* 0x0000000504047211 */ /* 0x000fe400078f08ff */
[----:B------:R-:W-:Y:S01]  /*185d0*/  ISETP.EQ.OR P0, PT, R28, 0x3, !P0 ;  /* 0x000000031c00780c */ /* 0x000fe20004702670 */
[----:B------:R-:W-:Y:S01]  /*185e0*/  IMAD.IADD R11, R30, 0x1, -R11 ;  /* 0x000000011e0b7824 */ /* 0x000fe200078e0a0b */
[----:B------:R-:W-:Y:S02]  /*185f0*/  LOP3.LUT R4, R4, 0x1ffffffe, RZ, 0xc0, !PT ;  /* 0x1ffffffe04047812 */ /* 0x000fe400078ec0ff */
[----:B------:R-:W-:Y:S01]  /*18600*/  SEL R35, R29, R24, P0 ;  /* 0x000000181d237207 */ /* 0x000fe20000000000 */
[----:B------:R-:W-:Y:S01]  /*18610*/  IMAD R11, R11, 0x40, R26 ;  /* 0x000000400b0b7824 */ /* 0x000fe200078e021a */
[----:B------:R-:W-:Y:S01]  /*18620*/  SEL R37, R24, R29, P0 ;  /* 0x0000001d18257207 */ /* 0x000fe20000000000 */
[----:B------:R-:W-:Y:S01]  /*18630*/  IMAD.IADD R4, R5, 0x1, -R4 ;  /* 0x0000000105047824 */ /* 0x000fe200078e0a04 */
[----:B------:R-:W-:-:S02]  /*18640*/  F2FP.BF16.F32.PACK_AB R9, R52, R9 ;  /* 0x000000093409723e */ /* 0x000fc400000010ff */
[----:B------:R-:W-:Y:S01]  /*18650*/  F2FP.BF16.F32.PACK_AB R8, R53, R8 ;  /* 0x000000083508723e */ /* 0x000fe200000010ff */
[----:B------:R-:W-:Y:S01]  /*18660*/  IMAD R11, R4, 0x8, R11 ;  /* 0x00000008040b7824 */ /* 0x000fe200078e020b */
[----:B------:R-:W-:Y:S02]  /*18670*/  MOV R28, R22 ;  /* 0x00000016001c7202 */ /* 0x000fe40000000f00 */
[----:B0-----:R-:W-:Y:S02]  /*18680*/  MOV R29, R41 ;  /* 0x00000029001d7202 */ /* 0x001fe40000000f00 */
[----:B------:R-:W-:Y:S02]  /*18690*/  SEL R41, R9, R8, P0 ;  /* 0x0000000809297207 */ /* 0x000fe40000000000 */
[----:B------:R-:W-:Y:S01]  /*186a0*/  SEL R43, R8, R9, P0 ;  /* 0x00000009082b7207 */ /* 0x000fe20000000000 */
[----:B------:R-:W-:Y:S01]  /*186b0*/  IMAD.WIDE R8, R11, 0x2, R28 ;  /* 0x000000020b087825 */ /* 0x000fe200078e021c */
[----:B------:R-:W-:-:S02]  /*186c0*/  F2FP.BF16.F32.PACK_AB R25, R38, R25 ;  /* 0x000000192619723e */ /* 0x000fc400000010ff */
[----:B------:R-:W-:Y:S02]  /*186d0*/  F2FP.BF16.F32.PACK_AB R14, R39, R14 ;  /* 0x0000000e270e723e */ /* 0x000fe400000010ff */
[----:B------:R-:W-:Y:S02]  /*186e0*/  F2FP.BF16.F32.PACK_AB R10, R47, R10 ;  /* 0x0000000a2f0a723e */ /* 0x000fe400000010ff */
[----:B------:R-:W-:Y:S02]  /*186f0*/  SEL R47, R25, R14, P0 ;  /* 0x0000000e192f7207 */ /* 0x000fe40000000000 */
[----:B------:R-:W-:Y:S02]  /*18700*/  SEL R49, R14, R25, P0 ;  /* 0x000000190e317207 */ /* 0x000fe40000000000 */
[----:B------:R-:W-:Y:S02]  /*18710*/  IADD3 R25, P3, R8, 0x20, RZ ;  /* 0x0000002008197810 */ /* 0x000fe40007f7e0ff */
[----:B------:R-:W-:-:S02]  /*18720*/  F2FP.BF16.F32.PACK_AB R13, R46, R13 ;  /* 0x0000000d2e0d723e */ /* 0x000fc400000010ff */
[----:B------:R-:W-:Y:S01]  /*18730*/  LOP3.LUT R4, R25, 0x380, RZ, 0xc0, !PT ;  /* 0x0000038019047812 */ /* 0x000fe200078ec0ff */
[----:B------:R-:W-:Y:S01]  /*18740*/  IMAD.X R11, RZ, RZ, R9, P3 ;  /* 0x000000ffff0b7224 */ /* 0x000fe200018e0609 */
[----:B------:R-:W-:Y:S02]  /*18750*/  F2FP.BF16.F32.PACK_AB R15, R44, R15 ;  /* 0x0000000f2c0f723e */ /* 0x000fe400000010ff */
[----:B------:R-:W-:Y:S02]  /*18760*/  LOP3.LUT R5, R8, 0x380, RZ, 0xc0, !PT ;  /* 0x0000038008057812 */ /* 0x000fe400078ec0ff */
[----:B------:R-:W-:Y:S02]  /*18770*/  F2FP.BF16.F32.PACK_AB R58, R58, R59 ;  /* 0x0000003b3a3a723e */ /* 0x000fe400000010ff */
[----:B------:R-:W-:Y:S02]  /*18780*/  SHF.R.U64 R4, R4, 0x3, RZ ;  /* 0x0000000304047819 */ /* 0x000fe400000012ff */
[----:B------:R-:W-:-:S02]  /*18790*/  IADD3 R61, P1, R8, 0x60, RZ ;  /* 0x00000060083d7810 */ /* 0x000fc40007f3e0ff */
[----:B------:R-:W-:Y:S02]  /*187a0*/  IADD3 R59, P2, R8, 0x40, RZ ;  /* 0x00000040083b7810 */ /* 0x000fe40007f5e0ff */
[----:B------:R-:W-:Y:S02]  /*187b0*/  SEL R51, R13, R10, P0 ;  /* 0x0000000a0d337207 */ /* 0x000fe40000000000 */
[----:B------:R-:W-:Y:S02]  /*187c0*/  F2FP.BF16.F32.PACK_AB R32, R32, R33 ;  /* 0x000000212020723e */ /* 0x000fe400000010ff */
[----:B------:R-:W-:Y:S02]  /*187d0*/  SEL R39, R15, R12, P0 ;  /* 0x0000000c0f277207 */ /* 0x000fe40000000000 */
[----:B------:R-:W-:Y:S02]  /*187e0*/  SEL R13, R10, R13, P0 ;  /* 0x0000000d0a0d7207 */ /* 0x000fe40000000000 */
[----:B------:R-:W-:-:S02]  /*187f0*/  SHF.R.U64 R5, R5, 0x3, RZ ;  /* 0x0000000305057819 */ /* 0x000fc400000012ff */
[----:B------:R-:W-:Y:S02]  /*18800*/  SEL R33, R58, R57, P0 ;  /* 0x000000393a217207 */ /* 0x000fe40000000000 */
[----:B------:R-:W-:Y:S02]  /*18810*/  SEL R15, R12, R15, P0 ;  /* 0x0000000f0c0f7207 */ /* 0x000fe40000000000 */
[----:B------:R-:W-:Y:S02]  /*18820*/  LOP3.LUT R10, R4, R25, RZ, 0x3c, !PT ;  /* 0x00000019040a7212 */ /* 0x000fe400078e3cff */
[----:B------:R-:W-:Y:S02]  /*18830*/  SEL R57, R57, R58, P0 ;  /* 0x0000003a39397207 */ /* 0x000fe40000000000 */
[----:B------:R-:W-:Y:S02]  /*18840*/  LOP3.LUT R4, R59, 0x380, RZ, 0xc0, !PT ;  /* 0x000003803b047812 */ /* 0x000fe400078ec0ff */
[----:B------:R-:W-:-:S02]  /*18850*/  LOP3.LUT R14, R61, 0x380, RZ, 0xc0, !PT ;  /* 0x000003803d0e7812 */ /* 0x000fc400078ec0ff */
[----:B------:R-:W-:Y:S02]  /*18860*/  F2FP.BF16.F32.PACK_AB R7, R54, R7 ;  /* 0x000000073607723e */ /* 0x000fe400000010ff */
[----:B------:R-:W-:Y:S02]  /*18870*/  F2FP.BF16.F32.PACK_AB R6, R55, R6 ;  /* 0x000000063706723e */ /* 0x000fe400000010ff */
[----:B-----5:R-:W-:Y:S02]  /*18880*/  SEL R45, R32, R27, P0 ;  /* 0x0000001b202d7207 */ /* 0x020fe40000000000 */
[----:B------:R-:W-:Y:S01]  /*18890*/  LOP3.LUT R8, R5, R8, RZ, 0x3c, !PT ;  /* 0x0000000805087212 */ /* 0x000fe200078e3cff */
[----:B------:R-:W-:Y:S01]  /*188a0*/  IMAD.X R5, RZ, RZ, R9, P1 ;  /* 0x000000ffff057224 */ /* 0x000fe200008e0609 */
[----:B------:R-:W-:Y:S02]  /*188b0*/  SEL R27, R27, R32, P0 ;  /* 0x000000201b1b7207 */ /* 0x000fe40000000000 */
[----:B------:R-:W-:-:S02]  /*188c0*/  SHF.R.U64 R4, R4, 0x3, RZ ;  /* 0x0000000304047819 */ /* 0x000fc400000012ff */
[----:B------:R-:W-:Y:S02]  /*188d0*/  SHF.R.U64 R14, R14, 0x3, RZ ;  /* 0x000000030e0e7819 */ /* 0x000fe400000012ff */
[----:B------:R-:W-:Y:S02]  /*188e0*/  SEL R53, R7, R6, P0 ;  /* 0x0000000607357207 */ /* 0x000fe40000000000 */
[----:B------:R-:W-:Y:S01]  /*188f0*/  SEL R55, R6, R7, P0 ;  /* 0x0000000706377207 */ /* 0x000fe20000000000 */
[----:B------:R-:W-:Y:S01]  /*18900*/  IMAD.X R7, RZ, RZ, R9, P2 ;  /* 0x000000ffff077224 */ /* 0x000fe200010e0609 */
[----:B------:R-:W-:Y:S02]  /*18910*/  MOV R48, R8 ;  /* 0x0000000800307202 */ /* 0x000fe40000000f00 */
[----:B------:R-:W-:Y:S02]  /*18920*/  LOP3.LUT R6, R4, R59, RZ, 0x3c, !PT ;  /* 0x0000003b04067212 */ /* 0x000fe400078e3cff */
[----:B------:R-:W-:-:S02]  /*18930*/  MOV R46, R10 ;  /* 0x0000000a002e7202 */ /* 0x000fc40000000f00 */
[----:B------:R-:W-:Y:S02]  /*18940*/  LOP3.LUT R4, R14, R61, RZ, 0x3c, !PT ;  /* 0x0000003d0e047212 */ /* 0x000fe400078e3cff */
[----:B------:R-:W-:Y:S02]  /*18950*/  MOV R44, R6 ;  /* 0x00000006002c7202 */ /* 0x000fe40000000f00 */
[----:B------:R-:W-:-:S04]  /*18960*/  ISETP.NE.U32.AND P1, PT, RZ, UR4, PT ;  /* 0x00000004ff007c0c */ /* 0x000fc8000bf25070 */
[----:B------:R-:W-:Y:S01]  /*18970*/  ISETP.NE.AND.EX P1, PT, RZ, UR5, PT, P1 ;  /* 0x00000005ff007c0c */ /* 0x000fe2000bf25310 */
[----:B------:R-:W-:Y:S01]  /*18980*/  ULDC.64 UR4, c[0x0][0xc08] ;  /* 0x0003020000047ab9 */ /* 0x000fe20000000a00 */
[----:B---3--:R-:W-:Y:S01]  /*18990*/  LOP3.LUT R12, R40, 0x2, RZ, 0x3c, !PT ;  /* 0x00000002280c7812 */ /* 0x008fe200078e3cff */
[----:B------:R-:W-:Y:S04]  /*189a0*/  SHFL.IDX PT, R33, R33, R40, 0x1c1f ;  /* 0x001c1f2821217589 */ /* 0x000fe800000e0000 */
[----:B------:R-:W0:Y:S04]  /*189b0*/  SHFL.IDX PT, R26, R57, R12, 0x1c1f ;  /* 0x001c1f0c391a7589 */ /* 0x000e2800000e0000 */
[----:B------:R-:W-:Y:S04]  /*189c0*/  SHFL.IDX PT, R45, R45, R40, 0x1c1f ;  /* 0x001c1f282d2d7589 */ /* 0x000fe800000e0000 */
[----:B------:R-:W1:Y:S04]  /*189d0*/  SHFL.IDX PT, R32, R27, R12, 0x1c1f ;  /* 0x001c1f0c1b207589 */ /* 0x000e6800000e0000 */
[----:B------:R3:W-:Y:S04]  /*189e0*/  SHFL.IDX PT, R8, R35, R40, 0x1c1f ;  /* 0x001c1f2823087589 */ /* 0x0007e800000e0000 */
[----:B------:R-:W4:Y:S04]  /*189f0*/  SHFL.IDX PT, R37, R37, R12, 0x1c1f ;  /* 0x001c1f0c25257589 */ /* 0x000f2800000e0000 */
[----:B------:R-:W-:Y:S01]  /*18a00*/  SHFL.IDX PT, R39, R39, R40, 0x1c1f ;  /* 0x001c1f2827277589 */ /* 0x000fe200000e0000 */
[----:B---3--:R-:W3:Y:S03]  /*18a10*/  LDC.64 R34, c[0x0][0xc00] ;  /* 0x00030000ff227b82 */ /* 0x008ee60000000a00 */
[----:B------:R-:W2:Y:S01]  /*18a20*/  SHFL.IDX PT, R10, R15, R12, 0x1c1f ;  /* 0x001c1f0c0f0a7589 */ /* 0x000ea200000e0000 */
[----:B0-----:R-:W-:-:S02]  /*18a30*/  SEL R24, R33, R26, P0 ;  /* 0x0000001a21187207 */ /* 0x001fc40000000000 */
[----:B------:R-:W-:Y:S01]  /*18a40*/  SEL R26, R26, R33, P0 ;  /* 0x000000211a1a7207 */ /* 0x000fe20000000000 */
[----:B------:R-:W-:Y:S01]  /*18a50*/  SHFL.IDX PT, R47, R47, R40, 0x1c1f ;  /* 0x001c1f282f2f7589 */ /* 0x000fe200000e0000 */
[----:B------:R-:W-:-:S03]  /*18a60*/  MOV R33, R4 ;  /* 0x0000000400217202 */ /* 0x000fc60000000f00 */
[----:B------:R-:W0:Y:S01]  /*18a70*/  SHFL.IDX PT, R36, R49, R12, 0x1c1f ;  /* 0x001c1f0c31247589 */ /* 0x000e2200000e0000 */
[----:B-1----:R-:W-:Y:S02]  /*18a80*/  SEL R25, R45, R32, P0 ;  /* 0x000000202d197207 */ /* 0x002fe40000000000 */
[----:B------:R-:W-:Y:S01]  /*18a90*/  SEL R27, R32, R45, P0 ;  /* 0x0000002d201b7207 */ /* 0x000fe20000000000 */
[----:B------:R-:W-:Y:S01]  /*18aa0*/  SHFL.IDX PT, R41, R41, R40, 0x1c1f ;  /* 0x001c1f2829297589 */ /* 0x000fe200000e0000 */
[----:B------:R-:W-:-:S03]  /*18ab0*/  IMAD.MOV.U32 R32, RZ, RZ, RZ ;  /* 0x000000ffff207224 */ /* 0x000fc600078e00ff */
[----:B------:R-:W1:Y:S01]  /*18ac0*/  SHFL.IDX PT, R14, R43, R12, 0x1c1f ;  /* 0x001c1f0c2b0e7589 */ /* 0x000e6200000e0000 */
[----:B----4-:R-:W-:Y:S02]  /*18ad0*/  SEL R4, R8, R37, P0 ;  /* 0x0000002508047207 */ /* 0x010fe40000000000 */
[----:B------:R-:W-:Y:S01]  /*18ae0*/  SEL R6, R37, R8, P0 ;  /* 0x0000000825067207 */ /* 0x000fe20000000000 */
[----:B------:R-:W-:Y:S04]  /*18af0*/  SHFL.IDX PT, R51, R51, R40, 0x1c1f ;  /* 0x001c1f2833337589 */ /* 0x000fe800000e0000 */
[----:B------:R-:W4:Y:S01]  /*18b00*/  SHFL.IDX PT, R38, R13, R12, 0x1c1f ;  /* 0x001c1f0c0d267589 */ /* 0x000f2200000e0000 */
[----:B--2---:R-:W-:Y:S02]  /*18b10*/  SEL R8, R39, R10, P0 ;  /* 0x0000000a27087207 */ /* 0x004fe40000000000 */
[----:B------:R-:W-:Y:S01]  /*18b20*/  SEL R10, R10, R39, P0 ;  /* 0x000000270a0a7207 */ /* 0x000fe20000000000 */
[----:B------:R-:W-:Y:S04]  /*18b30*/  SHFL.IDX PT, R53, R53, R40, 0x1c1f ;  /* 0x001c1f2835357589 */ /* 0x000fe800000e0000 */
[----:B------:R1:W2:Y:S01]  /*18b40*/  SHFL.IDX PT, R42, R55, R12, 0x1c1f ;  /* 0x001c1f0c372a7589 */ /* 0x0002a200000e0000 */
[----:B0-----:R-:W-:-:S02]  /*18b50*/  SEL R5, R47, R36, P0 ;  /* 0x000000242f057207 */ /* 0x001fc40000000000 */
[----:B------:R-:W-:Y:S01]  /*18b60*/  SEL R7, R36, R47, P0 ;  /* 0x0000002f24077207 */ /* 0x000fe20000000000 */
[----:B------:R-:W-:Y:S01]  /*18b70*/  BAR.SYNC.DEFER_BLOCKING 0x1, 0x180 ;  /* 0x0046000000007b1d */ /* 0x000fe20000010000 */
[----:B-1----:R-:W-:Y:S02]  /*18b80*/  SEL R12, R41, R14, P0 ;  /* 0x0000000e290c7207 */ /* 0x002fe40000000000 */
[----:B------:R-:W-:Y:S02]  /*18b90*/  SEL R14, R14, R41, P0 ;  /* 0x000000290e0e7207 */ /* 0x000fe40000000000 */
[----:B----4-:R-:W-:Y:S02]  /*18ba0*/  SEL R9, R51, R38, P0 ;  /* 0x0000002633097207 */ /* 0x010fe40000000000 */
[----:B------:R-:W-:Y:S02]  /*18bb0*/  SEL R11, R38, R51, P0 ;  /* 0x00000033260b7207 */ /* 0x000fe40000000000 */
[----:B--2---:R-:W-:-:S02]  /*18bc0*/  SEL R13, R53, R42, P0 ;  /* 0x0000002a350d7207 */ /* 0x004fc40000000000 */
[----:B------:R-:W-:Y:S01]  /*18bd0*/  SEL R15, R42, R53, P0 ;  /* 0x000000352a0f7207 */ /* 0x000fe20000000000 */
[----:B------:R3:W-:Y:S04]  /*18be0*/  STSM.16.M88.4 [R48], R24 ;  /* 0x0000001830007844 */ /* 0x0007e80000000200 */
[----:B------:R-:W-:Y:S04]  /*18bf0*/  STSM.16.M88.4 [R46], R4 ;  /* 0x000000042e007844 */ /* 0x000fe80000000200 */
[----:B------:R-:W-:Y:S04]  /*18c00*/  STSM.16.M88.4 [R44], R8 ;  /* 0x000000082c007844 */ /* 0x000fe80000000200 */
[----:B------:R0:W-:Y:S01]  /*18c10*/  STSM.16.M88.4 [R33], R12 ;  /* 0x0000000c21007844 */ /* 0x0001e20000000200 */
[----:B---3--:R-:W-:Y:S01]  /*18c20*/  IMAD.WIDE R24, R63, 0x4, R34 ;  /* 0x000000043f187825 */ /* 0x008fe200078e0222 */
[----:B------:R-:W-:Y:S08]  /*18c30*/  BAR.SYNC.DEFER_BLOCKING 0x1, 0x180 ;  /* 0x0046000000007b1d */ /* 0x000ff00000010000 */
[----:B------:R-:W1:Y:S01]  /*18c40*/  LDC R34, c[0x0][0xbe8] ;  /* 0x0002fa00ff227b82 */ /* 0x000e620000000800 */
[----:B------:R-:W2:Y:S01]  /*18c50*/  @P1 LDG.E R32, desc[UR40][R24.64] ;  /* 0x0000002818201981 */ /* 0x000ea2000c1e1900 */
[----:B------:R-:W-:Y:S01]  /*18c60*/  ISETP.NE.U32.AND P0, PT, RZ, UR4, PT ;  /* 0x00000004ff007c0c */ /* 0x000fe2000bf05070 */
[----:B0-----:R-:W-:Y:S01]  /*18c70*/  IMAD.IADD R13, R64, 0x1, R60 ;  /* 0x00000001400d7824 */ /* 0x001fe200078e023c */
[----:B------:R-:W-:-:S02]  /*18c80*/  LEA.HI R31, R31, R30, RZ, 0x7 ;  /* 0x0000001e1f1f7211 */ /* 0x000fc400078f38ff */
[----:B------:R-:W-:Y:S01]  /*18c90*/  ISETP.NE.AND.EX P0, PT, RZ, UR5, PT, P0 ;  /* 0x00000005ff007c0c */ /* 0x000fe2000bf05300 */
[----:B------:R-:W-:Y:S01]  /*18ca0*/  ULDC.64 UR4, c[0x0][0xb98] ;  /* 0x0002e60000047ab9 */ /* 0x000fe20000000a00 */
[----:B-1----:R-:W-:Y:S02]  /*18cb0*/  ISETP.NE.AND P2, PT, R34, 0x1, PT ;  /* 0x000000012200780c */ /* 0x002fe40003f45270 */
[----:B------:R-:W-:Y:S02]  /*18cc0*/  SHF.R.S32.HI R38, RZ, 0x1f, R62 ;  /* 0x0000001fff267819 */ /* 0x000fe4000001143e */
[----:B------:R-:W-:Y:S02]  /*18cd0*/  LOP3.LUT R9, R31, 0xffffff80, RZ, 0xc0, !PT ;  /* 0xffffff801f097812 */ /* 0x000fe400078ec0ff */
[----:B------:R-:W-:Y:S01]  /*18ce0*/  SHF.R.S32.HI R36, RZ, 0x1f, R63 ;  /* 0x0000001fff247819 */ /* 0x000fe2000001143f */
[----:B------:R-:W-:Y:S01]  /*18cf0*/  IMAD R4, R38, UR6, RZ ;  /* 0x0000000626047c24 */ /* 0x000fe2000f8e02ff */
[----:B------:R-:W-:Y:S01]  /*18d00*/  SEL R35, R63, RZ, !P1 ;  /* 0x000000ff3f237207 */ /* 0x000fe20004800000 */
[----:B------:R-:W-:Y:S01]  /*18d10*/  IMAD.IADD R30, R30, 0x1, -R9 ;  /* 0x000000011e1e7824 */ /* 0x000fe200078e0a09 */
[----:B------:R-:W-:Y:S01]  /*18d20*/  SEL R36, R36, RZ, !P1 ;  /* 0x000000ff24247207 */ /* 0x000fe20004800000 */
[----:B------:R-:W0:Y:S01]  /*18d30*/  @P0 LDC.64 R8, c[0x0][0xc08] ;  /* 0x00030200ff080b82 */ /* 0x000e220000000a00 */
[----:B------:R-:W-:Y:S01]  /*18d40*/  IMAD R7, R62, UR7, R4 ;  /* 0x000000073e077c24 */ /* 0x000fe2000f8e0204 */
[----:B------:R-:W-:-:S02]  /*18d50*/  SHF.R.S32.HI R31, RZ, 0x7, R31 ;  /* 0x00000007ff1f7819 */ /* 0x000fc4000001141f */
[----:B------:R-:W-:-:S04]  /*18d60*/  SHF.R.S32.HI R15, RZ, 0x1f, R30 ;  /* 0x0000001fff0f7819 */ /* 0x000fc8000001141e */
[----:B------:R-:W1:Y:S01]  /*18d70*/  @P2 LDC R26, c[0x0][0xbec] ;  /* 0x0002fb00ff1a2b82 */ /* 0x000e620000000800 */
[CC--:B------:R-:W-:Y:S02]  /*18d80*/  LEA.HI R10, R15.reuse, R30.reuse, RZ, 0x2 ;  /* 0x0000001e0f0a7211 */ /* 0x0c0fe400078f10ff */
[----:B------:R-:W-:Y:S02]  /*18d90*/  LEA.HI R15, R15, R30, RZ, 0x5 ;  /* 0x0000001e0f0f7211 */ /* 0x000fe400078f28ff */
[----:B------:R-:W-:Y:S02]  /*18da0*/  SHF.R.S32.HI R14, RZ, 0x2, R10 ;  /* 0x00000002ff0e7819 */ /* 0x000fe4000001140a */
[----:B------:R-:W-:Y:S01]  /*18db0*/  SHF.R.S32.HI R15, RZ, 0x5, R15 ;  /* 0x00000005ff0f7819 */ /* 0x000fe2000001140f */
[----:B------:R-:W3:Y:S01]  /*18dc0*/  @P2 LDC R27, c[0x0][0xbf0] ;  /* 0x0002fc00ff1b2b82 */ /* 0x000ee20000000800 */
[----:B-1----:R-:W-:Y:S01]  /*18dd0*/  @P2 IMAD.HI.U32 R6, R13, R26, RZ ;  /* 0x0000001a0d062227 */ /* 0x002fe200078e00ff */
[----:B--2---:R-:W-:-:S03]  /*18de0*/  SHF.R.S32.HI R33, RZ, 0x1f, R32 ;  /* 0x0000001fff217819 */ /* 0x004fc60000011420 */
[----:B------:R-:W-:Y:S01]  /*18df0*/  IMAD.WIDE.U32 R4, R62, UR6, R32 ;  /* 0x000000063e047c25 */ /* 0x000fe2000f8e0020 */
[----:B------:R-:W-:-:S03]  /*18e00*/  ULDC UR6, c[0x0][0xa88] ;  /* 0x0002a20000067ab9 */ /* 0x000fc60000000800 */
[----:B------:R-:W-:Y:S02]  /*18e10*/  IMAD.IADD R5, R5, 0x1, R7 ;  /* 0x0000000105057824 */ /* 0x000fe400078e0207 */
[----:B------:R-:W-:Y:S01]  /*18e20*/  IMAD.MOV.U32 R7, RZ, RZ, R13 ;  /* 0x000000ffff077224 */ /* 0x000fe200078e000d */
[----:B---3--:R-:W-:Y:S01]  /*18e30*/  @P2 SHF.R.U32.HI R7, RZ, R27, R6 ;  /* 0x0000001bff072219 */ /* 0x008fe20000011606 */
[----:B------:R-:W-:Y:S01]  /*18e40*/  IMAD R6, R36, UR4, RZ ;  /* 0x0000000424067c24 */ /* 0x000fe2000f8e02ff */
[----:B------:R-:W-:Y:S01]  /*18e50*/  SHF.R.S32.HI R27, RZ, 0x1f, R10 ;  /* 0x0000001fff1b7819 */ /* 0x000fe2000001140a */
[----:B------:R-:W-:-:S03]  /*18e60*/  IMAD.WIDE.U32 R4, R35, UR4, R4 ;  /* 0x0000000423047c25 */ /* 0x000fc6000f8e0004 */
[----:B------:R-:W-:Y:S01]  /*18e70*/  LEA.HI R27, R27, R14, RZ, 0x3 ;  /* 0x0000000e1b1b7211 */ /* 0x000fe200078f18ff */
[----:B------:R-:W-:Y:S02]  /*18e80*/  IMAD.MOV R11, RZ, RZ, -R7 ;  /* 0x000000ffff0b7224 */ /* 0x000fe400078e0a07 */
[----:B------:R-:W-:Y:S01]  /*18e90*/  IMAD R12, R35, UR5, R6 ;  /* 0x00000005230c7c24 */ /* 0x000fe2000f8e0206 */
[----:B------:R-:W-:Y:S01]  /*18ea0*/  IADD3 R6, P3, R7, R4, RZ ;  /* 0x0000000407067210 */ /* 0x000fe20007f7e0ff */
[----:B------:R-:W-:Y:S01]  /*18eb0*/  IMAD R11, R34, R11, R13 ;  /* 0x0000000b220b7224 */ /* 0x000fe200078e020d */
[----:B------:R-:W-:Y:S01]  /*18ec0*/  SHF.R.S32.HI R13, RZ, 0x1f, R7 ;  /* 0x0000001fff0d7819 */ /* 0x000fe20000011407 */
[----:B------:R-:W-:Y:S01]  /*18ed0*/  ULDC.64 UR4, c[0x0][0xb88] ;  /* 0x0002e20000047ab9 */ /* 0x000fe20000000a00 */
[----:B------:R-:W-:Y:S02]  /*18ee0*/  LOP3.LUT R27, R27, 0xfffffff8, RZ, 0xc0, !PT ;  /* 0xfffffff81b1b7812 */ /* 0x000fe400078ec0ff */
[----:B------:R-:W-:Y:S01]  /*18ef0*/  IADD3.X R7, R13, R5, R12, P3, !PT ;  /* 0x000000050d077210 */ /* 0x000fe20001ffe40c */
[----:B0-----:R-:W-:Y:S01]  /*18f00*/  @P0 IMAD.WIDE R4, R63, 0x4, R8 ;  /* 0x000000043f040825 */ /* 0x001fe200078e0208 */
[----:B------:R-:W-:-:S03]  /*18f10*/  SHF.R.S32.HI R10, RZ, 0x1f, R11 ;  /* 0x0000001fff0a7819 */ /* 0x000fc6000001140b */
[----:B------:R-:W-:Y:S02]  /*18f20*/  IMAD.U32 R9, RZ, RZ, UR6 ;  /* 0x00000006ff097e24 */ /* 0x000fe4000f8e00ff */
[----:B------:R-:W-:Y:S02]  /*18f30*/  IMAD R10, R10, UR4, RZ ;  /* 0x000000040a0a7c24 */ /* 0x000fe4000f8e02ff */
[C---:B------:R-:W-:Y:S02]  /*18f40*/  IMAD.WIDE.U32 R6, R11.reuse, UR4, R6 ;  /* 0x000000040b067c25 */ /* 0x040fe4000f8e0006 */
[----:B------:R0:W5:Y:S02]  /*18f50*/  @P0 LDG.E R9, desc[UR40][R4.64] ;  /* 0x0000002804090981 */ /* 0x000164000c1e1900 */
[----:B------:R-:W-:Y:S01]  /*18f60*/  IMAD R13, R11, UR5, R10 ;  /* 0x000000050b0d7c24 */ /* 0x000fe2000f8e020a */
[----:B------:R-:W-:Y:S01]  /*18f70*/  ULDC.64 UR4, c[0x0][0xb50] ;  /* 0x0002d40000047ab9 */ /* 0x000fe20000000a00 */
[----:B------:R-:W-:Y:S01]  /*18f80*/  IMAD.HI R8, R31, 0x55555556, RZ ;  /* 0x555555561f087827 */ /* 0x000fe200078e02ff */
[----:B------:R-:W-:-:S03]  /*18f90*/  LEA R10, P3, R6, UR4, 0x2 ;  /* 0x00000004060a7c11 */ /* 0x000fc6000f8610ff */
[----:B------:R-:W-:Y:S01]  /*18fa0*/  IMAD.IADD R7, R7, 0x1, R13 ;  /* 0x0000000107077824 */ /* 0x000fe200078e020d */
[----:B------:R-:W-:Y:S01]  /*18fb0*/  LEA.HI R8, R8, R8, RZ, 0x1 ;  /* 0x0000000808087211 */ /* 0x000fe200078f08ff */
[----:B------:R-:W-:-:S03]  /*18fc0*/  IMAD.IADD R14, R14, 0x1, -R27 ;  /* 0x000000010e0e7824 */ /* 0x000fc600078e0a1b */
[----:B------:R-:W-:Y:S01]  /*18fd0*/  LEA.HI.X R7, R6, UR5, R7, 0x2, P3 ;  /* 0x0000000506077c11 */ /* 0x000fe200098f1407 */
[----:B------:R-:W-:Y:S02]  /*18fe0*/  IMAD R8, R8, -0x3, R31 ;  /* 0xfffffffd08087824 */ /* 0x000fe400078e021f */
[----:B------:R-:W-:Y:S01]  /*18ff0*/  IMAD R15, R15, 0x10, R14 ;  /* 0x000000100f0f7824 */ /* 0x000fe200078e020e */
[----:B0-----:R-:W-:Y:S06]  /*19000*/  @P0 BRA `(.L_x_1564) ;  /* 0x0000000000100947 */ /* 0x001fec0003800000 */
[----:B------:R-:W-:Y:S05]  /*19010*/  @!P1 BRA `(.L_x_1564) ;  /* 0x00000000000c9947 */ /* 0x000fea0003800000 */
[----:B------:R-:W2:Y:S04]  /*19020*/  LDG.E R4, desc[UR40][R24.64] ;  /* 0x0000002818047981 */ /* 0x000ea8000c1e1900 */
[----:B-----5:R-:W2:Y:S02]  /*19030*/  LDG.E R9, desc[UR40][R24.64+0x4] ;  /* 0x0000042818097981 */ /* 0x020ea4000c1e1900 */
[----:B--2---:R-:W-:-:S07]  /*19040*/  IMAD.IADD R9, R9, 0x1, -R4 ;  /* 0x0000000109097824 */ /* 0x004fce00078e0a04 */
.L_x_1564:
[----:B------:R-:W-:Y:S01]  /*19050*/  IMAD R5, R2, 0x40, R3 ;  /* 0x0000004002057824 */ /* 0x000fe200078e0203 */
[----:B------:R-:W-:Y:S01]  /*19060*/  SHFL.IDX PT, R24, R10, RZ, 0x1c1f ;  /* 0x001c1fff0a187589 */ /* 0x000fe200000e0000 */
[----:B------:R-:W-:Y:S01]  /*19070*/  IMAD R6, R8, 0x40, R15 ;  /* 0x0000004008067824 */ /* 0x000fe200078e020f */
[----:B------:R-:W-:Y:S01]  /*19080*/  LOP3.LUT P0, RZ, R30, 0x3, RZ, 0xc0, !PT ;  /* 0x000000031eff7812 */ /* 0x000fe2000780c0ff */
[----:B------:R-:W-:Y:S01]  /*19090*/  IMAD.WIDE R28, R5, 0x2, R28 ;  /* 0x00000002051c7825 */ /* 0x000fe200078e021c */
[----:B------:R-:W0:Y:S01]  /*190a0*/  SHFL.IDX PT, R25, R7, RZ, 0x1c1f ;  /* 0x001c1fff07197589 */ /* 0x000e2200000e0000 */
[----:B------:R-:W1:Y:S01]  /*190b0*/  @P2 LDC R39, c[0x0][0xbec] ;  /* 0x0002fb00ff272b82 */ /* 0x000e620000000800 */
[----:B------:R-:W-:Y:S01]  /*190c0*/  ULDC.64 UR4, c[0x0][0xaa0] ;  /* 0x0002a80000047ab9 */ /* 0x000fe20000000a00 */
[----:B------:R-:W-:Y:S01]  /*190d0*/  IMAD.IADD R6, R6, 0x1, R60 ;  /* 0x0000000106067824 */ /* 0x000fe200078e023c */
[----:B------:R-:W-:Y:S01]  /*190e0*/  SHFL.IDX PT, R26, R10, 0x1, 0x1c1f ;  /* 0x003c1f000a1a7f89 */ /* 0x000fe200000e0000 */
[----:B-----5:R-:W-:Y:S01]  /*190f0*/  IMAD R37, R9, R34, RZ ;  /* 0x0000002209257224 */ /* 0x020fe200078e02ff */
[----:B------:R-:W-:Y:S01]  /*19100*/  IADD3 R9, P3, R28, 0x1800, RZ ;  /* 0x000018001c097810 */ /* 0x000fe20007f7e0ff */
[----:B------:R-:W-:Y:S01]  /*19110*/  VIADD R4, R6, 0x8 ;  /* 0x0000000806047836 */ /* 0x000fe20000000000 */
[----:B------:R-:W2:Y:S01]  /*19120*/  SHFL.IDX PT, R27, R7, 0x1, 0x1c1f ;  /* 0x003c1f00071b7f89 */ /* 0x000ea200000e0000 */
[----:B------:R-:W-:-:S02]  /*19130*/  IADD3 R13, P4, R28, 0x3000, RZ ;  /* 0x000030001c0d7810 */ /* 0x000fc40007f9e0ff */
[-C--:B------:R-:W-:Y:S02]  /*19140*/  ISETP.GE.OR P1, PT, R6, R37.reuse, P0 ;  /* 0x000000250600720c */ /* 0x080fe40000726670 */
[----:B------:R-:W-:Y:S02]  /*19150*/  LOP3.LUT R5, R28, 0x380, RZ, 0xc0, !PT ;  /* 0x000003801c057812 */ /* 0x000fe400078ec0ff */
[----:B------:R-:W-:Y:S02]  /*19160*/  LOP3.LUT R8, R9, 0x380, RZ, 0xc0, !PT ;  /* 0x0000038009087812 */ /* 0x000fe400078ec0ff */
[----:B------:R-:W-:Y:S02]  /*19170*/  ISETP.GE.OR P0, PT, R4, R37, P0 ;  /* 0x000000250400720c */ /* 0x000fe40000706670 */
[----:B------:R-:W-:Y:S02]  /*19180*/  LOP3.LUT R12, R13, 0x380, RZ, 0xc0, !PT ;  /* 0x000003800d0c7812 */ /* 0x000fe400078ec0ff */
[----:B------:R-:W-:-:S02]  /*19190*/  SHF.R.U64 R5, R5, 0x3, RZ ;  /* 0x0000000305057819 */ /* 0x000fc400000012ff */
[----:B------:R-:W-:Y:S01]  /*191a0*/  SHF.R.U64 R8, R8, 0x3, RZ ;  /* 0x0000000308087819 */ /* 0x000fe200000012ff */
[----:B0-----:R0:W-:Y:S01]  /*191b0*/  @!P1 ST.E desc[UR40][R24.64], R56 ;  /* 0x0000003818009985 */ /* 0x0011e2000c101928 */
[----:B------:R-:W-:Y:S02]  /*191c0*/  SHF.R.U64 R12, R12, 0x3, RZ ;  /* 0x000000030c0c7819 */ /* 0x000fe400000012ff */
[----:B------:R-:W-:Y:S01]  /*191d0*/  LOP3.LUT R4, R5, R28, RZ, 0x3c, !PT ;  /* 0x0000001c05047212 */ /* 0x000fe200078e3cff */
[--C-:B------:R-:W-:Y:S01]  /*191e0*/  IMAD.MOV.U32 R5, RZ, RZ, R29.reuse ;  /* 0x000000ffff057224 */ /* 0x100fe200078e001d */
[----:B------:R-:W-:Y:S01]  /*191f0*/  LOP3.LUT R8, R8, R9, RZ, 0x3c, !PT ;  /* 0x0000000908087212 */ /* 0x000fe200078e3cff */
[--C-:B------:R-:W-:Y:S01]  /*19200*/  IMAD.X R9, RZ, RZ, R29.reuse, P3 ;  /* 0x000000ffff097224 */ /* 0x100fe200018e061d */
[----:B------:R-:W-:Y:S01]  /*19210*/  LOP3.LUT R12, R12, R13, RZ, 0x3c, !PT ;  /* 0x0000000d0c0c7212 */ /* 0x000fe200078e3cff */
[----:B------:R-:W-:Y:S01]  /*19220*/  IMAD.X R13, RZ, RZ, R29, P4 ;  /* 0x000000ffff0d7224 */ /* 0x000fe200020e061d */
[----:B--2---:R2:W-:Y:S04]  /*19230*/  @!P0 ST.E desc[UR40][R26.64], R20 ;  /* 0x000000141a008985 */ /* 0x0045e8000c101928 */
[----:B------:R-:W3:Y:S04]  /*19240*/  LD.E.128 R4, desc[UR40][R4.64] ;  /* 0x0000002804047980 */ /* 0x000ee8000c101d00 */
[----:B------:R-:W4:Y:S04]  /*19250*/  LD.E.128 R8, desc[UR40][R8.64] ;  /* 0x0000002808087980 */ /* 0x000f28000c101d00 */
[----:B------:R-:W4:Y:S01]  /*19260*/  LD.E.128 R12, desc[UR40][R12.64] ;  /* 0x000000280c0c7980 */ /* 0x000f22000c101d00 */
[----:B------:R-:W-:-:S04]  /*19270*/  IADD3 R31, P0, R28, 0x4800, RZ ;  /* 0x000048001c1f7810 */ /* 0x000fc80007f1e0ff */
[----:B------:R-:W-:Y:S01]  /*19280*/  LOP3.LUT R28, R31, 0x380, RZ, 0xc0, !PT ;  /* 0x000003801f1c7812 */ /* 0x000fe200078ec0ff */
[----:B0-----:R-:W-:Y:S02]  /*19290*/  IMAD.X R25, RZ, RZ, R29, P0 ;  /* 0x000000ffff197224 */ /* 0x001fe400000e061d */
[----:B------:R-:W-:Y:S01]  /*192a0*/  IMAD R29, R33, UR4, RZ ;  /* 0x00000004211d7c24 */ /* 0x000fe2000f8e02ff */
[----:B------:R-:W-:Y:S01]  /*192b0*/  SHF.R.U64 R24, R28, 0x3, RZ ;  /* 0x000000031c187819 */ /* 0x000fe200000012ff */
[----:B------:R-:W0:Y:S03]  /*192c0*/  @P2 LDC R33, c[0x0][0xbf0] ;  /* 0x0002fc00ff212b82 */ /* 0x000e260000000800 */
[----:B------:R-:W-:Y:S01]  /*192d0*/  LOP3.LUT R24, R24, R31, RZ, 0x3c, !PT ;  /* 0x0000001f18187212 */ /* 0x000fe200078e3cff */
[C---:B------:R-:W-:Y:S02]  /*192e0*/  IMAD R31, R32.reuse, UR5, R29 ;  /* 0x00000005201f7c24 */ /* 0x040fe4000f8e021d */
[----:B------:R-:W-:Y:S01]  /*192f0*/  IMAD.WIDE.U32 R28, R32, UR4, RZ ;  /* 0x00000004201c7c25 */ /* 0x000fe2000f8e00ff */
[----:B------:R-:W-:-:S02]  /*19300*/  ULDC.64 UR4, c[0x0][0xae8] ;  /* 0x0002ba0000047ab9 */ /* 0x000fc40000000a00 */
[----:B--2---:R-:W5:Y:S01]  /*19310*/  LD.E.128 R24, desc[UR40][R24.64] ;  /* 0x0000002818187980 */ /* 0x004f62000c101d00 */
[----:B------:R-:W-:Y:S02]  /*19320*/  IMAD R30, R21, 0x30, R2 ;  /* 0x00000030151e7824 */ /* 0x000fe400078e0202 */
[----:B------:R-:W-:Y:S01]  /*19330*/  IMAD R20, R38, UR4, RZ ;  /* 0x0000000426147c24 */ /* 0x000fe2000f8e02ff */
[----:B------:R-:W-:Y:S01]  /*19340*/  @!PT LDS RZ, [RZ] ;  /* 0x00000000fffff984 */ /* 0x000fe20000000800 */
[----:B------:R-:W-:Y:S01]  /*19350*/  @!PT LDS RZ, [RZ] ;  /* 0x00000000fffff984 */ /* 0x000fe20000000800 */
[----:B------:R-:W-:Y:S01]  /*19360*/  @!PT LDS RZ, [RZ] ;  /* 0x00000000fffff984 */ /* 0x000fe20000000800 */
[----:B------:R-:W-:Y:S01]  /*19370*/  @!PT LDS RZ, [RZ] ;  /* 0x00000000fffff984 */ /* 0x000fe20000000800 */
[----:B------:R2:W-:Y:S06]  /*19380*/  MEMBAR.ALL.CTA ;  /* 0x0000000000007992 */ /* 0x0005ec0000008000 */
[----:B--2---:R-:W2:Y:S01]  /*19390*/  FENCE.VIEW.ASYNC.S ;  /* 0x00000000000073c6 */ /* 0x004ea20000000000 */
[----:B------:R-:W-:-:S02]  /*193a0*/  IMAD.IADD R29, R29, 0x1, R31 ;  /* 0x000000011d1d7824 */ /* 0x000fc400078e021f */
[----:B------:R-:W-:Y:S02]  /*193b0*/  IMAD.IADD R32, R60, 0x1, R30 ;  /* 0x000000013c207824 */ /* 0x000fe400078e021e */
[C---:B------:R-:W-:Y:S02]  /*193c0*/  IMAD R31, R62.reuse, UR5, R20 ;  /* 0x000000053e1f7c24 */ /* 0x040fe4000f8e0214 */
[----:B------:R-:W-:Y:S01]  /*193d0*/  IMAD.WIDE.U32 R20, R62, UR4, R28 ;  /* 0x000000043e147c25 */ /* 0x000fe2000f8e001c */
[----:B------:R-:W-:-:S03]  /*193e0*/  ULDC.64 UR4, c[0x0][0xaf0] ;  /* 0x0002bc0000047ab9 */ /* 0x000fc60000000a00 */
[----:B-1----:R-:W-:-:S04]  /*193f0*/  @P2 IMAD.HI.U32 R28, R32, R39, RZ ;  /* 0x00000027201c2227 */ /* 0x002fc800078e00ff */
[----:B------:R-:W-:Y:S01]  /*19400*/  IMAD.MOV.U32 R29, RZ, RZ, R32 ;  /* 0x000000ffff1d7224 */ /* 0x000fe200078e0020 */
[----:B0-----:R-:W-:Y:S01]  /*19410*/  @P2 SHF.R.U32.HI R29, RZ, R33, R28 ;  /* 0x00000021ff1d2219 */ /* 0x001fe2000001161c */
[----:B------:R-:W-:Y:S02]  /*19420*/  IMAD.IADD R21, R21, 0x1, R31 ;  /* 0x0000000115157824 */ /* 0x000fe400078e021f */
[----:B------:R-:W-:Y:S01]  /*19430*/  IMAD R30, R36, UR4, RZ ;  /* 0x00000004241e7c24 */ /* 0x000fe2000f8e02ff */
[----:B------:R-:W-:Y:S01]  /*19440*/  SHF.R.S32.HI R28, RZ, 0x1f, R29 ;  /* 0x0000001fff1c7819 */ /* 0x000fe2000001141d */
[----:B------:R-:W-:-:S04]  /*19450*/  IMAD.WIDE.U32 R20, R35, UR4, R20 ;  /* 0x0000000423147c25 */ /* 0x000fc8000f8e0014 */
[----:B------:R-:W-:Y:S01]  /*19460*/  IMAD R31, R35, UR5, R30 ;  /* 0x00000005231f7c24 */ /* 0x000fe2000f8e021e */
[----:B------:R-:W-:Y:S01]  /*19470*/  ULDC.64 UR4, c[0x0][0xae0] ;  /* 0x0002b80000047ab9 */ /* 0x000fe20000000a00 */
[----:B------:R-:W-:Y:S02]  /*19480*/  IMAD.MOV R33, RZ, RZ, -R29 ;  /* 0x000000ffff217224 */ /* 0x000fe400078e0a1d */
[----:B------:R-:W-:Y:S02]  /*19490*/  IMAD.IADD R21, R21, 0x1, R31 ;  /* 0x0000000115157824 */ /* 0x000fe400078e021f */
[----:B------:R-:W-:Y:S02]  /*194a0*/  IMAD R28, R28, UR4, RZ ;  /* 0x000000041c1c7c24 */ /* 0x000fe4000f8e02ff */
[----:B------:R-:W-:Y:S02]  /*194b0*/  IMAD R31, R34, R33, R32 ;  /* 0x00000021221f7224 */ /* 0x000fe400078e0220 */
[----:B------:R-:W-:-:S02]  /*194c0*/  IMAD R33, R29, UR5, R28 ;  /* 0x000000051d217c24 */ /* 0x000fc4000f8e021c */
[----:B------:R-:W-:Y:S01]  /*194d0*/  IMAD.WIDE.U32 R20, R29, UR4, R20 ;  /* 0x000000041d147c25 */ /* 0x000fe2000f8e0014 */
[----:B------:R-:W-:Y:S01]  /*194e0*/  SHF.R.S32.HI R28, RZ, 0x1f, R31 ;  /* 0x0000001fff1c7819 */ /* 0x000fe2000001141f */
[----:B------:R-:W-:Y:S02]  /*194f0*/  ULDC.64 UR4, c[0x0][0xad8] ;  /* 0x0002b60000047ab9 */ /* 0x000fe40000000a00 */
[----:B------:R-:W-:Y:S02]  /*19500*/  IMAD.IADD R21, R21, 0x1, R33 ;  /* 0x0000000115157824 */ /* 0x000fe400078e0221 */
[----:B------:R-:W-:Y:S02]  /*19510*/  IMAD R28, R28, UR4, RZ ;  /* 0x000000041c1c7c24 */ /* 0x000fe4000f8e02ff */
[----:B------:R-:W-:-:S04]  /*19520*/  IMAD.WIDE.U32 R20, R31, UR4, R20 ;  /* 0x000000041f147c25 */ /* 0x000fc8000f8e0014 */
[----:B------:R-:W-:Y:S01]  /*19530*/  IMAD R29, R31, UR5, R28 ;  /* 0x000000051f1d7c24 */ /* 0x000fe2000f8e021c */
[----:B------:R-:W-:Y:S01]  /*19540*/  ULDC.64 UR4, c[0x0][0xa80] ;  /* 0x0002a00000047ab9 */ /* 0x000fe20000000a00 */
[----:B------:R-:W-:Y:S01]  /*19550*/  IMAD.IADD R34, R2, 0x1, R60 ;  /* 0x0000000102227824 */ /* 0x000fe200078e023c */
[----:B------:R-:W-:Y:S01]  /*19560*/  LEA R32, P0, R20, UR4, 0x1 ;  /* 0x0000000414207c11 */ /* 0x000fe2000f8008ff */
[----:B------:R-:W-:Y:S01]  /*19570*/  IMAD.IADD R21, R21, 0x1, R29 ;  /* 0x0000000115157824 */ /* 0x000fe200078e021d */
[----:B------:R-:W-:Y:S01]  /*19580*/  ULDC UR4, c[0x0][0xac8] ;  /* 0x0002b20000047ab9 */ /* 0x000fe20000000800 */
[----:B------:R-:W-:Y:S02]  /*19590*/  VIADD R2, R34, 0x30 ;  /* 0x0000003022027836 */ /* 0x000fe40000000000 */
[----:B--2---:R-:W0:Y:S01]  /*195a0*/  SHFL.IDX PT, R28, R32, RZ, 0x181f ;  /* 0x00181fff201c7589 */ /* 0x004e2200000e0000 */
[----:B------:R-:W-:Y:S01]  /*195b0*/  LEA.HI.X R33, R20, UR5, R21, 0x1, P0 ;  /* 0x0000000514217c11 */ /* 0x000fe200080f0c15 */
[C---:B------:R-:W-:Y:S01]  /*195c0*/  VIADD R20, R34.reuse, 0x60 ;  /* 0x0000006022147836 */ /* 0x040fe20000000000 */
[C---:B------:R-:W-:Y:S01]  /*195d0*/  ISETP.GE.AND P0, PT, R3.reuse, UR4, PT ;  /* 0x0000000403007c0c */ /* 0x040fe2000bf06270 */
[----:B------:R-:W1:Y:S03]  /*195e0*/  SHFL.IDX PT, R30, R32, 0x1, 0x181f ;  /* 0x00381f00201e7f89 */ /* 0x000e6600000e0000 */
[-C--:B------:R-:W-:Y:S01]  /*195f0*/  ISETP.GE.OR P1, PT, R34, R37.reuse, P0 ;  /* 0x000000252200720c */ /* 0x080fe20000726670 */
[----:B------:R-:W2:Y:S01]  /*19600*/  SHFL.IDX PT, R36, R32, 0x2, 0x181f ;  /* 0x00581f0020247f89 */ /* 0x000ea200000e0000 */
[-C--:B------:R-:W-:Y:S01]  /*19610*/  ISETP.GE.OR P2, PT, R2, R37.reuse, P0 ;  /* 0x000000250200720c */ /* 0x080fe20000746670 */
[----:B------:R-:W-:Y:S01]  /*19620*/  VIADD R2, R22, 0x13220 ;  /* 0x0001322016027836 */ /* 0x000fe20000000000 */
[----:B------:R-:W-:Y:S01]  /*19630*/  ISETP.GE.OR P3, PT, R20, R37, P0 ;  /* 0x000000251400720c */ /* 0x000fe20000766670 */
[----:B------:R-:W2:Y:S03]  /*19640*/  SHFL.IDX PT, R21, R33, RZ, 0x181f ;  /* 0x00181fff21157589 */ /* 0x000ea600000e0000 */
[----:B------:R-:W-:Y:S01]  /*19650*/  PRMT R2, RZ, 0x654, R2 ;  /* 0x00000654ff027816 */ /* 0x000fe20000000002 */
[----:B------:R-:W2:Y:S03]  /*19660*/  SHFL.IDX PT, R29, R33, 0x1, 0x181f ;  /* 0x00381f00211d7f89 */ /* 0x000ea600000e0000 */
[----:B------:R1:W-:Y:S01]  /*19670*/  SYNCS.ARRIVE.TRANS64.RED.A1T0 RZ, [R2+URZ], RZ ;  /* 0x000000ff02ff79a7 */ /* 0x0003e2000810043f */
[----:B------:R-:W2:Y:S01]  /*19680*/  SHFL.IDX PT, R31, R33, 0x2, 0x181f ;  /* 0x00581f00211f7f89 */ /* 0x000ea200000e0000 */
[----:B0-----:R-:W-:-:S03]  /*19690*/  @!P1 LEA R20, P4, R3, R28, 0x1 ;  /* 0x0000001c03149211 */ /* 0x001fc600078808ff */
[----:B------:R-:W0:Y:S01]  /*196a0*/  SHFL.IDX PT, R32, R32, 0x3, 0x181f ;  /* 0x00781f0020207f89 */ /* 0x000e2200000e0000 */
[----:B-1----:R-:W-:Y:S01]  /*196b0*/  VIADD R2, R34, 0x90 ;  /* 0x0000009022027836 */ /* 0x002fe20000000000 */
[C---:B------:R-:W-:Y:S02]  /*196c0*/  @!P2 LEA R28, P5, R3.reuse, R30, 0x1 ;  /* 0x0000001e031ca211 */ /* 0x040fe400078a08ff */
[----:B------:R-:W1:Y:S01]  /*196d0*/  SHFL.IDX PT, R33, R33, 0x3, 0x181f ;  /* 0x00781f0021217f89 */ /* 0x000e6200000e0000 */
[C---:B--2---:R-:W-:Y:S02]  /*196e0*/  @!P3 LEA R30, P6, R3.reuse, R36, 0x1 ;  /* 0x00000024031eb211 */ /* 0x044fe400078c08ff */
[----:B------:R-:W-:Y:S02]  /*196f0*/  ISETP.GE.OR P0, PT, R2, R37, P0 ;  /* 0x000000250200720c */ /* 0x000fe40000706670 */
[C-C-:B------:R-:W-:Y:S02]  /*19700*/  @!P1 LEA.HI.X R21, R3.reuse, R21, R0.reuse, 0x1, P4 ;  /* 0x0000001503159211 */ /* 0x140fe400020f0c00 */
[----:B------:R-:W-:-:S02]  /*19710*/  @!P2 LEA.HI.X R29, R3, R29, R0, 0x1, P5 ;  /* 0x0000001d031da211 */ /* 0x000fc400028f0c00 */
[----:B------:R-:W-:Y:S01]  /*19720*/  @!P3 LEA.HI.X R31, R3, R31, R0, 0x1, P6 ;  /* 0x0000001f031fb211 */ /* 0x000fe200030f0c00 */
[----:B---3--:R2:W-:Y:S04]  /*19730*/  @!P1 ST.E.128 desc[UR40][R20.64], R4 ;  /* 0x0000000414009985 */ /* 0x0085e8000c101d28 */
[----:B----4-:R2:W-:Y:S04]  /*19740*/  @!P2 ST.E.128 desc[UR40][R28.64], R8 ;  /* 0x000000081c00a985 */ /* 0x0105e8000c101d28 */
[----:B------:R2:W-:Y:S01]  /*19750*/  @!P3 ST.E.128 desc[UR40][R30.64], R12 ;  /* 0x0000000c1e00b985 */ /* 0x0005e2000c101d28 */
[----:B01----:R-:W-:Y:S05]  /*19760*/  @P0 BRA `(.L_x_1565) ;  /* 0x0000000800480947 */ /* 0x003fea0003800000 */
[----:B------:R-:W-:-:S04]  /*19770*/  LEA R2, P0, R3, R32, 0x1 ;  /* 0x0000002003027211 */ /* 0x000fc800078008ff */
[----:B------:R-:W-:-:S05]  /*19780*/  LEA.HI.X R3, R3, R33, R0, 0x1, P0 ;  /* 0x0000002103037211 */ /* 0x000fca00000f0c00 */
[----:B-----5:R0:W-:Y:S01]  /*19790*/  ST.E.128 desc[UR40][R2.64], R24 ;  /* 0x0000001802007985 */ /* 0x0201e2000c101d28 */
[----:B------:R-:W-:Y:S05]  /*197a0*/  BRA `(.L_x_1565) ;  /* 0x0000000800387947 */ /* 0x000fea0003800000 */
.L_x_1563:
[----:B------:R-:W2:Y:S01]  /*197b0*/  LDL R11, [R1+0x54] ;  /* 0x00005400010b7983 */ /* 0x000ea20000100800 */
[----:B------:R-:W-:Y:S01]  /*197c0*/  ULDC.64 UR4, c[0x0][0xc00] ;  /* 0x0003000000047ab9 */ /* 0x000fe20000000a00 */
[----:B------:R-:W2:Y:S01]  /*197d0*/  LDC.64 R4, c[0x0][0xc00] ;  /* 0x00030000ff047b82 */ /* 0x000ea20000000a00 */
[----:B------:R-:W-:Y:S01]  /*197e0*/  ISETP.NE.U32.AND P0, PT, RZ, UR4, PT ;  /* 0x00000004ff007c0c */ /* 0x000fe2000bf05070 */
[----:B------:R-:W-:-:S03]  /*197f0*/  IMAD.MOV.U32 R9, RZ, RZ, RZ ;  /* 0x000000ffff097224 */ /* 0x000fc600078e00ff */
[----:B------:R-:W-:Y:S01]  /*19800*/  ISETP.NE.AND.EX P0, PT, RZ, UR5, PT, P0 ;  /* 0x00000005ff007c0c */ /* 0x000fe2000bf05300 */
[----:B------:R-:W-:Y:S02]  /*19810*/  ULDC.64 UR4, c[0x0][0xc08] ;  /* 0x0003020000047ab9 */ /* 0x000fe40000000a00 */
[----:B------:R-:W-:Y:S01]  /*19820*/  ISETP.NE.U32.AND P1, PT, RZ, UR4, PT ;  /* 0x00000004ff007c0c */ /* 0x000fe2000bf25070 */
[----:B------:R-:W1:Y:S03]  /*19830*/  LDC R27, c[0x0][0xbe8] ;  /* 0x0002fa00ff1b7b82 */ /* 0x000e660000000800 */
[----:B------:R-:W-:-:S13]  /*19840*/  ISETP.NE.AND.EX P1, PT, RZ, UR5, PT, P1 ;  /* 0x00000005ff007c0c */ /* 0x000fda000bf25310 */
[----:B------:R-:W3:Y:S01]  /*19850*/  @P1 LDC.64 R6, c[0x0][0xc08] ;  /* 0x00030200ff061b82 */ /* 0x000ee20000000a00 */
[----:B------:R-:W-:Y:S02]  /*19860*/  ULDC UR4, c[0x0][0xa88] ;  /* 0x0002a20000047ab9 */ /* 0x000fe40000000800 */
[----:B------:R-:W-:Y:S02]  /*19870*/  IMAD.U32 R8, RZ, RZ, UR4 ;  /* 0x00000004ff087e24 */ /* 0x000fe4000f8e00ff */
[----:B--2---:R-:W-:-:S04]  /*19880*/  IMAD.WIDE R4, R11, 0x4, R4 ;  /* 0x000000040b047825 */ /* 0x004fc800078e0204 */
[----:B---3--:R-:W-:Y:S01]  /*19890*/  @P1 IMAD.WIDE R6, R11, 0x4, R6 ;  /* 0x000000040b061825 */ /* 0x008fe200078e0206 */
[----:B------:R2:W5:Y:S04]  /*198a0*/  @P0 LDG.E R9, desc[UR40][R4.64] ;  /* 0x0000002804090981 */ /* 0x000568000c1e1900 */
[----:B------:R2:W5:Y:S01]  /*198b0*/  @P1 LDG.E R8, desc[UR40][R6.64] ;  /* 0x0000002806081981 */ /* 0x000562000c1e1900 */
[----:B-1----:R-:W-:Y:S02]  /*198c0*/  ISETP.NE.AND P2, PT, R27, 0x1, PT ;  /* 0x000000011b00780c */ /* 0x002fe40003f45270 */
[----:B------:R-:W-:Y:S02]  /*198d0*/  ISETP.GE.AND P3, PT, R30, 0xc0, PT ;  /* 0x000000c01e00780c */ /* 0x000fe40003f66270 */
[----:B------:R-:W-:-:S09]  /*198e0*/  SHF.R.S32.HI R10, RZ, 0x1f, R11 ;  /* 0x0000001fff0a7819 */ /* 0x000fd2000001140b */
[----:B------:R-:W1:Y:S01]  /*198f0*/  @P2 LDC R26, c[0x0][0xbec] ;  /* 0x0002fb00ff1a2b82 */ /* 0x000e620000000800 */
[----:B--2---:R-:W-:Y:S05]  /*19900*/  @P1 BRA `(.L_x_1566) ;  /* 0x0000000000101947 */ /* 0x004fea0003800000 */
[----:B------:R-:W-:Y:S05]  /*19910*/  @!P0 BRA `(.L_x_1566) ;  /* 0x00000000000c8947 */ /* 0x000fea0003800000 */
[----:B------:R-:W2:Y:S04]  /*19920*/  LDG.E R7, desc[UR40][R4.64] ;  /* 0x0000002804077981 */ /* 0x000ea8000c1e1900 */
[----:B-----5:R-:W2:Y:S02]  /*19930*/  LDG.E R8, desc[UR40][R4.64+0x4] ;  /* 0x0000042804087981 */ /* 0x020ea4000c1e1900 */
[----:B--2---:R-:W-:-:S07]  /*19940*/  IMAD.IADD R8, R8, 0x1, -R7 ;  /* 0x0000000108087824 */ /* 0x004fce00078e0a07 */
.L_x_1566:
[----:B------:R-:W2:Y:S04]  /*19950*/  LDL R29, [R1+0x50] ;  /* 0x00005000011d7983 */ /* 0x000ea80000100800 */
[----:B------:R3:W5:Y:S01]  /*19960*/  LDL R28, [R1+0x2c] ;  /* 0x00002c00011c7983 */ /* 0x0007620000100800 */
[----:B------:R-:W-:Y:S01]  /*19970*/  BSSY B1, `(.L_x_1567) ;  /* 0x000002c000017945 */ /* 0x000fe20003800000 */
[----:B------:R-:W-:Y:S02]  /*19980*/  SEL R15, R11, RZ, !P0 ;  /* 0x000000ff0b0f7207 */ /* 0x000fe40004000000 */
[----:B------:R-:W-:Y:S02]  /*19990*/  SEL R20, R10, RZ, !P0 ;  /* 0x000000ff0a147207 */ /* 0x000fe40004000000 */
[----:B-----5:R-:W-:-:S02]  /*199a0*/  SHF.R.S32.HI R12, RZ, 0x1f, R9 ;  /* 0x0000001fff0c7819 */ /* 0x020fc40000011409 */
[----:B--2---:R-:W-:Y:S01]  /*199b0*/  SHF.R.S32.HI R14, RZ, 0x1f, R29 ;  /* 0x0000001fff0e7819 */ /* 0x004fe2000001141d */
[----:B---3--:R-:W-:Y:S06]  /*199c0*/  @P3 BRA `(.L_x_1568) ;  /* 0x0000000000983947 */ /* 0x008fec0003800000 */
[----:B------:R-:W2:Y:S01]  /*199d0*/  LDC R24, c[0x0][0xbe8] ;  /* 0x0002fa00ff187b82 */ /* 0x000ea20000000800 */
[----:B------:R-:W-:Y:S01]  /*199e0*/  IADD3 R13, R28, -0x80, R50 ;  /* 0xffffff801c0d7810 */ /* 0x000fe20007ffe032 */
[----:B--2---:R-:W-:-:S05]  /*199f0*/  IMAD R4, R8, R24, RZ ;  /* 0x0000001808047224 */ /* 0x004fca00078e02ff */
        /* <DEDUP_REMOVED lines=9> */
[----:B------:R-:W2:Y:S01]  /*19a90*/  @P0 LDC R6, c[0x0][0xbec] ;  /* 0x0002fb00ff060b82 */ /* 0x000ea20000000800 */
[----:B------:R-:W-:Y:S01]  /*19aa0*/  IMAD R11, R29, UR5, R10 ;  /* 0x000000051d0b7c24 */ /* 0x000fe2000f8e020a */
[----:B------:R-:W-:-:S03]  /*19ab0*/  ULDC.64 UR4, c[0x0][0xb98] ;  /* 0x0002e60000047ab9 */ /* 0x000fc60000000a00 */
[----:B------:R-:W-:-:S03]  /*19ac0*/  IMAD.IADD R5, R5, 0x1, R11 ;  /* 0x0000000105057824 */ /* 0x000fc600078e020b */
[----:B------:R-:W3:Y:S01]  /*19ad0*/  @P0 LDC R25, c[0x0][0xbf0] ;  /* 0x0002fc00ff190b82 */ /* 0x000ee20000000800 */
[----:B------:R-:W-:-:S04]  /*19ae0*/  IMAD.WIDE.U32 R4, R15, UR4, R4 ;  /* 0x000000040f047c25 */ /* 0x000fc8000f8e0004 */
[----:B--2---:R-:W-:-:S05]  /*19af0*/  @P0 IMAD.HI.U32 R6, R13, R6, RZ ;  /* 0x000000060d060227 */ /* 0x004fca00078e00ff */
[----:B---3--:R-:W-:Y:S01]  /*19b00*/  @P0 SHF.R.U32.HI R7, RZ, R25, R6 ;  /* 0x00000019ff070219 */ /* 0x008fe20000011606 */
[----:B------:R-:W-:-:S03]  /*19b10*/  IMAD R6, R20, UR4, RZ ;  /* 0x0000000414067c24 */ /* 0x000fc6000f8e02ff */
[----:B------:R-:W-:Y:S01]  /*19b20*/  IADD3 R4, P0, R7, R4, RZ ;  /* 0x0000000407047210 */ /* 0x000fe20007f1e0ff */
[----:B------:R-:W-:Y:S02]  /*19b30*/  IMAD.MOV R11, RZ, RZ, -R7 ;  /* 0x000000ffff0b7224 */ /* 0x000fe400078e0a07 */
[----:B------:R-:W-:Y:S01]  /*19b40*/  IMAD R10, R15, UR5, R6 ;  /* 0x000000050f0a7c24 */ /* 0x000fe2000f8e0206 */
[----:B------:R-:W-:Y:S01]  /*19b50*/  ULDC.64 UR4, c[0x0][0xb88] ;  /* 0x0002e20000047ab9 */ /* 0x000fe20000000a00 */
[----:B------:R-:W-:Y:S01]  /*19b60*/  IMAD R11, R24, R11, R13 ;  /* 0x0000000b180b7224 */ /* 0x000fe200078e020d */
[----:B------:R-:W-:-:S04]  /*19b70*/  SHF.R.S32.HI R13, RZ, 0x1f, R7 ;  /* 0x0000001fff0d7819 */ /* 0x000fc80000011407 */
        /* <DEDUP_REMOVED lines=8> */
[----:B------:R-:W-:Y:S01]  /*19c00*/  LEA.HI.X R7, R4, UR5, R5, 0x2, P0 ;  /* 0x0000000504077c11 */ /* 0x000fe200080f1405 */
[----:B------:R-:W-:-:S05]  /*19c10*/  IMAD.MOV.U32 R5, RZ, RZ, -0x800000 ;  /* 0xff800000ff057424 */ /* 0x000fca00078e00ff */
[----:B------:R2:W-:Y:S02]  /*19c20*/  STG.E desc[UR40][R6.64], R5 ;  /* 0x0000000506007986 */ /* 0x0005e4000c101928 */
.L_x_1568:
[----:B------:R-:W-:Y:S05]  /*19c30*/  BSYNC B1 ;  /* 0x0000000000017941 */ /* 0x000fea0003800000 */
.L_x_1567:
[----:B------:R-:W3:Y:S01]  /*19c40*/  @P2 LDC R11, c[0x0][0xbf0] ;  /* 0x0002fc00ff0b2b82 */ /* 0x000ee20000000800 */
[----:B------:R-:W-:Y:S01]  /*19c50*/  ULDC.64 UR4, c[0x0][0xaa0] ;  /* 0x0002a80000047ab9 */ /* 0x000fe20000000a00 */
[----:B------:R-:W-:Y:S02]  /*19c60*/  IMAD R21, R21, 0x30, R2 ;  /* 0x0000003015157824 */ /* 0x000fe400078e0202 */
[----:B------:R-:W-:Y:S02]  /*19c70*/  IMAD R4, R12, UR4, RZ ;  /* 0x000000040c047c24 */ /* 0x000fe4000f8e02ff */
[----:B------:R-:W-:Y:S02]  /*19c80*/  IMAD.IADD R21, R28, 0x1, R21 ;  /* 0x000000011c157824 */ /* 0x000fe400078e0215 */
[C---:B--2---:R-:W-:Y:S02]  /*19c90*/  IMAD R7, R9.reuse, UR5, R4 ;  /* 0x0000000509077c24 */ /* 0x044fe4000f8e0204 */
[----:B------:R-:W-:Y:S01]  /*19ca0*/  IMAD.WIDE.U32 R4, R9, UR4, RZ ;  /* 0x0000000409047c25 */ /* 0x000fe2000f8e00ff */
[----:B------:R-:W-:-:S03]  /*19cb0*/  ULDC.64 UR4, c[0x0][0xae8] ;  /* 0x0002ba0000047ab9 */ /* 0x000fc60000000a00 */
[----:B------:R-:W-:Y:S02]  /*19cc0*/  IMAD R6, R14, UR4, RZ ;  /* 0x000000040e067c24 */ /* 0x000fe4000f8e02ff */
[----:B------:R-:W-:Y:S02]  /*19cd0*/  IMAD.IADD R5, R5, 0x1, R7 ;  /* 0x0000000105057824 */ /* 0x000fe400078e0207 */
[----:B------:R-:W-:Y:S02]  /*19ce0*/  IMAD R9, R29, UR5, R6 ;  /* 0x000000051d097c24 */ /* 0x000fe4000f8e0206 */
[----:B-1----:R-:W-:-:S04]  /*19cf0*/  @P2 IMAD.HI.U32 R6, R21, R26, RZ ;  /* 0x0000001a15062227 */ /* 0x002fc800078e00ff */
[----:B------:R-:W-:Y:S01]  /*19d00*/  IMAD.WIDE.U32 R4, R29, UR4, R4 ;  /* 0x000000041d047c25 */ /* 0x000fe2000f8e0004 */
[----:B------:R-:W-:-:S03]  /*19d10*/  ULDC.64 UR4, c[0x0][0xaf0] ;  /* 0x0002bc0000047ab9 */ /* 0x000fc60000000a00 */
[----:B------:R-:W-:Y:S01]  /*19d20*/  IMAD.MOV.U32 R7, RZ, RZ, R21 ;  /* 0x000000ffff077224 */ /* 0x000fe200078e0015 */
[----:B---3--:R-:W-:Y:S01]  /*19d30*/  @P2 SHF.R.U32.HI R7, RZ, R11, R6 ;  /* 0x0000000bff072219 */ /* 0x008fe20000011606 */
        /* <DEDUP_REMOVED lines=19> */
[----:B------:R-:W-:Y:S01]  /*19e70*/  IMAD.IADD R5, R5, 0x1, R7 ;  /* 0x0000000105057824 */ /* 0x000fe200078e0207 */
[----:B------:R-:W-:Y:S01]  /*19e80*/  LEA R6, P0, R4, UR4, 0x1 ;  /* 0x0000000404067c11 */ /* 0x000fe2000f8008ff */
[----:B------:R-:W-:Y:S01]  /*19e90*/  IMAD R27, R8, R27, RZ ;  /* 0x0000001b081b7224 */ /* 0x000fe200078e02ff */
[----:B------:R-:W-:Y:S01]  /*19ea0*/  ULDC UR4, c[0x0][0xac8] ;  /* 0x0002b20000047ab9 */ /* 0x000fe20000000800 */
[----:B------:R-:W-:Y:S01]  /*19eb0*/  IMAD.IADD R24, R2, 0x1, R28 ;  /* 0x0000000102187824 */ /* 0x000fe200078e021c */
[----:B------:R-:W-:Y:S01]  /*19ec0*/  LEA.HI.X R10, R4, UR5, R5, 0x1, P0 ;  /* 0x00000005040a7c11 */ /* 0x000fe200080f0c05 */
[----:B------:R-:W1:Y:S01]  /*19ed0*/  SHFL.IDX PT, R8, R6, RZ, 0x181f ;  /* 0x00181fff06087589 */ /* 0x000e6200000e0000 */
[----:B------:R-:W-:Y:S01]  /*19ee0*/  ISETP.GE.AND P0, PT, R3, UR4, PT ;  /* 0x0000000403007c0c */ /* 0x000fe2000bf06270 */
[C---:B------:R-:W-:Y:S02]  /*19ef0*/  VIADD R2, R24.reuse, 0x30 ;  /* 0x0000003018027836 */ /* 0x040fe40000000000 */
[----:B------:R-:W2:Y:S01]  /*19f00*/  SHFL.IDX PT, R12, R6, 0x1, 0x181f ;  /* 0x00381f00060c7f89 */ /* 0x000ea200000e0000 */
[C---:B------:R-:W-:Y:S01]  /*19f10*/  VIADD R4, R24.reuse, 0x60 ;  /* 0x0000006018047836 */ /* 0x040fe20000000000 */
[CC--:B------:R-:W-:Y:S01]  /*19f20*/  ISETP.GE.OR P3, PT, R24.reuse, R27.reuse, P0 ;  /* 0x0000001b1800720c */ /* 0x0c0fe20000766670 */
[----:B------:R-:W-:Y:S01]  /*19f30*/  VIADD R5, R24, 0x90 ;  /* 0x0000009018057836 */ /* 0x000fe20000000000 */
[----:B------:R-:W3:Y:S01]  /*19f40*/  SHFL.IDX PT, R14, R6, 0x2, 0x181f ;  /* 0x00581f00060e7f89 */ /* 0x000ee200000e0000 */
[----:B------:R-:W-:-:S02]  /*19f50*/  ISETP.GE.OR P2, PT, R2, R27, P0 ;  /* 0x0000001b0200720c */ /* 0x000fc40000746670 */
[-C--:B------:R-:W-:Y:S01]  /*19f60*/  ISETP.GE.OR P1, PT, R4, R27.reuse, P0 ;  /* 0x0000001b0400720c */ /* 0x080fe20000726670 */
[----:B------:R-:W4:Y:S01]  /*19f70*/  SHFL.IDX PT, R7, R10, RZ, 0x181f ;  /* 0x00181fff0a077589 */ /* 0x000f2200000e0000 */
[----:B------:R-:W-:-:S03]  /*19f80*/  ISETP.GE.OR P0, PT, R5, R27, P0 ;  /* 0x0000001b0500720c */ /* 0x000fc60000706670 */
[----:B------:R2:W5:Y:S04]  /*19f90*/  SHFL.IDX PT, R20, R6, 0x3, 0x181f ;  /* 0x00781f0006147f89 */ /* 0x00056800000e0000 */
[----:B------:R-:W0:Y:S04]  /*19fa0*/  SHFL.IDX PT, R9, R10, 0x1, 0x181f ;  /* 0x00381f000a097f89 */ /* 0x000e2800000e0000 */
[----:B------:R-:W0:Y:S01]  /*19fb0*/  SHFL.IDX PT, R11, R10, 0x2, 0x181f ;  /* 0x00581f000a0b7f89 */ /* 0x000e2200000e0000 */
[----:B-1----:R-:W-:-:S03]  /*19fc0*/  @!P3 LEA R4, P6, R3, R8, 0x1 ;  /* 0x000000080304b211 */ /* 0x002fc600078c08ff */
[----:B------:R-:W1:Y:S01]  /*19fd0*/  SHFL.IDX PT, R13, R10, 0x3, 0x181f ;  /* 0x00781f000a0d7f89 */ /* 0x000e6200000e0000 */
[C---:B--2---:R-:W-:Y:S02]  /*19fe0*/  @!P2 LEA R6, P5, R3.reuse, R12, 0x1 ;  /* 0x0000000c0306a211 */ /* 0x044fe400078a08ff */
[C---:B---3--:R-:W-:Y:S02]  /*19ff0*/  @!P1 LEA R8, P4, R3.reuse, R14, 0x1 ;  /* 0x0000000e03089211 */ /* 0x048fe400078808ff */
[C---:B----4-:R-:W-:Y:S02]  /*1a000*/  @!P3 LEA.HI.X R5, R3.reuse, R7, R0, 0x1, P6 ;  /* 0x000000070305b211 */ /* 0x050fe400030f0c00 */
[----:B-----5:R-:W-:-:S03]  /*1a010*/  @!P0 LEA R2, P6, R3, R20, 0x1 ;  /* 0x0000001403028211 */ /* 0x020fc600078c08ff */
[----:B------:R3:W-:Y:S01]  /*1a020*/  @!P3 ST.E.128 desc[UR40][R4.64], RZ ;  /* 0x000000ff0400b985 */ /* 0x0007e2000c101d28 */
[C-C-:B0-----:R-:W-:Y:S02]  /*1a030*/  @!P2 LEA.HI.X R7, R3.reuse, R9, R0.reuse, 0x1, P5 ;  /* 0x000000090307a211 */ /* 0x141fe400028f0c00 */
[----:B------:R-:W-:-:S03]  /*1a040*/  @!P1 LEA.HI.X R9, R3, R11, R0, 0x1, P4 ;  /* 0x0000000b03099211 */ /* 0x000fc600020f0c00 */
[----:B------:R3:W-:Y:S01]  /*1a050*/  @!P2 ST.E.128 desc[UR40][R6.64], RZ ;  /* 0x000000ff0600a985 */ /* 0x0007e2000c101d28 */
[----:B-1----:R-:W-:-:S03]  /*1a060*/  @!P0 LEA.HI.X R3, R3, R13, R0, 0x1, P6 ;  /* 0x0000000d03038211 */ /* 0x002fc600030f0c00 */
[----:B------:R3:W-:Y:S04]  /*1a070*/  @!P1 ST.E.128 desc[UR40][R8.64], RZ ;  /* 0x000000ff08009985 */ /* 0x0007e8000c101d28 */
[----:B------:R3:W-:Y:S02]  /*1a080*/  @!P0 ST.E.128 desc[UR40][R2.64], RZ ;  /* 0x000000ff02008985 */ /* 0x0007e4000c101d28 */
.L_x_1565:
[----:B------:R-:W-:Y:S05]  /*1a090*/  BSYNC B0 ;  /* 0x0000000000007941 */ /* 0x000fea0003800000 */
.L_x_1562:
[----:B------:R-:W4:Y:S01]  /*1a0a0*/  LDL R0, [R1+0xc] ;  /* 0x00000c0001007983 */ /* 0x000f220000100800 */
[----:B------:R-:W-:Y:S02]  /*1a0b0*/  ULDC UR4, c[0x0][0xc3c] ;  /* 0x00030f0000047ab9 */ /* 0x000fe40000000800 */
[----:B----4-:R-:W-:-:S13]  /*1a0c0*/  ISETP.GE.AND P0, PT, R0, UR4, PT ;  /* 0x0000000400007c0c */ /* 0x010fda000bf06270 */
[----:B------:R-:W-:Y:S05]  /*1a0d0*/  @!P0 BRA `(.L_x_1569) ;  /* 0xfffffe6c009c8947 */ /* 0x000fea000383ffff */
[----:B------:R-:W-:Y:S05]  /*1a0e0*/  BRA `(.L_x_1387) ;  /* 0x0000007800fc7947 */ /* 0x000fea0003800000 */
.L_x_1385:
        /* <DEDUP_REMOVED lines=10> */
[----:B------:R0:W1:Y:S01]  /*1a190*/  @P0 LDS.128 R24, [R0+0x132d0] ;  /* 0x0132d00000180984 */ /* 0x0000620000000c00 */
[----:B------:R-:W-:Y:S06]  /*1a1a0*/  @P0 BAR.ARV 0x4, 0x200 ;  /* 0x0108000000000b1d */ /* 0x000fec0000002000 */
[----:B------:R-:W-:Y:S05]  /*1a1b0*/  @P0 BRA `(.L_x_1570) ;  /* 0x00000008008c0947 */ /* 0x000fea0003800000 */
[----:B------:R-:W2:Y:S01]  /*1a1c0*/  S2R R2, SR_TID.X ;  /* 0x0000000000027919 */ /* 0x000ea20000002100 */
[----:B------:R-:W-:Y:S01]  /*1a1d0*/  ULDC UR4, c[0x0][0xc3c] ;  /* 0x00030f0000047ab9 */ /* 0x000fe20000000800 */
[----:B0-----:R-:W-:Y:S01]  /*1a1e0*/  IMAD.MOV.U32 R0, RZ, RZ, RZ ;  /* 0x000000ffff007224 */ /* 0x001fe200078e00ff */
[----:B------:R-:W0:Y:S01]  /*1a1f0*/  S2UR UR6, SR_CTAID.X ;  /* 0x00000000000679c3 */ /* 0x000e220000002500 */
[----:B------:R-:W-:Y:S01]  /*1a200*/  ULDC UR5, c[0x0][0xc38] ;  /* 0x00030e0000057ab9 */ /* 0x000fe20000000800 */
[----:B--2---:R-:W-:-:S04]  /*1a210*/  LOP3.LUT R5, R2, 0x1f, RZ, 0xc0, !PT ;  /* 0x0000001f02057812 */ /* 0x004fc800078ec0ff */
[----:B------:R-:W-:-:S04]  /*1a220*/  ISETP.NE.AND P0, PT, R5, 0x1f, PT ;  /* 0x0000001f0500780c */ /* 0x000fc80003f05270 */
[----:B------:R-:W-:-:S13]  /*1a230*/  ISETP.GE.OR P1, PT, R5, UR4, !P0 ;  /* 0x0000000405007c0c */ /* 0x000fda000c726670 */
[----:B------:R-:W2:Y:S02]  /*1a240*/  @!P1 LDC.64 R2, c[0x0][0xc80] ;  /* 0x00032000ff029b82 */ /* 0x000ea40000000a00 */
[----:B--2---:R-:W-:-:S05]  /*1a250*/  @!P1 IMAD.WIDE.U32 R2, R5, 0x4, R2 ;  /* 0x0000000405029825 */ /* 0x004fca00078e0002 */
[----:B------:R-:W2:Y:S01]  /*1a260*/  @!P1 LDG.E R0, desc[UR40][R2.64] ;  /* 0x0000002802009981 */ /* 0x000ea2000c1e1900 */
[C---:B------:R-:W-:Y:S01]  /*1a270*/  ISETP.NE.AND P1, PT, R5.reuse, RZ, PT ;  /* 0x000000ff0500720c */ /* 0x040fe20003f25270 */
[----:B------:R-:W-:Y:S01]  /*1a280*/  UMOV UR4, URZ ;  /* 0x0000003f00047c82 */ /* 0x000fe20008000000 */
[C---:B------:R-:W-:Y:S01]  /*1a290*/  ISETP.GE.U32.AND P2, PT, R5.reuse, 0x2, PT ;  /* 0x000000020500780c */ /* 0x040fe20003f46070 */
[----:B-1----:R-:W-:Y:S01]  /*1a2a0*/  IMAD.MOV.U32 R24, RZ, RZ, RZ ;  /* 0x000000ffff187224 */ /* 0x002fe200078e00ff */
[C---:B------:R-:W-:Y:S02]  /*1a2b0*/  ISETP.GE.U32.AND P3, PT, R5.reuse, 0x4, PT ;  /* 0x000000040500780c */ /* 0x040fe40003f66070 */
[C---:B------:R-:W-:Y:S02]  /*1a2c0*/  ISETP.GE.U32.AND P4, PT, R5.reuse, 0x8, PT ;  /* 0x000000080500780c */ /* 0x040fe40003f86070 */
[----:B------:R-:W-:Y:S01]  /*1a2d0*/  ISETP.GE.U32.AND P5, PT, R5, 0x10, PT ;  /* 0x000000100500780c */ /* 0x000fe20003fa6070 */
[----:B--2---:R-:W1:Y:S02]  /*1a2e0*/  SHFL.UP PT, R4, R0, 0x1, RZ ;  /* 0x0420000000047989 */ /* 0x004e6400000e00ff */
[----:B-1----:R-:W-:-:S05]  /*1a2f0*/  SEL R7, R4, RZ, P1 ;  /* 0x000000ff04077207 */ /* 0x002fca0000800000 */
[----:B------:R-:W-:-:S05]  /*1a300*/  IMAD.IADD R7, R0, 0x1, R7 ;  /* 0x0000000100077824 */ /* 0x000fca00078e0207 */
[----:B------:R-:W1:Y:S02]  /*1a310*/  SHFL.UP PT, R4, R7, 0x2, RZ ;  /* 0x0440000007047989 */ /* 0x000e6400000e00ff */
        /* <DEDUP_REMOVED lines=11> */
[----:B------:R-:W1:Y:S02]  /*1a3d0*/  SHFL.IDX PT, R4, R6, 0x1f, 0x1f ;  /* 0x03e01f0006047f89 */ /* 0x000e6400000e0000 */
[----:B-1----:R-:W-:-:S04]  /*1a3e0*/  IMAD R4, R4, UR5, RZ ;  /* 0x0000000504047c24 */ /* 0x002fc8000f8e02ff */
[----:B------:R-:W-:Y:S01]  /*1a3f0*/  IMAD.MOV.U32 R9, RZ, RZ, R4 ;  /* 0x000000ffff097224 */ /* 0x000fe200078e0004 */
[----:B0-----:R-:W-:-:S13]  /*1a400*/  ISETP.GT.AND P6, PT, R4, UR6, PT ;  /* 0x0000000604007c0c */ /* 0x001fda000bfc4270 */
[----:B------:R-:W-:Y:S05]  /*1a410*/  @P6 BRA `(.L_x_1571) ;  /* 0x0000000000a06947 */ /* 0x000fea0003800000 */
[----:B------:R-:W0:Y:S01]  /*1a420*/  LDC R6, c[0x0][0xc3c] ;  /* 0x00030f00ff067b82 */ /* 0x000e220000000800 */
[----:B------:R-:W-:Y:S01]  /*1a430*/  IMAD.MOV.U32 R4, RZ, RZ, R9 ;  /* 0x000000ffff047224 */ /* 0x000fe200078e0009 */
[----:B------:R-:W-:Y:S01]  /*1a440*/  UMOV UR4, URZ ;  /* 0x0000003f00047c82 */ /* 0x000fe20008000000 */
[----:B------:R-:W-:Y:S01]  /*1a450*/  ULDC UR7, c[0x0][0xc3c] ;  /* 0x00030f0000077ab9 */ /* 0x000fe20000000800 */
[----:B------:R-:W-:-:S05]  /*1a460*/  ULDC UR5, c[0x0][0xc38] ;  /* 0x00030e0000057ab9 */ /* 0x000fca0000000800 */
.L_x_1575:
        /* <DEDUP_REMOVED lines=12> */
.L_x_1574:
[----:B------:R-:W-:Y:S05]  /*1a530*/  BSYNC B0 ;  /* 0x0000000000007941 */ /* 0x000fea0003800000 */
.L_x_1573:
        /* <DEDUP_REMOVED lines=20> */
[----:B------:R-:W-:Y:S02]  /*1a680*/  IMAD.MOV.U32 R6, RZ, RZ, R9 ;  /* 0x000000ffff067224 */ /* 0x000fe400078e0009 */
[----:B------:R-:W-:-:S07]  /*1a690*/  IMAD.MOV.U32 R9, RZ, RZ, R3 ;  /* 0x000000ffff097224 */ /* 0x000fce00078e0003 */
.L_x_1571:
[----:B------:R-:W-:-:S04]  /*1a6a0*/  IMAD.IADD R9, R4, 0x1, -R9 ;  /* 0x0000000104097824 */ /* 0x000fc800078e0a09 */
[----:B------:R-:W-:-:S05]  /*1a6b0*/  IMAD R2, R6, UR5, R9 ;  /* 0x0000000506027c24 */ /* 0x000fca000f8e0209 */
[----:B------:R-:W-:Y:S02]  /*1a6c0*/  ISETP.GT.AND P0, PT, R2, UR6, PT ;  /* 0x0000000602007c0c */ /* 0x000fe4000bf04270 */
[----:B------:R-:W0:Y:S11]  /*1a6d0*/  LDC.64 R2, c[0x0][0xc90] ;  /* 0x00032400ff027b82 */ /* 0x000e360000000a00 */
[----:B------:R-:W-:-:S04]  /*1a6e0*/  VOTE.ANY R10, PT, !P0 ;  /* 0x00000000000a7806 */ /* 0x000fc800040e0100 */
[----:B------:R-:W1:Y:S02]  /*1a6f0*/  POPC R13, R10 ;  /* 0x0000000a000d7309 */ /* 0x000e640000000000 */
[----:B-1----:R-:W-:-:S04]  /*1a700*/  VIADD R27, R13, UR4 ;  /* 0x000000040d1b7c36 */ /* 0x002fc80008000000 */
[----:B0-----:R-:W-:-:S05]  /*1a710*/  IMAD.WIDE R2, R27, 0x4, R2 ;  /* 0x000000041b027825 */ /* 0x001fca00078e0202 */
[----:B------:R-:W2:Y:S01]  /*1a720*/  LDG.E R7, desc[UR40][R2.64] ;  /* 0x0000002802077981 */ /* 0x000ea2000c1e1900 */
[----:B------:R-:W-:-:S03]  /*1a730*/  ISETP.NE.AND P0, PT, R10, RZ, PT ;  /* 0x000000ff0a00720c */ /* 0x000fc60003f05270 */
[----:B------:R-:W2:Y:S02]  /*1a740*/  SHFL.IDX PT, R0, R0, R13, 0x1f ;  /* 0x00001f0d00007589 */ /* 0x000ea400000e0000 */
[----:B--2---:R-:W-:-:S05]  /*1a750*/  IMAD R4, R0, R7, RZ ;  /* 0x0000000700047224 */ /* 0x004fca00078e02ff */
[----:B------:R-:W-:-:S04]  /*1a760*/  IABS R8, R4 ;  /* 0x0000000400087213 */ /* 0x000fc80000000000 */
[----:B------:R-:W0:Y:S08]  /*1a770*/  I2F.RP R11, R8 ;  /* 0x00000008000b7306 */ /* 0x000e300000209400 */
[----:B0-----:R-:W0:Y:S02]  /*1a780*/  MUFU.RCP R11, R11 ;  /* 0x0000000b000b7308 */ /* 0x001e240000001000 */
[----:B0-----:R-:W-:-:S06]  /*1a790*/  VIADD R12, R11, 0xffffffe ;  /* 0x0ffffffe0b0c7836 */ /* 0x001fcc0000000000 */
[----:B------:R-:W0:Y:S02]  /*1a7a0*/  F2I.FTZ.U32.TRUNC.NTZ R3, R12 ;  /* 0x0000000c00037305 */ /* 0x000e24000021f000 */
[----:B0-----:R-:W-:Y:S01]  /*1a7b0*/  IMAD.MOV R15, RZ, RZ, -R3 ;  /* 0x000000ffff0f7224 */ /* 0x001fe200078e0a03 */
[----:B------:R-:W-:Y:S06]  /*1a7c0*/  @!P0 BRA `(.L_x_1576) ;  /* 0x0000000000088947 */ /* 0x000fec0003800000 */
[----:B------:R-:W-:-:S05]  /*1a7d0*/  VIADD R11, R13, 0xffffffff ;  /* 0xffffffff0d0b7836 */ /* 0x000fca0000000000 */
[----:B------:R0:W1:Y:S02]  /*1a7e0*/  SHFL.IDX PT, R24, R6, R11, 0x1f ;  /* 0x00001f0b06187589 */ /* 0x00006400000e0000 */
.L_x_1576:
[----:B-1----:R-:W-:Y:S01]  /*1a7f0*/  IMAD R24, R24, UR5, R9 ;  /* 0x0000000518187c24 */ /* 0x002fe2000f8e0209 */
[----:B0-----:R-:W-:Y:S01]  /*1a800*/  IABS R6, R4 ;  /* 0x0000000400067213 */ /* 0x001fe20000000000 */
[----:B------:R-:W-:Y:S02]  /*1a810*/  IMAD R11, R15, R8, RZ ;  /* 0x000000080f0b7224 */ /* 0x000fe400078e02ff */
[----:B------:R-:W-:Y:S01]  /*1a820*/  IMAD.MOV.U32 R2, RZ, RZ, RZ ;  /* 0x000000ffff027224 */ /* 0x000fe200078e00ff */
[----:B------:R-:W-:Y:S01]  /*1a830*/  IADD3 R9, -R24, UR6, RZ ;  /* 0x0000000618097c10 */ /* 0x000fe2000fffe1ff */
[----:B------:R-:W-:Y:S02]  /*1a840*/  IMAD.MOV R6, RZ, RZ, -R6 ;  /* 0x000000ffff067224 */ /* 0x000fe400078e0a06 */
[----:B------:R-:W-:Y:S01]  /*1a850*/  IMAD.HI.U32 R2, R3, R11, R2 ;  /* 0x0000000b03027227 */ /* 0x000fe200078e0002 */
[----:B------:R-:W-:-:S05]  /*1a860*/  IABS R3, R9 ;  /* 0x0000000900037213 */ /* 0x000fca0000000000 */
        /* <DEDUP_REMOVED lines=15> */
[----:B------:R-:W-:Y:S02]  /*1a960*/  IMAD R4, R4, R2, R9 ;  /* 0x0000000204047224 */ /* 0x000fe400078e0209 */
[----:B------:R-:W-:Y:S01]  /*1a970*/  IMAD.MOV.U32 R2, RZ, RZ, RZ ;  /* 0x000000ffff027224 */ /* 0x000fe200078e00ff */
[----:B------:R-:W-:-:S04]  /*1a980*/  VIADDMNMX R7, R8, UR5, R7, PT ;  /* 0x0000000508077c46 */ /* 0x000fc8000b800107 */
[----:B------:R-:W-:-:S04]  /*1a990*/  IABS R8, R7 ;  /* 0x0000000700087213 */ /* 0x000fc80000000000 */
[----:B------:R-:W0:Y:S08]  /*1a9a0*/  I2F.RP R10, R8 ;  /* 0x00000008000a7306 */ /* 0x000e300000209400 */
[----:B0-----:R-:W0:Y:S02]  /*1a9b0*/  MUFU.RCP R10, R10 ;  /* 0x0000000a000a7308 */ /* 0x001e240000001000 */
[----:B0-----:R-:W-:Y:S01]  /*1a9c0*/  VIADD R3, R10, 0xffffffe ;  /* 0x0ffffffe0a037836 */ /* 0x001fe20000000000 */
[----:B------:R-:W-:-:S05]  /*1a9d0*/  IABS R10, R7 ;  /* 0x00000007000a7213 */ /* 0x000fca0000000000 */
[----:B------:R-:W0:Y:S02]  /*1a9e0*/  F2I.FTZ.U32.TRUNC.NTZ R3, R3 ;  /* 0x0000000300037305 */ /* 0x000e24000021f000 */
[----:B0-----:R-:W-:-:S04]  /*1a9f0*/  IMAD.MOV R11, RZ, RZ, -R3 ;  /* 0x000000ffff0b7224 */ /* 0x001fc800078e0a03 */
[----:B------:R-:W-:-:S04]  /*1aa00*/  IMAD R9, R11, R8, RZ ;  /* 0x000000080b097224 */ /* 0x000fc800078e02ff */
[----:B------:R-:W-:Y:S01]  /*1aa10*/  IMAD.HI.U32 R2, R3, R9, R2 ;  /* 0x0000000903027227 */ /* 0x000fe200078e0002 */
[----:B------:R-:W-:-:S03]  /*1aa20*/  IABS R9, R4 ;  /* 0x0000000400097213 */ /* 0x000fc60000000000 */
[----:B------:R-:W-:Y:S02]  /*1aa30*/  IMAD.MOV R3, RZ, RZ, -R10 ;  /* 0x000000ffff037224 */ /* 0x000fe400078e0a0a */
        /* <DEDUP_REMOVED lines=8> */
[----:B------:R-:W-:Y:S01]  /*1aac0*/  ISETP.GE.AND P2, PT, R3, RZ, PT ;  /* 0x000000ff0300720c */ /* 0x000fe20003f46270 */
[----:B------:R-:W-:-:S06]  /*1aad0*/  IMAD.IADD R3, R4, 0x1, R6 ;  /* 0x0000000104037824 */ /* 0x000fcc00078e0206 */
[----:B------:R-:W-:-:S06]  /*1aae0*/  @P0 VIADD R2, R2, 0x1 ;  /* 0x0000000102020836 */ /* 0x000fcc0000000000 */
[----:B------:R-:W-:Y:S01]  /*1aaf0*/  @!P2 IMAD.MOV R2, RZ, RZ, -R2 ;  /* 0x000000ffff02a224 */ /* 0x000fe200078e0a02 */
[----:B------:R-:W-:Y:S01]  /*1ab00*/  @!P1 LOP3.LUT R2, RZ, R7, RZ, 0x33, !PT ;  /* 0x00000007ff029212 */ /* 0x000fe200078e33ff */
[----:B------:R-:W-:-:S03]  /*1ab10*/  IMAD.MOV R7, RZ, RZ, -R7 ;  /* 0x000000ffff077224 */ /* 0x000fc600078e0a07 */
[----:B------:R-:W-:Y:S01]  /*1ab20*/  LOP3.LUT R25, RZ, R2, RZ, 0x33, !PT ;  /* 0x00000002ff197212 */ /* 0x000fe200078e33ff */
[----:B------:R-:W-:-:S04]  /*1ab30*/  IMAD R26, R2, R7, R3 ;  /* 0x00000007021a7224 */ /* 0x000fc800078e0203 */
[----:B------:R-:W-:Y:S01]  /*1ab40*/  IMAD.IADD R25, R0, 0x1, R25 ;  /* 0x0000000100197824 */ /* 0x000fe200078e0219 */
[----:B------:R-:W-:Y:S06]  /*1ab50*/  BRA `(.L_x_1577) ;  /* 0x00000000000c7947 */ /* 0x000fec0003800000 */
.L_x_1572:
[----:B------:R-:W-:Y:S02]  /*1ab60*/  IMAD.MOV.U32 R25, RZ, RZ, RZ ;  /* 0x000000ffff197224 */ /* 0x000fe400078e00ff */
[----:B------:R-:W-:Y:S02]  /*1ab70*/  IMAD.U32 R24, RZ, RZ, UR6 ;  /* 0x00000006ff187e24 */ /* 0x000fe4000f8e00ff */
[----:B------:R-:W-:-:S07]  /*1ab80*/  IMAD.MOV.U32 R26, RZ, RZ, RZ ;  /* 0x000000ffff1a7224 */ /* 0x000fce00078e00ff */
.L_x_1577:
[----:B------:R-:W-:-:S13]  /*1ab90*/  ISETP.NE.AND P0, PT, R5, RZ, PT ;  /* 0x000000ff0500720c */ /* 0x000fda0003f05270 */
[----:B------:R-:W0:Y:S01]  /*1aba0*/  @!P0 S2R R3, SR_CgaCtaId ;  /* 0x0000000000038919 */ /* 0x000e220000008800 */
[----:B------:R-:W-:-:S04]  /*1abb0*/  @!P0 MOV R0, 0x400 ;  /* 0x0000040000008802 */ /* 0x000fc80000000f00 */
[----:B0-----:R-:W-:-:S05]  /*1abc0*/  @!P0 LEA R0, R3, R0, 0x18 ;  /* 0x0000000003008211 */ /* 0x001fca00078ec0ff */
[----:B------:R2:W-:Y:S01]  /*1abd0*/  @!P0 STS.128 [R0+0x132d0], R24 ;  /* 0x0132d01800008388 */ /* 0x0005e20000000c00 */
[----:B------:R-:W-:Y:S06]  /*1abe0*/  BAR.ARV 0x5, 0x200 ;  /* 0x0148000000007b1d */ /* 0x000fec0000002000 */
.L_x_1570:
[----:B0-2---:R-:W-:Y:S01]  /*1abf0*/  IMAD.MOV.U32 R0, RZ, RZ, 0x1 ;  /* 0x00000001ff007424 */ /* 0x005fe200078e00ff */
[----:B------:R0:W-:Y:S01]  /*1ac00*/  STL [R1], RZ ;  /* 0x000000ff01007387 */ /* 0x0001e20000100800 */
[----:B------:R-:W-:Y:S02]  /*1ac10*/  ULDC UR4, c[0x0][0xc3c] ;  /* 0x00030f0000047ab9 */ /* 0x000fe40000000800 */
[----:B-1----:R-:W-:Y:S01]  /*1ac20*/  ISETP.GE.AND P0, PT, R27, UR4, PT ;  /* 0x000000041b007c0c */ /* 0x002fe2000bf06270 */
[----:B------:R0:W-:Y:S04]  /*1ac30*/  STL [R1+0x10], R0 ;  /* 0x0000100001007387 */ /* 0x0001e80000100800 */
[----:B------:R0:W-:Y:S08]  /*1ac40*/  STL [R1+0x60], RZ ;  /* 0x000060ff01007387 */ /* 0x0001f00000100800 */
[----:B0-----:R-:W-:Y:S05]  /*1ac50*/  @P0 BRA `(.L_x_1578) ;  /* 0x0000006c00180947 */ /* 0x001fea0003800000 */
[----:B------:R-:W2:Y:S01]  /*1ac60*/  LDL R11, [R1+0x44] ;  /* 0x00004400010b7983 */ /* 0x000ea20000100800 */
[----:B------:R-:W0:Y:S01]  /*1ac70*/  S2R R10, SR_TID.X ;  /* 0x00000000000a7919 */ /* 0x000e220000002100 */
[----:B------:R-:W1:Y:S01]  /*1ac80*/  S2UR UR4, SR_CgaCtaId ;  /* 0x00000000000479c3 */ /* 0x000e620000008800 */
[C---:B0-----:R-:W-:Y:S01]  /*1ac90*/  IMAD.SHL.U32 R3, R10.reuse, 0x40, RZ ;  /* 0x000000400a037824 */ /* 0x041fe200078e00ff */
[----:B------:R-:W-:Y:S01]  /*1aca0*/  SHF.R.U32.HI R5, RZ, 0x1, R10 ;  /* 0x00000001ff057819 */ /* 0x000fe2000001160a */
[C---:B------:R-:W-:Y:S01]  /*1acb0*/  IMAD.SHL.U32 R0, R10.reuse, 0x10, RZ ;  /* 0x000000100a007824 */ /* 0x040fe200078e00ff */
[C---:B------:R-:W-:Y:S02]  /*1acc0*/  LOP3.LUT R12, R10.reuse, 0x7f, RZ, 0xc0, !PT ;  /* 0x0000007f0a0c7812 */ /* 0x040fe400078ec0ff */
[----:B------:R-:W-:Y:S01]  /*1acd0*/  LOP3.LUT R2, R3, 0x180, RZ, 0xc0, !PT ;  /* 0x0000018003027812 */ /* 0x000fe200078ec0ff */
[----:B------:R-:W-:Y:S01]  /*1ace0*/  IMAD.SHL.U32 R9, R10, 0x2, RZ ;  /* 0x000000020a097824 */ /* 0x000fe200078e00ff */
[----:B------:R-:W-:Y:S01]  /*1acf0*/  LOP3.LUT R6, R0, 0x1b0, RZ, 0xc0, !PT ;  /* 0x000001b000067812 */ /* 0x000fe200078ec0ff */
[----:B------:R-:W-:Y:S01]  /*1ad00*/  IMAD.SHL.U32 R7, R12, 0x10, RZ ;  /* 0x000000100c077824 */ /* 0x000fe200078e00ff */
[----:B------:R-:W-:Y:S01]  /*1ad10*/  LOP3.LUT R5, R2, 0x30, R5, 0xf8, !PT ;  /* 0x0000003002057812 */ /* 0x000fe200078ef805 */
[----:B------:R-:W-:Y:S01]  /*1ad20*/  IMAD.SHL.U32 R2, R10, 0x20, RZ ;  /* 0x000000200a027824 */ /* 0x000fe200078e00ff */
[----:B------:R-:W-:Y:S01]  /*1ad30*/  LOP3.LUT R8, R6, 0x30, R9, 0x78, !PT ;  /* 0x0000003006087812 */ /* 0x000fe200078e7809 */
[----:B------:R-:W-:Y:S01]  /*1ad40*/  IMAD.SHL.U32 R4, R10, 0x8, RZ ;  /* 0x000000080a047824 */ /* 0x000fe200078e00ff */
[----:B------:R-:W-:-:S02]  /*1ad50*/  LOP3.LUT R7, R7, 0x600, RZ, 0xc0, !PT ;  /* 0x0000060007077812 */ /* 0x000fc400078ec0ff */
[----:B------:R-:W-:Y:S01]  /*1ad60*/  LOP3.LUT R6, R2, 0x80, RZ, 0xc0, !PT ;  /* 0x0000008002067812 */ /* 0x000fe200078ec0ff */
[----:B------:R-:W-:Y:S01]  /*1ad70*/  IMAD.SHL.U32 R9, R10, 0x4, RZ ;  /* 0x000000040a097824 */ /* 0x000fe200078e00ff */
[----:B------:R-:W-:Y:S02]  /*1ad80*/  LOP3.LUT R4, R5, 0x30, R4, 0x78, !PT ;  /* 0x0000003005047812 */ /* 0x000fe400078e7804 */
[----:B------:R-:W-:Y:S02]  /*1ad90*/  LOP3.LUT R6, R6, 0x10, R10, 0xf8, !PT ;  /* 0x0000001006067812 */ /* 0x000fe400078ef80a */
[C---:B------:R-:W-:Y:S02]  /*1ada0*/  LOP3.LUT R5, R7.reuse, 0x60, R2, 0xf8, !PT ;  /* 0x0000006007057812 */ /* 0x040fe400078ef802 */
[----:B------:R-:W-:Y:S02]  /*1adb0*/  LOP3.LUT R7, R7, 0x40, R0, 0xf8, !PT ;  /* 0x0000004007077812 */ /* 0x000fe400078ef800 */
[----:B------:R-:W-:-:S02]  /*1adc0*/  LOP3.LUT R6, R6, 0x10, R9, 0x78, !PT ;  /* 0x0000001006067812 */ /* 0x000fc400078e7809 */
        /* <DEDUP_REMOVED lines=8> */
[----:B-1----:R-:W-:-:S05]  /*1ae50*/  IMAD.U32 R3, RZ, RZ, UR4 ;  /* 0x00000004ff037e24 */ /* 0x002fca000f8e00ff */
[----:B------:R0:W-:Y:S01]  /*1ae60*/  STL [R1+0x2c], R3 ;  /* 0x00002c0301007387 */ /* 0x0001e20000100800 */
[----:B------:R-:W-:Y:S02]  /*1ae70*/  LEA R17, R3, R17, 0x18 ;  /* 0x0000001103117211 */ /* 0x000fe400078ec0ff */
[----:B------:R-:W-:Y:S01]  /*1ae80*/  SHF.R.U32.HI R4, RZ, 0x2, R12 ;  /* 0x00000002ff047819 */ /* 0x000fe2000001160c */
[----:B------:R-:W-:Y:S03]  /*1ae90*/  BSSY B7, `(.L_x_1578) ;  /* 0x00006a2000077945 */ /* 0x000fe60003800000 */
[----:B------:R-:W-:Y:S01]  /*1aea0*/  LOP3.LUT R2, R4, 0x60, R2, 0xf8, !PT ;  /* 0x0000006004027812 */ /* 0x000fe200078ef802 */
[----:B------:R-:W-:-:S03]  /*1aeb0*/  ULDC.64 UR38, c[0x0][0x198] ;  /* 0x0000660000267ab9 */ /* 0x000fc60000000a00 */
[----:B------:R-:W-:Y:S01]  /*1aec0*/  LOP3.LUT R2, R2, 0x80, RZ, 0xfc, !PT ;  /* 0x0000008002027812 */ /* 0x000fe200078efcff */
        /* <DEDUP_REMOVED lines=11> */
[----:B------:R1:W-:Y:S04]  /*1af80*/  STL [R1], RZ ;  /* 0x000000ff01007387 */ /* 0x0003e80000100800 */
[----:B------:R1:W-:Y:S04]  /*1af90*/  STL [R1+0x10], R3 ;  /* 0x0000100301007387 */ /* 0x0003e80000100800 */
[----:B------:R1:W-:Y:S02]  /*1afa0*/  STL [R1+0x5c], R0 ;  /* 0x00005c0001007387 */ /* 0x0003e40000100800 */
.L_x_1704:
[----:B------:R-:W-:Y:S05]  /*1afb0*/  YIELD ;  /* 0x0000000000007946 */ /* 0x000fea0003800000 */
[----:B------:R-:W-:Y:S01]  /*1afc0*/  ULDC.64 UR4, c[0x0][0xa28] ;  /* 0x00028a0000047ab9 */ /* 0x000fe20000000a00 */
[----:B01----:R-:W-:Y:S02]  /*1afd0*/  CS2R R8, SRZ ;  /* 0x0000000000087805 */ /* 0x003fe4000001ff00 */
[----:B------:R-:W-:Y:S01]  /*1afe0*/  ISETP.NE.U32.AND P0, PT, RZ, UR4, PT ;  /* 0x00000004ff007c0c */ /* 0x000fe2000bf05070 */
[----:B------:R-:W0:Y:S01]  /*1aff0*/  LDC.64 R4, c[0x0][0xa00] ;  /* 0x00028000ff047b82 */ /* 0x000e220000000a00 */
[----:B------:R-:W-:-:S02]  /*1b000*/  ULDC.64 UR6, c[0x0][0xa10] ;  /* 0x0002840000067ab9 */ /* 0x000fc40000000a00 */
[----:B------:R-:W-:Y:S01]  /*1b010*/  ISETP.NE.AND.EX P0, PT, RZ, UR5, PT, P0 ;  /* 0x00000005ff007c0c */ /* 0x000fe2000bf05300 */
[----:B------:R-:W-:-:S12]  /*1b020*/  ULDC.64 UR4, c[0x0][0xa18] ;  /* 0x0002860000047ab9 */ /* 0x000fd80000000a00 */
[----:B-1----:R-:W1:Y:S02]  /*1b030*/  @P0 LDC.64 R2, c[0x0][0xa28] ;  /* 0x00028a00ff020b82 */ /* 0x002e640000000a00 */
[----:B-1----:R-:W-:-:S05]  /*1b040*/  @P0 IMAD.WIDE R2, R27, 0x4, R2 ;  /* 0x000000041b020825 */ /* 0x002fca00078e0202 */
[----:B--2---:R1:W2:Y:S01]  /*1b050*/  @P0 LDG.E R9, desc[UR40][R2.64] ;  /* 0x0000002802090981 */ /* 0x0042a2000c1e1900 */
[----:B------:R-:W-:Y:S01]  /*1b060*/  ISETP.NE.U32.AND P0, PT, RZ, UR4, PT ;  /* 0x00000004ff007c0c */ /* 0x000fe2000bf05070 */
[----:B0-----:R-:W-:Y:S01]  /*1b070*/  IMAD.WIDE R4, R27, 0x4, R4 ;  /* 0x000000041b047825 */ /* 0x001fe200078e0204 */
[----:B------:R-:W-:Y:S02]  /*1b080*/  ISETP.NE.U32.AND P1, PT, RZ, UR6, PT ;  /* 0x00000006ff007c0c */ /* 0x000fe4000bf25070 */
[----:B------:R-:W-:Y:S01]  /*1b090*/  ISETP.NE.AND.EX P2, PT, RZ, UR5, PT, P0 ;  /* 0x00000005ff007c0c */ /* 0x000fe2000bf45300 */
[----:B------:R-:W-:Y:S01]  /*1b0a0*/  ULDC.64 UR4, c[0x0][0xa00] ;  /* 0x0002800000047ab9 */ /* 0x000fe20000000a00 */
[----:B------:R-:W-:Y:S01]  /*1b0b0*/  ISETP.NE.AND.EX P1, PT, RZ, UR7, PT, P1 ;  /* 0x00000007ff007c0c */ /* 0x000fe2000bf25310 */
[----:B------:R-:W-:Y:S01]  /*1b0c0*/  IMAD.MOV.U32 R0, RZ, RZ, RZ ;  /* 0x000000ffff007224 */ /* 0x000fe200078e00ff */
[----:B------:R-:W-:Y:S01]  /*1b0d0*/  ISETP.NE.U32.AND P0, PT, RZ, UR4, PT ;  /* 0x00000004ff007c0c */ /* 0x000fe2000bf05070 */
[----:B-1----:R-:W0:Y:S03]  /*1b0e0*/  LDC.64 R2, c[0x0][0xa10] ;  /* 0x00028400ff027b82 */ /* 0x002e260000000a00 */
[----:B------:R-:W-:-:S05]  /*1b0f0*/  ISETP.NE.AND.EX P0, PT, RZ, UR5, PT, P0 ;  /* 0x00000005ff007c0c */ /* 0x000fca000bf05300 */
[----:B------:R-:W1:Y:S08]  /*1b100*/  @P2 LDC.64 R6, c[0x0][0xa18] ;  /* 0x00028600ff062b82 */ /* 0x000e700000000a00 */
[----:B------:R-:W3:Y:S01]  /*1b110*/  @P0 LDG.E R8, desc[UR40][R4.64] ;  /* 0x0000002804080981 */ /* 0x000ee2000c1e1900 */
[----:B0-----:R-:W-:-:S05]  /*1b120*/  IMAD.WIDE R2, R27, 0x4, R2 ;  /* 0x000000041b027825 */ /* 0x001fca00078e0202 */
[----:B-----5:R-:W5:Y:S01]  /*1b130*/  @P1 LDG.E R0, desc[UR40][R2.64] ;  /* 0x0000002802001981 */ /* 0x020f62000c1e1900 */
[----:B------:R-:W-:Y:S02]  /*1b140*/  ULDC UR4, c[0x0][0x288] ;  /* 0x0000a20000047ab9 */ /* 0x000fe40000000800 */
[----:B------:R-:W-:Y:S01]  /*1b150*/  IMAD.U32 R28, RZ, RZ, UR4 ;  /* 0x00000004ff1c7e24 */ /* 0x000fe2000f8e00ff */
[----:B------:R-:W-:Y:S02]  /*1b160*/  ULDC.64 UR4, c[0x0][0x418] ;  /* 0x0001060000047ab9 */ /* 0x000fe40000000a00 */
[----:B------:R-:W-:-:S03]  /*1b170*/  UISETP.NE.U32.AND UP0, UPT, UR4, URZ, UPT ;  /* 0x0000003f0400728c */ /* 0x000fc6000bf05070 */
[----:B------:R-:W-:Y:S01]  /*1b180*/  ULDC UR4, c[0x0][0x424] ;  /* 0x0001090000047ab9 */ /* 0x000fe20000000800 */
[----:B------:R-:W-:Y:S01]  /*1b190*/  UISETP.NE.AND.EX UP0, UPT, UR5, URZ, UPT, UP0 ;  /* 0x0000003f0500728c */ /* 0x000fe2000bf05300 */
[----:B-1----:R-:W-:Y:S02]  /*1b1a0*/  @P2 IMAD.WIDE R6, R27, 0x4, R6 ;  /* 0x000000041b062825 */ /* 0x002fe400078e0206 */
[----:B------:R-:W-:Y:S01]  /*1b1b0*/  ULDC UR5, c[0x0][0x2f0] ;  /* 0x0000bc0000057ab9 */ /* 0x000fe20000000800 */
[----:B------:R-:W-:Y:S02]  /*1b1c0*/  USEL UR4, UR4, 0x1, UP0 ;  /* 0x0000000104047887 */ /* 0x000fe40008000000 */
[----:B------:R0:W5:Y:S02]  /*1b1d0*/  @P2 LDG.E R28, desc[UR40][R6.64] ;  /* 0x00000028061c2981 */ /* 0x000164000c1e1900 */
[----:B------:R-:W-:-:S03]  /*1b1e0*/  UIMAD UR4, UR4, UR5, URZ ;  /* 0x00000005040472a4 */ /* 0x000fc6000f8e023f */
[----:B------:R-:W-:Y:S02]  /*1b1f0*/  ULDC UR5, c[0x0][0x348] ;  /* 0x0000d20000057ab9 */ /* 0x000fe40000000800 */
[----:B0-----:R-:W-:Y:S02]  /*1b200*/  IMAD.U32 R7, RZ, RZ, UR5 ;  /* 0x00000005ff077e24 */ /* 0x001fe4000f8e00ff */
[----:B------:R-:W-:Y:S01]  /*1b210*/  IMAD.U32 R6, RZ, RZ, UR4 ;  /* 0x00000004ff067e24 */ /* 0x000fe2000f8e00ff */
[----:B--2---:R0:W-:Y:S04]  /*1b220*/  STL [R1+0x20], R9 ;  /* 0x0000200901007387 */ /* 0x0041e80000100800 */
[----:B---3--:R0:W-:Y:S01]  /*1b230*/  STL [R1+0x50], R8 ;  /* 0x0000500801007387 */ /* 0x0081e20000100800 */
[----:B------:R-:W-:Y:S05]  /*1b240*/  @P2 BRA `(.L_x_1579) ;  /* 0x0000000000102947 */ /* 0x000fea0003800000 */
[----:B------:R-:W-:Y:S05]  /*1b250*/  @!P0 BRA `(.L_x_1579) ;  /* 0x00000000000c8947 */ /* 0x000fea0003800000 */
[----:B-----5:R-:W2:Y:S04]  /*1b260*/  LDG.E R28, desc[UR40][R4.64] ;  /* 0x00000028041c7981 */ /* 0x020ea8000c1e1900 */
[----:B------:R-:W2:Y:S02]  /*1b270*/  LDG.E R4, desc[UR40][R4.64+0x4] ;  /* 0x0000042804047981 */ /* 0x000ea4000c1e1900 */
[----:B--2---:R-:W-:-:S07]  /*1b280*/  IMAD.IADD R28, R4, 0x1, -R28 ;  /* 0x00000001041c7824 */ /* 0x004fce00078e0a1c */
.L_x_1579:
[----:B------:R-:W-:Y:S02]  /*1b290*/  ULDC.64 UR4, c[0x0][0xa20] ;  /* 0x0002880000047ab9 */ /* 0x000fe40000000a00 */
[----:B------:R-:W-:-:S04]  /*1b2a0*/  ISETP.NE.U32.AND P0, PT, RZ, UR4, PT ;  /* 0x00000004ff007c0c */ /* 0x000fc8000bf05070 */
[----:B------:R-:W-:-:S13]  /*1b2b0*/  ISETP.NE.AND.EX P0, PT, RZ, UR5, PT, P0 ;  /* 0x00000005ff007c0c */ /* 0x000fda000bf05300 */
[----:B------:R-:W-:Y:S05]  /*1b2c0*/  @!P0 BRA `(.L_x_1580) ;  /* 0x0000000000108947 */ /* 0x000fea0003800000 */
[----:B------:R-:W1:Y:S02]  /*1b2d0*/  LDC.64 R4, c[0x0][0xa20] ;  /* 0x00028800ff047b82 */ /* 0x000e640000000a00 */
[----:B-1----:R-:W-:-:S05]  /*1b2e0*/  IMAD.WIDE R4, R27, 0x4, R4 ;  /* 0x000000041b047825 */ /* 0x002fca00078e0204 */
[----:B------:R1:W5:Y:S01]  /*1b2f0*/  LDG.E R6, desc[UR40][R4.64] ;  /* 0x0000002804067981 */ /* 0x000362000c1e1900 */
[----:B------:R-:W-:Y:S05]  /*1b300*/  BRA `(.L_x_1581) ;  /* 0x0000000000247947 */ /* 0x000fea0003800000 */
.L_x_1580:
[----:B------:R-:W-:Y:S02]  /*1b310*/  ULDC.64 UR4, c[0x0][0xa08] ;  /* 0x0002820000047ab9 */ /* 0x000fe40000000a00 */
[----:B------:R-:W-:-:S04]  /*1b320*/  ISETP.NE.U32.AND P0, PT, RZ, UR4, PT ;  /* 0x00000004ff007c0c */ /* 0x000fc8000bf05070 */
[----:B------:R-:W-:-:S13]  /*1b330*/  ISETP.NE.AND.EX P0, PT, RZ, UR5, PT, P0 ;  /* 0x00000005ff007c0c */ /* 0x000fda000bf05300 */
[----:B------:R-:W-:Y:S05]  /*1b340*/  @!P0 BRA `(.L_x_1581) ;  /* 0x0000000000148947 */ /* 0x000fea0003800000 */
[----:B------:R-:W1:Y:S02]  /*1b350*/  LDC.64 R4, c[0x0][0xa08] ;  /* 0x00028200ff047b82 */ /* 0x000e640000000a00 */
[----:B-1----:R-:W-:-:S05]  /*1b360*/  IMAD.WIDE R4, R27, 0x4, R4 ;  /* 0x000000041b047825 */ /* 0x002fca00078e0204 */
[----:B------:R-:W2:Y:S04]  /*1b370*/  LDG.E R6, desc[UR40][R4.64] ;  /* 0x0000002804067981 */ /* 0x000ea8000c1e1900 */
[----:B------:R-:W2:Y:S02]  /*1b380*/  LDG.E R4, desc[UR40][R4.64+0x4] ;  /* 0x0000042804047981 */ /* 0x000ea4000c1e1900 */
[----:B--2---:R-:W-:-:S07]  /*1b390*/  IMAD.IADD R6, R4, 0x1, -R6 ;  /* 0x0000000104067824 */ /* 0x004fce00078e0a06 */
.L_x_1581:
[----:B-1----:R-:W2:Y:S04]  /*1b3a0*/  @P1 LDG.E R4, desc[UR40][R2.64] ;  /* 0x0000002802041981 */ /* 0x002ea8000c1e1900 */
[----:B------:R1:W2:Y:S01]  /*1b3b0*/  @P1 LDG.E R5, desc[UR40][R2.64+0x4] ;  /* 0x0000042802051981 */ /* 0x0002a2000c1e1900 */
[----:B-----5:R-:W-:Y:S02]  /*1b3c0*/  IMAD.IADD R6, R6, 0x1, -R9 ;  /* 0x0000000106067824 */ /* 0x020fe400078e0a09 */
[----:B------:R-:W-:-:S04]  /*1b3d0*/  IMAD R25, R25, 0xc0, RZ ;  /* 0x000000c019197824 */ /* 0x000fc800078e02ff */
[----:B0-----:R-:W-:Y:S01]  /*1b3e0*/  VIADD R8, R25, 0xbf ;  /* 0x000000bf19087836 */ /* 0x001fe20000000000 */
[----:B-1----:R-:W0:Y:S02]  /*1b3f0*/  LDC R2, c[0x0][0x448] ;  /* 0x00011200ff027b82 */ /* 0x002e240000000800 */
[----:B0-----:R-:W-:-:S13]  /*1b400*/  ISETP.NE.AND P2, PT, R2, 0x1, PT ;  /* 0x000000010200780c */ /* 0x001fda0003f45270 */
[----:B------:R-:W0:Y:S08]  /*1b410*/  @P2 LDC R3, c[0x0][0x44c] ;  /* 0x00011300ff032b82 */ /* 0x000e300000000800 */
[----:B------:R-:W1:Y:S01]  /*1b420*/  @P2 LDC R2, c[0x0][0x450] ;  /* 0x00011400ff022b82 */ /* 0x000e620000000800 */
[----:B0-----:R-:W-:-:S05]  /*1b430*/  @P2 IMAD.HI.U32 R3, R8, R3, RZ ;  /* 0x0000000308032227 */ /* 0x001fca00078e00ff */
[----:B-1----:R-:W-:Y:S01]  /*1b440*/  @P2 SHF.R.U32.HI R8, RZ, R2, R3 ;  /* 0x00000002ff082219 */ /* 0x002fe20000011603 */
[----:B--2---:R-:W-:-:S04]  /*1b450*/  @P1 IMAD.IADD R7, R5, 0x1, -R4 ;  /* 0x0000000105071824 */ /* 0x004fc800078e0a04 */
[----:B------:R-:W-:-:S04]  /*1b460*/  IMAD.IADD R18, R6, 0x1, R7 ;  /* 0x0000000106127824 */ /* 0x000fc800078e0207 */
[C---:B------:R-:W-:Y:S01]  /*1b470*/  VIADD R20, R18.reuse, 0x9f ;  /* 0x0000009f12147836 */ /* 0x040fe20000000000 */
[----:B------:R-:W-:-:S03]  /*1b480*/  IADD3 R10, R18, 0x1, -R28 ;  /* 0x00000001120a7810 */ /* 0x000fc60007ffe81c */
[----:B------:R-:W-:-:S04]  /*1b490*/  IMAD.HI R20, R20, 0x66666667, RZ ;  /* 0x6666666714147827 */ /* 0x000fc800078e02ff */
[----:B------:R-:W-:Y:S01]  /*1b4a0*/  IMAD.IADD R8, R10, 0x1, R8 ;  /* 0x000000010a087824 */ /* 0x000fe200078e0208 */
[----:B------:R-:W-:-:S04]  /*1b4b0*/  SHF.R.U32.HI R2, RZ, 0x1f, R20 ;  /* 0x0000001fff027819 */ /* 0x000fc80000011614 */
[----:B------:R-:W-:Y:S02]  /*1b4c0*/  LEA.HI.SX32 R20, R20, R2, 0x1a ;  /* 0x0000000214147211 */ /* 0x000fe400078fd2ff */
[----:B------:R-:W0:Y:S02]  /*1b4d0*/  LDC.64 R2, c[0x0][0x9e0] ;  /* 0x00027800ff027b82 */ /* 0x000e240000000a00 */
[----:B0-----:R-:W-:Y:S01]  /*1b4e0*/  ISETP.GE.AND P3, PT, R3, 0x1, PT ;  /* 0x000000010300780c */ /* 0x001fe20003f66270 */
[----:B------:R-:W-:-:S12]  /*1b4f0*/  IMAD.IADD R2, R8, 0x1, R2 ;  /* 0x0000000108027824 */ /* 0x000fd800078e0202 */
[----:B------:R-:W-:Y:S05]  /*1b500*/  @!P3 BRA `(.L_x_1582) ;  /* 0x000000000048b947 */ /* 0x000fea0003800000 */
        /* <DEDUP_REMOVED lines=11> */
.L_x_1584:
[----:B------:R-:W-:-:S13]  /*1b5c0*/  ISETP.NE.AND P0, PT, R3, 0x1, PT ;  /* 0x000000010300780c */ /* 0x000fda0003f05270 */
[----:B------:R-:W0:Y:S02]  /*1b5d0*/  @P0 LDC.64 R4, c[0x0][0x9e8] ;  /* 0x00027a00ff040b82 */ /* 0x000e240000000a00 */
[----:B0-----:R-:W-:-:S05]  /*1b5e0*/  @P0 IMAD.HI.U32 R4, R9, R4, RZ ;  /* 0x0000000409040227 */ /* 0x001fca00078e00ff */
[----:B------:R-:W-:-:S07]  /*1b5f0*/  @P0 SHF.R.U32.HI R9, RZ, R5, R4 ;  /* 0x00000005ff090219 */ /* 0x000fce0000011604 */
.L_x_1585:
[----:B------:R-:W-:Y:S05]  /*1b600*/  BSYNC B0 ;  /* 0x0000000000007941 */ /* 0x000fea0003800000 */
.L_x_1583:
[----:B------:R-:W-:-:S05]  /*1b610*/  IMAD R9, R9, R3, R3 ;  /* 0x0000000309097224 */ /* 0x000fca00078e0203 */
[----:B------:R-:W-:-:S07]  /*1b620*/  VIMNMX R2, R2, R9, PT ;  /* 0x0000000902027248 */ /* 0x000fce0003fe0100 */
.L_x_1582:
        /* <DEDUP_REMOVED lines=20> */
.L_x_1588:
[----:B------:R-:W-:-:S13]  /*1b770*/  ISETP.NE.AND P0, PT, R3, 0x1, PT ;  /* 0x000000010300780c */ /* 0x000fda0003f05270 */
[----:B------:R-:W0:Y:S02]  /*1b780*/  @P0 LDC.64 R4, c[0x0][0x9e8] ;  /* 0x00027a00ff040b82 */ /* 0x000e240000000a00 */
[----:B0-----:R-:W-:-:S05]  /*1b790*/  @P0 IMAD.HI.U32 R4, R9, R4, RZ ;  /* 0x0000000409040227 */ /* 0x001fca00078e00ff */
[----:B------:R-:W-:-:S07]  /*1b7a0*/  @P0 SHF.R.U32.HI R9, RZ, R5, R4 ;  /* 0x00000005ff090219 */ /* 0x000fce0000011604 */
.L_x_1589:
[----:B------:R-:W-:Y:S05]  /*1b7b0*/  BSYNC B0 ;  /* 0x0000000000007941 */ /* 0x000fea0003800000 */
.L_x_1587:
[----:B------:R-:W-:-:S05]  /*1b7c0*/  IMAD R3, R9, R3, RZ ;  /* 0x0000000309037224 */ /* 0x000fca00078e02ff */
[----:B------:R-:W-:-:S07]  /*1b7d0*/  VIMNMX R8, R8, R3, !PT ;  /* 0x0000000308087248 */ /* 0x000fce0007fe0100 */
.L_x_1586:
[----:B------:R-:W-:Y:S01]  /*1b7e0*/  VIADD R2, R2, 0x9f ;  /* 0x0000009f02027836 */ /* 0x000fe20000000000 */
[----:B------:R-:W-:Y:S01]  /*1b7f0*/  BSSY B0, `(.L_x_1590) ;  /* 0x00000ea000007945 */ /* 0x000fe20003800000 */
[----:B------:R-:W-:-:S04]  /*1b800*/  IMAD.HI R8, R8, 0x66666667, RZ ;  /* 0x6666666708087827 */ /* 0x000fc800078e02ff */
[----:B------:R-:W-:-:S05]  /*1b810*/  IMAD.HI R2, R2, 0x66666667, RZ ;  /* 0x6666666702027827 */ /* 0x000fca00078e02ff */
[----:B------:R-:W-:-:S04]  /*1b820*/  SHF.R.U32.HI R4, RZ, 0x1f, R2 ;  /* 0x0000001fff047819 */ /* 0x000fc80000011602 */
[----:B------:R-:W-:Y:S02]  /*1b830*/  LEA.HI.SX32 R4, R2, R4, 0x1a ;  /* 0x0000000402047211 */ /* 0x000fe400078fd2ff */
[----:B------:R-:W-:-:S04]  /*1b840*/  SHF.R.U32.HI R2, RZ, 0x1f, R8 ;  /* 0x0000001fff027819 */ /* 0x000fc80000011608 */
[----:B------:R-:W-:-:S04]  /*1b850*/  LEA.HI.SX32 R2, R8, R2, 0x1a ;  /* 0x0000000208027211 */ /* 0x000fc800078fd2ff */
        /* <DEDUP_REMOVED lines=13> */
[----:B------:R-:W-:Y:S02]  /*1b930*/  @P0 LEA.HI.SX32 R3, R2, R5, 0x1a ;  /* 0x0000000502030211 */ /* 0x000fe400078fd2ff */
[----:B------:R-:W-:Y:S02]  /*1b940*/  PLOP3.LUT P0, PT, PT, PT, PT, 0x80, 0x0 ;  /* 0x000000000000781c */ /* 0x000fe40003f0f070 */
[----:B------:R-:W-:-:S13]  /*1b950*/  ISETP.GT.AND P2, PT, R3, R4, PT ;  /* 0x000000040300720c */ /* 0x000fda0003f44270 */
[----:B------:R-:W-:Y:S05]  /*1b960*/  @!P2 BRA `(.L_x_1591) ;  /* 0x0000000c0048a947 */ /* 0x000fea0003800000 */
[----:B------:R-:W-:Y:S01]  /*1b970*/  UMOV UR4, 0xffffffff ;  /* 0xffffffff00047882 */ /* 0x000fe20000000000 */
[----:B------:R-:W-:Y:S02]  /*1b980*/  SEL R2, R27, RZ, !P1 ;  /* 0x000000ff1b027207 */ /* 0x000fe40004800000 */
[----:B------:R-:W-:Y:S05]  /*1b990*/  BRA.DIV UR4, `(.L_x_1592) ;  /* 0x0000006e04947947 */ /* 0x000fea000b800000 */
[----:B------:R-:W0:Y:S02]  /*1b9a0*/  S2R R5, SR_TID.X ;  /* 0x0000000000057919 */ /* 0x000e240000002100 */
[----:B0-----:R-:W-:-:S04]  /*1b9b0*/  SHF.R.U32.HI R5, RZ, 0x5, R5 ;  /* 0x00000005ff057819 */ /* 0x001fc80000011605 */
[----:B------:R-:W-:-:S05]  /*1b9c0*/  LOP3.LUT R5, R5, 0x3, RZ, 0xc0, !PT ;  /* 0x0000000305057812 */ /* 0x000fca00078ec0ff */
[----:B------:R0:W1:Y:S02]  /*1b9d0*/  SHFL.IDX PT, R14, R5, RZ, 0x1f ;  /* 0x00001fff050e7589 */ /* 0x00006400000e0000 */
.L_x_1752:
[----:B-1----:R-:W-:Y:S02]  /*1b9e0*/  ISETP.NE.AND P0, PT, R14, RZ, PT ;  /* 0x000000ff0e00720c */ /* 0x002fe40003f05270 */
[----:B------:R-:W-:-:S11]  /*1b9f0*/  PLOP3.LUT P6, PT, PT, PT, PT, 0x8, 0x0 ;  /* 0x000000000000781c */ /* 0x000fd60003fce170 */
[----:B------:R-:W-:Y:S05]  /*1ba00*/  @P0 BRA `(.L_x_1593) ;  /* 0x00000000000c0947 */ /* 0x000fea0003800000 */
[----:B------:R-:W-:-:S03]  /*1ba10*/  UMOV UR4, 0xffffffff ;  /* 0xffffffff00047882 */ /* 0x000fc60000000000 */
[----:B------:R-:W-:Y:S05]  /*1ba20*/  BRA.DIV UR4, `(.L_x_1594) ;  /* 0x0000006e04a47947 */ /* 0x000fea000b800000 */
[----:B------:R-:W-:-:S13]  /*1ba30*/  ELECT P6, URZ, PT ;  /* 0x00000000003f782f */ /* 0x000fda00038c0000 */
.L_x_1593:
[----:B0-----:R-:W2:Y:S01]  /*1ba40*/  LDL R5, [R1+0x60] ;  /* 0x0000600001057983 */ /* 0x001ea20000100800 */
[----:B------:R-:W-:Y:S01]  /*1ba50*/  BSSY B1, `(.L_x_1595) ;  /* 0x0000008000017945 */ /* 0x000fe20003800000 */
[----:B--2---:R-:W-:-:S05]  /*1ba60*/  VIADD R5, R5, 0x1 ;  /* 0x0000000105057836 */ /* 0x004fca0000000000 */
[----:B------:R-:W-:-:S04]  /*1ba70*/  LEA.HI R6, R5, R5, RZ, 0x1 ;  /* 0x0000000505067211 */ /* 0x000fc800078f08ff */
[----:B------:R-:W-:-:S05]  /*1ba80*/  LOP3.LUT R6, R6, 0xfffffffe, RZ, 0xc0, !PT ;  /* 0xfffffffe06067812 */ /* 0x000fca00078ec0ff */
[----:B------:R-:W-:-:S05]  /*1ba90*/  IMAD.IADD R5, R5, 0x1, -R6 ;  /* 0x0000000105057824 */ /* 0x000fca00078e0a06 */
[----:B------:R-:W-:-:S04]  /*1baa0*/  SHF.L.U32 R5, R5, 0x1f, RZ ;  /* 0x0000001f05057819 */ /* 0x000fc800000006ff */
[----:B------:R-:W0:Y:S02]  /*1bab0*/  SYNCS.PHASECHK.TRANS64.TRYWAIT P0, [R17+URZ+0x13220], R5 ;  /* 0x01322005110075a7 */ /* 0x000e24000800017f */
[----:B0-----:R-:W-:Y:S05]  /*1bac0*/  @!P0 BRA `(.L_x_1596) ;  /* 0x0000006c009c8947 */ /* 0x001fea0003800000 */
.L_x_1755:
[----:B------:R-:W-:Y:S05]  /*1bad0*/  BSYNC B1 ;  /* 0x0000000000017941 */ /* 0x000fea0003800000 */
.L_x_1595:
        /* <DEDUP_REMOVED lines=12> */
.L_x_1756:
[----:B------:R-:W-:Y:S05]  /*1bba0*/  BSYNC B2 ;  /* 0x0000000000027941 */ /* 0x000fea0003800000 */
.L_x_1599:
        /* <DEDUP_REMOVED lines=9> */
.L_x_1602:
[----:B------:R-:W-:Y:S05]  /*1bc40*/  BSYNC B2 ;  /* 0x0000000000027941 */ /* 0x000fea0003800000 */
.L_x_1601:
[----:B------:R-:W2:Y:S01]  /*1bc50*/  LDL R7, [R1+0x8] ;  /* 0x0000080001077983 */ /* 0x000ea20000100800 */
[----:B------:R-:W-:Y:S01]  /*1bc60*/  IMAD.MOV.U32 R12, RZ, RZ, RZ ;  /* 0x000000ffff0c7224 */ /* 0x000fe200078e00ff */
[----:B------:R-:W-:Y:S01]  /*1bc70*/  UIADD3 UR4, UP0, UR38, 0x570, URZ ;  /* 0x0000057026047890 */ /* 0x000fe2000ff1e03f */
[----:B------:R-:W-:Y:S01]  /*1bc80*/  IMAD R8, R3, 0xa0, R0 ;  /* 0x000000a003087824 */ /* 0x000fe200078e0200 */
[----:B------:R-:W-:Y:S01]  /*1bc90*/  PLOP3.LUT P0, PT, PT, PT, PT, 0x80, 0x0 ;  /* 0x000000000000781c */ /* 0x000fe20003f0f070 */
[----:B------:R-:W-:Y:S01]  /*1bca0*/  VIADD R9, R5, 0x13290 ;  /* 0x0001329005097836 */ /* 0x000fe20000000000 */
[----:B------:R-:W-:Y:S01]  /*1bcb0*/  R2UR UR10, R12 ;  /* 0x000000000c0a72ca */ /* 0x000fe200000e0000 */
[----:B------:R-:W-:Y:S01]  /*1bcc0*/  VIADD R8, R8, 0xffffff60 ;  /* 0xffffff6008087836 */ /* 0x000fe20000000000 */
[----:B------:R-:W-:Y:S01]  /*1bcd0*/  UIADD3.X UR5, URZ, UR39, URZ, UP0, !UPT ;  /* 0x000000273f057290 */ /* 0x000fe200087fe43f */
[----:B------:R-:W-:Y:S01]  /*1bce0*/  UMOV UR6, 0x0 ;  /* 0x0000000000067882 */ /* 0x000fe20000000000 */
[----:B------:R-:W-:Y:S01]  /*1bcf0*/  UMOV UR7, 0x12f00000 ;  /* 0x12f0000000077882 */ /* 0x000fe20000000000 */
[----:B--2---:R-:W-:-:S04]  /*1bd00*/  IMAD R7, R7, 0x2800, R17 ;  /* 0x0000280007077824 */ /* 0x004fc800078e0211 */
[----:B------:R-:W-:-:S07]  /*1bd10*/  VIADD R11, R7, 0xe000 ;  /* 0x0000e000070b7836 */ /* 0x000fce0000000000 */
.L_x_1603:
        /* <DEDUP_REMOVED lines=13> */
.L_x_1757:
[----:B------:R-:W-:Y:S05]  /*1bdf0*/  BSYNC B2 ;  /* 0x0000000000027941 */ /* 0x000fea0003800000 */
.L_x_1604:
        /* <DEDUP_REMOVED lines=11> */
.L_x_1607:
[----:B------:R-:W-:Y:S05]  /*1beb0*/  BSYNC B2 ;  /* 0x0000000000027941 */ /* 0x000fea0003800000 */
.L_x_1606:
[----:B------:R-:W-:Y:S01]  /*1bec0*/  R2UR UR10, R12 ;  /* 0x000000000c0a72ca */ /* 0x000fe200000e0000 */
[----:B------:R-:W-:Y:S01]  /*1bed0*/  UIADD3 UR4, UP0, UR38, 0x670, URZ ;  /* 0x0000067026047890 */ /* 0x000fe2000ff1e03f */
[----:B------:R-:W-:Y:S01]  /*1bee0*/  R2UR UR6, R14 ;  /* 0x000000000e0672ca */ /* 0x000fe200000e0000 */
[----:B------:R-:W-:Y:S01]  /*1bef0*/  VIADD R7, R7, 0x6000 ;  /* 0x0000600007077836 */ /* 0x000fe20000000000 */
[----:B------:R-:W-:Y:S01]  /*1bf00*/  R2UR UR7, R15 ;  /* 0x000000000f0772ca */ /* 0x000fe200000e0000 */
[----:B01----:R-:W-:Y:S01]  /*1bf10*/  VIADD R5, R5, 0x132b0 ;  /* 0x000132b005057836 */ /* 0x003fe20000000000 */
[----:B------:R-:W-:Y:S01]  /*1bf20*/  PLOP3.LUT P0, PT, PT, PT, PT, 0x80, 0x0 ;  /* 0x000000000000781c */ /* 0x000fe20003f0f070 */
[----:B------:R-:W-:-:S12]  /*1bf30*/  UIADD3.X UR5, URZ, UR39, URZ, UP0, !UPT ;  /* 0x000000273f057290 */ /* 0x000fd800087fe43f */
.L_x_1608:
        /* <DEDUP_REMOVED lines=10> */
.L_x_1598:
[----:B------:R-:W-:Y:S05]  /*1bfe0*/  BSYNC B1 ;  /* 0x0000000000017941 */ /* 0x000fea0003800000 */
.L_x_1597:
        /* <DEDUP_REMOVED lines=13> */
.L_x_1621:
        /* <DEDUP_REMOVED lines=13> */
.L_x_1758:
[----:B------:R-:W-:Y:S05]  /*1c190*/  BSYNC B2 ;  /* 0x0000000000027941 */ /* 0x000fea0003800000 */
.L_x_1611:
        /* <DEDUP_REMOVED lines=9> */
.L_x_1614:
[----:B------:R-:W-:Y:S05]  /*1c230*/  BSYNC B2 ;  /* 0x0000000000027941 */ /* 0x000fea0003800000 */
.L_x_1613:
        /* <DEDUP_REMOVED lines=12> */
.L_x_1615:
        /* <DEDUP_REMOVED lines=13> */
.L_x_1759:
[----:B------:R-:W-:Y:S05]  /*1c3d0*/  BSYNC B2 ;  /* 0x0000000000027941 */ /* 0x000fea0003800000 */
.L_x_1616:
        /* <DEDUP_REMOVED lines=11> */
.L_x_1619:
[----:B------:R-:W-:Y:S05]  /*1c490*/  BSYNC B2 ;  /* 0x0000000000027941 */ /* 0x000fea0003800000 */
.L_x_1618:
        /* <DEDUP_REMOVED lines=8> */
.L_x_1620:
        /* <DEDUP_REMOVED lines=10> */
.L_x_1610:
[----:B------:R-:W-:Y:S05]  /*1c5c0*/  BSYNC B1 ;  /* 0x0000000000017941 */ /* 0x000fea0003800000 */
.L_x_1609:
[----:B------:R-:W2:Y:S04]  /*1c5d0*/  LDL.LU R6, [R1+0x8] ;  /* 0x0000080001067983 */ /* 0x000ea80000300800 */
[----:B0-----:R-:W3:Y:S01]  /*1c5e0*/  LDL.LU R9, [R1+0x14] ;  /* 0x0000140001097983 */ /* 0x001ee20000300800 */
[C---:B------:R-:W-:Y:S01]  /*1c5f0*/  ISETP.GT.AND P2, PT, R3.reuse, R4, PT ;  /* 0x000000040300720c */ /* 0x040fe20003f44270 */
[----:B------:R-:W-:Y:S02]  /*1c600*/  VIADD R3, R3, 0xffffffff ;  /* 0xffffffff03037836 */ /* 0x000fe40000000000 */
[----:B--2---:R-:W-:-:S05]  /*1c610*/  VIADD R5, R6, 0x1 ;  /* 0x0000000106057836 */ /* 0x004fca0000000000 */
[----:B------:R-:W-:-:S04]  /*1c620*/  ISETP.NE.AND P1, PT, R5, 0x2, PT ;  /* 0x000000020500780c */ /* 0x000fc80003f25270 */
[----:B------:R-:W-:Y:S02]  /*1c630*/  SEL R6, RZ, 0x1, P1 ;  /* 0x00000001ff067807 */ /* 0x000fe40000800000 */
[----:B------:R-:W-:Y:S02]  /*1c640*/  SEL R5, R5, RZ, P1 ;  /* 0x000000ff05057207 */ /* 0x000fe40000800000 */
[----:B---3--:R-:W-:-:S05]  /*1c650*/  LOP3.LUT R9, R9, R6, RZ, 0x3c, !PT ;  /* 0x0000000609097212 */ /* 0x008fca00078e3cff */
[----:B------:R1:W-:Y:S04]  /*1c660*/  STL [R1+0x14], R9 ;  /* 0x0000140901007387 */ /* 0x0003e80000100800 */
[----:B------:R1:W-:Y:S01]  /*1c670*/  STL [R1+0x8], R5 ;  /* 0x0000080501007387 */ /* 0x0003e20000100800 */
[----:B------:R-:W-:Y:S05]  /*1c680*/  @P2 BRA `(.L_x_1621) ;  /* 0xfffffff8008c2947 */ /* 0x000fea000383ffff */
.L_x_1591:
[----:B------:R-:W-:Y:S05]  /*1c690*/  BSYNC B0 ;  /* 0x0000000000007941 */ /* 0x000fea0003800000 */
.L_x_1590:
[----:B------:R-:W2:Y:S01]  /*1c6a0*/  LDC R0, c[0x0][0x448] ;  /* 0x00011200ff007b82 */ /* 0x000ea20000000800 */
[----:B------:R-:W-:Y:S01]  /*1c6b0*/  VIADD R2, R25, 0xbf ;  /* 0x000000bf19027836 */ /* 0x000fe20000000000 */
[----:B------:R-:W-:Y:S06]  /*1c6c0*/  @!P0 WARPSYNC.ALL ;  /* 0x0000000000008948 */ /* 0x000fec0003800000 */
[----:B------:R-:W-:Y:S01]  /*1c6d0*/  @!P0 BAR.SYNC.DEFER_BLOCKING 0xc, 0x200 ;  /* 0x0308000000008b1d */ /* 0x000fe20000010000 */
[----:B--2---:R-:W-:-:S13]  /*1c6e0*/  ISETP.NE.AND P1, PT, R0, 0x1, PT ;  /* 0x000000010000780c */ /* 0x004fda0003f25270 */
[----:B------:R-:W2:Y:S08]  /*1c6f0*/  @P1 LDC R3, c[0x0][0x44c] ;  /* 0x00011300ff031b82 */ /* 0x000eb00000000800 */
[----:B------:R-:W3:Y:S01]  /*1c700*/  @P1 LDC R0, c[0x0][0x450] ;  /* 0x00011400ff001b82 */ /* 0x000ee20000000800 */
[----:B--2---:R-:W-:-:S05]  /*1c710*/  @P1 IMAD.HI.U32 R3, R2, R3, RZ ;  /* 0x0000000302031227 */ /* 0x004fca00078e00ff */
[----:B---3--:R-:W-:-:S05]  /*1c720*/  @P1 SHF.R.U32.HI R2, RZ, R0, R3 ;  /* 0x00000000ff021219 */ /* 0x008fca0000011603 */
[----:B------:R-:W-:Y:S02]  /*1c730*/  IMAD.IADD R10, R10, 0x1, R2 ;  /* 0x000000010a0a7824 */ /* 0x000fe400078e0202 */
[----:B------:R-:W2:Y:S02]  /*1c740*/  LDC.64 R2, c[0x0][0x9e0] ;  /* 0x00027800ff027b82 */ /* 0x000ea40000000a00 */
[----:B--2---:R-:W-:Y:S01]  /*1c750*/  ISETP.GE.AND P2, PT, R3, 0x1, PT ;  /* 0x000000010300780c */ /* 0x004fe20003f46270 */
        /* <DEDUP_REMOVED lines=8> */
[----:B01----:R-:W0:Y:S02]  /*1c7e0*/  @P0 LDC.64 R4, c[0x0][0x9e8] ;  /* 0x00027a00ff040b82 */ /* 0x003e240000000a00 */
[----:B0-----:R-:W-:-:S05]  /*1c7f0*/  @P0 IMAD.HI.U32 R4, R0, R4, RZ ;  /* 0x0000000400040227 */ /* 0x001fca00078e00ff */
[----:B------:R-:W-:-:S04]  /*1c800*/  @P0 SHF.R.U32.HI R0, RZ, R5, R4 ;  /* 0x00000005ff000219 */ /* 0x000fc80000011604 */
[----:B------:R-:W-:Y:S01]  /*1c810*/  LOP3.LUT R0, RZ, R0, RZ, 0x33, !PT ;  /* 0x00000000ff007212 */ /* 0x000fe200078e33ff */
[----:B------:R-:W-:Y:S06]  /*1c820*/  BRA `(.L_x_1625) ;  /* 0x0000000000107947 */ /* 0x000fec0003800000 */
.L_x_1624:
[----:B------:R-:W-:-:S13]  /*1c830*/  ISETP.NE.AND P0, PT, R3, 0x1, PT ;  /* 0x000000010300780c */ /* 0x000fda0003f05270 */
[----:B01----:R-:W0:Y:S02]  /*1c840*/  @P0 LDC.64 R4, c[0x0][0x9e8] ;  /* 0x00027a00ff040b82 */ /* 0x003e240000000a00 */
[----:B0-----:R-:W-:-:S05]  /*1c850*/  @P0 IMAD.HI.U32 R4, R0, R4, RZ ;  /* 0x0000000400040227 */ /* 0x001fca00078e00ff */
[----:B------:R-:W-:-:S07]  /*1c860*/  @P0 SHF.R.U32.HI R0, RZ, R5, R4 ;  /* 0x00000005ff000219 */ /* 0x000fce0000011604 */
.L_x_1625:
[----:B------:R-:W-:Y:S05]  /*1c870*/  BSYNC B0 ;  /* 0x0000000000007941 */ /* 0x000fea0003800000 */
.L_x_1623:
[----:B------:R-:W-:-:S05]  /*1c880*/  IMAD R0, R0, R3, R3 ;  /* 0x0000000300007224 */ /* 0x000fca00078e0203 */
[----:B------:R-:W-:-:S07]  /*1c890*/  VIMNMX R2, R2, R0, PT ;  /* 0x0000000002027248 */ /* 0x000fce0003fe0100 */
.L_x_1622:
[----:B------:R-:W-:Y:S01]  /*1c8a0*/  VIADD R0, R2, 0x9f ;  /* 0x0000009f02007836 */ /* 0x000fe20000000000 */
[----:B------:R-:W-:Y:S01]  /*1c8b0*/  ULDC UR4, c[0x0][0x9dc] ;  /* 0x0002770000047ab9 */ /* 0x000fe20000000800 */
[----:B------:R-:W-:Y:S02]  /*1c8c0*/  IMAD.MOV.U32 R4, RZ, RZ, R25 ;  /* 0x000000ffff047224 */ /* 0x000fe400078e0019 */
[----:B------:R-:W-:-:S05]  /*1c8d0*/  IMAD.HI R0, R0, 0x66666667, RZ ;  /* 0x6666666700007827 */ /* 0x000fca00078e02ff */
[----:B------:R-:W-:-:S04]  /*1c8e0*/  SHF.R.U32.HI R2, RZ, 0x1f, R0 ;  /* 0x0000001fff027819 */ /* 0x000fc80000011600 */
[----:B------:R-:W-:Y:S02]  /*1c8f0*/  LEA.HI.SX32 R2, R0, R2, 0x1a ;  /* 0x0000000200027211 */ /* 0x000fe400078fd2ff */
[----:B------:R-:W2:Y:S02]  /*1c900*/  @P1 LDC R0, c[0x0][0x450] ;  /* 0x00011400ff001b82 */ /* 0x000ea40000000800 */
[----:B------:R-:W-:-:S05]  /*1c910*/  VIMNMX R22, R20, R2, PT ;  /* 0x0000000214167248 */ /* 0x000fca0003fe0100 */
[----:B------:R3:W-:Y:S01]  /*1c920*/  STL [R1+0x54], R22 ;  /* 0x0000541601007387 */ /* 0x0007e20000100800 */
[----:B------:R-:W4:Y:S02]  /*1c930*/  @P1 LDC R2, c[0x0][0x44c] ;  /* 0x00011300ff021b82 */ /* 0x000f240000000800 */
[----:B----4-:R-:W-:-:S05]  /*1c940*/  @P1 IMAD.HI.U32 R2, R25, R2, RZ ;  /* 0x0000000219021227 */ /* 0x010fca00078e00ff */
[----:B--2---:R-:W-:-:S05]  /*1c950*/  @P1 SHF.R.U32.HI R4, RZ, R0, R2 ;  /* 0x00000000ff041219 */ /* 0x004fca0000011602 */
[----:B------:R-:W-:-:S04]  /*1c960*/  IMAD.IADD R2, R19, 0x1, R4 ;  /* 0x0000000113027824 */ /* 0x000fc800078e0204 */
[----:B------:R-:W-:Y:S01]  /*1c970*/  VIADD R0, R2, -UR4 ;  /* 0x8000000402007c36 */ /* 0x000fe20008000000 */
[----:B---3--:R-:W-:Y:S06]  /*1c980*/  @!P2 BRA `(.L_x_1626) ;  /* 0x000000000044a947 */ /* 0x008fec0003800000 */
[----:B------:R-:W-:Y:S01]  /*1c990*/  ISETP.GT.AND P0, PT, R2, -0x1, PT ;  /* 0xffffffff0200780c */ /* 0x000fe20003f04270 */
[----:B------:R-:W-:-:S12]  /*1c9a0*/  BSSY B0, `(.L_x_1627) ;  /* 0x000000d000007945 */ /* 0x000fd80003800000 */
[----:B------:R-:W-:Y:S05]  /*1c9b0*/  @P0 BRA `(.L_x_1628) ;  /* 0x00000000001c0947 */ /* 0x000fea0003800000 */
[----:B------:R-:W-:Y:S02]  /*1c9c0*/  ISETP.NE.AND P0, PT, R3, 0x1, PT ;  /* 0x000000010300780c */ /* 0x000fe40003f05270 */
[----:B------:R-:W-:-:S11]  /*1c9d0*/  LOP3.LUT R2, RZ, R2, RZ, 0x33, !PT ;  /* 0x00000002ff027212 */ /* 0x000fd600078e33ff */
[----:B01----:R-:W0:Y:S02]  /*1c9e0*/  @P0 LDC.64 R4, c[0x0][0x9e8] ;  /* 0x00027a00ff040b82 */ /* 0x003e240000000a00 */
[----:B0-----:R-:W-:-:S05]  /*1c9f0*/  @P0 IMAD.HI.U32 R4, R2, R4, RZ ;  /* 0x0000000402040227 */ /* 0x001fca00078e00ff */
[----:B------:R-:W-:-:S04]  /*1ca00*/  @P0 SHF.R.U32.HI R2, RZ, R5, R4 ;  /* 0x00000005ff020219 */ /* 0x000fc80000011604 */
[----:B------:R-:W-:Y:S01]  /*1ca10*/  LOP3.LUT R2, RZ, R2, RZ, 0x33, !PT ;  /* 0x00000002ff027212 */ /* 0x000fe200078e33ff */
[----:B------:R-:W-:Y:S06]  /*1ca20*/  BRA `(.L_x_1629) ;  /* 0x0000000000107947 */ /* 0x000fec0003800000 */
.L_x_1628:
[----:B------:R-:W-:-:S13]  /*1ca30*/  ISETP.NE.AND P0, PT, R3, 0x1, PT ;  /* 0x000000010300780c */ /* 0x000fda0003f05270 */
[----:B01----:R-:W0:Y:S02]  /*1ca40*/  @P0 LDC.64 R4, c[0x0][0x9e8] ;  /* 0x00027a00ff040b82 */ /* 0x003e240000000a00 */
[----:B0-----:R-:W-:-:S05]  /*1ca50*/  @P0 IMAD.HI.U32 R4, R2, R4, RZ ;  /* 0x0000000402040227 */ /* 0x001fca00078e00ff */
[----:B------:R-:W-:-:S07]  /*1ca60*/  @P0 SHF.R.U32.HI R2, RZ, R5, R4 ;  /* 0x00000005ff020219 */ /* 0x000fce0000011604 */
.L_x_1629:
[----:B------:R-:W-:Y:S05]  /*1ca70*/  BSYNC B0 ;  /* 0x0000000000007941 */ /* 0x000fea0003800000 */
.L_x_1627:
[----:B------:R-:W-:-:S05]  /*1ca80*/  IMAD R2, R2, R3, RZ ;  /* 0x0000000302027224 */ /* 0x000fca00078e02ff */
[----:B------:R-:W-:-:S07]  /*1ca90*/  VIMNMX R0, R0, R2, !PT ;  /* 0x0000000200007248 */ /* 0x000fce0007fe0100 */
.L_x_1626:
[----:B------:R-:W-:-:S05]  /*1caa0*/  IMAD.HI R0, R0, 0x66666667, RZ ;  /* 0x6666666700007827 */ /* 0x000fca00078e02ff */
[----:B------:R-:W-:-:S04]  /*1cab0*/  SHF.R.U32.HI R2, RZ, 0x1f, R0 ;  /* 0x0000001fff027819 */ /* 0x000fc80000011600 */
[----:B------:R-:W-:-:S04]  /*1cac0*/  LEA.HI.SX32 R2, R0, R2, 0x1a ;  /* 0x0000000200027211 */ /* 0x000fc800078fd2ff */
[----:B------:R-:W-:-:S04]  /*1cad0*/  VIMNMX R3, RZ, R2, !PT ;  /* 0x00000002ff037248 */ /* 0x000fc80007fe0100 */
[----:B------:R-:W-:Y:S01]  /*1cae0*/  ISETP.GT.AND P0, PT, R22, R3, PT ;  /* 0x000000031600720c */ /* 0x000fe20003f04270 */
[----:B------:R2:W-:-:S12]  /*1caf0*/  STL [R1+0x28], R3 ;  /* 0x0000280301007387 */ /* 0x0005d80000100800 */
[----:B--2---:R-:W-:Y:S05]  /*1cb00*/  @P0 BRA `(.L_x_1630) ;  /* 0x0000000000440947 */ /* 0x004fea0003800000 */
[----:B------:R-:W2:Y:S02]  /*1cb10*/  S2R R3, SR_TID.X ;  /* 0x0000000000037919 */ /* 0x000ea40000002100 */
[----:B--2---:R-:W-:-:S04]  /*1cb20*/  LOP3.LUT R3, R3, 0x7f, RZ, 0xc0, !PT ;  /* 0x0000007f03037812 */ /* 0x004fc800078ec0ff */
[----:B------:R-:W-:-:S13]  /*1cb30*/  ISETP.NE.AND P0, PT, R3, RZ, PT ;  /* 0x000000ff0300720c */ /* 0x000fda0003f05270 */
[----:B------:R-:W-:Y:S05]  /*1cb40*/  @P0 BRA `(.L_x_1631) ;  /* 0x0000004000480947 */ /* 0x000fea0003800000 */
[----:B01----:R-:W0:Y:S01]  /*1cb50*/  S2R R5, SR_LANEID ;  /* 0x0000000000057919 */ /* 0x003e220000000000 */
        /* <DEDUP_REMOVED lines=12> */
.L_x_1630:
        /* <DEDUP_REMOVED lines=10> */
[----:B01----:R-:W-:Y:S02]  /*1ccc0*/  IMAD.U32 R5, RZ, RZ, UR7 ;  /* 0x00000007ff057e24 */ /* 0x003fe4000f8e00ff */
        /* <DEDUP_REMOVED lines=8> */
[----:B--2---:R-:W-:Y:S05]  /*1cd50*/  CALL.ABS.NOINC R2 ;  /* 0x0000000002007343 */ /* 0x004fea0003c00000 */
.L_x_1633:
[----:B------:R-:W-:Y:S05]  /*1cd60*/  BSYNC B6 ;  /* 0x0000000000067941 */ /* 0x000fea0003800000 */
.L_x_1632:
        /* <DEDUP_REMOVED lines=22> */
.L_x_1635:
[----:B------:R-:W-:Y:S05]  /*1ced0*/  BSYNC B6 ;  /* 0x0000000000067941 */ /* 0x000fea0003800000 */
.L_x_1634:
        /* <DEDUP_REMOVED lines=20> */
.L_x_1637:
[----:B------:R-:W-:Y:S05]  /*1d020*/  BSYNC B6 ;  /* 0x0000000000067941 */ /* 0x000fea0003800000 */
.L_x_1636:
        /* <DEDUP_REMOVED lines=19> */
.L_x_1639:
[----:B------:R-:W-:Y:S05]  /*1d160*/  BSYNC B6 ;  /* 0x0000000000067941 */ /* 0x000fea0003800000 */
.L_x_1638:
[----:B------:R-:W-:Y:S01]  /*1d170*/  ULDC.64 UR4, c[0x0][0x9f8] ;  /* 0x00027e0000047ab9 */ /* 0x000fe20000000a00 */
[----:B------:R-:W2:Y:S01]  /*1d180*/  LDL R20, [R1+0x20] ;  /* 0x0000200001147983 */ /* 0x000ea20000100800 */
[----:B------:R-:W-:Y:S01]  /*1d190*/  ISETP.NE.U32.AND P0, PT, RZ, UR4, PT ;  /* 0x00000004ff007c0c */ /* 0x000fe2000bf05070 */
[----:B------:R-:W-:Y:S01]  /*1d1a0*/  IMAD.MOV.U32 R14, RZ, RZ, R27 ;  /* 0x000000ffff0e7224 */ /* 0x000fe200078e001b */
[----:B------:R-:W3:Y:S01]  /*1d1b0*/  LDC R12, c[0x0][0x430] ;  /* 0x00010c00ff0c7b82 */ /* 0x000ee20000000800 */
[----:B------:R-:W4:Y:S01]  /*1d1c0*/  LDL R13, [R1+0x64] ;  /* 0x00006400010d7983 */ /* 0x000f220000100800 */
[----:B------:R-:W-:Y:S01]  /*1d1d0*/  ISETP.NE.AND.EX P0, PT, RZ, UR5, PT, P0 ;  /* 0x00000005ff007c0c */ /* 0x000fe2000bf05300 */
[----:B------:R-:W0:-:S12]  /*1d1e0*/  S2R R19, SR_TID.X ;  /* 0x0000000000137919 */ /* 0x000e180000002100 */
[----:B------:R-:W1:Y:S01]  /*1d1f0*/  @P0 LDC.64 R2, c[0x0][0x9f8] ;  /* 0x00027e00ff020b82 */ /* 0x000e620000000a00 */
[----:B------:R-:W-:Y:S01]  /*1d200*/  IMAD.MOV.U32 R0, RZ, RZ, 0xa0 ;  /* 0x000000a0ff007424 */ /* 0x000fe200078e00ff */
[----:B---3--:R-:W-:Y:S02]  /*1d210*/  ISETP.NE.AND P2, PT, R12, 0x1, PT ;  /* 0x000000010c00780c */ /* 0x008fe40003f45270 */
[----:B0-----:R-:W-:Y:S01]  /*1d220*/  LOP3.LUT R21, R19, 0x7f, RZ, 0xc0, !PT ;  /* 0x0000007f13157812 */ /* 0x001fe200078ec0ff */
[----:B-1----:R-:W-:-:S10]  /*1d230*/  @P0 IMAD.WIDE R2, R27, 0x4, R2 ;  /* 0x000000041b020825 */ /* 0x002fd400078e0202 */
[----:B------:R-:W0:Y:S01]  /*1d240*/  @P2 LDC R4, c[0x0][0x434] ;  /* 0x00010d00ff042b82 */ /* 0x000e220000000800 */
[----:B------:R-:W-:Y:S01]  /*1d250*/  SHF.R.U32.HI R21, RZ, 0x2, R21 ;  /* 0x00000002ff157819 */ /* 0x000fe20000011615 */
[----:B------:R1:W3:Y:S01]  /*1d260*/  @P0 LDG.E R14, desc[UR40][R2.64] ;  /* 0x00000028020e0981 */ /* 0x0002e2000c1e1900 */
[----:B------:R-:W-:Y:S02]  /*1d270*/  IMAD.SHL.U32 R19, R19, 0x20, RZ ;  /* 0x0000002013137824 */ /* 0x000fe400078e00ff */
[----:B------:R-:W-:-:S03]  /*1d280*/  IMAD R0, R22, R0, -0xa0 ;  /* 0xffffff6016007424 */ /* 0x000fc600078e0200 */
[----:B------:R-:W0:Y:S01]  /*1d290*/  @P2 LDC R5, c[0x0][0x438] ;  /* 0x00010e00ff052b82 */ /* 0x000e220000000800 */
[----:B------:R-:W-:-:S05]  /*1d2a0*/  LOP3.LUT R19, R21, 0x60, R19, 0xf8, !PT ;  /* 0x0000006015137812 */ /* 0x000fca00078ef813 */
[----:B------:R-:W-:Y:S02]  /*1d2b0*/  IMAD.IADD R8, R19, 0x1, R0 ;  /* 0x0000000113087824 */ /* 0x000fe400078e0200 */
[----:B------:R-:W0:Y:S03]  /*1d2c0*/  S2R R19, SR_TID.X ;  /* 0x0000000000137919 */ /* 0x000e260000002100 */
[----:B------:R-:W-:-:S13]  /*1d2d0*/  ISETP.GE.AND P1, PT, R8, R18, PT ;  /* 0x000000120800720c */ /* 0x000fda0003f26270 */
[----:B-1----:R-:W1:Y:S01]  /*1d2e0*/  @!P1 LDC.64 R2, c[0x0][0x428] ;  /* 0x00010a00ff029b82 */ /* 0x002e620000000a00 */
[C---:B0-----:R-:W-:Y:S01]  /*1d2f0*/  LOP3.LUT R21, R19.reuse, 0x7f, RZ, 0xc0, !PT ;  /* 0x0000007f13157812 */ /* 0x041fe200078ec0ff */
[----:B------:R-:W-:-:S03]  /*1d300*/  IMAD.SHL.U32 R19, R19, 0x20, RZ ;  /* 0x0000002013137824 */ /* 0x000fc600078e00ff */
[----:B------:R-:W-:-:S04]  /*1d310*/  SHF.R.U32.HI R21, RZ, 0x2, R21 ;  /* 0x00000002ff157819 */ /* 0x000fc80000011615 */
[----:B------:R-:W-:-:S04]  /*1d320*/  LOP3.LUT R19, R21, 0x60, R19, 0xf8, !PT ;  /* 0x0000006015137812 */ /* 0x000fc800078ef813 */
[----:B------:R-:W-:-:S05]  /*1d330*/  LOP3.LUT R19, R19, 0x80, RZ, 0xfc, !PT ;  /* 0x0000008013137812 */ /* 0x000fca00078efcff */
[----:B------:R-:W-:Y:S01]  /*1d340*/  IMAD.IADD R0, R19, 0x1, R0 ;  /* 0x0000000113007824 */ /* 0x000fe200078e0200 */
[----:B------:R-:W-:Y:S01]  /*1d350*/  LOP3.LUT R16, R16, 0xfffffffd, RZ, 0xc0, !PT ;  /* 0xfffffffd10107812 */ /* 0x000fe200078ec0ff */
[----:B------:R-:W-:Y:S01]  /*1d360*/  UMOV UR4, 0xffffffff ;  /* 0xffffffff00047882 */ /* 0x000fe20000000000 */
[----:B--2---:R-:W-:-:S04]  /*1d370*/  IMAD.IADD R8, R8, 0x1, R20 ;  /* 0x0000000108087824 */ /* 0x004fc800078e0214 */
[----:B------:R-:W-:-:S04]  /*1d380*/  @P2 IMAD.HI.U32 R4, R8, R4, RZ ;  /* 0x0000000408042227 */ /* 0x000fc800078e00ff */
[----:B------:R-:W-:Y:S01]  /*1d390*/  IMAD.MOV.U32 R6, RZ, RZ, R8 ;  /* 0x000000ffff067224 */ /* 0x000fe200078e0008 */
[----:B------:R-:W-:Y:S02]  /*1d3a0*/  @P2 SHF.R.U32.HI R6, RZ, R5, R4 ;  /* 0x00000005ff062219 */ /* 0x000fe40000011604 */
[----:B------:R-:W0:Y:S02]  /*1d3b0*/  @!P1 LDC.64 R4, c[0x0][0x418] ;  /* 0x00010600ff049b82 */ /* 0x000e240000000a00 */
[----:B------:R-:W-:Y:S02]  /*1d3c0*/  @!P1 SHF.R.S32.HI R7, RZ, 0x1f, R6 ;  /* 0x0000001fff079819 */ /* 0x000fe40000011406 */
[----:B---3--:R-:W-:-:S05]  /*1d3d0*/  SHF.R.S32.HI R15, RZ, 0x1f, R14 ;  /* 0x0000001fff0f7819 */ /* 0x008fca000001140e */
[----:B-1----:R-:W-:-:S04]  /*1d3e0*/  @!P1 IMAD R9, R15, R2, RZ ;  /* 0x000000020f099224 */ /* 0x002fc800078e02ff */
[C---:B------:R-:W-:Y:S02]  /*1d3f0*/  @!P1 IMAD R9, R14.reuse, R3, R9 ;  /* 0x000000030e099224 */ /* 0x040fe400078e0209 */
[----:B------:R-:W-:Y:S02]  /*1d400*/  @!P1 IMAD.WIDE.U32 R2, R14, R2, R6 ;  /* 0x000000020e029225 */ /* 0x000fe400078e0006 */
[----:B------:R-:W1:Y:S02]  /*1d410*/  @P2 LDC R7, c[0x0][0x438] ;  /* 0x00010e00ff072b82 */ /* 0x000e640000000800 */
[----:B------:R-:W-:Y:S01]  /*1d420*/  @!P1 IMAD.IADD R3, R3, 0x1, R9 ;  /* 0x0000000103039824 */ /* 0x000fe200078e0209 */
[----:B0-----:R-:W-:-:S04]  /*1d430*/  @!P1 LEA R10, P0, R2, R4, 0x2 ;  /* 0x00000004020a9211 */ /* 0x001fc800078010ff */
[----:B------:R-:W-:Y:S02]  /*1d440*/  @!P1 LEA.HI.X R11, R2, R5, R3, 0x2, P0 ;  /* 0x00000005020b9211 */ /* 0x000fe400000f1403 */
[C---:B------:R-:W-:Y:S01]  /*1d450*/  ISETP.GE.AND P0, PT, R0.reuse, R18, PT ;  /* 0x000000120000720c */ /* 0x040fe20003f06270 */
[----:B------:R-:W0:Y:S03]  /*1d460*/  @P2 LDC R5, c[0x0][0x434] ;  /* 0x00010d00ff052b82 */ /* 0x000e260000000800 */
[----:B------:R-:W-:Y:S01]  /*1d470*/  ISETP.GT.U32.OR P0, PT, R19, 0x9f, P0 ;  /* 0x0000009f1300780c */ /* 0x000fe20000704470 */
[----:B------:R-:W-:-:S12]  /*1d480*/  IMAD.IADD R9, R0, 0x1, R20 ;  /* 0x0000000100097824 */ /* 0x000fd800078e0214 */
[----:B------:R-:W2:Y:S01]  /*1d490*/  @!P0 LDC.64 R2, c[0x0][0x428] ;  /* 0x00010a00ff028b82 */ /* 0x000ea20000000a00 */
[----:B------:R-:W-:Y:S02]  /*1d4a0*/  IMAD.MOV.U32 R0, RZ, RZ, R9 ;  /* 0x000000ffff007224 */ /* 0x000fe400078e0009 */
[----:B0-----:R-:W-:-:S05]  /*1d4b0*/  @P2 IMAD.HI.U32 R5, R9, R5, RZ ;  /* 0x0000000509052227 */ /* 0x001fca00078e00ff */
[----:B-1----:R-:W-:Y:S01]  /*1d4c0*/  @P2 SHF.R.U32.HI R0, RZ, R7, R5 ;  /* 0x00000007ff002219 */ /* 0x002fe20000011605 */
[----:B------:R-:W-:-:S03]  /*1d4d0*/  IMAD.MOV R5, RZ, RZ, -R6 ;  /* 0x000000ffff057224 */ /* 0x000fc600078e0a06 */
[----:B------:R-:W-:Y:S01]  /*1d4e0*/  @!P0 SHF.R.S32.HI R7, RZ, 0x1f, R0 ;  /* 0x0000001fff078819 */ /* 0x000fe20000011400 */
[----:B------:R-:W-:Y:S02]  /*1d4f0*/  IMAD R8, R12, R5, R8 ;  /* 0x000000050c087224 */ /* 0x000fe400078e0208 */
[----:B------:R-:W-:Y:S02]  /*1d500*/  @!P0 IMAD.MOV.U32 R6, RZ, RZ, R0 ;  /* 0x000000ffff068224 */ /* 0x000fe400078e0000 */
[-C--:B--2---:R-:W-:Y:S02]  /*1d510*/  @!P0 IMAD R5, R15, R2.reuse, RZ ;  /* 0x000000020f058224 */ /* 0x084fe400078e02ff */
[----:B------:R-:W-:-:S04]  /*1d520*/  @!P0 IMAD.WIDE.U32 R6, R14, R2, R6 ;  /* 0x000000020e068225 */ /* 0x000fc800078e0006 */
[----:B------:R-:W-:Y:S02]  /*1d530*/  @!P0 IMAD R5, R14, R3, R5 ;  /* 0x000000030e058224 */ /* 0x000fe400078e0205 */
[----:B------:R-:W0:Y:S01]  /*1d540*/  @!P0 LDC.64 R2, c[0x0][0x418] ;  /* 0x00010600ff028b82 */ /* 0x000e220000000a00 */
[----:B------:R-:W-:Y:S02]  /*1d550*/  IMAD.MOV.U32 R4, RZ, RZ, RZ ;  /* 0x000000ffff047224 */ /* 0x000fe400078e00ff */
[----:B------:R-:W-:-:S04]  /*1d560*/  @!P0 IMAD.IADD R5, R5, 0x1, R7 ;  /* 0x0000000105058824 */ /* 0x000fc800078e0207 */
[----:B------:R1:W5:Y:S04]  /*1d570*/  @!P1 LDG.E R4, desc[UR40][R10.64] ;  /* 0x000000280a049981 */ /* 0x000368000c1e1900 */
[----:B------:R1:W-:Y:S04]  /*1d580*/  STL [R1+0xc], R14 ;  /* 0x00000c0e01007387 */ /* 0x0003e80000100800 */
[----:B------:R1:W-:Y:S01]  /*1d590*/  STL [R1+0x24], R15 ;  /* 0x0000240f01007387 */ /* 0x0003e20000100800 */
[----:B0-----:R-:W-:-:S04]  /*1d5a0*/  @!P0 LEA R2, P1, R6, R2, 0x2 ;  /* 0x0000000206028211 */ /* 0x001fc800078210ff */
[----:B------:R-:W-:Y:S01]  /*1d5b0*/  @!P0 LEA.HI.X R3, R6, R3, R5, 0x2, P1 ;  /* 0x0000000306038211 */ /* 0x000fe200008f1405 */
[----:B------:R-:W-:Y:S01]  /*1d5c0*/  IMAD.MOV.U32 R5, RZ, RZ, RZ ;  /* 0x000000ffff057224 */ /* 0x000fe200078e00ff */
[----:B------:R-:W-:-:S05]  /*1d5d0*/  ISETP.GT.U32.AND P1, PT, R19, 0x9f, PT ;  /* 0x0000009f1300780c */ /* 0x000fca0003f24070 */
[----:B------:R1:W5:Y:S01]  /*1d5e0*/  @!P0 LDG.E R5, desc[UR40][R2.64] ;  /* 0x0000002802058981 */ /* 0x000362000c1e1900 */
[----:B----4-:R-:W-:Y:S01]  /*1d5f0*/  ISETP.NE.AND P0, PT, R13, 0x3, PT ;  /* 0x000000030d00780c */ /* 0x010fe20003f05270 */
[----:B------:R-:W-:-:S06]  /*1d600*/  IMAD.MOV R0, RZ, RZ, -R0 ;  /* 0x000000ffff007224 */ /* 0x000fcc00078e0a00 */
[----:B------:R-:W-:-:S04]  /*1d610*/  @P1 LOP3.LUT R16, R16, 0x2, RZ, 0xfc, !PT ;  /* 0x0000000210101812 */ /* 0x000fc800078efcff */
[----:B------:R-:W-:Y:S01]  /*1d620*/  LOP3.LUT R16, R16, 0xfffffffb, RZ, 0xc0, !PT ;  /* 0xfffffffb10107812 */ /* 0x000fe200078ec0ff */
[----:B------:R-:W-:-:S03]  /*1d630*/  IMAD R9, R12, R0, R9 ;  /* 0x000000000c097224 */ /* 0x000fc600078e0209 */
[----:B------:R-:W-:Y:S01]  /*1d640*/  @P0 LOP3.LUT R16, R16, 0x4, RZ, 0xfc, !PT ;  /* 0x0000000410100812 */ /* 0x000fe200078efcff */
[----:B-1----:R-:W-:Y:S06]  /*1d650*/  BRA.DIV UR4, `(.L_x_1640) ;  /* 0x00000056041c7947 */ /* 0x002fec000b800000 */
.L_x_1762:
[----:B------:R-:W-:Y:S01]  /*1d660*/  SHF.R.S32.HI R0, RZ, 0x1f, R26 ;  /* 0x0000001fff007819 */ /* 0x000fe2000001141a */
[----:B------:R-:W-:-:S04]  /*1d670*/  VIADD R7, R22, 0xffffffff ;  /* 0xffffffff16077836 */ /* 0x000fc80000000000 */
[----:B------:R0:W-:Y:S01]  /*1d680*/  STL [R1+0x18], R0 ;  /* 0x0000180001007387 */ /* 0x0001e20000100800 */
[----:B------:R-:W-:Y:S05]  /*1d690*/  @!P0 BRA `(.L_x_1641) ;  /* 0x0000000000048947 */ /* 0x000fea0003800000 */
[----:B------:R-:W-:Y:S01]  /*1d6a0*/  BPT.TRAP 0x1 ;  /* 0x000000040000795c */ /* 0x000fe20000300000 */
.L_x_1641:
[----:B------:R-:W2:Y:S04]  /*1d6b0*/  LDL R2, [R1] ;  /* 0x0000000001027983 */ /* 0x000ea80000100800 */
[----:B0-----:R-:W3:Y:S01]  /*1d6c0*/  LDL R0, [R1+0x10] ;  /* 0x0000100001007983 */ /* 0x001ee20000100800 */
[----:B------:R-:W-:Y:S01]  /*1d6d0*/  BSSY B0, `(.L_x_1642) ;  /* 0x0000008000007945 */ /* 0x000fe20003800000 */
[----:B--2---:R-:W-:Y:S01]  /*1d6e0*/  IMAD R6, R2, 0x8, R17 ;  /* 0x0000000802067824 */ /* 0x004fe200078e0211 */
[----:B---3--:R-:W-:-:S04]  /*1d6f0*/  SHF.L.U32 R0, R0, 0x1f, RZ ;  /* 0x0000001f00007819 */ /* 0x008fc800000006ff */
[----:B------:R0:W1:Y:S01]  /*1d700*/  SYNCS.PHASECHK.TRANS64.TRYWAIT P0, [R6+URZ+0x13280], R0 ;  /* 0x01328000060075a7 */ /* 0x000062000800017f */
[----:B------:R0:W-:Y:S02]  /*1d710*/  STL [R1+0x4c], R0 ;  /* 0x00004c0001007387 */ /* 0x0001e40000100800 */
[----:B0-----:R-:W-:-:S05]  /*1d720*/  SHF.R.S32.HI R0, RZ, 0x1f, R8 ;  /* 0x0000001fff007819 */ /* 0x001fca0000011408 */
[----:B------:R0:W-:Y:S02]  /*1d730*/  STL [R1+0x40], R0 ;  /* 0x0000400001007387 */ /* 0x0001e40000100800 */
[----:B01----:R-:W-:Y:S05]  /*1d740*/  @!P0 BRA `(.L_x_1643) ;  /* 0x0000005400108947 */ /* 0x003fea0003800000 */
.L_x_1763:
[----:B------:R-:W-:Y:S05]  /*1d750*/  BSYNC B0 ;  /* 0x0000000000007941 */ /* 0x000fea0003800000 */
.L_x_1642:
[----:B0-----:R-:W2:Y:S04]  /*1d760*/  LDL R0, [R1+0x40] ;  /* 0x0000400001007983 */ /* 0x001ea80000100800 */
[----:B------:R-:W3:Y:S01]  /*1d770*/  LDL R10, [R1+0x18] ;  /* 0x00001800010a7983 */ /* 0x000ee20000100800 */
[----:B-----5:R-:W-:Y:S01]  /*1d780*/  SHF.R.S32.HI R12, RZ, 0x1f, R4 ;  /* 0x0000001fff0c7819 */ /* 0x020fe20000011404 */
[----:B------:R-:W0:Y:S01]  /*1d790*/  LDC R11, c[0x0][0x2f4] ;  /* 0x0000bd00ff0b7b82 */ /* 0x000e220000000800 */
[----:B------:R-:W-:Y:S01]  /*1d7a0*/  ULDC.64 UR4, c[0x0][0x328] ;  /* 0x0000ca0000047ab9 */ /* 0x000fe20000000a00 */
[----:B------:R-:W1:Y:S01]  /*1d7b0*/  S2R R15, SR_TID.X ;  /* 0x00000000000f7919 */ /* 0x000e620000002100 */
[----:B------:R-:W-:Y:S01]  /*1d7c0*/  IMAD.WIDE.U32 R2, R8, UR4, RZ ;  /* 0x0000000408027c25 */ /* 0x000fe2000f8e00ff */
[----:B------:R-:W-:Y:S01]  /*1d7d0*/  ULDC.64 UR6, c[0x0][0x338] ;  /* 0x0000ce0000067ab9 */ /* 0x000fe20000000a00 */
[----:B------:R-:W-:Y:S01]  /*1d7e0*/  ULDC.64 UR8, c[0x0][0x330] ;  /* 0x0000cc0000087ab9 */ /* 0x000fe20000000a00 */
[----:B------:R3:W-:Y:S01]  /*1d7f0*/  STL [R1+0x48], R12 ;  /* 0x0000480c01007387 */ /* 0x0007e20000100800 */
[----:B------:R-:W-:Y:S01]  /*1d800*/  LOP3.LUT R16, R16, 0xfffffffe, RZ, 0xc0, !PT ;  /* 0xfffffffe10107812 */ /* 0x000fe200078ec0ff */
[----:B------:R-:W-:-:S02]  /*1d810*/  ULDC.64 UR10, c[0x0][0x318] ;  /* 0x0000c600000a7ab9 */ /* 0x000fc40000000a00 */
[----:B------:R-:W4:Y:S04]  /*1d820*/  LDL R14, [R1+0x30] ;  /* 0x00003000010e7983 */ /* 0x000f280000100800 */
[----:B------:R-:W4:Y:S01]  /*1d830*/  LDL R13, [R1] ;  /* 0x00000000010d7983 */ /* 0x000f220000100800 */
[----:B-1----:R-:W-:-:S05]  /*1d840*/  IMAD.SHL.U32 R19, R15, 0x10, RZ ;  /* 0x000000100f137824 */ /* 0x002fca00078e00ff */
[----:B------:R-:W-:-:S04]  /*1d850*/  LOP3.LUT R19, R19, 0x30, RZ, 0xc0, !PT ;  /* 0x0000003013137812 */ /* 0x000fc800078ec0ff */
[CC--:B0-----:R-:W-:Y:S02]  /*1d860*/  ISETP.GE.AND P1, PT, R19.reuse, R11.reuse, PT ;  /* 0x0000000b1300720c */ /* 0x0c1fe40003f26270 */
[----:B------:R-:W-:-:S11]  /*1d870*/  ISETP.GE.AND P0, PT, R19, R11, PT ;  /* 0x0000000b1300720c */ /* 0x000fd60003f06270 */
[----:B------:R-:W-:Y:S02]  /*1d880*/  @P1 LOP3.LUT R16, R16, 0x1, RZ, 0xfc, !PT ;  /* 0x0000000110101812 */ /* 0x000fe400078efcff */
[----:B------:R-:W-:Y:S02]  /*1d890*/  SHF.R.S32.HI R29, RZ, 0x1f, R5 ;  /* 0x0000001fff1d7819 */ /* 0x000fe40000011405 */
[----:B------:R-:W-:Y:S01]  /*1d8a0*/  LOP3.LUT R15, R15, 0x7f, RZ, 0xc0, !PT ;  /* 0x0000007f0f0f7812 */ /* 0x000fe200078ec0ff */
[----:B------:R-:W-:-:S03]  /*1d8b0*/  IMAD R7, R7, -0xa0, R18 ;  /* 0xffffff6007077824 */ /* 0x000fc600078e0212 */
[----:B------:R-:W-:-:S05]  /*1d8c0*/  SHF.R.U32.HI R15, RZ, 0x2, R15 ;  /* 0x00000002ff0f7819 */ /* 0x000fca000001160f */
[----:B------:R-:W-:-:S05]  /*1d8d0*/  IMAD.IADD R7, R7, 0x1, -R15 ;  /* 0x0000000107077824 */ /* 0x000fca00078e0a0f */
[----:B------:R-:W-:Y:S01]  /*1d8e0*/  ISETP.GE.AND P5, PT, R7, 0x1, PT ;  /* 0x000000010700780c */ /* 0x000fe20003fa6270 */
[----:B--2---:R-:W-:-:S04]  /*1d8f0*/  IMAD R0, R0, UR4, RZ ;  /* 0x0000000400007c24 */ /* 0x004fc8000f8e02ff */
[----:B------:R-:W-:-:S04]  /*1d900*/  IMAD R0, R8, UR5, R0 ;  /* 0x0000000508007c24 */ /* 0x000fc8000f8e0200 */
[----:B------:R-:W-:Y:S02]  /*1d910*/  IMAD.IADD R3, R3, 0x1, R0 ;  /* 0x0000000103037824 */ /* 0x000fe400078e0200 */
[----:B------:R-:W-:Y:S02]  /*1d920*/  IMAD R0, R12, UR6, RZ ;  /* 0x000000060c007c24 */ /* 0x000fe4000f8e02ff */
[----:B------:R-:W-:-:S04]  /*1d930*/  IMAD.WIDE.U32 R2, R4, UR6, R2 ;  /* 0x0000000604027c25 */ /* 0x000fc8000f8e0002 */
[----:B------:R-:W-:-:S04]  /*1d940*/  IMAD R0, R4, UR7, R0 ;  /* 0x0000000704007c24 */ /* 0x000fc8000f8e0200 */
[----:B------:R-:W-:Y:S02]  /*1d950*/  IMAD.IADD R3, R3, 0x1, R0 ;  /* 0x0000000103037824 */ /* 0x000fe400078e0200 */
[----:B---3--:R-:W-:Y:S02]  /*1d960*/  IMAD R12, R10, UR8, RZ ;  /* 0x000000080a0c7c24 */ /* 0x008fe4000f8e02ff */
[----:B------:R-:W-:Y:S01]  /*1d970*/  IMAD.WIDE.U32 R2, R26, UR8, R2 ;  /* 0x000000081a027c25 */ /* 0x000fe2000f8e0002 */
[----:B------:R-:W-:-:S03]  /*1d980*/  SHF.R.S32.HI R10, RZ, 0x1f, R9 ;  /* 0x0000001fff0a7819 */ /* 0x000fc60000011409 */
[----:B------:R-:W-:Y:S01]  /*1d990*/  IMAD R12, R26, UR9, R12 ;  /* 0x000000091a0c7c24 */ /* 0x000fe2000f8e020c */
[----:B------:R-:W-:-:S04]  /*1d9a0*/  IADD3 R0, P1, R2, UR10, RZ ;  /* 0x0000000a02007c10 */ /* 0x000fc8000ff3e0ff */
[----:B------:R-:W-:Y:S01]  /*1d9b0*/  IADD3.X R2, R3, UR11, R12, P1, !PT ;  /* 0x0000000b03027c10 */ /* 0x000fe20008ffe40c */
[----:B------:R-:W-:Y:S01]  /*1d9c0*/  IMAD R3, R10, UR4, RZ ;  /* 0x000000040a037c24 */ /* 0x000fe2000f8e02ff */
[----:B------:R0:W-:Y:S03]  /*1d9d0*/  STL [R1+0x4], R10 ;  /* 0x0000040a01007387 */ /* 0x0001e60000100800 */
[C---:B------:R-:W-:Y:S02]  /*1d9e0*/  IMAD R3, R9.reuse, UR5, R3 ;  /* 0x0000000509037c24 */ /* 0x040fe4000f8e0203 */
[----:B0-----:R-:W-:-:S04]  /*1d9f0*/  IMAD.WIDE.U32 R10, R9, UR4, RZ ;  /* 0x00000004090a7c25 */ /* 0x001fc8000f8e00ff */
        /* <DEDUP_REMOVED lines=8> */
[----:B----4-:R-:W-:-:S03]  /*1da80*/  IMAD R18, R13, 0x2800, R14 ;  /* 0x000028000d127824 */ /* 0x010fc600078e020e */
[----:B------:R-:W-:Y:S01]  /*1da90*/  IADD3.X R22, R12, UR11, R11, P1, !PT ;  /* 0x0000000b0c167c10 */ /* 0x000fe20008ffe40b */
[----:B------:R-:W-:Y:S08]  /*1daa0*/  BRA.DIV UR4, `(.L_x_1644) ;  /* 0x0000005204507947 */ /* 0x000ff0000b800000 */
[----:B------:R-:W0:Y:S01]  /*1dab0*/  S2R R11, SR_TID.X ;  /* 0x00000000000b7919 */ /* 0x000e220000002100 */
[C---:B------:R-:W-:Y:S02]  /*1dac0*/  ISETP.GE.AND P3, PT, R7.reuse, 0x81, PT ;  /* 0x000000810700780c */ /* 0x040fe40003f66270 */
[----:B------:R-:W-:Y:S01]  /*1dad0*/  LOP3.LUT R16, R16, 0xfffffff7, RZ, 0xc0, !PT ;  /* 0xfffffff710107812 */ /* 0x000fe200078ec0ff */
[----:B------:R-:W1:Y:S01]  /*1dae0*/  SHFL.IDX PT, R3, R0, RZ, 0x1c1f ;  /* 0x001c1fff00037589 */ /* 0x000e6200000e0000 */
[C---:B------:R-:W-:Y:S02]  /*1daf0*/  ISETP.GE.AND P4, PT, R7.reuse, 0x21, PT ;  /* 0x000000210700780c */ /* 0x040fe40003f86270 */
[----:B------:R-:W-:Y:S01]  /*1db00*/  ISETP.GE.AND P2, PT, R7, 0x61, PT ;  /* 0x000000610700780c */ /* 0x000fe20003f46270 */
[----:B------:R-:W2:Y:S06]  /*1db10*/  SHFL.IDX PT, R10, R2, RZ, 0x1c1f ;  /* 0x001c1fff020a7589 */ /* 0x000eac00000e0000 */
[----:B------:R-:W-:Y:S01]  /*1db20*/  @P3 LOP3.LUT R16, R16, 0x8, RZ, 0xfc, !PT ;  /* 0x0000000810103812 */ /* 0x000fe200078efcff */
[----:B0-----:R-:W-:-:S05]  /*1db30*/  IMAD.SHL.U32 R14, R11, 0x10, RZ ;  /* 0x000000100b0e7824 */ /* 0x001fca00078e00ff */
[----:B------:R-:W-:-:S04]  /*1db40*/  LOP3.LUT R14, R14, 0x30, RZ, 0xc0, !PT ;  /* 0x000000300e0e7812 */ /* 0x000fc800078ec0ff */
[----:B-1----:R-:W-:Y:S01]  /*1db50*/  IADD3 R12, P1, R14, R3, RZ ;  /* 0x000000030e0c7210 */ /* 0x002fe20007f3e0ff */
[----:B------:R-:W-:Y:S02]  /*1db60*/  IMAD.IADD R3, R17, 0x1, R18 ;  /* 0x0000000111037824 */ /* 0x000fe400078e0212 */
[----:B------:R-:W-:Y:S02]  /*1db70*/  SHFL.IDX PT, R18, R2, 0x1, 0x1c1f ;  /* 0x003c1f0002127f89 */ /* 0x000fe400000e0000 */
[----:B--2---:R-:W-:Y:S01]  /*1db80*/  IMAD.X R13, RZ, RZ, R10, P1 ;  /* 0x000000ffff0d7224 */ /* 0x004fe200008e060a */
[----:B------:R-:W-:Y:S01]  /*1db90*/  ISETP.LT.OR P1, PT, R7, 0x1, P0 ;  /* 0x000000010700780c */ /* 0x000fe20000721670 */
[----:B------:R-:W0:-:S12]  /*1dba0*/  SHFL.IDX PT, R10, R0, 0x1, 0x1c1f ;  /* 0x003c1f00000a7f89 */ /* 0x000e1800000e0000 */
[----:B------:R-:W-:Y:S01]  /*1dbb0*/  LDGSTS.E.BYPASS.LTC128B.128 [R3+0x6000], desc[UR40][R12.64], !P1 ;  /* 0x060000000c037fae */ /* 0x000fe2000c901d68 */
[----:B0-----:R-:W-:-:S05]  /*1dbc0*/  IADD3 R10, P1, R14, R10, RZ ;  /* 0x0000000a0e0a7210 */ /* 0x001fca0007f3e0ff */
[----:B------:R-:W-:Y:S01]  /*1dbd0*/  IMAD.X R11, RZ, RZ, R18, P1 ;  /* 0x000000ffff0b7224 */ /* 0x000fe200008e0612 */
        /* <DEDUP_REMOVED lines=9> */
[----:B------:R1:W-:Y:S02]  /*1dc70*/  LDGSTS.E.BYPASS.LTC128B.128 [R3+0x7000], desc[UR40][R10.64], !P1 ;  /* 0x070000000a037fae */ /* 0x0003e4000c901d68 */
[----:B-1----:R-:W-:Y:S02]  /*1dc80*/  IADD3 R10, P1, R14, R0, RZ ;  /* 0x000000000e0a7210 */ /* 0x002fe40007f3e0ff */
[----:B------:R0:W1:Y:S03]  /*1dc90*/  SHFL.IDX PT, R0, R22, RZ, 0x1c1f ;  /* 0x001c1fff16007589 */ /* 0x00006600000e0000 */
[----:B------:R-:W-:Y:S01]  /*1dca0*/  IMAD.X R11, RZ, RZ, R2, P1 ;  /* 0x000000ffff0b7224 */ /* 0x000fe200008e0602 */
[----:B------:R-:W-:-:S13]  /*1dcb0*/  ISETP.LT.OR P1, PT, R7, 0x61, P0 ;  /* 0x000000610700780c */ /* 0x000fda0000721670 */
[----:B------:R2:W-:Y:S01]  /*1dcc0*/  LDGSTS.E.BYPASS.LTC128B.128 [R3+0x7800], desc[UR40][R10.64], !P1 ;  /* 0x078000000a037fae */ /* 0x0005e2000c901d68 */
[----:B------:R-:W-:-:S03]  /*1dcd0*/  ISETP.GE.AND P1, PT, R7, 0x41, PT ;  /* 0x000000410700780c */ /* 0x000fc60003f26270 */
[----:B-12---:R0:W2:Y:S10]  /*1dce0*/  SHFL.IDX PT, R10, R23, RZ, 0x1c1f ;  /* 0x001c1fff170a7589 */ /* 0x0060b400000e0000 */
.L_x_1775:
[----:B------:R-:W1:Y:S01]  /*1dcf0*/  S2R R2, SR_TID.X ;  /* 0x0000000000027919 */ /* 0x000e620000002100 */
[----:B------:R-:W-:Y:S01]  /*1dd00*/  ISETP.LT.OR P0, PT, R7, 0x81, P0 ;  /* 0x000000810700780c */ /* 0x000fe20000701670 */
[----:B-1----:R-:W-:-:S05]  /*1dd10*/  IMAD.SHL.U32 R2, R2, 0x10, RZ ;  /* 0x0000001002027824 */ /* 0x002fca00078e00ff */
[----:B------:R-:W-:-:S04]  /*1dd20*/  LOP3.LUT R2, R2, 0x30, RZ, 0xc0, !PT ;  /* 0x0000003002027812 */ /* 0x000fc800078ec0ff */
[----:B--2---:R-:W-:-:S05]  /*1dd30*/  IADD3 R10, P3, R2, R10, RZ ;  /* 0x0000000a020a7210 */ /* 0x004fca0007f7e0ff */
[----:B------:R-:W-:-:S05]  /*1dd40*/  IMAD.X R11, RZ, RZ, R0, P3 ;  /* 0x000000ffff0b7224 */ /* 0x000fca00018e0600 */
[----:B------:R-:W-:Y:S01]  /*1dd50*/  @!PT LDS RZ, [RZ] ;  /* 0x00000000fffff984 */ /* 0x000fe20000000800 */
[----:B------:R-:W-:Y:S01]  /*1dd60*/  @!PT LDS RZ, [RZ] ;  /* 0x00000000fffff984 */ /* 0x000fe20000000800 */
[----:B------:R-:W-:Y:S01]  /*1dd70*/  @!PT LDS RZ, [RZ] ;  /* 0x00000000fffff984 */ /* 0x000fe20000000800 */
[----:B------:R1:W-:Y:S01]  /*1dd80*/  LDGSTS.E.BYPASS.LTC128B.128 [R3+0x8000], desc[UR40][R10.64], !P0 ;  /* 0x080000000a037fae */ /* 0x0003e2000c101d68 */
[----:B------:R-:W-:Y:S01]  /*1dd90*/  PLOP3.LUT P0, PT, PT, PT, PT, 0x80, 0x0 ;  /* 0x000000000000781c */ /* 0x000fe20003f0f070 */
[----:B------:R-:W-:-:S12]  /*1dda0*/  NOP ;  /* 0x0000000000007918 */ /* 0x000fd80000000000 */
.L_x_1645:
[----:B------:R-:W-:Y:S02]  /*1ddb0*/  PLOP3.LUT P3, PT, P3, P0, PT, 0xa2, 0x0 ;  /* 0x000000000000781c */ /* 0x000fe40001f61472 */
[----:B------:R-:W-:-:S08]  /*1ddc0*/  @P0 R2UR P3, UR4, R6 ;  /* 0x00000000060402ca */ /* 0x000fd00000060000 */
[----:B------:R-:W-:-:S05]  /*1ddd0*/  @P0 PLOP3.LUT P0, PT, P3, PT, PT, 0x80, 0x0 ;  /* 0x000000000000081c */ /* 0x000fca0001f0f070 */
[----:B------:R-:W-:Y:S01]  /*1dde0*/  @!P3 SYNCS.ARRIVE.TRANS64.RED.A0T1 RZ, [UR4+0x13270], RZ ;  /* 0x013270ffffffb9a7 */ /* 0x000fe20008200404 */
[----:B------:R-:W-:Y:S07]  /*1ddf0*/  @!P3 ARRIVES.LDGSTSBAR.64.TRANSCNT [UR4+0x13270] ;  /* 0x01327000ff00b9b0 */ /* 0x000fee0008000a84 */
[----:B------:R-:W-:Y:S05]  /*1de00*/  @P0 BRA.U.ANY `(.L_x_1645) ;  /* 0xfffffffd00e80947 */ /* 0x000fea000393ffff */
[----:B------:R-:W-:Y:S01]  /*1de10*/  NOP ;  /* 0x0000000000007918 */ /* 0x000fe20000000000 */
[----:B------:R-:W2:Y:S02]  /*1de20*/  LDL R0, [R1+0x64] ;  /* 0x0000640001007983 */ /* 0x000ea40000100800 */
[----:B--2---:R-:W-:-:S13]  /*1de30*/  ISETP.NE.AND P6, PT, R0, 0x3, PT ;  /* 0x000000030000780c */ /* 0x004fda0003fc5270 */
[----:B------:R-:W-:Y:S05]  /*1de40*/  @!P6 BRA `(.L_x_1646) ;  /* 0x000000000004e947 */ /* 0x000fea0003800000 */
[----:B------:R-:W-:Y:S01]  /*1de50*/  BPT.TRAP 0x1 ;  /* 0x000000040000795c */ /* 0x000fe20000300000 */
.L_x_1646:
[----:B------:R2:W-:Y:S01]  /*1de60*/  SYNCS.ARRIVE.TRANS64.A1T0 RZ, [R6+URZ+0x13270], RZ ;  /* 0x013270ff06ff79a7 */ /* 0x0005e2000810003f */
[----:B------:R-:W-:Y:S05]  /*1de70*/  @!P6 BRA `(.L_x_1647) ;  /* 0x000000000004e947 */ /* 0x000fea0003800000 */
[----:B------:R-:W-:Y:S01]  /*1de80*/  BPT.TRAP 0x1 ;  /* 0x000000040000795c */ /* 0x000fe20000300000 */
.L_x_1647:
[----:B------:R-:W3:Y:S01]  /*1de90*/  LDL R0, [R1+0x4c] ;  /* 0x00004c0001007983 */ /* 0x000ee20000100800 */
[----:B------:R-:W-:Y:S01]  /*1dea0*/  BSSY B0, `(.L_x_1648) ;  /* 0x0000003000007945 */ /* 0x000fe20003800000 */
[----:B---3--:R-:W3:Y:S03]  /*1deb0*/  SYNCS.PHASECHK.TRANS64.TRYWAIT P0, [R6+URZ+0x13240], R0 ;  /* 0x01324000060075a7 */ /* 0x008ee6000800017f */
[----:B---3--:R-:W-:Y:S05]  /*1dec0*/  @!P0 BRA `(.L_x_1649) ;  /* 0x0000005000d08947 */ /* 0x008fea0003800000 */
.L_x_1776:
[----:B------:R-:W-:Y:S05]  /*1ded0*/  BSYNC B0 ;  /* 0x0000000000007941 */ /* 0x000fea0003800000 */
.L_x_1648:
[----:B---3--:R-:W3:Y:S01]  /*1dee0*/  LDL.LU R0, [R1+0x40] ;  /* 0x0000400001007983 */ /* 0x008ee20000300800 */
[----:B------:R-:W-:Y:S01]  /*1def0*/  ULDC.64 UR4, c[0x0][0x300] ;  /* 0x0000c00000047ab9 */ /* 0x000fe20000000a00 */
[----:B------:R-:W-:Y:S02]  /*1df00*/  ULDC.64 UR6, c[0x0][0x310] ;  /* 0x0000c40000067ab9 */ /* 0x000fe40000000a00 */
[----:B------:R-:W4:Y:S04]  /*1df10*/  LDL.LU R12, [R1+0x48] ;  /* 0x00004800010c7983 */ /* 0x000f280000300800 */
[----:B------:R-:W5:Y:S04]  /*1df20*/  LDL.LU R7, [R1+0x4] ;  /* 0x0000040001077983 */ /* 0x000f680000300800 */
[----:B------:R-:W2:Y:S01]  /*1df30*/  LDL R2, [R1+0x18] ;  /* 0x0000180001027983 */ /* 0x000ea20000100800 */
[----:B-1----:R-:W-:-:S04]  /*1df40*/  IMAD.WIDE.U32 R10, R8, UR4, RZ ;  /* 0x00000004080a7c25 */ /* 0x002fc8000f8e00ff */
[----:B------:R-:W-:-:S04]  /*1df50*/  IMAD R29, R29, UR6, RZ ;  /* 0x000000061d1d7c24 */ /* 0x000fc8000f8e02ff */
[----:B------:R-:W-:Y:S02]  /*1df60*/  IMAD R29, R5, UR7, R29 ;  /* 0x00000007051d7c24 */ /* 0x000fe4000f8e021d */
[----:B---3--:R-:W-:-:S04]  /*1df70*/  IMAD R0, R0, UR4, RZ ;  /* 0x0000000400007c24 */ /* 0x008fc8000f8e02ff */
[----:B------:R-:W-:-:S04]  /*1df80*/  IMAD R0, R8, UR5, R0 ;  /* 0x0000000508007c24 */ /* 0x000fc8000f8e0200 */
[----:B------:R-:W-:Y:S02]  /*1df90*/  IMAD.IADD R11, R11, 0x1, R0 ;  /* 0x000000010b0b7824 */ /* 0x000fe400078e0200 */
[----:B----4-:R-:W-:Y:S02]  /*1dfa0*/  IMAD R0, R12, UR6, RZ ;  /* 0x000000060c007c24 */ /* 0x010fe4000f8e02ff */
[----:B------:R-:W-:-:S04]  /*1dfb0*/  IMAD.WIDE.U32 R10, R4, UR6, R10 ;  /* 0x00000006040a7c25 */ /* 0x000fc8000f8e000a */
[----:B------:R-:W-:Y:S02]  /*1dfc0*/  IMAD R4, R4, UR7, R0 ;  /* 0x0000000704047c24 */ /* 0x000fe4000f8e0200 */
[----:B-----5:R-:W-:Y:S02]  /*1dfd0*/  IMAD R0, R7, UR4, RZ ;  /* 0x0000000407007c24 */ /* 0x020fe4000f8e02ff */
[----:B------:R-:W-:Y:S02]  /*1dfe0*/  IMAD.IADD R11, R11, 0x1, R4 ;  /* 0x000000010b0b7824 */ /* 0x000fe400078e0204 */
[C---:B------:R-:W-:Y:S02]  /*1dff0*/  IMAD R0, R9.reuse, UR5, R0 ;  /* 0x0000000509007c24 */ /* 0x040fe4000f8e0200 */
[----:B------:R-:W-:Y:S01]  /*1e000*/  IMAD.WIDE.U32 R8, R9, UR4, RZ ;  /* 0x0000000409087c25 */ /* 0x000fe2000f8e00ff */
[----:B------:R-:W-:-:S03]  /*1e010*/  ULDC.64 UR4, c[0x0][0x308] ;  /* 0x0000c20000047ab9 */ /* 0x000fc60000000a00 */
[----:B------:R-:W-:Y:S02]  /*1e020*/  IMAD.IADD R9, R9, 0x1, R0 ;  /* 0x0000000109097824 */ /* 0x000fe400078e0200 */
[----:B------:R-:W-:-:S04]  /*1e030*/  IMAD.WIDE.U32 R10, R26, UR4, R10 ;  /* 0x000000041a0a7c25 */ /* 0x000fc8000f8e000a */
[----:B------:R-:W-:Y:S01]  /*1e040*/  IMAD.WIDE.U32 R4, R5, UR6, R8 ;  /* 0x0000000605047c25 */ /* 0x000fe2000f8e0008 */
[----:B------:R-:W-:Y:S02]  /*1e050*/  ULDC.64 UR6, c[0x0][0x2e8] ;  /* 0x0000ba0000067ab9 */ /* 0x000fe40000000a00 */
[----:B------:R-:W-:Y:S01]  /*1e060*/  IADD3 R0, P0, R10, UR6, RZ ;  /* 0x000000060a007c10 */ /* 0x000fe2000ff1e0ff */
[----:B--2---:R-:W-:Y:S02]  /*1e070*/  IMAD R7, R2, UR4, RZ ;  /* 0x0000000402077c24 */ /* 0x004fe4000f8e02ff */
[----:B------:R-:W-:Y:S02]  /*1e080*/  IMAD.IADD R5, R5, 0x1, R29 ;  /* 0x0000000105057824 */ /* 0x000fe400078e021d */
[C---:B------:R-:W-:Y:S02]  /*1e090*/  IMAD R7, R26.reuse, UR5, R7 ;  /* 0x000000051a077c24 */ /* 0x040fe4000f8e0207 */
[----:B------:R-:W-:Y:S01]  /*1e0a0*/  IMAD.WIDE.U32 R4, R26, UR4, R4 ;  /* 0x000000041a047c25 */ /* 0x000fe2000f8e0004 */
[----:B------:R-:W-:-:S02]  /*1e0b0*/  UMOV UR4, 0xffffffff ;  /* 0xffffffff00047882 */ /* 0x000fc40000000000 */
[----:B------:R-:W-:Y:S02]  /*1e0c0*/  IADD3.X R2, R11, UR7, R7, P0, !PT ;  /* 0x000000070b027c10 */ /* 0x000fe400087fe407 */
[----:B------:R-:W-:-:S04]  /*1e0d0*/  IADD3 R8, P0, R4, UR6, RZ ;  /* 0x0000000604087c10 */ /* 0x000fc8000ff1e0ff */
[----:B------:R-:W-:Y:S01]  /*1e0e0*/  IADD3.X R7, R7, UR7, R5, P0, !PT ;  /* 0x0000000707077c10 */ /* 0x000fe200087fe405 */
[----:B------:R-:W-:Y:S08]  /*1e0f0*/  BRA.DIV UR4, `(.L_x_1650) ;  /* 0x00000052045c7947 */ /* 0x000ff0000b800000 */
[----:B------:R-:W1:Y:S01]  /*1e100*/  S2R R5, SR_TID.X ;  /* 0x0000000000057919 */ /* 0x000e620000002100 */
[----:B------:R-:W2:Y:S01]  /*1e110*/  LDC R10, c[0x0][0x2f4] ;  /* 0x0000bd00ff0a7b82 */ /* 0x000ea20000000800 */
[----:B------:R-:W-:Y:S01]  /*1e120*/  SHFL.IDX PT, R4, R2, RZ, 0x1c1f ;  /* 0x001c1fff02047589 */ /* 0x000fe200000e0000 */
[----:B-1----:R-:W-:-:S03]  /*1e130*/  IMAD.SHL.U32 R9, R5, 0x10, RZ ;  /* 0x0000001005097824 */ /* 0x002fc600078e00ff */
[----:B------:R-:W1:Y:S02]  /*1e140*/  SHFL.IDX PT, R5, R0, RZ, 0x1c1f ;  /* 0x001c1fff00057589 */ /* 0x000e6400000e0000 */
[----:B------:R-:W-:-:S04]  /*1e150*/  LOP3.LUT R9, R9, 0x30, RZ, 0xc0, !PT ;  /* 0x0000003009097812 */ /* 0x000fc800078ec0ff */
[C---:B--2---:R-:W-:Y:S02]  /*1e160*/  ISETP.GE.AND P3, PT, R9.reuse, R10, PT ;  /* 0x0000000a0900720c */ /* 0x044fe40003f66270 */
[----:B-1----:R-:W-:-:S05]  /*1e170*/  @P5 IADD3 R5, P0, R9, R5, RZ ;  /* 0x0000000509055210 */ /* 0x002fca0007f1e0ff */
[----:B------:R-:W-:-:S05]  /*1e180*/  @P5 IMAD.X R4, RZ, RZ, R4, P0 ;  /* 0x000000ffff045224 */ /* 0x000fca00000e0604 */
[----:B------:R-:W-:-:S04]  /*1e190*/  @P5 LOP3.LUT R5, R5, R4, RZ, 0x3c, !PT ;  /* 0x0000000405055212 */ /* 0x000fc800078e3cff */
[----:B------:R-:W-:-:S04]  /*1e1a0*/  @P5 LOP3.LUT R4, R5, R4, RZ, 0x3c, !PT ;  /* 0x0000000405045212 */ /* 0x000fc800078e3cff */
[----:B------:R-:W-:-:S05]  /*1e1b0*/  @P5 LOP3.LUT R5, R5, R4, RZ, 0x3c, !PT ;  /* 0x0000000405055212 */ /* 0x000fca00078e3cff */
[----:B------:R-:W-:Y:S01]  /*1e1c0*/  @!PT LDS RZ, [RZ] ;  /* 0x00000000fffff984 */ /* 0x000fe20000000800 */
[----:B------:R1:W-:Y:S04]  /*1e1d0*/  @P5 LDGSTS.E.BYPASS.LTC128B.128 [R3+0xe000], desc[UR40][R4.64], !P3 ;  /* 0x0e00000004035fae */ /* 0x0003e8000d901d68 */
[----:B-1----:R-:W1:Y:S04]  /*1e1e0*/  SHFL.IDX PT, R5, R0, 0x1, 0x1c1f ;  /* 0x003c1f0000057f89 */ /* 0x002e6800000e0000 */
[----:B------:R-:W2:Y:S01]  /*1e1f0*/  SHFL.IDX PT, R4, R2, 0x1, 0x1c1f ;  /* 0x003c1f0002047f89 */ /* 0x000ea200000e0000 */
[----:B-1----:R-:W-:-:S05]  /*1e200*/  @P4 IADD3 R5, P0, R9, R5, RZ ;  /* 0x0000000509054210 */ /* 0x002fca0007f1e0ff */
[----:B--2---:R-:W-:-:S05]  /*1e210*/  @P4 IMAD.X R4, RZ, RZ, R4, P0 ;  /* 0x000000ffff044224 */ /* 0x004fca00000e0604 */
[----:B------:R-:W-:-:S04]  /*1e220*/  @P4 LOP3.LUT R5, R5, R4, RZ, 0x3c, !PT ;  /* 0x0000000405054212 */ /* 0x000fc800078e3cff */
[----:B------:R-:W-:-:S04]  /*1e230*/  @P4 LOP3.LUT R4, R5, R4, RZ, 0x3c, !PT ;  /* 0x0000000405044212 */ /* 0x000fc800078e3cff */
[----:B------:R-:W-:-:S05]  /*1e240*/  @P4 LOP3.LUT R5, R5, R4, RZ, 0x3c, !PT ;  /* 0x0000000405054212 */ /* 0x000fca00078e3cff */
[----:B------:R1:W-:Y:S04]  /*1e250*/  @P4 LDGSTS.E.BYPASS.LTC128B.128 [R3+0xe800], desc[UR40][R4.64], !P3 ;  /* 0x0e80000004034fae */ /* 0x0003e8000d901d68 */
[----:B-1----:R-:W1:Y:S04]  /*1e260*/  SHFL.IDX PT, R5, R0, 0x2, 0x1c1f ;  /* 0x005c1f0000057f89 */ /* 0x002e6800000e0000 */
[----:B------:R-:W2:Y:S04]  /*1e270*/  SHFL.IDX PT, R4, R2, 0x2, 0x1c1f ;  /* 0x005c1f0002047f89 */ /* 0x000ea800000e0000 */
[----:B------:R-:W3:Y:S04]  /*1e280*/  SHFL.IDX PT, R0, R0, 0x3, 0x1c1f ;  /* 0x007c1f0000007f89 */ /* 0x000ee800000e0000 */
[----:B------:R-:W4:Y:S01]  /*1e290*/  SHFL.IDX PT, R2, R2, 0x3, 0x1c1f ;  /* 0x007c1f0002027f89 */ /* 0x000f2200000e0000 */
[----:B-1----:R-:W-:-:S05]  /*1e2a0*/  @P1 IADD3 R5, P0, R9, R5, RZ ;  /* 0x0000000509051210 */ /* 0x002fca0007f1e0ff */
[----:B--2---:R-:W-:Y:S01]  /*1e2b0*/  @P1 IMAD.X R4, RZ, RZ, R4, P0 ;  /* 0x000000ffff041224 */ /* 0x004fe200000e0604 */
[----:B---3--:R-:W-:-:S04]  /*1e2c0*/  @P2 IADD3 R0, P0, R9, R0, RZ ;  /* 0x0000000009002210 */ /* 0x008fc80007f1e0ff */
[----:B------:R-:W-:Y:S01]  /*1e2d0*/  @P1 LOP3.LUT R5, R5, R4, RZ, 0x3c, !PT ;  /* 0x0000000405051212 */ /* 0x000fe200078e3cff */
[----:B----4-:R-:W-:-:S03]  /*1e2e0*/  @P2 IMAD.X R2, RZ, RZ, R2, P0 ;  /* 0x000000ffff022224 */ /* 0x010fc600000e0602 */
[----:B------:R-:W-:-:S04]  /*1e2f0*/  @P1 LOP3.LUT R4, R5, R4, RZ, 0x3c, !PT ;  /* 0x0000000405041212 */ /* 0x000fc800078e3cff */
[----:B------:R-:W-:-:S05]  /*1e300*/  @P1 LOP3.LUT R5, R5, R4, RZ, 0x3c, !PT ;  /* 0x0000000405051212 */ /* 0x000fca00078e3cff */
[----:B------:R1:W-:Y:S02]  /*1e310*/  @P1 LDGSTS.E.BYPASS.LTC128B.128 [R3+0xf000], desc[UR40][R4.64], !P3 ;  /* 0x0f00000004031fae */ /* 0x0003e4000d901d68 */
[----:B-1----:R-:W-:Y:S02]  /*1e320*/  @P2 IMAD.MOV.U32 R4, RZ, RZ, R0 ;  /* 0x000000ffff042224 */ /* 0x002fe400078e0000 */
[----:B------:R-:W-:Y:S01]  /*1e330*/  @P2 IMAD.MOV.U32 R5, RZ, RZ, R2 ;  /* 0x000000ffff052224 */ /* 0x000fe200078e0002 */
[----:B------:R1:W2:Y:S04]  /*1e340*/  SHFL.IDX PT, R0, R7, RZ, 0x1c1f ;  /* 0x001c1fff07007589 */ /* 0x0002a800000e0000 */
[----:B------:R3:W-:Y:S04]  /*1e350*/  @P2 LDGSTS.E.BYPASS.LTC128B.128 [R3+0xf800], desc[UR40][R4.64], !P3 ;  /* 0x0f80000004032fae */ /* 0x0007e8000d901d68 */
[----:B---3--:R1:W3:Y:S02]  /*1e360*/  SHFL.IDX PT, R4, R8, RZ, 0x1c1f ;  /* 0x001c1fff08047589 */ /* 0x0082e400000e0000 */
.L_x_1788:
        /* <DEDUP_REMOVED lines=9> */
[----:B--2---:R-:W-:-:S06]  /*1e400*/  IMAD.X R5, RZ, RZ, R0, P0 ;  /* 0x000000ffff057224 */ /* 0x004fcc00000e0600 */
[----:B------:R-:W-:Y:S01]  /*1e410*/  @!PT LDS RZ, [RZ] ;  /* 0x00000000fffff984 */ /* 0x000fe20000000800 */
[----:B------:R-:W-:Y:S01]  /*1e420*/  @!PT LDS RZ, [RZ] ;  /* 0x00000000fffff984 */ /* 0x000fe20000000800 */
[----:B------:R-:W-:Y:S01]  /*1e430*/  @!PT LDS RZ, [RZ] ;  /* 0x00000000fffff984 */ /* 0x000fe20000000800 */
[----:B------:R4:W-:Y:S02]  /*1e440*/  LDGSTS.E.BYPASS.LTC128B.128 [R3+0x10000], desc[UR40][R4.64], !P1 ;  /* 0x1000000004037fae */ /* 0x0009e4000c901d68 */
.L_x_1652:
[----:B------:R-:W-:Y:S05]  /*1e450*/  BSYNC B0 ;  /* 0x0000000000007941 */ /* 0x000fea0003800000 */
.L_x_1651:
[----:B------:R-:W-:Y:S01]  /*1e460*/  NOP ;  /* 0x0000000000007918 */ /* 0x000fe20000000000 */
[----:B------:R-:W-:-:S13]  /*1e470*/  PLOP3.LUT P0, PT, PT, PT, PT, 0x80, 0x0 ;  /* 0x000000000000781c */ /* 0x000fda0003f0f070 */
.L_x_1653:
        /* <DEDUP_REMOVED lines=11> */
.L_x_1654:
[----:B----4-:R2:W5:Y:S01]  /*1e530*/  LDL.LU R3, [R1+0x50] ;  /* 0x0000500001037983 */ /* 0x0105620000300800 */
[----:B------:R-:W-:Y:S01]  /*1e540*/  VIADD R0, R17, 0xb000 ;  /* 0x0000b00011007836 */ /* 0x000fe20000000000 */
[----:B------:R2:W-:Y:S06]  /*1e550*/  SYNCS.ARRIVE.TRANS64.A1T0 RZ, [R6+URZ+0x13230], RZ ;  /* 0x013230ff06ff79a7 */ /* 0x0005ec000810003f */
[----:B------:R-:W-:Y:S05]  /*1e560*/  WARPSYNC.ALL ;  /* 0x0000000000007948 */ /* 0x000fea0003800000 */
[----:B------:R-:W-:Y:S01]  /*1e570*/  BAR.SYNC.DEFER_BLOCKING 0x8, 0x200 ;  /* 0x0208000000007b1d */ /* 0x000fe20000010000 */
[----:B------:R-:W-:Y:S02]  /*1e580*/  LOP3.LUT P1, RZ, R0, 0x1bf, RZ, 0xc0, !PT ;  /* 0x000001bf00ff7812 */ /* 0x000fe4000782c0ff */
[----:B------:R-:W-:-:S03]  /*1e590*/  SHF.R.S32.HI R29, RZ, 0x1f, R27 ;  /* 0x0000001fff1d7819 */ /* 0x000fc6000001141b */
[----:B------:R-:W-:Y:S01]  /*1e5a0*/  ULDC.64 UR4, c[0x0][0x298] ;  /* 0x0000a60000047ab9 */ /* 0x000fe20000000a00 */
[----:B------:R-:W-:Y:S01]  /*1e5b0*/  ULDC.64 UR6, c[0x0][0xa00] ;  /* 0x0002800000067ab9 */ /* 0x000fe20000000a00 */
[----:B------:R-:W-:Y:S01]  /*1e5c0*/  BSSY B6, `(.L_x_1655) ;  /* 0x000001b000067945 */ /* 0x000fe20003800000 */
[----:B------:R-:W-:-:S04]  /*1e5d0*/  ISETP.NE.U32.AND P0, PT, RZ, UR6, PT ;  /* 0x00000006ff007c0c */ /* 0x000fc8000bf05070 */
[----:B------:R-:W-:-:S04]  /*1e5e0*/  ISETP.NE.AND.EX P0, PT, RZ, UR7, PT, P0 ;  /* 0x00000007ff007c0c */ /* 0x000fc8000bf05300 */
[----:B------:R-:W-:Y:S02]  /*1e5f0*/  SEL R29, R29, RZ, !P0 ;  /* 0x000000ff1d1d7207 */ /* 0x000fe40004000000 */
[----:B0-----:R-:W-:Y:S02]  /*1e600*/  SEL R22, R27, RZ, !P0 ;  /* 0x000000ff1b167207 */ /* 0x001fe40004000000 */
[----:B-----5:R-:W-:Y:S01]  /*1e610*/  SHF.R.S32.HI R2, RZ, 0x1f, R3 ;  /* 0x0000001fff027819 */ /* 0x020fe20000011403 */
[----:B------:R-:W-:-:S04]  /*1e620*/  IMAD.WIDE.U32 R18, R3, UR4, RZ ;  /* 0x0000000403127c25 */ /* 0x000fc8000f8e00ff */
[----:B------:R-:W-:-:S04]  /*1e630*/  IMAD R2, R2, UR4, RZ ;  /* 0x0000000402027c24 */ /* 0x000fc8000f8e02ff */
[----:B------:R-:W-:-:S04]  /*1e640*/  IMAD R23, R3, UR5, R2 ;  /* 0x0000000503177c24 */ /* 0x000fc8000f8e0202 */
[----:B------:R-:W-:Y:S01]  /*1e650*/  IMAD.IADD R23, R19, 0x1, R23 ;  /* 0x0000000113177824 */ /* 0x000fe200078e0217 */
[----:B------:R-:W-:Y:S06]  /*1e660*/  @!P1 BRA `(.L_x_1656) ;  /* 0x0000000000409947 */ /* 0x000fec0003800000 */
[----:B------:R-:W-:Y:S01]  /*1e670*/  MOV R2, 0x0 ;  /* 0x0000000000027802 */ /* 0x000fe20000000f00 */
[----:B------:R-:W-:Y:S01]  /*1e680*/  ULDC.64 UR4, c[0x4][0x98] ;  /* 0x0100260000047ab9 */ /* 0x000fe20000000a00 */
[----:B------:R-:W-:Y:S01]  /*1e690*/  ULDC.64 UR6, c[0x4][0xa0] ;  /* 0x0100280000067ab9 */ /* 0x000fe20000000a00 */
[----:B------:R-:W-:Y:S01]  /*1e6a0*/  ULDC.64 UR8, c[0x4][0x28] ;  /* 0x01000a0000087ab9 */ /* 0x000fe20000000a00 */
[----:B---3--:R-:W-:Y:S02]  /*1e6b0*/  IMAD.U32 R4, RZ, RZ, UR4 ;  /* 0x00000004ff047e24 */ /* 0x008fe4000f8e00ff */
[----:B------:R-:W0:Y:S01]  /*1e6c0*/  LDC.64 R2, c[0x4][R2] ;  /* 0x0100000002027b82 */ /* 0x000e220000000a00 */
[----:B------:R-:W-:Y:S02]  /*1e6d0*/  IMAD.U32 R5, RZ, RZ, UR5 ;  /* 0x00000005ff057e24 */ /* 0x000fe4000f8e00ff */
[----:B--2---:R-:W-:Y:S02]  /*1e6e0*/  IMAD.U32 R6, RZ, RZ, UR6 ;  /* 0x00000006ff067e24 */ /* 0x004fe4000f8e00ff */
[----:B-1----:R-:W-:-:S02]  /*1e6f0*/  IMAD.U32 R7, RZ, RZ, UR7 ;  /* 0x00000007ff077e24 */ /* 0x002fc4000f8e00ff */
[----:B------:R-:W-:Y:S02]  /*1e700*/  IMAD.U32 R10, RZ, RZ, UR8 ;  /* 0x00000008ff0a7e24 */ /* 0x000fe4000f8e00ff */
[----:B------:R-:W-:Y:S02]  /*1e710*/  IMAD.U32 R11, RZ, RZ, UR9 ;  /* 0x00000009ff0b7e24 */ /* 0x000fe4000f8e00ff */
[----:B------:R-:W-:Y:S02]  /*1e720*/  IMAD.MOV.U32 R8, RZ, RZ, 0x70 ;  /* 0x00000070ff087424 */ /* 0x000fe400078e00ff */
[----:B------:R-:W-:Y:S02]  /*1e730*/  IMAD.MOV.U32 R12, RZ, RZ, 0x1 ;  /* 0x00000001ff0c7424 */ /* 0x000fe400078e00ff */
[----:B------:R-:W-:-:S07]  /*1e740*/  IMAD.MOV.U32 R13, RZ, RZ, RZ ;  /* 0x000000ffff0d7224 */ /* 0x000fce00078e00ff */
[----:B------:R-:W-:-:S07]  /*1e750*/  LEPC R20, `(.L_x_1656) ;  /* 0x000000001014794e */ /* 0x000fce0000000000 */
[----:B0-----:R-:W-:Y:S05]  /*1e760*/  CALL.ABS.NOINC R2 ;  /* 0x0000000002007343 */ /* 0x001fea0003c00000 */
.L_x_1656:
[----:B------:R-:W-:Y:S05]  /*1e770*/  BSYNC B6 ;  /* 0x0000000000067941 */ /* 0x000fea0003800000 */
.L_x_1655:
[----:B------:R-:W4:Y:S01]  /*1e780*/  LDL R20, [R1+0x18] ;  /* 0x0000180001147983 */ /* 0x000f220000100800 */
[----:B------:R-:W0:Y:S01]  /*1e790*/  LDC R9, c[0x0][0x448] ;  /* 0x00011200ff097b82 */ /* 0x000e220000000800 */
[----:B------:R-:W-:Y:S01]  /*1e7a0*/  ULDC.64 UR4, c[0x0][0x2d8] ;  /* 0x0000b60000047ab9 */ /* 0x000fe20000000a00 */
[----:B------:R-:W-:Y:S01]  /*1e7b0*/  IMAD.MOV.U32 R2, RZ, RZ, R18 ;  /* 0x000000ffff027224 */ /* 0x000fe200078e0012 */
[----:B------:R0:W5:Y:S01]  /*1e7c0*/  LDL R10, [R1+0x5c] ;  /* 0x00005c00010a7983 */ /* 0x0001620000100800 */
[----:B------:R-:W-:Y:S01]  /*1e7d0*/  IMAD.MOV.U32 R3, RZ, RZ, R23 ;  /* 0x000000ffff037224 */ /* 0x000fe200078e0017 */
[----:B------:R-:W-:Y:S01]  /*1e7e0*/  ULDC.64 UR6, c[0x0][0x2c8] ;  /* 0x0000b20000067ab9 */ /* 0x000fe20000000a00 */
[----:B------:R-:W-:Y:S01]  /*1e7f0*/  ULDC.64 UR8, c[0x0][0x280] ;  /* 0x0000a00000087ab9 */ /* 0x000fe20000000a00 */
[----:B------:R-:W-:Y:S01]  /*1e800*/  IMAD.WIDE.U32 R2, R26, UR4, R2 ;  /* 0x000000041a027c25 */ /* 0x000fe2000f8e0002 */
[----:B0-----:R-:W-:-:S13]  /*1e810*/  ISETP.NE.AND P1, PT, R9, 0x1, PT ;  /* 0x000000010900780c */ /* 0x001fda0003f25270 */
[----:B---3--:R-:W0:Y:S08]  /*1e820*/  @P1 LDC R4, c[0x0][0x44c] ;  /* 0x00011300ff041b82 */ /* 0x008e300000000800 */
[----:B------:R-:W3:Y:S08]  /*1e830*/  @P1 LDC R5, c[0x0][0x450] ;  /* 0x00011400ff051b82 */ /* 0x000ef00000000800 */
[----:B-1----:R-:W1:Y:S01]  /*1e840*/  @P1 LDC R8, c[0x0][0x450] ;  /* 0x00011400ff081b82 */ /* 0x002e620000000800 */
[----:B----4-:R-:W-:-:S02]  /*1e850*/  IMAD R0, R20, UR4, RZ ;  /* 0x0000000414007c24 */ /* 0x010fc4000f8e02ff */
[----:B------:R-:W4:Y:S02]  /*1e860*/  S2R R20, SR_TID.X ;  /* 0x0000000000147919 */ /* 0x000f240000002100 */
[----:B------:R-:W-:Y:S01]  /*1e870*/  IMAD R0, R26, UR5, R0 ;  /* 0x000000051a007c24 */ /* 0x000fe2000f8e0200 */
[----:B------:R-:W-:-:S03]  /*1e880*/  ULDC.64 UR4, c[0x0][0x2e0] ;  /* 0x0000b80000047ab9 */ /* 0x000fc60000000a00 */
[----:B------:R-:W-:Y:S02]  /*1e890*/  IMAD.IADD R3, R3, 0x1, R0 ;  /* 0x0000000103037824 */ /* 0x000fe400078e0200 */
[----:B------:R-:W-:Y:S02]  /*1e8a0*/  IMAD R0, R29, UR4, RZ ;  /* 0x000000041d007c24 */ /* 0x000fe4000f8e02ff */
[----:B------:R-:W-:-:S04]  /*1e8b0*/  IMAD.WIDE.U32 R2, R22, UR4, R2 ;  /* 0x0000000416027c25 */ /* 0x000fc8000f8e0002 */
[----:B------:R-:W-:Y:S01]  /*1e8c0*/  IMAD R0, R22, UR5, R0 ;  /* 0x0000000516007c24 */ /* 0x000fe2000f8e0200 */
[----:B------:R-:W-:-:S03]  /*1e8d0*/  ULDC.64 UR4, c[0x0][0x2d0] ;  /* 0x0000b40000047ab9 */ /* 0x000fc60000000a00 */
[----:B------:R-:W-:Y:S01]  /*1e8e0*/  IMAD.IADD R3, R3, 0x1, R0 ;  /* 0x0000000103037824 */ /* 0x000fe200078e0200 */
[C---:B----4-:R-:W-:Y:S01]  /*1e8f0*/  LOP3.LUT R21, R20.reuse, 0x7f, RZ, 0xc0, !PT ;  /* 0x0000007f14157812 */ /* 0x050fe200078ec0ff */
[----:B------:R-:W-:-:S03]  /*1e900*/  IMAD.SHL.U32 R20, R20, 0x20, RZ ;  /* 0x0000002014147824 */ /* 0x000fc600078e00ff */
[----:B------:R-:W-:-:S04]  /*1e910*/  SHF.R.U32.HI R21, RZ, 0x2, R21 ;  /* 0x00000002ff157819 */ /* 0x000fc80000011615 */
[----:B------:R-:W-:-:S05]  /*1e920*/  LOP3.LUT R20, R21, 0x60, R20, 0xf8, !PT ;  /* 0x0000006015147812 */ /* 0x000fca00078ef814 */
[----:B--2---:R-:W-:-:S04]  /*1e930*/  IMAD.IADD R6, R20, 0x1, R25 ;  /* 0x0000000114067824 */ /* 0x004fc800078e0219 */
[----:B0-----:R-:W-:-:S04]  /*1e940*/  @P1 IMAD.HI.U32 R0, R6, R4, RZ ;  /* 0x0000000406001227 */ /* 0x001fc800078e00ff */
[----:B------:R-:W-:Y:S01]  /*1e950*/  IMAD.MOV.U32 R4, RZ, RZ, R6 ;  /* 0x000000ffff047224 */ /* 0x000fe200078e0006 */
[----:B---3--:R-:W-:-:S04]  /*1e960*/  @P1 SHF.R.U32.HI R4, RZ, R5, R0 ;  /* 0x00000005ff041219 */ /* 0x008fc80000011600 */
[--C-:B------:R-:W-:Y:S01]  /*1e970*/  SHF.R.S32.HI R0, RZ, 0x1f, R4.reuse ;  /* 0x0000001fff007819 */ /* 0x100fe20000011404 */
[----:B------:R-:W-:-:S04]  /*1e980*/  IMAD.MOV R7, RZ, RZ, -R4 ;  /* 0x000000ffff077224 */ /* 0x000fc800078e0a04 */
[----:B------:R-:W-:-:S04]  /*1e990*/  IMAD R0, R0, UR4, RZ ;  /* 0x0000000400007c24 */ /* 0x000fc8000f8e02ff */
[C---:B------:R-:W-:Y:S02]  /*1e9a0*/  IMAD R0, R4.reuse, UR5, R0 ;  /* 0x0000000504007c24 */ /* 0x040fe4000f8e0200 */
[----:B------:R-:W-:-:S04]  /*1e9b0*/  IMAD.WIDE.U32 R4, R4, UR4, R2 ;  /* 0x0000000404047c25 */ /* 0x000fc8000f8e0002 */
[----:B------:R-:W-:Y:S02]  /*1e9c0*/  IMAD.IADD R5, R5, 0x1, R0 ;  /* 0x0000000105057824 */ /* 0x000fe400078e0200 */
[----:B------:R-:W-:-:S05]  /*1e9d0*/  IMAD R0, R9, R7, R6 ;  /* 0x0000000709007224 */ /* 0x000fca00078e0206 */
[----:B------:R-:W-:Y:S01]  /*1e9e0*/  SHF.R.S32.HI R7, RZ, 0x1f, R0 ;  /* 0x0000001fff077819 */ /* 0x000fe20000011400 */
[----:B------:R-:W-:-:S04]  /*1e9f0*/  IMAD.WIDE.U32 R4, R0, UR6, R4 ;  /* 0x0000000600047c25 */ /* 0x000fc8000f8e0004 */
[----:B------:R-:W-:-:S04]  /*1ea00*/  IMAD R7, R7, UR6, RZ ;  /* 0x0000000607077c24 */ /* 0x000fc8000f8e02ff */
[----:B------:R-:W-:Y:S02]  /*1ea10*/  IMAD R0, R0, UR7, R7 ;  /* 0x0000000700007c24 */ /* 0x000fe4000f8e0207 */
[----:B------:R-:W0:Y:S01]  /*1ea20*/  @P1 LDC R7, c[0x0][0x44c] ;  /* 0x00011300ff071b82 */ /* 0x000e220000000800 */
[----:B------:R-:W-:Y:S01]  /*1ea30*/  IADD3 R4, P0, R4, UR8, RZ ;  /* 0x0000000804047c10 */ /* 0x000fe2000ff1e0ff */
[----:B------:R-:W2:Y:S03]  /*1ea40*/  S2R R20, SR_TID.X ;  /* 0x0000000000147919 */ /* 0x000ea60000002100 */
[----:B------:R-:W-:Y:S01]  /*1ea50*/  IADD3.X R0, R5, UR9, R0, P0, !PT ;  /* 0x0000000905007c10 */ /* 0x000fe200087fe400 */
[----:B------:R-:W-:-:S04]  /*1ea60*/  VIADD R5, R6, 0x80 ;  /* 0x0000008006057836 */ /* 0x000fc80000000000 */
[----:B------:R-:W-:Y:S02]  /*1ea70*/  IMAD.MOV.U32 R6, RZ, RZ, R5 ;  /* 0x000000ffff067224 */ /* 0x000fe400078e0005 */
[----:B0-----:R-:W-:-:S05]  /*1ea80*/  @P1 IMAD.HI.U32 R7, R5, R7, RZ ;  /* 0x0000000705071227 */ /* 0x001fca00078e00ff */
[----:B-1----:R-:W-:-:S05]  /*1ea90*/  @P1 SHF.R.U32.HI R6, RZ, R8, R7 ;  /* 0x00000008ff061219 */ /* 0x002fca0000011607 */
        /* <DEDUP_REMOVED lines=8> */
[----:B--2---:R-:W-:Y:S02]  /*1eb20*/  IMAD.SHL.U32 R18, R20, 0x10, RZ ;  /* 0x0000001014127824 */ /* 0x004fe400078e00ff */
        /* <DEDUP_REMOVED lines=13> */
[----:B------:R-:W-:Y:S02]  /*1ec00*/  IMAD R2, R28, R9, RZ ;  /* 0x000000091c027224 */ /* 0x000fe400078e02ff */
[----:B------:R-:W-:Y:S01]  /*1ec10*/  IMAD.IADD R25, R19, 0x1, R25 ;  /* 0x0000000113197824 */ /* 0x000fe200078e0219 */
[----:B------:R-:W1:Y:S04]  /*1ec20*/  SHFL.IDX PT, R7, R0, RZ, 0x1c1f ;  /* 0x001c1fff00077589 */ /* 0x000e6800000e0000 */
[----:B------:R-:W-:-:S13]  /*1ec30*/  ISETP.GE.AND P2, PT, R25, R2, PT ;  /* 0x000000021900720c */ /* 0x000fda0003f46270 */
[----:B0-----:R-:W-:-:S05]  /*1ec40*/  @!P2 IADD3 R6, P1, R18, R6, RZ ;  /* 0x000000061206a210 */ /* 0x001fca0007f3e0ff */
[----:B-1----:R-:W-:-:S05]  /*1ec50*/  @!P2 IMAD.X R7, RZ, RZ, R7, P1 ;  /* 0x000000ffff07a224 */ /* 0x002fca00008e0607 */
        /* <DEDUP_REMOVED lines=35> */
[----:B0-----:R-:W-:-:S05]  /*1ee90*/  @!P1 IADD3 R0, P3, R18, R0, RZ ;  /* 0x0000000012009210 */ /* 0x001fca0007f7e0ff */
[----:B------:R-:W-:Y:S02]  /*1eea0*/  @!P1 IMAD.X R4, RZ, RZ, R4, P3 ;  /* 0x000000ffff049224 */ /* 0x000fe400018e0604 */
[----:B-1----:R-:W-:Y:S02]  /*1eeb0*/  @!P1 IMAD.MOV.U32 R6, RZ, RZ, R0 ;  /* 0x000000ffff069224 */ /* 0x002fe400078e0000 */
[----:B------:R-:W-:-:S05]  /*1eec0*/  @!P1 IMAD.MOV.U32 R7, RZ, RZ, R4 ;  /* 0x000000ffff079224 */ /* 0x000fca00078e0004 */
[----:B--2---:R0:W-:Y:S02]  /*1eed0*/  @!P1 LDGSTS.E.BYPASS.LTC128B.128 [R10+0xd000], desc[UR40][R6.64], !P0 ;  /* 0x0d000000060a9fae */ /* 0x0041e4000c101d68 */
.L_x_1801:
        /* <DEDUP_REMOVED lines=10> */
.L_x_1658:
        /* <DEDUP_REMOVED lines=18> */
.L_x_1802:
[----:B------:R-:W-:Y:S05]  /*1f0a0*/  BSYNC B0 ;  /* 0x0000000000007941 */ /* 0x000fea0003800000 */
.L_x_1659:
[----:B------:R-:W1:Y:S04]  /*1f0b0*/  LDL.LU R3, [R1+0x54] ;  /* 0x0000540001037983 */ /* 0x000e680000300800 */
[----:B------:R-:W2:Y:S01]  /*1f0c0*/  LDL R2, [R1+0x28] ;  /* 0x0000280001027983 */ /* 0x000ea20000100800 */
[----:B-1----:R-:W-:-:S05]  /*1f0d0*/  VIADD R0, R3, 0xfffffffe ;  /* 0xfffffffe03007836 */ /* 0x002fca0000000000 */
[----:B--2---:R-:W-:-:S13]  /*1f0e0*/  ISETP.GE.AND P0, PT, R0, R2, PT ;  /* 0x000000020000720c */ /* 0x004fda0003f06270 */
[----:B------:R-:W-:Y:S05]  /*1f0f0*/  @!P0 BRA `(.L_x_1661) ;  /* 0x00000014003c8947 */ /* 0x000fea0003800000 */
[----:B------:R1:W-:Y:S04]  /*1f100*/  STL [R1+0x4], R0 ;  /* 0x0000040001007387 */ /* 0x0003e80000100800 */
[----:B------:R1:W5:Y:S04]  /*1f110*/  LDL.LU R20, [R1] ;  /* 0x0000000001147983 */ /* 0x0003680000300800 */
[----:B------:R1:W5:Y:S02]  /*1f120*/  LDL.LU R21, [R1+0x10] ;  /* 0x0000100001157983 */ /* 0x0003640000300800 */
.L_x_1681:
[----:B0-2---:R-:W2:Y:S04]  /*1f130*/  LDL R3, [R1+0x20] ;  /* 0x0000200001037983 */ /* 0x005ea80000100800 */
[----:B------:R-:W3:Y:S04]  /*1f140*/  LDL R8, [R1+0x24] ;  /* 0x0000240001087983 */ /* 0x000ee80000100800 */
[----:B------:R-:W4:Y:S04]  /*1f150*/  LDL R12, [R1+0xc] ;  /* 0x00000c00010c7983 */ /* 0x000f280000100800 */
[----:B0-----:R-:W2:Y:S01]  /*1f160*/  LDL.LU R10, [R1+0x4] ;  /* 0x00000400010a7983 */ /* 0x001ea20000300800 */
[----:B-1----:R-:W0:Y:S01]  /*1f170*/  S2R R0, SR_TID.X ;  /* 0x0000000000007919 */ /* 0x002e220000002100 */
[----:B------:R-:W1:Y:S01]  /*1f180*/  S2R R4, SR_TID.X ;  /* 0x0000000000047919 */ /* 0x000e620000002100 */
[----:B------:R-:W1:Y:S01]  /*1f190*/  S2R R13, SR_TID.X ;  /* 0x00000000000d7919 */ /* 0x000e620000002100 */
[----:B------:R-:W4:Y:S01]  /*1f1a0*/  LDL R11, [R1+0x28] ;  /* 0x00002800010b7983 */ /* 0x000f220000100800 */
[----:B------:R-:W-:Y:S05]  /*1f1b0*/  YIELD ;  /* 0x0000000000007946 */ /* 0x000fea0003800000 */
[----:B------:R-:W-:Y:S01]  /*1f1c0*/  ULDC.64 UR4, c[0x0][0x428] ;  /* 0x00010a0000047ab9 */ /* 0x000fe20000000a00 */
[----:B------:R-:W4:Y:S01]  /*1f1d0*/  LDL R9, [R1+0x64] ;  /* 0x0000640001097983 */ /* 0x000f220000100800 */
[----:B------:R-:W-:Y:S01]  /*1f1e0*/  ULDC.64 UR6, c[0x0][0x418] ;  /* 0x0001060000067ab9 */ /* 0x000fe20000000a00 */
[----:B0-----:R-:W-:-:S02]  /*1f1f0*/  LOP3.LUT R2, R0, 0x7f, RZ, 0xc0, !PT ;  /* 0x0000007f00027812 */ /* 0x001fc400078ec0ff */
[----:B------:R-:W0:Y:S02]  /*1f200*/  LDC R0, c[0x0][0x430] ;  /* 0x00010c00ff007b82 */ /* 0x000e240000000800 */
[----:B------:R-:W-:Y:S01]  /*1f210*/  SHF.R.U32.HI R2, RZ, 0x2, R2 ;  /* 0x00000002ff027819 */ /* 0x000fe20000011602 */
[----:B-1----:R-:W-:-:S05]  /*1f220*/  IMAD.SHL.U32 R4, R4, 0x20, RZ ;  /* 0x0000002004047824 */ /* 0x002fca00078e00ff */
[----:B------:R-:W-:Y:S02]  /*1f230*/  LOP3.LUT R4, R2, 0x60, R4, 0xf8, !PT ;  /* 0x0000006002047812 */ /* 0x000fe400078ef804 */
[----:B------:R-:W1:Y:S01]  /*1f240*/  S2R R2, SR_TID.X ;  /* 0x0000000000027919 */ /* 0x000e620000002100 */
[----:B0-----:R-:W-:-:S13]  /*1f250*/  ISETP.NE.AND P0, PT, R0, 0x1, PT ;  /* 0x000000010000780c */ /* 0x001fda0003f05270 */
[----:B------:R-:W0:Y:S08]  /*1f260*/  @P0 LDC R6, c[0x0][0x434] ;  /* 0x00010d00ff060b82 */ /* 0x000e300000000800 */
[----:B------:R-:W0:Y:S01]  /*1f270*/  @P0 LDC R5, c[0x0][0x438] ;  /* 0x00010e00ff050b82 */ /* 0x000e220000000800 */
[----:B-1----:R-:W-:Y:S01]  /*1f280*/  LOP3.LUT R2, R2, 0x7f, RZ, 0xc0, !PT ;  /* 0x0000007f02027812 */ /* 0x002fe200078ec0ff */
[----:B------:R-:W-:-:S03]  /*1f290*/  IMAD.SHL.U32 R13, R13, 0x20, RZ ;  /* 0x000000200d0d7824 */ /* 0x000fc600078e00ff */
[----:B------:R-:W-:-:S04]  /*1f2a0*/  SHF.R.U32.HI R7, RZ, 0x2, R2 ;  /* 0x00000002ff077819 */ /* 0x000fc80000011602 */
[----:B------:R-:W-:Y:S02]  /*1f2b0*/  LOP3.LUT R13, R7, 0x60, R13, 0xf8, !PT ;  /* 0x00000060070d7812 */ /* 0x000fe400078ef80d */
[----:B------:R-:W1:Y:S02]  /*1f2c0*/  @P0 LDC R7, c[0x0][0x434] ;  /* 0x00010d00ff070b82 */ /* 0x000e640000000800 */
[----:B------:R-:W-:-:S04]  /*1f2d0*/  LOP3.LUT R13, R13, 0x80, RZ, 0xfc, !PT ;  /* 0x000000800d0d7812 */ /* 0x000fc800078efcff */
[----:B------:R-:W-:Y:S01]  /*1f2e0*/  ISETP.GT.U32.AND P1, PT, R13, 0x9f, PT ;  /* 0x0000009f0d00780c */ /* 0x000fe20003f24070 */
[----:B--2---:R-:W-:-:S04]  /*1f2f0*/  IMAD R3, R10, 0xa0, R3 ;  /* 0x000000a00a037824 */ /* 0x004fc800078e0203 */
[----:B------:R-:W-:-:S04]  /*1f300*/  IMAD.IADD R4, R4, 0x1, R3 ;  /* 0x0000000104047824 */ /* 0x000fc800078e0203 */
[----:B0-----:R-:W-:-:S04]  /*1f310*/  @P0 IMAD.HI.U32 R6, R4, R6, RZ ;  /* 0x0000000604060227 */ /* 0x001fc800078e00ff */
[----:B------:R-:W-:Y:S01]  /*1f320*/  IMAD.MOV.U32 R2, RZ, RZ, R4 ;  /* 0x000000ffff027224 */ /* 0x000fe200078e0004 */
[----:B------:R-:W-:Y:S02]  /*1f330*/  @P0 SHF.R.U32.HI R2, RZ, R5, R6 ;  /* 0x00000005ff020219 */ /* 0x000fe40000011606 */
[----:B------:R-:W0:Y:S01]  /*1f340*/  @P0 LDC R6, c[0x0][0x438] ;  /* 0x00010e00ff060b82 */ /* 0x000e220000000800 */
[----:B------:R-:W-:-:S04]  /*1f350*/  IMAD.IADD R3, R13, 0x1, R3 ;  /* 0x000000010d037824 */ /* 0x000fc800078e0203 */
[----:B-1----:R-:W-:-:S04]  /*1f360*/  @P0 IMAD.HI.U32 R7, R3, R7, RZ ;  /* 0x0000000703070227 */ /* 0x002fc800078e00ff */
[----:B------:R-:W-:Y:S02]  /*1f370*/  IMAD.MOV.U32 R5, RZ, RZ, R3 ;  /* 0x000000ffff057224 */ /* 0x000fe400078e0003 */
[----:B---3--:R-:W-:Y:S01]  /*1f380*/  IMAD R8, R8, UR4, RZ ;  /* 0x0000000408087c24 */ /* 0x008fe2000f8e02ff */
[----:B0-----:R-:W-:Y:S01]  /*1f390*/  @P0 SHF.R.U32.HI R5, RZ, R6, R7 ;  /* 0x00000006ff050219 */ /* 0x001fe20000011607 */
[----:B------:R-:W-:-:S04]  /*1f3a0*/  IMAD.MOV R7, RZ, RZ, -R2 ;  /* 0x000000ffff077224 */ /* 0x000fc800078e0a02 */
[----:B------:R-:W-:Y:S02]  /*1f3b0*/  IMAD.MOV R6, RZ, RZ, -R5 ;  /* 0x000000ffff067224 */ /* 0x000fe400078e0a05 */
[C---:B------:R-:W-:Y:S02]  /*1f3c0*/  IMAD R4, R0.reuse, R7, R4 ;  /* 0x0000000700047224 */ /* 0x040fe400078e0204 */
[----:B------:R-:W-:Y:S01]  /*1f3d0*/  IMAD R0, R0, R6, R3 ;  /* 0x0000000600007224 */ /* 0x000fe200078e0203 */
[----:B------:R-:W-:Y:S01]  /*1f3e0*/  SHF.R.S32.HI R3, RZ, 0x1f, R2 ;  /* 0x0000001fff037819 */ /* 0x000fe20000011402 */
[C---:B----4-:R-:W-:Y:S02]  /*1f3f0*/  IMAD R8, R12.reuse, UR5, R8 ;  /* 0x000000050c087c24 */ /* 0x050fe4000f8e0208 */
[----:B------:R-:W-:-:S04]  /*1f400*/  IMAD.WIDE.U32 R2, R12, UR4, R2 ;  /* 0x000000040c027c25 */ /* 0x000fc8000f8e0002 */
[----:B------:R-:W-:Y:S01]  /*1f410*/  IMAD.IADD R3, R8, 0x1, R3 ;  /* 0x0000000108037824 */ /* 0x000fe200078e0203 */
        /* <DEDUP_REMOVED lines=8> */
[----:B-----5:R-:W-:-:S03]  /*1f4a0*/  VIADD R3, R20, 0x1 ;  /* 0x0000000114037836 */ /* 0x020fc60000000000 */
[----:B------:R-:W-:Y:S01]  /*1f4b0*/  @!P1 LEA.HI.X R7, R2, UR7, R8, 0x2, P0 ;  /* 0x0000000702079c11 */ /* 0x000fe200080f1408 */
[----:B------:R-:W-:Y:S02]  /*1f4c0*/  IMAD.MOV.U32 R8, RZ, RZ, RZ ;  /* 0x000000ffff087224 */ /* 0x000fe400078e00ff */
[----:B------:R-:W-:Y:S01]  /*1f4d0*/  IMAD.MOV.U32 R2, RZ, RZ, R10 ;  /* 0x000000ffff027224 */ /* 0x000fe200078e000a */
[----:B------:R-:W-:-:S03]  /*1f4e0*/  ISETP.NE.AND P0, PT, R3, 0x2, PT ;  /* 0x000000020300780c */ /* 0x000fc60003f05270 */
[----:B------:R0:W5:Y:S01]  /*1f4f0*/  @!P1 LDG.E R8, desc[UR40][R6.64] ;  /* 0x0000002806089981 */ /* 0x000162000c1e1900 */
[----:B------:R-:W-:Y:S02]  /*1f500*/  ISETP.GT.AND P1, PT, R2, R11, PT ;  /* 0x0000000b0200720c */ /* 0x000fe40003f24270 */
[----:B------:R-:W-:Y:S01]  /*1f510*/  SEL R2, RZ, 0x1, P0 ;  /* 0x00000001ff027807 */ /* 0x000fe20000000000 */
[----:B------:R-:W-:Y:S01]  /*1f520*/  VIADD R10, R10, 0xffffffff ;  /* 0xffffffff0a0a7836 */ /* 0x000fe20000000000 */
[----:B------:R-:W-:Y:S02]  /*1f530*/  SEL R3, R3, RZ, P0 ;  /* 0x000000ff03037207 */ /* 0x000fe40000000000 */
[----:B------:R-:W-:Y:S02]  /*1f540*/  LOP3.LUT R2, R21, R2, RZ, 0x3c, !PT ;  /* 0x0000000215027212 */ /* 0x000fe400078e3cff */
[----:B------:R0:W-:Y:S04]  /*1f550*/  STL [R1+0x4], R10 ;  /* 0x0000040a01007387 */ /* 0x0001e80000100800 */
[----:B------:R0:W-:Y:S04]  /*1f560*/  STL [R1+0x10], R2 ;  /* 0x0000100201007387 */ /* 0x0001e80000100800 */
[----:B------:R0:W-:Y:S01]  /*1f570*/  STL [R1], R3 ;  /* 0x0000000301007387 */ /* 0x0001e20000100800 */
[----:B------:R-:W-:-:S02]  /*1f580*/  ISETP.NE.AND P2, PT, R9, 0x3, PT ;  /* 0x000000030900780c */ /* 0x000fc40003f45270 */
[----:B--2---:R-:W-:-:S11]  /*1f590*/  SHF.R.S32.HI R28, RZ, 0x1f, R5 ;  /* 0x0000001fff1c7819 */ /* 0x004fd60000011405 */
[----:B0-----:R-:W-:Y:S05]  /*1f5a0*/  @!P2 BRA `(.L_x_1662) ;  /* 0x000000000004a947 */ /* 0x001fea0003800000 */
[----:B------:R-:W-:Y:S01]  /*1f5b0*/  BPT.TRAP 0x1 ;  /* 0x000000040000795c */ /* 0x000fe20000300000 */
.L_x_1662:
[----:B------:R-:W-:Y:S01]  /*1f5c0*/  IMAD R6, R3, 0x8, R17 ;  /* 0x0000000803067824 */ /* 0x000fe200078e0211 */
[----:B------:R-:W-:Y:S01]  /*1f5d0*/  SHF.L.U32 R29, R2, 0x1f, RZ ;  /* 0x0000001f021d7819 */ /* 0x000fe200000006ff */
[----:B------:R-:W-:Y:S01]  /*1f5e0*/  BSSY B0, `(.L_x_1663) ;  /* 0x0000004000007945 */ /* 0x000fe20003800000 */
[----:B------:R-:W-:Y:S02]  /*1f5f0*/  SHF.R.S32.HI R25, RZ, 0x1f, R4 ;  /* 0x0000001fff197819 */ /* 0x000fe40000011404 */
[----:B------:R-:W0:Y:S02]  /*1f600*/  SYNCS.PHASECHK.TRANS64.TRYWAIT P0, [R6+URZ+0x13280], R29 ;  /* 0x0132801d060075a7 */ /* 0x000e24000800017f */
[----:B0-----:R-:W-:Y:S05]  /*1f610*/  @!P0 BRA `(.L_x_1664) ;  /* 0x00000048009c8947 */ /* 0x001fea0003800000 */
.L_x_1803:
[----:B------:R-:W-:Y:S05]  /*1f620*/  BSYNC B0 ;  /* 0x0000000000007941 */ /* 0x000fea0003800000 */
.L_x_1663:
        /* <DEDUP_REMOVED lines=67> */
.L_x_1815:
        /* <DEDUP_REMOVED lines=11> */
.L_x_1666:
        /* <DEDUP_REMOVED lines=11> */
.L_x_1667:
[----:B------:R2:W-:Y:S01]  /*1fbc0*/  SYNCS.ARRIVE.TRANS64.A1T0 RZ, [R6+URZ+0x13270], RZ ;  /* 0x013270ff06ff79a7 */ /* 0x0005e2000810003f */
[----:B------:R-:W-:Y:S05]  /*1fbd0*/  @!P3 BRA `(.L_x_1668) ;  /* 0x000000000004b947 */ /* 0x000fea0003800000 */
[----:B------:R-:W-:Y:S01]  /*1fbe0*/  BPT.TRAP 0x1 ;  /* 0x000000040000795c */ /* 0x000fe20000300000 */
.L_x_1668:
[----:B------:R-:W3:Y:S01]  /*1fbf0*/  SYNCS.PHASECHK.TRANS64.TRYWAIT P0, [R6+URZ+0x13240], R29 ;  /* 0x0132401d060075a7 */ /* 0x000ee2000800017f */
[----:B------:R-:W-:Y:S04]  /*1fc00*/  BSSY B0, `(.L_x_1669) ;  /* 0x0000002000007945 */ /* 0x000fe80003800000 */
[----:B---3--:R-:W-:Y:S05]  /*1fc10*/  @!P0 BRA `(.L_x_1670) ;  /* 0x0000004800cc8947 */ /* 0x008fea0003800000 */
.L_x_1816:
[----:B------:R-:W-:Y:S05]  /*1fc20*/  BSYNC B0 ;  /* 0x0000000000007941 */ /* 0x000fea0003800000 */
.L_x_1669:
        /* <DEDUP_REMOVED lines=59> */
.L_x_1828:
        /* <DEDUP_REMOVED lines=8> */
.L_x_1672:
        /* <DEDUP_REMOVED lines=11> */
.L_x_1673:
[----:B------:R-:W5:Y:S01]  /*20110*/  LDL R0, [R1+0x58] ;  /* 0x0000580001007983 */ /* 0x000f620000100800 */
[----:B------:R0:W-:Y:S01]  /*20120*/  SYNCS.ARRIVE.TRANS64.A1T0 RZ, [R6+URZ+0x13230], RZ ;  /* 0x013230ff06ff79a7 */ /* 0x0001e2000810003f */
[----:B-----5:R-:W-:-:S13]  /*20130*/  ISETP.NE.AND P0, PT, R0, 0x3, PT ;  /* 0x000000030000780c */ /* 0x020fda0003f05270 */
[----:B0-----:R-:W-:Y:S05]  /*20140*/  @!P0 BRA `(.L_x_1674) ;  /* 0x0000000000048947 */ /* 0x001fea0003800000 */
[----:B------:R-:W-:Y:S01]  /*20150*/  BPT.TRAP 0x1 ;  /* 0x000000040000795c */ /* 0x000fe20000300000 */
.L_x_1674:
[----:B------:R-:W-:Y:S01]  /*20160*/  LOP3.LUT R0, R21, 0x1, RZ, 0x3c, !PT ;  /* 0x0000000115007812 */ /* 0x000fe200078e3cff */
[----:B------:R-:W-:Y:S01]  /*20170*/  IMAD R2, R20, 0x8, R17 ;  /* 0x0000000814027824 */ /* 0x000fe200078e0211 */
[----:B------:R-:W-:Y:S02]  /*20180*/  BSSY B0, `(.L_x_1675) ;  /* 0x0000004000007945 */ /* 0x000fe40003800000 */
[----:B------:R-:W-:-:S04]  /*20190*/  SHF.L.U32 R0, R0, 0x1f, RZ ;  /* 0x0000001f00007819 */ /* 0x000fc800000006ff */
[----:B------:R-:W0:Y:S02]  /*201a0*/  SYNCS.PHASECHK.TRANS64.TRYWAIT P2, [R2+URZ+0x13270], R0 ;  /* 0x01327000020075a7 */ /* 0x000e24000804017f */
[----:B0-----:R-:W-:Y:S05]  /*201b0*/  @!P2 BRA `(.L_x_1676) ;  /* 0x0000004800d4a947 */ /* 0x001fea0003800000 */
.L_x_1829:
[----:B------:R-:W-:Y:S05]  /*201c0*/  BSYNC B0 ;  /* 0x0000000000007941 */ /* 0x000fea0003800000 */
.L_x_1675:
[----:B------:R-:W5:Y:S02]  /*201d0*/  LDL R3, [R1+0x64] ;  /* 0x0000640001037983 */ /* 0x000f640000100800 */
[----:B-----5:R-:W-:-:S13]  /*201e0*/  ISETP.NE.AND P2, PT, R3, 0x3, PT ;  /* 0x000000030300780c */ /* 0x020fda0003f45270 */
[----:B------:R-:W-:Y:S05]  /*201f0*/  @!P2 BRA `(.L_x_1677) ;  /* 0x000000000004a947 */ /* 0x000fea0003800000 */
[----:B------:R-:W-:Y:S01]  /*20200*/  BPT.TRAP 0x1 ;  /* 0x000000040000795c */ /* 0x000fe20000300000 */
.L_x_1677:
[----:B------:R-:W-:Y:S01]  /*20210*/  SHF.L.U32 R0, R21, 0x1f, RZ ;  /* 0x0000001f15007819 */ /* 0x000fe200000006ff */
[----:B------:R-:W-:-:S03]  /*20220*/  IMAD R3, R20, 0x2800, RZ ;  /* 0x0000280014037824 */ /* 0x000fc600078e02ff */
[----:B------:R-:W0:Y:S02]  /*20230*/  SYNCS.PHASECHK.TRANS64.TRYWAIT P2, [R2+URZ+0x13260], R0 ;  /* 0x01326000020075a7 */ /* 0x000e24000804017f */
[----:B0-----:R-:W-:Y:S05]  /*20240*/  @!P2 BRA `(.L_x_1678) ;  /* 0x0000004800c4a947 */ /* 0x001fea0003800000 */
.L_x_1830:
[----:B------:R-:W5:Y:S04]  /*20250*/  LDL R4, [R1+0x38] ;  /* 0x0000380001047983 */ /* 0x000f680000100800 */
[----:B------:R-:W4:Y:S04]  /*20260*/  LDL R10, [R1+0x34] ;  /* 0x00003400010a7983 */ /* 0x000f280000100800 */
[----:B------:R-:W4:Y:S01]  /*20270*/  LDL R12, [R1+0x64] ;  /* 0x00006400010c7983 */ /* 0x000f220000100800 */
[----:B------:R-:W-:Y:S05]  /*20280*/  WARPSYNC.ALL ;  /* 0x0000000000007948 */ /* 0x000fea0003800000 */
[----:B-----5:R-:W-:-:S05]  /*20290*/  LOP3.LUT R0, R3, R4, RZ, 0xfc, !PT ;  /* 0x0000000403007212 */ /* 0x020fca00078efcff */
[----:B------:R-:W-:-:S05]  /*202a0*/  IMAD.IADD R0, R17, 0x1, R0 ;  /* 0x0000000111007824 */ /* 0x000fca00078e0200 */
[----:B--23--:R-:W0:Y:S01]  /*202b0*/  LDSM.16.MT88.4 R4, [R0+0x6000] ;  /* 0x006000000004783b */ /* 0x00ce220000004200 */
[----:B----4-:R-:W-:-:S05]  /*202c0*/  LOP3.LUT R3, R3, R10, RZ, 0xfc, !PT ;  /* 0x0000000a03037212 */ /* 0x010fca00078efcff */
        /* <DEDUP_REMOVED lines=39> */
.L_x_1679:
[----:B--2---:R2:W-:Y:S01]  /*20540*/  SYNCS.ARRIVE.TRANS64.A1T0 RZ, [R2+URZ+0x13250], RZ ;  /* 0x013250ff02ff79a7 */ /* 0x0045e2000810003f */
[----:B------:R-:W-:Y:S06]  /*20550*/  BAR.SYNC.DEFER_BLOCKING 0x2, 0x80 ;  /* 0x0082000000007b1d */ /* 0x000fec0000010000 */
[----:B------:R-:W-:Y:S05]  /*20560*/  @!P0 BRA `(.L_x_1680) ;  /* 0x0000000000048947 */ /* 0x000fea0003800000 */
[----:B------:R-:W-:Y:S01]  /*20570*/  BPT.TRAP 0x1 ;  /* 0x000000040000795c */ /* 0x000fe20000300000 */
.L_x_1680:
[----:B------:R-:W3:Y:S01]  /*20580*/  LDL R0, [R1+0x2c] ;  /* 0x00002c0001007983 */ /* 0x000ee20000100800 */
[----:B--2---:R-:W-:-:S03]  /*20590*/  VIADD R2, R2, 0x13280 ;  /* 0x0001328002027836 */ /* 0x004fc60000000000 */
[----:B------:R2:W5:Y:S04]  /*205a0*/  LDL R20, [R1] ;  /* 0x0000000001147983 */ /* 0x0005680000100800 */
[----:B------:R2:W5:Y:S01]  /*205b0*/  LDL R21, [R1+0x10] ;  /* 0x0000100001157983 */ /* 0x0005620000100800 */
[----:B---3--:R-:W-:-:S04]  /*205c0*/  PRMT R2, R0, 0x654, R2 ;  /* 0x0000065400027816 */ /* 0x008fc80000000002 */
[----:B------:R2:W-:Y:S01]  /*205d0*/  SYNCS.ARRIVE.TRANS64.RED.A1T0 RZ, [R2+URZ], RZ ;  /* 0x000000ff02ff79a7 */ /* 0x0005e2000810043f */
[----:B------:R-:W-:Y:S05]  /*205e0*/  @P1 BRA `(.L_x_1681) ;  /* 0xffffffe800d01947 */ /* 0x000fea000383ffff */
.L_x_1661:
[----:B------:R-:W2:Y:S02]  /*205f0*/  S2R R0, SR_TID.X ;  /* 0x0000000000007919 */ /* 0x000ea40000002100 */
[----:B--2---:R-:W-:Y:S02]  /*20600*/  LOP3.LUT R2, R0, 0x7f, RZ, 0xc0, !PT ;  /* 0x0000007f00027812 */ /* 0x004fe400078ec0ff */
[----:B------:R-:W2:Y:S01]  /*20610*/  LDL R0, [R1+0x58] ;  /* 0x0000580001007983 */ /* 0x000ea20000100800 */
[----:B------:R-:W-:Y:S01]  /*20620*/  BSSY B0, `(.L_x_1682) ;  /* 0x0000010000007945 */ /* 0x000fe20003800000 */
[----:B------:R-:W-:Y:S02]  /*20630*/  ISETP.NE.AND P1, PT, R2, RZ, PT ;  /* 0x000000ff0200720c */ /* 0x000fe40003f25270 */
[----:B--2---:R-:W-:-:S11]  /*20640*/  ISETP.NE.AND P0, PT, R0, 0x3, PT ;  /* 0x000000030000780c */ /* 0x004fd60003f05270 */
        /* <DEDUP_REMOVED lines=13> */
.L_x_1683:
[----:B------:R-:W-:Y:S05]  /*20720*/  BSYNC B0 ;  /* 0x0000000000007941 */ /* 0x000fea0003800000 */
.L_x_1682:
[----:B------:R-:W-:Y:S05]  /*20730*/  @!P0 BRA `(.L_x_1684) ;  /* 0x0000000000048947 */ /* 0x000fea0003800000 */
[----:B------:R-:W-:Y:S01]  /*20740*/  BPT.TRAP 0x1 ;  /* 0x000000040000795c */ /* 0x000fe20000300000 */
.L_x_1684:
        /* <DEDUP_REMOVED lines=8> */
.L_x_1831:
[----:B------:R-:W-:Y:S05]  /*207d0*/  BSYNC B0 ;  /* 0x0000000000007941 */ /* 0x000fea0003800000 */
.L_x_1685:
[----:B------:R-:W2:Y:S02]  /*207e0*/  LDL R2, [R1+0x64] ;  /* 0x0000640001027983 */ /* 0x000ea40000100800 */
[----:B--2---:R-:W-:-:S13]  /*207f0*/  ISETP.NE.AND P1, PT, R2, 0x3, PT ;  /* 0x000000030200780c */ /* 0x004fda0003f25270 */
[----:B------:R-:W-:Y:S05]  /*20800*/  @!P1 BRA `(.L_x_1687) ;  /* 0x0000000000049947 */ /* 0x000fea0003800000 */
[----:B------:R-:W-:Y:S01]  /*20810*/  BPT.TRAP 0x1 ;  /* 0x000000040000795c */ /* 0x000fe20000300000 */
.L_x_1687:
[----:B0-----:R-:W2:Y:S02]  /*20820*/  LDL R0, [R1+0x10] ;  /* 0x0000100001007983 */ /* 0x001ea40000100800 */
[----:B--2---:R-:W-:-:S04]  /*20830*/  SHF.L.U32 R0, R0, 0x1f, RZ ;  /* 0x0000001f00007819 */ /* 0x004fc800000006ff */
[----:B------:R-:W0:Y:S02]  /*20840*/  SYNCS.PHASECHK.TRANS64.TRYWAIT P1, [R3+URZ+0x13260], R0 ;  /* 0x01326000030075a7 */ /* 0x000e24000802017f */
[----:B0-----:R-:W-:Y:S05]  /*20850*/  @!P1 BRA `(.L_x_1688) ;  /* 0x0000004400689947 */ /* 0x001fea0003800000 */
.L_x_1832:
[----:B------:R-:W2:Y:S04]  /*20860*/  LDL R12, [R1] ;  /* 0x00000000010c7983 */ /* 0x000ea80000100800 */
[----:B------:R-:W0:Y:S04]  /*20870*/  LDL R4, [R1+0x38] ;  /* 0x0000380001047983 */ /* 0x000e280000100800 */
[----:B------:R-:W3:Y:S04]  /*20880*/  LDL R10, [R1+0x34] ;  /* 0x00003400010a7983 */ /* 0x000ee80000100800 */
[----:B------:R-:W4:Y:S01]  /*20890*/  LDL R13, [R1+0x64] ;  /* 0x00006400010d7983 */ /* 0x000f220000100800 */
[----:B------:R-:W-:Y:S05]  /*208a0*/  WARPSYNC.ALL ;  /* 0x0000000000007948 */ /* 0x000fea0003800000 */
        /* <DEDUP_REMOVED lines=44> */
.L_x_1689:
[----:B--2---:R2:W-:Y:S01]  /*20b70*/  SYNCS.ARRIVE.TRANS64.A1T0 RZ, [R3+URZ+0x13250], RZ ;  /* 0x013250ff03ff79a7 */ /* 0x0045e2000810003f */
[----:B------:R-:W-:Y:S06]  /*20b80*/  BAR.SYNC.DEFER_BLOCKING 0x2, 0x80 ;  /* 0x0082000000007b1d */ /* 0x000fec0000010000 */
[----:B------:R-:W-:Y:S05]  /*20b90*/  @!P0 BRA `(.L_x_1690) ;  /* 0x0000000000048947 */ /* 0x000fea0003800000 */
[----:B------:R-:W-:Y:S01]  /*20ba0*/  BPT.TRAP 0x1 ;  /* 0x000000040000795c */ /* 0x000fe20000300000 */
.L_x_1690:
[----:B------:R-:W3:Y:S04]  /*20bb0*/  LDL R0, [R1+0x2c] ;  /* 0x00002c0001007983 */ /* 0x000ee80000100800 */
[----:B------:R-:W4:Y:S01]  /*20bc0*/  LDL.LU R4, [R1+0x10] ;  /* 0x0000100001047983 */ /* 0x000f220000300800 */
[----:B--2---:R-:W-:-:S05]  /*20bd0*/  VIADD R3, R3, 0x13280 ;  /* 0x0001328003037836 */ /* 0x004fca0000000000 */
[----:B---3--:R-:W-:Y:S01]  /*20be0*/  PRMT R3, R0, 0x654, R3 ;  /* 0x0000065400037816 */ /* 0x008fe20000000003 */
[----:B------:R-:W-:-:S03]  /*20bf0*/  VIADD R0, R12, 0x1 ;  /* 0x000000010c007836 */ /* 0x000fc60000000000 */
[----:B------:R2:W-:Y:S02]  /*20c00*/  SYNCS.ARRIVE.TRANS64.RED.A1T0 RZ, [R3+URZ], RZ ;  /* 0x000000ff03ff79a7 */ /* 0x0005e4000810043f */
[----:B------:R-:W-:-:S04]  /*20c10*/  ISETP.NE.AND P0, PT, R0, 0x2, PT ;  /* 0x000000020000780c */ /* 0x000fc80003f05270 */
[----:B0-----:R-:W-:Y:S02]  /*20c20*/  SEL R2, RZ, 0x1, P0 ;  /* 0x00000001ff027807 */ /* 0x001fe40000000000 */
[----:B------:R-:W-:Y:S02]  /*20c30*/  SEL R0, R0, RZ, P0 ;  /* 0x000000ff00007207 */ /* 0x000fe40000000000 */
[----:B----4-:R-:W-:-:S03]  /*20c40*/  LOP3.LUT R4, R4, R2, RZ, 0x3c, !PT ;  /* 0x0000000204047212 */ /* 0x010fc600078e3cff */
[----:B------:R2:W-:Y:S04]  /*20c50*/  STL [R1], R0 ;  /* 0x0000000001007387 */ /* 0x0005e80000100800 */
[----:B------:R2:W-:Y:S02]  /*20c60*/  STL [R1+0x10], R4 ;  /* 0x0000100401007387 */ /* 0x0005e40000100800 */
.L_x_1631:
[----:B------:R-:W-:-:S13]  /*20c70*/  LOP3.LUT P0, RZ, R16, 0x10, RZ, 0xc0, !PT ;  /* 0x0000001010ff7812 */ /* 0x000fda000780c0ff */
[----:B------:R-:W-:Y:S05]  /*20c80*/  @!P0 BRA `(.L_x_1691) ;  /* 0x0000000000288947 */ /* 0x000fea0003800000 */
[----:B------:R-:W-:Y:S05]  /*20c90*/  WARPSYNC.ALL ;  /* 0x0000000000007948 */ /* 0x000fea0003800000 */
[----:B------:R-:W2:Y:S08]  /*20ca0*/  S2UR UR4, SR_CgaCtaId ;  /* 0x00000000000479c3 */ /* 0x000eb00000008800 */
[----:B------:R-:W-:Y:S01]  /*20cb0*/  BAR.SYNC.DEFER_BLOCKING 0x5, 0x200 ;  /* 0x0148000000007b1d */ /* 0x000fe20000010000 */
[----:B------:R-:W-:Y:S01]  /*20cc0*/  MOV R17, 0x400 ;  /* 0x0000040000117802 */ /* 0x000fe20000000f00 */
[----:B--2---:R-:W-:-:S05]  /*20cd0*/  IMAD.U32 R0, RZ, RZ, UR4 ;  /* 0x00000004ff007e24 */ /* 0x004fca000f8e00ff */
[----:B------:R-:W-:Y:S01]  /*20ce0*/  LEA R17, R0, R17, 0x18 ;  /* 0x0000001100117211 */ /* 0x000fe200078ec0ff */
[----:B------:R2:W-:Y:S04]  /*20cf0*/  STL [R1+0x2c], R0 ;  /* 0x00002c0001007387 */ /* 0x0005e80000100800 */
[----:B------:R2:W3:Y:S01]  /*20d00*/  LDS.128 R24, [R17+0x132d0] ;  /* 0x0132d00011187984 */ /* 0x0004e20000000c00 */
[----:B------:R-:W-:Y:S06]  /*20d10*/  BAR.ARV 0x4, 0x200 ;  /* 0x0108000000007b1d */ /* 0x000fec0000002000 */
[----:B------:R-:W-:Y:S05]  /*20d20*/  BRA `(.L_x_1692) ;  /* 0x0000000800d47947 */ /* 0x000fea0003800000 */
.L_x_1691:
[----:B--2---:R-:W2:Y:S01]  /*20d30*/  S2R R0, SR_TID.X ;  /* 0x0000000000007919 */ /* 0x004ea20000002100 */
[----:B------:R-:W-:Y:S01]  /*20d40*/  UMOV UR4, 0xffffffff ;  /* 0xffffffff00047882 */ /* 0x000fe20000000000 */
[----:B--2---:R-:W-:-:S04]  /*20d50*/  LOP3.LUT R4, R0, 0x1f, RZ, 0xc0, !PT ;  /* 0x0000001f00047812 */ /* 0x004fc800078ec0ff */
[----:B------:R-:W-:Y:S01]  /*20d60*/  ISETP.NE.AND P0, PT, R4, 0x1f, PT ;  /* 0x0000001f0400780c */ /* 0x000fe20003f05270 */
[----:B------:R-:W-:-:S12]  /*20d70*/  BRA.DIV UR4, `(.L_x_1693) ;  /* 0x0000004204347947 */ /* 0x000fd8000b800000 */
[----:B01----:R-:W-:Y:S01]  /*20d80*/  IMAD.IADD R5, R27, 0x1, R4 ;  /* 0x000000011b057824 */ /* 0x003fe200078e0204 */
[----:B------:R-:W-:-:S04]  /*20d90*/  ULDC UR4, c[0x0][0xc3c] ;  /* 0x00030f0000047ab9 */ /* 0x000fc80000000800 */
[----:B------:R-:W-:-:S13]  /*20da0*/  ISETP.GE.OR P1, PT, R5, UR4, !P0 ;  /* 0x0000000405007c0c */ /* 0x000fda000c726670 */
[----:B------:R-:W0:Y:S02]  /*20db0*/  @!P1 LDC.64 R2, c[0x0][0xc80] ;  /* 0x00032000ff029b82 */ /* 0x000e240000000a00 */
[----:B0-----:R-:W-:-:S06]  /*20dc0*/  @!P1 IMAD.WIDE R2, R5, 0x4, R2 ;  /* 0x0000000405029825 */ /* 0x001fcc00078e0202 */
[----:B------:R0:W2:Y:S01]  /*20dd0*/  @!P1 LDG.E R3, desc[UR40][R2.64] ;  /* 0x0000002802039981 */ /* 0x0000a2000c1e1900 */
[C---:B------:R-:W-:Y:S02]  /*20de0*/  ISETP.GE.U32.AND P2, PT, R4.reuse, 0x2, PT ;  /* 0x000000020400780c */ /* 0x040fe40003f46070 */
[C---:B------:R-:W-:Y:S01]  /*20df0*/  ISETP.GE.U32.AND P3, PT, R4.reuse, 0x4, PT ;  /* 0x000000040400780c */ /* 0x040fe20003f66070 */
[----:B------:R-:W-:Y:S01]  /*20e00*/  SHFL.IDX PT, R0, R24, RZ, 0x1f ;  /* 0x00001fff18007589 */ /* 0x000fe200000e0000 */
[C---:B------:R-:W-:Y:S02]  /*20e10*/  ISETP.GE.U32.AND P4, PT, R4.reuse, 0x8, PT ;  /* 0x000000080400780c */ /* 0x040fe40003f86070 */
[C---:B------:R-:W-:Y:S01]  /*20e20*/  ISETP.GE.U32.AND P5, PT, R4.reuse, 0x10, PT ;  /* 0x000000100400780c */ /* 0x040fe20003fa6070 */
[----:B0-----:R-:W-:Y:S02]  /*20e30*/  IMAD.MOV.U32 R2, RZ, RZ, RZ ;  /* 0x000000ffff027224 */ /* 0x001fe400078e00ff */
[----:B--2---:R-:W-:Y:S01]  /*20e40*/  @!P1 IMAD.MOV.U32 R2, RZ, RZ, R3 ;  /* 0x000000ffff029224 */ /* 0x004fe200078e0003 */
[----:B------:R-:W-:-:S04]  /*20e50*/  ISETP.NE.AND P1, PT, R4, RZ, PT ;  /* 0x000000ff0400720c */ /* 0x000fc80003f25270 */
        /* <DEDUP_REMOVED lines=17> */
.L_x_1842:
[----:B------:R-:W-:Y:S02]  /*20f70*/  ULDC UR4, c[0x0][0xc38] ;  /* 0x00030e0000047ab9 */ /* 0x000fe40000000800 */
[----:B------:R-:W-:-:S04]  /*20f80*/  IMAD.U32 R4, RZ, RZ, UR4 ;  /* 0x00000004ff047e24 */ /* 0x000fc8000f8e00ff */
[----:B-1----:R-:W-:-:S04]  /*20f90*/  IMAD R24, R14, R4, RZ ;  /* 0x000000040e187224 */ /* 0x002fc800078e02ff */
[----:B------:R-:W-:-:S05]  /*20fa0*/  IMAD.IADD R5, R5, 0x1, R24 ;  /* 0x0000000105057824 */ /* 0x000fca00078e0218 */
[----:B------:R-:W-:-:S13]  /*20fb0*/  ISETP.GT.AND P6, PT, R5, R0, PT ;  /* 0x000000000500720c */ /* 0x000fda0003fc4270 */
[----:B------:R-:W-:Y:S05]  /*20fc0*/  @P6 BRA `(.L_x_1694) ;  /* 0x00000000009c6947 */ /* 0x000fea0003800000 */
.L_x_1699:
        /* <DEDUP_REMOVED lines=14> */
.L_x_1697:
[----:B------:R-:W-:Y:S05]  /*210b0*/  BSYNC B0 ;  /* 0x0000000000007941 */ /* 0x000fea0003800000 */
.L_x_1696:
[----:B------:R-:W-:-:S03]  /*210c0*/  UMOV UR4, 0xffffffff ;  /* 0xffffffff00047882 */ /* 0x000fc60000000000 */
[----:B------:R-:W-:Y:S05]  /*210d0*/  BRA.DIV UR4, `(.L_x_1698) ;  /* 0x0000004204807947 */ /* 0x000fea000b800000 */
[----:B-----5:R-:W0:Y:S02]  /*210e0*/  SHFL.UP PT, R14, R2, 0x1, RZ ;  /* 0x04200000020e7989 */ /* 0x020e2400000e00ff */
        /* <DEDUP_REMOVED lines=15> */
.L_x_1850:
[----:B------:R-:W-:Y:S02]  /*211e0*/  ULDC UR4, c[0x0][0xc38] ;  /* 0x00030e0000047ab9 */ /* 0x000fe40000000800 */
[----:B------:R-:W-:-:S04]  /*211f0*/  IMAD.U32 R4, RZ, RZ, UR4 ;  /* 0x00000004ff047e24 */ /* 0x000fc8000f8e00ff */
[----:B-1----:R-:W-:-:S04]  /*21200*/  IMAD R24, R14, R4, RZ ;  /* 0x000000040e187224 */ /* 0x002fc800078e02ff */
[----:B------:R-:W-:-:S05]  /*21210*/  IMAD.IADD R5, R24, 0x1, R5 ;  /* 0x0000000118057824 */ /* 0x000fca00078e0205 */
[----:B------:R-:W-:-:S13]  /*21220*/  ISETP.GT.AND P6, PT, R5, R0, PT ;  /* 0x000000000500720c */ /* 0x000fda0003fc4270 */
[----:B------:R-:W-:Y:S05]  /*21230*/  @!P6 BRA `(.L_x_1699) ;  /* 0xfffffffc0064e947 */ /* 0x000fea000383ffff */
.L_x_1694:
        /* <DEDUP_REMOVED lines=8> */
.L_x_1854:
[----:B------:R-:W-:Y:S01]  /*212c0*/  ISETP.NE.AND P0, PT, R5, RZ, PT ;  /* 0x000000ff0500720c */ /* 0x000fe20003f05270 */
[----:B------:R-:W-:-:S12]  /*212d0*/  IMAD.MOV.U32 R5, RZ, RZ, RZ ;  /* 0x000000ffff057224 */ /* 0x000fd800078e00ff */
[----:B------:R-:W-:Y:S05]  /*212e0*/  @!P0 BRA `(.L_x_1701) ;  /* 0x0000000000108947 */ /* 0x000fea0003800000 */
[----:B------:R-:W-:Y:S01]  /*212f0*/  UMOV UR4, 0xffffffff ;  /* 0xffffffff00047882 */ /* 0x000fe20000000000 */
[----:B------:R-:W-:Y:S02]  /*21300*/  VIADD R12, R6, 0xffffffff ;  /* 0xffffffff060c7836 */ /* 0x000fe40000000000 */
[----:B------:R-:W-:Y:S05]  /*21310*/  BRA.DIV UR4, `(.L_x_1702) ;  /* 0x0000004204f87947 */ /* 0x000fea000b800000 */
[----:B------:R3:W4:Y:S02]  /*21320*/  SHFL.IDX PT, R5, R3, R12, 0x1f ;  /* 0x00001f0c03057589 */ /* 0x00072400000e0000 */
.L_x_1701:
[----:B01-3--:R-:W0:Y:S01]  /*21330*/  LDC.64 R2, c[0x0][0xc90] ;  /* 0x00032400ff027b82 */ /* 0x00be220000000a00 */
[----:B------:R-:W-:-:S04]  /*21340*/  IMAD.IADD R27, R6, 0x1, R27 ;  /* 0x00000001061b7824 */ /* 0x000fc800078e021b */
[----:B0-----:R-:W-:-:S05]  /*21350*/  IMAD.WIDE R2, R27, 0x4, R2 ;  /* 0x000000041b027825 */ /* 0x001fca00078e0202 */
[----:B------:R-:W2:Y:S01]  /*21360*/  LDG.E R7, desc[UR40][R2.64] ;  /* 0x0000002802077981 */ /* 0x000ea2000c1e1900 */
[----:B----4-:R-:W-:-:S04]  /*21370*/  IMAD R24, R5, R4, R24 ;  /* 0x0000000405187224 */ /* 0x010fc800078e0218 */
[----:B------:R-:W-:Y:S02]  /*21380*/  IMAD.IADD R0, R0, 0x1, -R24 ;  /* 0x0000000100007824 */ /* 0x000fe400078e0a18 */
[----:B--2---:R-:W-:-:S05]  /*21390*/  IMAD R6, R25, R7, RZ ;  /* 0x0000000719067224 */ /* 0x004fca00078e02ff */
[----:B------:R-:W-:-:S04]  /*213a0*/  IABS R8, R6 ;  /* 0x0000000600087213 */ /* 0x000fc80000000000 */
[----:B------:R-:W0:Y:S08]  /*213b0*/  I2F.RP R2, R8 ;  /* 0x0000000800027306 */ /* 0x000e300000209400 */
[----:B0-----:R-:W0:Y:S02]  /*213c0*/  MUFU.RCP R2, R2 ;  /* 0x0000000200027308 */ /* 0x001e240000001000 */
[----:B0-----:R-:W-:-:S06]  /*213d0*/  VIADD R2, R2, 0xffffffe ;  /* 0x0ffffffe02027836 */ /* 0x001fcc0000000000 */
[----:B------:R-:W0:Y:S02]  /*213e0*/  F2I.FTZ.U32.TRUNC.NTZ R3, R2 ;  /* 0x0000000200037305 */ /* 0x000e24000021f000 */
[----:B0-----:R-:W-:-:S04]  /*213f0*/  IMAD.MOV R2, RZ, RZ, -R3 ;  /* 0x000000ffff027224 */ /* 0x001fc800078e0a03 */
[----:B------:R-:W-:Y:S02]  /*21400*/  IMAD R5, R2, R8, RZ ;  /* 0x0000000802057224 */ /* 0x000fe400078e02ff */
[----:B------:R-:W-:-:S04]  /*21410*/  IMAD.MOV.U32 R2, RZ, RZ, RZ ;  /* 0x000000ffff027224 */ /* 0x000fc800078e00ff */
[----:B------:R-:W-:Y:S01]  /*21420*/  IMAD.HI.U32 R2, R3, R5, R2 ;  /* 0x0000000503027227 */ /* 0x000fe200078e0002 */
[----:B------:R-:W-:Y:S02]  /*21430*/  IABS R3, R0 ;  /* 0x0000000000037213 */ /* 0x000fe40000000000 */
[----:B------:R-:W-:-:S03]  /*21440*/  IABS R5, R6 ;  /* 0x0000000600057213 */ /* 0x000fc60000000000 */
[----:B------:R-:W-:-:S04]  /*21450*/  IMAD.HI.U32 R2, R2, R3, RZ ;  /* 0x0000000302027227 */ /* 0x000fc800078e00ff */
[----:B------:R-:W-:-:S04]  /*21460*/  IMAD.MOV R5, RZ, RZ, -R5 ;  /* 0x000000ffff057224 */ /* 0x000fc800078e0a05 */
        /* <DEDUP_REMOVED lines=16> */
[----:B------:R-:W-:-:S03]  /*21570*/  IMAD.IADD R5, R0, 0x1, R5 ;  /* 0x0000000100057824 */ /* 0x000fc600078e0205 */
        /* <DEDUP_REMOVED lines=23> */
[----:B------:R-:W-:Y:S01]  /*216f0*/  @!P1 LOP3.LUT R2, RZ, R4, RZ, 0x33, !PT ;  /* 0x00000004ff029212 */ /* 0x000fe200078e33ff */
[----:B------:R-:W-:-:S04]  /*21700*/  IMAD.MOV R4, RZ, RZ, -R4 ;  /* 0x000000ffff047224 */ /* 0x000fc800078e0a04 */
[----:B------:R-:W-:Y:S01]  /*21710*/  IMAD R26, R2, R4, R5 ;  /* 0x00000004021a7224 */ /* 0x000fe200078e0205 */
[----:B------:R-:W-:-:S05]  /*21720*/  LOP3.LUT R2, RZ, R2, RZ, 0x33, !PT ;  /* 0x00000002ff027212 */ /* 0x000fca00078e33ff */
[----:B------:R-:W-:Y:S01]  /*21730*/  IMAD.IADD R25, R25, 0x1, R2 ;  /* 0x0000000119197824 */ /* 0x000fe200078e0202 */
[----:B------:R-:W-:Y:S06]  /*21740*/  BRA `(.L_x_1703) ;  /* 0x00000000001c7947 */ /* 0x000fec0003800000 */
.L_x_1695:
[----:B------:R-:W-:Y:S01]  /*21750*/  UMOV UR4, URZ ;  /* 0x0000003f00047c82 */ /* 0x000fe20008000000 */
[----:B------:R-:W-:Y:S01]  /*21760*/  UMOV UR5, URZ ;  /* 0x0000003f00057c82 */ /* 0x000fe20008000000 */
[----:B------:R-:W-:Y:S01]  /*21770*/  ULDC UR6, c[0x0][0xc3c] ;  /* 0x00030f0000067ab9 */ /* 0x000fe20000000800 */
[----:B------:R-:W-:Y:S02]  /*21780*/  IMAD.MOV.U32 R24, RZ, RZ, R0 ;  /* 0x000000ffff187224 */ /* 0x000fe400078e0000 */
[----:B------:R-:W-:Y:S02]  /*21790*/  IMAD.U32 R25, RZ, RZ, UR4 ;  /* 0x00000004ff197e24 */ /* 0x000fe4000f8e00ff */
[----:B------:R-:W-:Y:S02]  /*217a0*/  IMAD.U32 R26, RZ, RZ, UR5 ;  /* 0x00000005ff1a7e24 */ /* 0x000fe4000f8e00ff */
[----:B------:R-:W-:-:S07]  /*217b0*/  IMAD.U32 R27, RZ, RZ, UR6 ;  /* 0x00000006ff1b7e24 */ /* 0x000fce000f8e00ff */
.L_x_1703:
[----:B------:R1:W2:Y:S01]  /*217c0*/  LDL R2, [R1+0x2c] ;  /* 0x00002c0001027983 */ /* 0x0002a20000100800 */
[----:B------:R-:W3:Y:S01]  /*217d0*/  S2R R0, SR_TID.X ;  /* 0x0000000000007919 */ /* 0x000ee20000002100 */
[----:B------:R-:W-:Y:S05]  /*217e0*/  WARPSYNC.ALL ;  /* 0x0000000000007948 */ /* 0x000fea0003800000 */
[----:B---3--:R-:W-:Y:S01]  /*217f0*/  LOP3.LUT R0, R0, 0x1f, RZ, 0xc0, !PT ;  /* 0x0000001f00007812 */ /* 0x008fe200078ec0ff */
[----:B------:R-:W-:Y:S03]  /*21800*/  BAR.SYNC.DEFER_BLOCKING 0x4, 0x200 ;  /* 0x0108000000007b1d */ /* 0x000fe60000010000 */
[----:B------:R-:W-:-:S13]  /*21810*/  ISETP.NE.AND P0, PT, R0, RZ, PT ;  /* 0x000000ff0000720c */ /* 0x000fda0003f05270 */
[----:B------:R-:W-:Y:S01]  /*21820*/  @!P0 MOV R0, 0x400 ;  /* 0x0000040000008802 */ /* 0x000fe20000000f00 */
[----:B--2---:R-:W2:Y:S03]  /*21830*/  @!P0 S2R R2, SR_CgaCtaId ;  /* 0x0000000000028919 */ /* 0x004ea60000008800 */
[----:B--2---:R-:W-:Y:S01]  /*21840*/  @!P0 LEA R17, R2, R0, 0x18 ;  /* 0x0000000002118211 */ /* 0x004fe200078ec0ff */
[----:B------:R1:W-:Y:S04]  /*21850*/  @!P0 STL [R1+0x2c], R2 ;  /* 0x00002c0201008387 */ /* 0x0003e80000100800 */
[----:B------:R1:W-:Y:S01]  /*21860*/  @!P0 STS.128 [R17+0x132d0], R24 ;  /* 0x0132d01811008388 */ /* 0x0003e20000000c00 */
[----:B------:R-:W-:Y:S06]  /*21870*/  BAR.ARV 0x5, 0x200 ;  /* 0x0148000000007b1d */ /* 0x000fec0000002000 */
.L_x_1692:
[----:B------:R-:W-:Y:S02]  /*21880*/  ULDC UR4, c[0x0][0xc3c] ;  /* 0x00030f0000047ab9 */ /* 0x000fe40000000800 */
[----:B---3--:R-:W-:-:S13]  /*21890*/  ISETP.GE.AND P0, PT, R27, UR4, PT ;  /* 0x000000041b007c0c */ /* 0x008fda000bf06270 */
[----:B------:R-:W-:Y:S05]  /*218a0*/  @!P0 BRA `(.L_x_1704) ;  /* 0xffffff9400c08947 */ /* 0x000fea000383ffff */
[----:B------:R-:W-:Y:S05]  /*218b0*/  BSYNC B7 ;  /* 0x0000000000077941 */ /* 0x000fea0003800000 */
.L_x_1578:
[----:B--2---:R-:W2:Y:S01]  /*218c0*/  LDL.LU R0, [R1+0x60] ;  /* 0x0000600001007983 */ /* 0x004ea20000300800 */
[----:B------:R-:W-:Y:S01]  /*218d0*/  BSSY B0, `(.L_x_1705) ;  /* 0x000000b000007945 */ /* 0x000fe20003800000 */
[----:B01----:R-:W0:Y:S01]  /*218e0*/  S2R R5, SR_CgaCtaId ;  /* 0x0000000000057919 */ /* 0x003e220000008800 */
        /* <DEDUP_REMOVED lines=9> */
.L_x_1857:
[----:B------:R-:W-:Y:S05]  /*21980*/  BSYNC B0 ;  /* 0x0000000000007941 */ /* 0x000fea0003800000 */
.L_x_1705:
[----:B------:R-:W-:-:S03]  /*21990*/  UMOV UR4, 0xffffffff ;  /* 0xffffffff00047882 */ /* 0x000fc60000000000 */
[----:B------:R-:W-:Y:S05]  /*219a0*/  BRA.DIV UR4, `(.L_x_1707) ;  /* 0x0000003e04907947 */ /* 0x000fea000b800000 */
[----:B0-----:R-:W0:Y:S02]  /*219b0*/  S2R R0, SR_TID.X ;  /* 0x0000000000007919 */ /* 0x001e240000002100 */
[----:B0-----:R-:W-:-:S04]  /*219c0*/  SHF.R.U32.HI R0, RZ, 0x5, R0 ;  /* 0x00000005ff007819 */ /* 0x001fc80000011600 */
[----:B------:R-:W-:-:S05]  /*219d0*/  LOP3.LUT R0, R0, 0x3, RZ, 0xc0, !PT ;  /* 0x0000000300007812 */ /* 0x000fca00078ec0ff */
[----:B------:R0:W1:Y:S02]  /*219e0*/  SHFL.IDX PT, R14, R0, RZ, 0x1f ;  /* 0x00001fff000e7589 */ /* 0x00006400000e0000 */
.L_x_1860:
[----:B-1----:R-:W-:-:S13]  /*219f0*/  ISETP.NE.AND P0, PT, R14, RZ, PT ;  /* 0x000000ff0e00720c */ /* 0x002fda0003f05270 */
[----:B------:R-:W-:Y:S05]  /*21a00*/  @P0 BRA `(.L_x_1387) ;  /* 0x0000000000b40947 */ /* 0x000fea0003800000 */
[----:B------:R-:W-:-:S03]  /*21a10*/  UMOV UR4, 0xffffffff ;  /* 0xffffffff00047882 */ /* 0x000fc60000000000 */
[----:B------:R-:W-:Y:S05]  /*21a20*/  BRA.DIV UR4, `(.L_x_1708) ;  /* 0x0000003e04a47947 */ /* 0x000fea000b800000 */
[----:B------:R-:W-:-:S13]  /*21a30*/  ELECT P6, URZ, PT ;  /* 0x00000000003f782f */ /* 0x000fda00038c0000 */
.L_x_1863:
[----:B------:R-:W-:Y:S05]  /*21a40*/  @!P6 BRA `(.L_x_1387) ;  /* 0x0000000000a4e947 */ /* 0x000fea0003800000 */
[----:B0-----:R-:W2:Y:S02]  /*21a50*/  LDL.LU R0, [R1+0x44] ;  /* 0x0000440001007983 */ /* 0x001ea40000300800 */
[----:B--2---:R-:W-:-:S04]  /*21a60*/  LOP3.LUT R0, R0, 0x2, RZ, 0xfc, !PT ;  /* 0x0000000200007812 */ /* 0x004fc800078efcff */
[----:B------:R-:W-:-:S13]  /*21a70*/  ISETP.NE.AND P0, PT, R0, 0x3, PT ;  /* 0x000000030000780c */ /* 0x000fda0003f05270 */
[----:B------:R-:W-:Y:S05]  /*21a80*/  @!P0 BRA `(.L_x_1709) ;  /* 0x0000000000048947 */ /* 0x000fea0003800000 */
[----:B------:R-:W-:Y:S01]  /*21a90*/  BPT.TRAP 0x1 ;  /* 0x000000040000795c */ /* 0x000fe20000300000 */
.L_x_1709:
        /* <DEDUP_REMOVED lines=9> */
.L_x_1864:
[----:B------:R-:W2:Y:S01]  /*21b30*/  LDL.LU R6, [R1+0x10] ;  /* 0x0000100001067983 */ /* 0x000ea20000300800 */
[----:B------:R-:W-:Y:S02]  /*21b40*/  SEL R0, R0, RZ, P2 ;  /* 0x000000ff00007207 */ /* 0x000fe40001000000 */
[----:B--2---:R-:W-:Y:S01]  /*21b50*/  LOP3.LUT R2, R6, R2, RZ, 0x3c, !PT ;  /* 0x0000000206027212 */ /* 0x004fe200078e3cff */
[----:B------:R-:W-:Y:S06]  /*21b60*/  @!P0 BRA `(.L_x_1711) ;  /* 0x0000000000048947 */ /* 0x000fec0003800000 */
[----:B------:R-:W-:Y:S01]  /*21b70*/  BPT.TRAP 0x1 ;  /* 0x000000040000795c */ /* 0x000fe20000300000 */
.L_x_1711:
[----:B------:R-:W-:Y:S01]  /*21b80*/  IMAD R5, R0, 0x8, R5 ;  /* 0x0000000800057824 */ /* 0x000fe200078e0205 */
[----:B------:R-:W-:-:S04]  /*21b90*/  SHF.L.U32 R0, R2, 0x1f, RZ ;  /* 0x0000001f02007819 */ /* 0x000fc800000006ff */
[----:B------:R-:W1:Y:S02]  /*21ba0*/  SYNCS.PHASECHK.TRANS64.TRYWAIT P1, [R5+URZ+0x13240], R0 ;  /* 0x01324000050075a7 */ /* 0x000e64000802017f */
[----:B-1----:R-:W-:Y:S05]  /*21bb0*/  @!P1 BRA `(.L_x_1712) ;  /* 0x0000003c00749947 */ /* 0x002fea0003800000 */
.L_x_1865:
[----:B------:R-:W-:Y:S05]  /*21bc0*/  @!P0 BRA `(.L_x_1713) ;  /* 0x0000000000048947 */ /* 0x000fea0003800000 */
[----:B------:R-:W-:Y:S01]  /*21bd0*/  BPT.TRAP 0x1 ;  /* 0x000000040000795c */ /* 0x000fe20000300000 */
.L_x_1713:
[----:B------:R-:W2:Y:S02]  /*21be0*/  SYNCS.PHASECHK.TRANS64.TRYWAIT P1, [R4+URZ+0x13260], R3 ;  /* 0x01326003040075a7 */ /* 0x000ea4000802017f */
[----:B--2---:R-:W-:Y:S05]  /*21bf0*/  @!P1 BRA `(.L_x_1714) ;  /* 0x0000003c00789947 */ /* 0x004fea0003800000 */
.L_x_1866:
[----:B------:R-:W-:Y:S05]  /*21c00*/  @!P0 BRA `(.L_x_1715) ;  /* 0x0000000000048947 */ /* 0x000fea0003800000 */
[----:B------:R-:W-:Y:S01]  /*21c10*/  BPT.TRAP 0x1 ;  /* 0x000000040000795c */ /* 0x000fe20000300000 */
.L_x_1715:
[----:B------:R-:W3:Y:S02]  /*21c20*/  SYNCS.PHASECHK.TRANS64.TRYWAIT P1, [R5+URZ+0x13260], R0 ;  /* 0x01326000050075a7 */ /* 0x000ee4000802017f */
[----:B---3--:R-:W-:Y:S05]  /*21c30*/  @!P1 BRA `(.L_x_1716) ;  /* 0x0000003c007c9947 */ /* 0x008fea0003800000 */
.L_x_1867:
[----:B------:R-:W-:Y:S05]  /*21c40*/  @!P0 BRA `(.L_x_1717) ;  /* 0x0000000000048947 */ /* 0x000fea0003800000 */
[----:B------:R-:W-:Y:S01]  /*21c50*/  BPT.TRAP 0x1 ;  /* 0x000000040000795c */ /* 0x000fe20000300000 */
.L_x_1717:
[----:B------:R-:W4:Y:S02]  /*21c60*/  SYNCS.PHASECHK.TRANS64.TRYWAIT P1, [R4+URZ+0x13280], R3 ;  /* 0x01328003040075a7 */ /* 0x000f24000802017f */
[----:B----4-:R-:W-:Y:S05]  /*21c70*/  @!P1 BRA `(.L_x_1718) ;  /* 0x0000003c00809947 */ /* 0x010fea0003800000 */
.L_x_1868:
[----:B------:R-:W-:Y:S05]  /*21c80*/  @!P0 BRA `(.L_x_1719) ;  /* 0x0000000000048947 */ /* 0x000fea0003800000 */
[----:B------:R-:W-:Y:S01]  /*21c90*/  BPT.TRAP 0x1 ;  /* 0x000000040000795c */ /* 0x000fe20000300000 */
.L_x_1719:
[----:B------:R0:W0:Y:S02]  /*21ca0*/  SYNCS.PHASECHK.TRANS64.TRYWAIT P0, [R5+URZ+0x13280], R0 ;  /* 0x01328000050075a7 */ /* 0x000024000800017f */
[----:B0-----:R-:W-:Y:S05]  /*21cb0*/  @!P0 NANOSLEEP.SYNCS 0x989680 ;  /* 0x009896800000895d */ /* 0x001fea0003900000 */
[----:B------:R-:W0:Y:S02]  /*21cc0*/  @!P0 SYNCS.PHASECHK.TRANS64 P0, [R5+URZ+0x13280], R0 ;  /* 0x01328000050085a7 */ /* 0x000e24000800007f */
[----:B0-----:R-:W-:Y:S05]  /*21cd0*/  @!P0 BRA `(.L_x_1719) ;  /* 0xfffffffc00f08947 */ /* 0x001fea000383ffff */
.L_x_1387:
[----:B------:R-:W-:Y:S05]  /*21ce0*/  BSYNC B8 ;  /* 0x0000000000087941 */ /* 0x000fea0003800000 */
.L_x_1384:
[----:B------:R-:W-:Y:S05]  /*21cf0*/  EXIT ;  /* 0x000000000000794d */ /* 0x000fea0003800000 */
.L_x_1411:
[----:B-1----:R1:W2:Y:S02]  /*21d00*/  SYNCS.PHASECHK.TRANS64.TRYWAIT P5, [R64+URZ+0x13290], R73 ;  /* 0x01329049400075a7 */ /* 0x0022a400080a017f */
[----:B--2---:R-:W-:Y:S05]  /*21d10*/  @!P5 NANOSLEEP.SYNCS 0x989680 ;  /* 0x009896800000d95d */ /* 0x004fea0003900000 */
[----:B------:R-:W2:Y:S02]  /*21d20*/  @!P5 SYNCS.PHASECHK.TRANS64 P5, [R64+URZ+0x13290], R73 ;  /* 0x013290494000d5a7 */ /* 0x000ea400080a007f */
[----:B--2---:R-:W-:Y:S05]  /*21d30*/  @!P5 BRA `(.L_x_1411) ;  /* 0xfffffffc00f0d947 */ /* 0x004fea000383ffff */
[----:B------:R-:W-:Y:S05]  /*21d40*/  BRA `(.L_x_1720) ;  /* 0xfffffe0800f47947 */ /* 0x000fea000383ffff */
.L_x_1412:
[----:B------:R-:W-:Y:S01]  /*21d50*/  BSSY B1, `(.L_x_1721) ;  /* 0x0000007000017945 */ /* 0x000fe20003800000 */
[----:B------:R-:W-:Y:S02]  /*21d60*/  IMAD.MOV.U32 R12, RZ, RZ, RZ ;  /* 0x000000ffff0c7224 */ /* 0x000fe400078e00ff */
[----:B------:R-:W-:Y:S02]  /*21d70*/  IMAD.MOV.U32 R11, RZ, RZ, 0x1e1f ;  /* 0x00001e1fff0b7424 */ /* 0x000fe400078e00ff */
[----:B------:R-:W-:-:S07]  /*21d80*/  IMAD.MOV.U32 R15, RZ, RZ, -0x1 ;  /* 0xffffffffff0f7424 */ /* 0x000fce00078e00ff */
[----:B01----:R-:W-:Y:S05]  /*21d90*/  WARPSYNC.COLLECTIVE R15, `(.L_x_1722) ;  /* 0x000000000f087348 */ /* 0x003fea0003c00000 */
[----:B------:R2:W3:Y:S02]  /*21da0*/  SHFL.IDX P6, R14, R13, R12, R11 ;  /* 0x0000000c0d0e7389 */ /* 0x0004e400000c000b */
[----:B0123--:R-:W-:Y:S01]  /*21db0*/  ENDCOLLECTIVE ;  /* 0x000000000000791b */ /* 0x00ffe20003800000 */
.L_x_1722:
[----:B------:R-:W-:Y:S05]  /*21dc0*/  BSYNC B1 ;  /* 0x0000000000017941 */ /* 0x000fea0003800000 */
.L_x_1721:
        /* <DEDUP_REMOVED lines=8> */
.L_x_1723:
[----:B------:R-:W-:Y:S05]  /*21e50*/  BRA `(.L_x_1724) ;  /* 0xfffffe0800c47947 */ /* 0x000fea000383ffff */
.L_x_1422:
[----:B0-----:R0:W1:Y:S02]  /*21e60*/  SYNCS.PHASECHK.TRANS64.TRYWAIT P6, [R64+URZ+0x13290], R73 ;  /* 0x01329049400075a7 */ /* 0x00106400080c017f */
[----:B-1----:R-:W-:Y:S05]  /*21e70*/  @!P6 NANOSLEEP.SYNCS 0x989680 ;  /* 0x009896800000e95d */ /* 0x002fea0003900000 */
[----:B------:R-:W1:Y:S02]  /*21e80*/  @!P6 SYNCS.PHASECHK.TRANS64 P6, [R64+URZ+0x13290], R73 ;  /* 0x013290494000e5a7 */ /* 0x000e6400080c007f */
[----:B-1----:R-:W-:Y:S05]  /*21e90*/  @!P6 BRA `(.L_x_1422) ;  /* 0xfffffffc00f0e947 */ /* 0x002fea000383ffff */
[----:B------:R-:W-:Y:S05]  /*21ea0*/  BRA `(.L_x_1725) ;  /* 0xfffffe1800f07947 */ /* 0x000fea000383ffff */
.L_x_1423:
[----:B------:R-:W-:Y:S01]  /*21eb0*/  BSSY B1, `(.L_x_1726) ;  /* 0x0000007000017945 */ /* 0x000fe20003800000 */
[----:B------:R-:W-:Y:S02]  /*21ec0*/  IMAD.MOV.U32 R12, RZ, RZ, RZ ;  /* 0x000000ffff0c7224 */ /* 0x000fe400078e00ff */
[----:B------:R-:W-:Y:S02]  /*21ed0*/  IMAD.MOV.U32 R11, RZ, RZ, 0x1e1f ;  /* 0x00001e1fff0b7424 */ /* 0x000fe400078e00ff */
[----:B------:R-:W-:-:S07]  /*21ee0*/  IMAD.MOV.U32 R15, RZ, RZ, -0x1 ;  /* 0xffffffffff0f7424 */ /* 0x000fce00078e00ff */
[----:B0-----:R-:W-:Y:S05]  /*21ef0*/  WARPSYNC.COLLECTIVE R15, `(.L_x_1727) ;  /* 0x000000000f087348 */ /* 0x001fea0003c00000 */
[----:B------:R1:W2:Y:S02]  /*21f00*/  SHFL.IDX P6, R14, R13, R12, R11 ;  /* 0x0000000c0d0e7389 */ /* 0x0002a400000c000b */
[----:B012---:R-:W-:Y:S01]  /*21f10*/  ENDCOLLECTIVE ;  /* 0x000000000000791b */ /* 0x007fe20003800000 */
.L_x_1727:
[----:B------:R-:W-:Y:S05]  /*21f20*/  BSYNC B1 ;  /* 0x0000000000017941 */ /* 0x000fea0003800000 */
.L_x_1726:
        /* <DEDUP_REMOVED lines=8> */
.L_x_1728:
[----:B------:R-:W-:Y:S05]  /*21fb0*/  BRA `(.L_x_1729) ;  /* 0xfffffe1800c07947 */ /* 0x000fea000383ffff */
.L_x_1428:
[----:B0-----:R0:W1:Y:S02]  /*21fc0*/  SYNCS.PHASECHK.TRANS64.TRYWAIT P3, [R64+URZ+0x13290], R73 ;  /* 0x01329049400075a7 */ /* 0x001064000806017f */
[----:B-1----:R-:W-:Y:S05]  /*21fd0*/  @!P3 NANOSLEEP.SYNCS 0x989680 ;  /* 0x009896800000b95d */ /* 0x002fea0003900000 */
[----:B------:R-:W1:Y:S02]  /*21fe0*/  @!P3 SYNCS.PHASECHK.TRANS64 P3, [R64+URZ+0x13290], R73 ;  /* 0x013290494000b5a7 */ /* 0x000e64000806007f */
[----:B-1----:R-:W-:Y:S05]  /*21ff0*/  @!P3 BRA `(.L_x_1428) ;  /* 0xfffffffc00f0b947 */ /* 0x002fea000383ffff */
[----:B------:R-:W-:Y:S05]  /*22000*/  BRA `(.L_x_1730) ;  /* 0xfffffe2800947947 */ /* 0x000fea000383ffff */
.L_x_1429:
[----:B------:R-:W-:Y:S01]  /*22010*/  BSSY B1, `(.L_x_1731) ;  /* 0x0000007000017945 */ /* 0x000fe20003800000 */
[----:B------:R-:W-:Y:S02]  /*22020*/  IMAD.MOV.U32 R12, RZ, RZ, RZ ;  /* 0x000000ffff0c7224 */ /* 0x000fe400078e00ff */
[----:B------:R-:W-:Y:S02]  /*22030*/  IMAD.MOV.U32 R11, RZ, RZ, 0x1e1f ;  /* 0x00001e1fff0b7424 */ /* 0x000fe400078e00ff */
[----:B------:R-:W-:-:S07]  /*22040*/  IMAD.MOV.U32 R15, RZ, RZ, -0x1 ;  /* 0xffffffffff0f7424 */ /* 0x000fce00078e00ff */
[----:B0-----:R-:W-:Y:S05]  /*22050*/  WARPSYNC.COLLECTIVE R15, `(.L_x_1732) ;  /* 0x000000000f087348 */ /* 0x001fea0003c00000 */
[----:B------:R1:W2:Y:S02]  /*22060*/  SHFL.IDX P6, R14, R13, R12, R11 ;  /* 0x0000000c0d0e7389 */ /* 0x0002a400000c000b */
[----:B012---:R-:W-:Y:S01]  /*22070*/  ENDCOLLECTIVE ;  /* 0x000000000000791b */ /* 0x007fe20003800000 */
.L_x_1732:
[----:B------:R-:W-:Y:S05]  /*22080*/  BSYNC B1 ;  /* 0x0000000000017941 */ /* 0x000fea0003800000 */
.L_x_1731:
        /* <DEDUP_REMOVED lines=8> */
.L_x_1733:
[----:B------:R-:W-:Y:S05]  /*22110*/  BRA `(.L_x_1734) ;  /* 0xfffffe2800d07947 */ /* 0x000fea000383ffff */
.L_x_1433:
[----:B-1----:R1:W0:Y:S02]  /*22120*/  SYNCS.PHASECHK.TRANS64.TRYWAIT P4, [R64+URZ+0x132b0], R73 ;  /* 0x0132b049400075a7 */ /* 0x002224000808017f */
[----:B0-----:R-:W-:Y:S05]  /*22130*/  @!P4 NANOSLEEP.SYNCS 0x989680 ;  /* 0x009896800000c95d */ /* 0x001fea0003900000 */
[----:B------:R-:W0:Y:S02]  /*22140*/  @!P4 SYNCS.PHASECHK.TRANS64 P4, [R64+URZ+0x132b0], R73 ;  /* 0x0132b0494000c5a7 */ /* 0x000e24000808007f */
[----:B0-----:R-:W-:Y:S05]  /*22150*/  @!P4 BRA `(.L_x_1433) ;  /* 0xfffffffc00f0c947 */ /* 0x001fea000383ffff */
[----:B------:R-:W-:Y:S05]  /*22160*/  BRA `(.L_x_1735) ;  /* 0xfffffe2c00487947 */ /* 0x000fea000383ffff */
.L_x_1459:
[----:B------:R-:W-:Y:S01]  /*22170*/  BSSY B1, `(.L_x_1736) ;  /* 0x0000007000017945 */ /* 0x000fe20003800000 */
[----:B------:R-:W-:Y:S02]  /*22180*/  IMAD.MOV.U32 R12, RZ, RZ, RZ ;  /* 0x000000ffff0c7224 */ /* 0x000fe400078e00ff */
[----:B------:R-:W-:Y:S02]  /*22190*/  IMAD.MOV.U32 R11, RZ, RZ, 0x1e1f ;  /* 0x00001e1fff0b7424 */ /* 0x000fe400078e00ff */
[----:B------:R-:W-:-:S07]  /*221a0*/  IMAD.MOV.U32 R15, RZ, RZ, -0x1 ;  /* 0xffffffffff0f7424 */ /* 0x000fce00078e00ff */
[----:B------:R-:W-:Y:S05]  /*221b0*/  WARPSYNC.COLLECTIVE R15, `(.L_x_1737) ;  /* 0x000000000f087348 */ /* 0x000fea0003c00000 */
[----:B------:R0:W1:Y:S02]  /*221c0*/  SHFL.IDX P6, R14, R13, R12, R11 ;  /* 0x0000000c0d0e7389 */ /* 0x00006400000c000b */
[----:B01----:R-:W-:Y:S01]  /*221d0*/  ENDCOLLECTIVE ;  /* 0x000000000000791b */ /* 0x003fe20003800000 */
.L_x_1737:
[----:B------:R-:W-:Y:S05]  /*221e0*/  BSYNC B1 ;  /* 0x0000000000017941 */ /* 0x000fea0003800000 */
.L_x_1736:
        /* <DEDUP_REMOVED lines=8> */
.L_x_1738:
[----:B------:R-:W-:Y:S02]  /*22270*/  IMAD.MOV.U32 R13, RZ, RZ, R4 ;  /* 0x000000ffff0d7224 */ /* 0x000fe400078e0004 */
[----:B------:R-:W-:-:S07]  /*22280*/  IMAD.MOV.U32 R3, RZ, RZ, R14 ;  /* 0x000000ffff037224 */ /* 0x000fce00078e000e */
[----:B------:R-:W-:Y:S05]  /*22290*/  WARPSYNC.COLLECTIVE R15, `(.L_x_1739) ;  /* 0x000000000f087348 */ /* 0x000fea0003c00000 */
[----:B------:R0:W1:Y:S02]  /*222a0*/  SHFL.IDX P6, R14, R13, R12, R11 ;  /* 0x0000000c0d0e7389 */ /* 0x00006400000c000b */
[----:B01----:R-:W-:Y:S01]  /*222b0*/  ENDCOLLECTIVE ;  /* 0x000000000000791b */ /* 0x003fe20003800000 */
.L_x_1739:
[----:B------:R-:W-:Y:S02]  /*222c0*/  IMAD.MOV.U32 R13, RZ, RZ, R5 ;  /* 0x000000ffff0d7224 */ /* 0x000fe400078e0005 */
[----:B------:R-:W-:-:S07]  /*222d0*/  IMAD.MOV.U32 R4, RZ, RZ, R14 ;  /* 0x000000ffff047224 */ /* 0x000fce00078e000e */
[----:B------:R-:W-:Y:S05]  /*222e0*/  WARPSYNC.COLLECTIVE R15, `(.L_x_1740) ;  /* 0x000000000f087348 */ /* 0x000fea0003c00000 */
[----:B------:R0:W1:Y:S02]  /*222f0*/  SHFL.IDX P6, R14, R13, R12, R11 ;  /* 0x0000000c0d0e7389 */ /* 0x00006400000c000b */
[----:B01----:R-:W-:Y:S01]  /*22300*/  ENDCOLLECTIVE ;  /* 0x000000000000791b */ /* 0x003fe20003800000 */
.L_x_1740:
[----:B------:R-:W-:Y:S05]  /*22310*/  BRA `(.L_x_1741) ;  /* 0xfffffe4000107947 */ /* 0x000fea000383ffff */
.L_x_1463:
[----:B-1----:R1:W2:Y:S02]  /*22320*/  SYNCS.PHASECHK.TRANS64.TRYWAIT P0, [R22+URZ+0x13200], R5 ;  /* 0x01320005160075a7 */ /* 0x0022a4000800017f */
[----:B--2---:R-:W-:Y:S05]  /*22330*/  @!P0 NANOSLEEP.SYNCS 0x989680 ;  /* 0x009896800000895d */ /* 0x004fea0003900000 */
[----:B------:R-:W2:Y:S02]  /*22340*/  @!P0 SYNCS.PHASECHK.TRANS64 P0, [R22+URZ+0x13200], R5 ;  /* 0x01320005160085a7 */ /* 0x000ea4000800007f */
[----:B--2---:R-:W-:Y:S05]  /*22350*/  @!P0 BRA `(.L_x_1463) ;  /* 0xfffffffc00f08947 */ /* 0x004fea000383ffff */
[----:B------:R-:W-:Y:S05]  /*22360*/  BRA `(.L_x_1742) ;  /* 0xfffffe4000a87947 */ /* 0x000fea000383ffff */
.L_x_1467:
[----:B------:R-:W-:Y:S01]  /*22370*/  BSSY B1, `(.L_x_1743) ;  /* 0x0000007000017945 */ /* 0x000fe20003800000 */
[----:B------:R-:W-:Y:S02]  /*22380*/  IMAD.MOV.U32 R12, RZ, RZ, RZ ;  /* 0x000000ffff0c7224 */ /* 0x000fe400078e00ff */
[----:B------:R-:W-:Y:S02]  /*22390*/  IMAD.MOV.U32 R11, RZ, RZ, 0x1e1f ;  /* 0x00001e1fff0b7424 */ /* 0x000fe400078e00ff */
[----:B------:R-:W-:-:S07]  /*223a0*/  IMAD.MOV.U32 R15, RZ, RZ, -0x1 ;  /* 0xffffffffff0f7424 */ /* 0x000fce00078e00ff */
[----:B------:R-:W-:Y:S05]  /*223b0*/  WARPSYNC.COLLECTIVE R15, `(.L_x_1744) ;  /* 0x000000000f087348 */ /* 0x000fea0003c00000 */
[----:B------:R0:W1:Y:S02]  /*223c0*/  SHFL.IDX P6, R14, R13, R12, R11 ;  /* 0x0000000c0d0e7389 */ /* 0x00006400000c000b */
[----:B01----:R-:W-:Y:S01]  /*223d0*/  ENDCOLLECTIVE ;  /* 0x000000000000791b */ /* 0x003fe20003800000 */
.L_x_1744:
[----:B------:R-:W-:Y:S05]  /*223e0*/  BSYNC B1 ;  /* 0x0000000000017941 */ /* 0x000fea0003800000 */
.L_x_1743:
        /* <DEDUP_REMOVED lines=8> */
.L_x_1745:
[----:B------:R-:W-:Y:S02]  /*22470*/  IMAD.MOV.U32 R13, RZ, RZ, R7 ;  /* 0x000000ffff0d7224 */ /* 0x000fe400078e0007 */
[----:B------:R-:W-:-:S07]  /*22480*/  IMAD.MOV.U32 R5, RZ, RZ, R14 ;  /* 0x000000ffff057224 */ /* 0x000fce00078e000e */
[----:B------:R-:W-:Y:S05]  /*22490*/  WARPSYNC.COLLECTIVE R15, `(.L_x_1746) ;  /* 0x000000000f087348 */ /* 0x000fea0003c00000 */
[----:B------:R0:W1:Y:S02]  /*224a0*/  SHFL.IDX P6, R14, R13, R12, R11 ;  /* 0x0000000c0d0e7389 */ /* 0x00006400000c000b */
[----:B01----:R-:W-:Y:S01]  /*224b0*/  ENDCOLLECTIVE ;  /* 0x000000000000791b */ /* 0x003fe20003800000 */
.L_x_1746:
[----:B------:R-:W-:Y:S02]  /*224c0*/  IMAD.MOV.U32 R13, RZ, RZ, R0 ;  /* 0x000000ffff0d7224 */ /* 0x000fe400078e0000 */
[----:B------:R-:W-:-:S07]  /*224d0*/  IMAD.MOV.U32 R7, RZ, RZ, R14 ;  /* 0x000000ffff077224 */ /* 0x000fce00078e000e */
[----:B------:R-:W-:Y:S05]  /*224e0*/  WARPSYNC.COLLECTIVE R15, `(.L_x_1747) ;  /* 0x000000000f087348 */ /* 0x000fea0003c00000 */
[----:B------:R0:W1:Y:S02]  /*224f0*/  SHFL.IDX P6, R14, R13, R12, R11 ;  /* 0x0000000c0d0e7389 */ /* 0x00006400000c000b */
[----:B01----:R-:W-:Y:S01]  /*22500*/  ENDCOLLECTIVE ;  /* 0x000000000000791b */ /* 0x003fe20003800000 */
.L_x_1747:
[----:B------:R-:W-:Y:S05]  /*22510*/  BRA `(.L_x_1748) ;  /* 0xfffffe5000d47947 */ /* 0x000fea000383ffff */
.L_x_1471:
[----:B0-----:R0:W1:Y:S02]  /*22520*/  SYNCS.PHASECHK.TRANS64.TRYWAIT P1, [R22+URZ+0x13200], R13 ;  /* 0x0132000d160075a7 */ /* 0x001064000802017f */
[----:B-1----:R-:W-:Y:S05]  /*22530*/  @!P1 NANOSLEEP.SYNCS 0x989680 ;  /* 0x009896800000995d */ /* 0x002fea0003900000 */
[----:B------:R-:W1:Y:S02]  /*22540*/  @!P1 SYNCS.PHASECHK.TRANS64 P1, [R22+URZ+0x13200], R13 ;  /* 0x0132000d160095a7 */ /* 0x000e64000802007f */
[----:B-1----:R-:W-:Y:S05]  /*22550*/  @!P1 BRA `(.L_x_1471) ;  /* 0xfffffffc00f09947 */ /* 0x002fea000383ffff */
[----:B------:R-:W-:Y:S05]  /*22560*/  BRA `(.L_x_1749) ;  /* 0xfffffe54005c7947 */ /* 0x000fea000383ffff */
.L_x_1475:
[----:B-1----:R1:W3:Y:S02]  /*22570*/  SYNCS.PHASECHK.TRANS64.TRYWAIT P1, [R12+URZ+0x13230], R3 ;  /* 0x013230030c0075a7 */ /* 0x0022e4000802017f */
[----:B---3--:R-:W-:Y:S05]  /*22580*/  @!P1 NANOSLEEP.SYNCS 0x989680 ;  /* 0x009896800000995d */ /* 0x008fea0003900000 */
[----:B------:R-:W3:Y:S02]  /*22590*/  @!P1 SYNCS.PHASECHK.TRANS64 P1, [R12+URZ+0x13230], R3 ;  /* 0x013230030c0095a7 */ /* 0x000ee4000802007f */
[----:B---3--:R-:W-:Y:S05]  /*225a0*/  @!P1 BRA `(.L_x_1475) ;  /* 0xfffffffc00f09947 */ /* 0x008fea000383ffff */
[----:B------:R-:W-:Y:S05]  /*225b0*/  BRA `(.L_x_1474) ;  /* 0xfffffe6400ac7947 */ /* 0x000fea000383ffff */
.L_x_1496:
[----:B-1----:R1:W2:Y:S02]  /*225c0*/  SYNCS.PHASECHK.TRANS64.TRYWAIT P1, [R14+URZ+0x13230], R11 ;  /* 0x0132300b0e0075a7 */ /* 0x0022a4000802017f */
[----:B--2---:R-:W-:Y:S05]  /*225d0*/  @!P1 NANOSLEEP.SYNCS 0x989680 ;  /* 0x009896800000995d */ /* 0x004fea0003900000 */
[----:B------:R-:W2:Y:S02]  /*225e0*/  @!P1 SYNCS.PHASECHK.TRANS64 P1, [R14+URZ+0x13230], R11 ;  /* 0x0132300b0e0095a7 */ /* 0x000ea4000802007f */
[----:B--2---:R-:W-:Y:S05]  /*225f0*/  @!P1 BRA `(.L_x_1496) ;  /* 0xfffffffc00f09947 */ /* 0x004fea000383ffff */
[----:B------:R-:W-:Y:S05]  /*22600*/  BRA `(.L_x_1495) ;  /* 0xfffffea400787947 */ /* 0x000fea000383ffff */
.L_x_1501:
[----:B-1----:R1:W2:Y:S02]  /*22610*/  SYNCS.PHASECHK.TRANS64.TRYWAIT P1, [R15+URZ+0x13250], R10 ;  /* 0x0132500a0f0075a7 */ /* 0x0022a4000802017f */
[----:B--2---:R-:W-:Y:S05]  /*22620*/  @!P1 NANOSLEEP.SYNCS 0x989680 ;  /* 0x009896800000995d */ /* 0x004fea0003900000 */
[----:B------:R-:W2:Y:S02]  /*22630*/  @!P1 SYNCS.PHASECHK.TRANS64 P1, [R15+URZ+0x13250], R10 ;  /* 0x0132500a0f0095a7 */ /* 0x000ea4000802007f */
[----:B--2---:R-:W-:Y:S05]  /*22640*/  @!P1 BRA `(.L_x_1501) ;  /* 0xfffffffc00f09947 */ /* 0x004fea000383ffff */
[----:B------:R-:W-:Y:S05]  /*22650*/  BRA `(.L_x_1500) ;  /* 0xfffffea800e87947 */ /* 0x000fea000383ffff */
.L_x_1524:
[----:B-1----:R1:W2:Y:S02]  /*22660*/  SYNCS.PHASECHK.TRANS64.TRYWAIT P1, [R3+URZ+0x13230], R12 ;  /* 0x0132300c030075a7 */ /* 0x0022a4000802017f */
[----:B--2---:R-:W-:Y:S05]  /*22670*/  @!P1 NANOSLEEP.SYNCS 0x989680 ;  /* 0x009896800000995d */ /* 0x004fea0003900000 */
[----:B------:R-:W2:Y:S02]  /*22680*/  @!P1 SYNCS.PHASECHK.TRANS64 P1, [R3+URZ+0x13230], R12 ;  /* 0x0132300c030095a7 */ /* 0x000ea4000802007f */
[----:B--2---:R-:W-:Y:S05]  /*22690*/  @!P1 BRA `(.L_x_1524) ;  /* 0xfffffffc00f09947 */ /* 0x004fea000383ffff */
[----:B------:R-:W-:Y:S05]  /*226a0*/  BRA `(.L_x_1523) ;  /* 0xfffffee800ec7947 */ /* 0x000fea000383ffff */
.L_x_1529:
[----:B-1----:R1:W2:Y:S02]  /*226b0*/  SYNCS.PHASECHK.TRANS64.TRYWAIT P1, [R14+URZ+0x13250], R3 ;  /* 0x013250030e0075a7 */ /* 0x0022a4000802017f */
[----:B--2---:R-:W-:Y:S05]  /*226c0*/  @!P1 NANOSLEEP.SYNCS 0x989680 ;  /* 0x009896800000995d */ /* 0x004fea0003900000 */
[----:B------:R-:W2:Y:S02]  /*226d0*/  @!P1 SYNCS.PHASECHK.TRANS64 P1, [R14+URZ+0x13250], R3 ;  /* 0x013250030e0095a7 */ /* 0x000ea4000802007f */
[----:B--2---:R-:W-:Y:S05]  /*226e0*/  @!P1 BRA `(.L_x_1529) ;  /* 0xfffffffc00f09947 */ /* 0x004fea000383ffff */
[----:B------:R-:W-:Y:S05]  /*226f0*/  BRA `(.L_x_1528) ;  /* 0xfffffef0005c7947 */ /* 0x000fea000383ffff */
.L_x_1539:
[----:B-1----:R1:W2:Y:S02]  /*22700*/  SYNCS.PHASECHK.TRANS64.TRYWAIT P1, [R3+URZ+0x13230], R12 ;  /* 0x0132300c030075a7 */ /* 0x0022a4000802017f */
[----:B--2---:R-:W-:Y:S05]  /*22710*/  @!P1 NANOSLEEP.SYNCS 0x989680 ;  /* 0x009896800000995d */ /* 0x004fea0003900000 */
[----:B------:R-:W2:Y:S02]  /*22720*/  @!P1 SYNCS.PHASECHK.TRANS64 P1, [R3+URZ+0x13230], R12 ;  /* 0x0132300c030095a7 */ /* 0x000ea4000802007f */
[----:B--2---:R-:W-:Y:S05]  /*22730*/  @!P1 BRA `(.L_x_1539) ;  /* 0xfffffffc00f09947 */ /* 0x004fea000383ffff */
[----:B------:R-:W-:Y:S05]  /*22740*/  BRA `(.L_x_1538) ;  /* 0xffffff10001c7947 */ /* 0x000fea000383ffff */
.L_x_1544:
[----:B-1----:R1:W2:Y:S02]  /*22750*/  SYNCS.PHASECHK.TRANS64.TRYWAIT P1, [R9+URZ+0x13250], R3 ;  /* 0x01325003090075a7 */ /* 0x0022a4000802017f */
[----:B--2---:R-:W-:Y:S05]  /*22760*/  @!P1 NANOSLEEP.SYNCS 0x989680 ;  /* 0x009896800000995d */ /* 0x004fea0003900000 */
[----:B------:R-:W2:Y:S02]  /*22770*/  @!P1 SYNCS.PHASECHK.TRANS64 P1, [R9+URZ+0x13250], R3 ;  /* 0x01325003090095a7 */ /* 0x000ea4000802007f */
[----:B--2---:R-:W-:Y:S05]  /*22780*/  @!P1 BRA `(.L_x_1544) ;  /* 0xfffffffc00f09947 */ /* 0x004fea000383ffff */
[----:B------:R-:W-:Y:S05]  /*22790*/  BRA `(.L_x_1543) ;  /* 0xffffff14008c7947 */ /* 0x000fea000383ffff */
.L_x_1560:
[----:B-1----:R1:W2:Y:S02]  /*227a0*/  SYNCS.PHASECHK.TRANS64.TRYWAIT P1, [R13+URZ+0x13250], R4 ;  /* 0x013250040d0075a7 */ /* 0x0022a4000802017f */
[----:B--2---:R-:W-:Y:S05]  /*227b0*/  @!P1 NANOSLEEP.SYNCS 0x989680 ;  /* 0x009896800000995d */ /* 0x004fea0003900000 */
[----:B------:R-:W2:Y:S02]  /*227c0*/  @!P1 SYNCS.PHASECHK.TRANS64 P1, [R13+URZ+0x13250], R4 ;  /* 0x013250040d0095a7 */ /* 0x000ea4000802007f */
[----:B--2---:R-:W-:Y:S05]  /*227d0*/  @!P1 BRA `(.L_x_1560) ;  /* 0xfffffffc00f09947 */ /* 0x004fea000383ffff */
[----:B------:R-:W-:Y:S05]  /*227e0*/  BRA `(.L_x_1559) ;  /* 0xffffff5000907947 */ /* 0x000fea000383ffff */
.L_x_1592:
        /* <DEDUP_REMOVED lines=11> */
.L_x_1751:
[----:B------:R-:W-:Y:S05]  /*228a0*/  BSYNC B1 ;  /* 0x0000000000017941 */ /* 0x000fea0003800000 */
.L_x_1750:
[----:B------:R-:W-:Y:S05]  /*228b0*/  BRA `(.L_x_1752) ;  /* 0xffffff9000487947 */ /* 0x000fea000383ffff */
.L_x_1594:
[----:B------:R-:W-:Y:S01]  /*228c0*/  BSSY B1, `(.L_x_1753) ;  /* 0x0000006000017945 */ /* 0x000fe20003800000 */
[----:B------:R-:W-:-:S07]  /*228d0*/  IMAD.MOV.U32 R15, RZ, RZ, -0x1 ;  /* 0xffffffffff0f7424 */ /* 0x000fce00078e00ff */
[----:B0-----:R-:W-:Y:S05]  /*228e0*/  WARPSYNC.COLLECTIVE R15, `(.L_x_1754) ;  /* 0x000000000f0c7348 */ /* 0x001fea0003c00000 */
[----:B------:R-:W-:Y:S02]  /*228f0*/  ELECT P6, UR62, PT ;  /* 0x00000000003e782f */ /* 0x000fe400038c0000 */
[----:B------:R-:W-:Y:S01]  /*22900*/  MOV R14, UR62 ;  /* 0x0000003e000e7c02 */ /* 0x000fe20008000f00 */
[----:B0-----:R-:W-:Y:S10]  /*22910*/  ENDCOLLECTIVE ;  /* 0x000000000000791b */ /* 0x001ff40003800000 */
.L_x_1754:
[----:B------:R-:W-:Y:S05]  /*22920*/  BSYNC B1 ;  /* 0x0000000000017941 */ /* 0x000fea0003800000 */
.L_x_1753:
[----:B------:R-:W-:Y:S05]  /*22930*/  BRA `(.L_x_1593) ;  /* 0xffffff9000407947 */ /* 0x000fea000383ffff */
.L_x_1596:
[----:B0-----:R0:W1:Y:S02]  /*22940*/  SYNCS.PHASECHK.TRANS64.TRYWAIT P0, [R17+URZ+0x13220], R5 ;  /* 0x01322005110075a7 */ /* 0x001064000800017f */
[----:B-1----:R-:W-:Y:S05]  /*22950*/  @!P0 NANOSLEEP.SYNCS 0x989680 ;  /* 0x009896800000895d */ /* 0x002fea0003900000 */
[----:B------:R-:W1:Y:S02]  /*22960*/  @!P0 SYNCS.PHASECHK.TRANS64 P0, [R17+URZ+0x13220], R5 ;  /* 0x01322005110085a7 */ /* 0x000e64000800007f */
[----:B-1----:R-:W-:Y:S05]  /*22970*/  @!P0 BRA `(.L_x_1596) ;  /* 0xfffffffc00f08947 */ /* 0x002fea000383ffff */
[----:B------:R-:W-:Y:S05]  /*22980*/  BRA `(.L_x_1755) ;  /* 0xffffff9000507947 */ /* 0x000fea000383ffff */
.L_x_1600:
[----:B0-----:R0:W1:Y:S02]  /*22990*/  SYNCS.PHASECHK.TRANS64.TRYWAIT P0, [R5+URZ+0x132a0], R6 ;  /* 0x0132a006050075a7 */ /* 0x001064000800017f */
[----:B-1----:R-:W-:Y:S05]  /*229a0*/  @!P0 NANOSLEEP.SYNCS 0x989680 ;  /* 0x009896800000895d */ /* 0x002fea0003900000 */
[----:B------:R-:W1:Y:S02]  /*229b0*/  @!P0 SYNCS.PHASECHK.TRANS64 P0, [R5+URZ+0x132a0], R6 ;  /* 0x0132a006050085a7 */ /* 0x000e64000800007f */
[----:B-1----:R-:W-:Y:S05]  /*229c0*/  @!P0 BRA `(.L_x_1600) ;  /* 0xfffffffc00f08947 */ /* 0x002fea000383ffff */
[----:B------:R-:W-:Y:S05]  /*229d0*/  BRA `(.L_x_1756) ;  /* 0xffffff9000707947 */ /* 0x000fea000383ffff */
.L_x_1605:
[----:B-1----:R1:W2:Y:S02]  /*229e0*/  SYNCS.PHASECHK.TRANS64.TRYWAIT P0, [R5+URZ+0x132c0], R6 ;  /* 0x0132c006050075a7 */ /* 0x0022a4000800017f */
[----:B--2---:R-:W-:Y:S05]  /*229f0*/  @!P0 NANOSLEEP.SYNCS 0x989680 ;  /* 0x009896800000895d */ /* 0x004fea0003900000 */
[----:B------:R-:W2:Y:S02]  /*22a00*/  @!P0 SYNCS.PHASECHK.TRANS64 P0, [R5+URZ+0x132c0], R6 ;  /* 0x0132c006050085a7 */ /* 0x000ea4000800007f */
[----:B--2---:R-:W-:Y:S05]  /*22a10*/  @!P0 BRA `(.L_x_1605) ;  /* 0xfffffffc00f08947 */ /* 0x004fea000383ffff */
[----:B------:R-:W-:Y:S05]  /*22a20*/  BRA `(.L_x_1757) ;  /* 0xffffff9000f07947 */ /* 0x000fea000383ffff */
.L_x_1612:
[----:B0-----:R0:W1:Y:S02]  /*22a30*/  SYNCS.PHASECHK.TRANS64.TRYWAIT P1, [R5+URZ+0x132a0], R6 ;  /* 0x0132a006050075a7 */ /* 0x001064000802017f */
[----:B-1----:R-:W-:Y:S05]  /*22a40*/  @!P1 NANOSLEEP.SYNCS 0x989680 ;  /* 0x009896800000995d */ /* 0x002fea0003900000 */
[----:B------:R-:W1:Y:S02]  /*22a50*/  @!P1 SYNCS.PHASECHK.TRANS64 P1, [R5+URZ+0x132a0], R6 ;  /* 0x0132a006050095a7 */ /* 0x000e64000802007f */
[----:B-1----:R-:W-:Y:S05]  /*22a60*/  @!P1 BRA `(.L_x_1612) ;  /* 0xfffffffc00f09947 */ /* 0x002fea000383ffff */
[----:B------:R-:W-:Y:S05]  /*22a70*/  BRA `(.L_x_1758) ;  /* 0xffffff9400c47947 */ /* 0x000fea000383ffff */
.L_x_1617:
[----:B-1----:R1:W2:Y:S02]  /*22a80*/  SYNCS.PHASECHK.TRANS64.TRYWAIT P1, [R5+URZ+0x132c0], R6 ;  /* 0x0132c006050075a7 */ /* 0x0022a4000802017f */
[----:B--2---:R-:W-:Y:S05]  /*22a90*/  @!P1 NANOSLEEP.SYNCS 0x989680 ;  /* 0x009896800000995d */ /* 0x004fea0003900000 */
[----:B------:R-:W2:Y:S02]  /*22aa0*/  @!P1 SYNCS.PHASECHK.TRANS64 P1, [R5+URZ+0x132c0], R6 ;  /* 0x0132c006050095a7 */ /* 0x000ea4000802007f */
[----:B--2---:R-:W-:Y:S05]  /*22ab0*/  @!P1 BRA `(.L_x_1617) ;  /* 0xfffffffc00f09947 */ /* 0x004fea000383ffff */
[----:B------:R-:W-:Y:S05]  /*22ac0*/  BRA `(.L_x_1759) ;  /* 0xffffff9800407947 */ /* 0x000fea000383ffff */
.L_x_1640:
[----:B------:R-:W0:Y:S01]  /*22ad0*/  S2R R19, SR_TID.X ;  /* 0x0000000000137919 */ /* 0x000e220000002100 */
[----:B------:R-:W-:Y:S01]  /*22ae0*/  BSSY B0, `(.L_x_1760) ;  /* 0x0000009000007945 */ /* 0x000fe20003800000 */
[----:B------:R-:W-:Y:S02]  /*22af0*/  IMAD.MOV.U32 R12, RZ, RZ, RZ ;  /* 0x000000ffff0c7224 */ /* 0x000fe400078e00ff */
[----:B------:R-:W-:Y:S02]  /*22b00*/  IMAD.MOV.U32 R11, RZ, RZ, 0x1f ;  /* 0x0000001fff0b7424 */ /* 0x000fe400078e00ff */
[----:B------:R-:W-:Y:S01]  /*22b10*/  IMAD.MOV.U32 R15, RZ, RZ, -0x1 ;  /* 0xffffffffff0f7424 */ /* 0x000fe200078e00ff */
[----:B0-----:R-:W-:-:S04]  /*22b20*/  SHF.R.U32.HI R13, RZ, 0x5, R19 ;  /* 0x00000005ff0d7819 */ /* 0x001fc80000011613 */
[----:B------:R-:W-:-:S07]  /*22b30*/  LOP3.LUT R13, R13, 0x3, RZ, 0xc0, !PT ;  /* 0x000000030d0d7812 */ /* 0x000fce00078ec0ff */
[----:B-----5:R-:W-:Y:S05]  /*22b40*/  WARPSYNC.COLLECTIVE R15, `(.L_x_1761) ;  /* 0x000000000f087348 */ /* 0x020fea0003c00000 */
[----:B------:R0:W1:Y:S02]  /*22b50*/  SHFL.IDX P6, R14, R13, R12, R11 ;  /* 0x0000000c0d0e7389 */ /* 0x00006400000c000b */
[----:B01---5:R-:W-:Y:S01]  /*22b60*/  ENDCOLLECTIVE ;  /* 0x000000000000791b */ /* 0x023fe20003800000 */
.L_x_1761:
[----:B------:R-:W-:Y:S05]  /*22b70*/  BSYNC B0 ;  /* 0x0000000000007941 */ /* 0x000fea0003800000 */
.L_x_1760:
[----:B------:R-:W-:Y:S05]  /*22b80*/  BRA `(.L_x_1762) ;  /* 0xffffffa800b47947 */ /* 0x000fea000383ffff */
.L_x_1643:
[----:B0-----:R-:W2:Y:S02]  /*22b90*/  LDL R0, [R1+0x4c] ;  /* 0x00004c0001007983 */ /* 0x001ea40000100800 */
[----:B--2---:R0:W1:Y:S02]  /*22ba0*/  SYNCS.PHASECHK.TRANS64.TRYWAIT P0, [R6+URZ+0x13280], R0 ;  /* 0x01328000060075a7 */ /* 0x004064000800017f */
[----:B-1----:R-:W-:Y:S05]  /*22bb0*/  @!P0 NANOSLEEP.SYNCS 0x989680 ;  /* 0x009896800000895d */ /* 0x002fea0003900000 */
[----:B------:R-:W1:Y:S02]  /*22bc0*/  @!P0 SYNCS.PHASECHK.TRANS64 P0, [R6+URZ+0x13280], R0 ;  /* 0x01328000060085a7 */ /* 0x000e64000800007f */
[----:B-1----:R-:W-:Y:S05]  /*22bd0*/  @!P0 BRA `(.L_x_1643) ;  /* 0xfffffffc00ec8947 */ /* 0x002fea000383ffff */
[----:B------:R-:W-:Y:S05]  /*22be0*/  BRA `(.L_x_1763) ;  /* 0xffffffa800d87947 */ /* 0x000fea000383ffff */
.L_x_1644:
        /* <DEDUP_REMOVED lines=8> */
.L_x_1765:
[----:B------:R-:W-:Y:S05]  /*22c70*/  BSYNC B0 ;  /* 0x0000000000007941 */ /* 0x000fea0003800000 */
.L_x_1764:
        /* <DEDUP_REMOVED lines=12> */
.L_x_1766:
[----:B------:R-:W-:Y:S01]  /*22d40*/  @P3 LOP3.LUT R16, R16, 0x8, RZ, 0xfc, !PT ;  /* 0x0000000810103812 */ /* 0x000fe200078efcff */
[----:B------:R-:W-:Y:S02]  /*22d50*/  IMAD.MOV.U32 R13, RZ, RZ, R2 ;  /* 0x000000ffff0d7224 */ /* 0x000fe400078e0002 */
[----:B------:R-:W-:Y:S02]  /*22d60*/  IMAD.MOV.U32 R12, RZ, RZ, 0x1 ;  /* 0x00000001ff0c7424 */ /* 0x000fe400078e00ff */
[----:B------:R-:W-:-:S07]  /*22d70*/  IMAD.MOV.U32 R3, RZ, RZ, R14 ;  /* 0x000000ffff037224 */ /* 0x000fce00078e000e */
[----:B------:R-:W-:Y:S05]  /*22d80*/  WARPSYNC.COLLECTIVE R15, `(.L_x_1767) ;  /* 0x000000000f087348 */ /* 0x000fea0003c00000 */
[----:B------:R0:W1:Y:S02]  /*22d90*/  SHFL.IDX P6, R14, R13, R12, R11 ;  /* 0x0000000c0d0e7389 */ /* 0x00006400000c000b */
[----:B01----:R-:W-:Y:S01]  /*22da0*/  ENDCOLLECTIVE ;  /* 0x000000000000791b */ /* 0x003fe20003800000 */
.L_x_1767:
        /* <DEDUP_REMOVED lines=13> */
.L_x_1768:
[----:B------:R-:W-:Y:S02]  /*22e80*/  IMAD.MOV.U32 R13, RZ, RZ, R2 ;  /* 0x000000ffff0d7224 */ /* 0x000fe400078e0002 */
[----:B------:R-:W-:Y:S02]  /*22e90*/  IMAD.MOV.U32 R12, RZ, RZ, 0x2 ;  /* 0x00000002ff0c7424 */ /* 0x000fe400078e00ff */
[----:B------:R-:W-:-:S07]  /*22ea0*/  IMAD.MOV.U32 R10, RZ, RZ, R14 ;  /* 0x000000ffff0a7224 */ /* 0x000fce00078e000e */
[----:B------:R-:W-:Y:S05]  /*22eb0*/  WARPSYNC.COLLECTIVE R15, `(.L_x_1769) ;  /* 0x000000000f087348 */ /* 0x000fea0003c00000 */
[----:B------:R0:W1:Y:S02]  /*22ec0*/  SHFL.IDX P6, R14, R13, R12, R11 ;  /* 0x0000000c0d0e7389 */ /* 0x00006400000c000b */
[----:B01----:R-:W-:Y:S01]  /*22ed0*/  ENDCOLLECTIVE ;  /* 0x000000000000791b */ /* 0x003fe20003800000 */
.L_x_1769:
        /* <DEDUP_REMOVED lines=12> */
.L_x_1770:
[----:B------:R-:W-:Y:S02]  /*22fa0*/  IMAD.MOV.U32 R13, RZ, RZ, R2 ;  /* 0x000000ffff0d7224 */ /* 0x000fe400078e0002 */
[----:B------:R-:W-:Y:S02]  /*22fb0*/  IMAD.MOV.U32 R12, RZ, RZ, 0x3 ;  /* 0x00000003ff0c7424 */ /* 0x000fe400078e00ff */
[----:B------:R-:W-:-:S07]  /*22fc0*/  IMAD.MOV.U32 R10, RZ, RZ, R14 ;  /* 0x000000ffff0a7224 */ /* 0x000fce00078e000e */
[----:B------:R-:W-:Y:S05]  /*22fd0*/  WARPSYNC.COLLECTIVE R15, `(.L_x_1771) ;  /* 0x000000000f087348 */ /* 0x000fea0003c00000 */
[----:B------:R0:W1:Y:S02]  /*22fe0*/  SHFL.IDX P6, R14, R13, R12, R11 ;  /* 0x0000000c0d0e7389 */ /* 0x00006400000c000b */
[----:B01----:R-:W-:Y:S01]  /*22ff0*/  ENDCOLLECTIVE ;  /* 0x000000000000791b */ /* 0x003fe20003800000 */
.L_x_1771:
        /* <DEDUP_REMOVED lines=12> */
.L_x_1772:
[----:B------:R-:W-:Y:S02]  /*230c0*/  IMAD.MOV.U32 R13, RZ, RZ, R22 ;  /* 0x000000ffff0d7224 */ /* 0x000fe400078e0016 */
[----:B------:R-:W-:Y:S02]  /*230d0*/  IMAD.MOV.U32 R12, RZ, RZ, RZ ;  /* 0x000000ffff0c7224 */ /* 0x000fe400078e00ff */
[----:B------:R-:W-:-:S07]  /*230e0*/  IMAD.MOV.U32 R0, RZ, RZ, R14 ;  /* 0x000000ffff007224 */ /* 0x000fce00078e000e */
[----:B------:R-:W-:Y:S05]  /*230f0*/  WARPSYNC.COLLECTIVE R15, `(.L_x_1773) ;  /* 0x000000000f087348 */ /* 0x000fea0003c00000 */
[----:B------:R0:W1:Y:S02]  /*23100*/  SHFL.IDX P6, R14, R13, R12, R11 ;  /* 0x0000000c0d0e7389 */ /* 0x00006400000c000b */
[----:B01----:R-:W-:Y:S01]  /*23110*/  ENDCOLLECTIVE ;  /* 0x000000000000791b */ /* 0x003fe20003800000 */
.L_x_1773:
        /* <DEDUP_REMOVED lines=13> */
.L_x_1774:
[----:B------:R-:W-:Y:S01]  /*231f0*/  IMAD.MOV.U32 R10, RZ, RZ, R14 ;  /* 0x000000ffff0a7224 */ /* 0x000fe200078e000e */
[----:B------:R-:W-:Y:S06]  /*23200*/  BRA `(.L_x_1775) ;  /* 0xffffffa800b87947 */ /* 0x000fec000383ffff */
.L_x_1649:
[----:B---3--:R-:W3:Y:S02]  /*23210*/  LDL R0, [R1+0x4c] ;  /* 0x00004c0001007983 */ /* 0x008ee40000100800 */
[----:B---3--:R3:W4:Y:S02]  /*23220*/  SYNCS.PHASECHK.TRANS64.TRYWAIT P0, [R6+URZ+0x13240], R0 ;  /* 0x01324000060075a7 */ /* 0x008724000800017f */
[----:B----4-:R-:W-:Y:S05]  /*23230*/  @!P0 NANOSLEEP.SYNCS 0x989680 ;  /* 0x009896800000895d */ /* 0x010fea0003900000 */
[----:B------:R-:W4:Y:S02]  /*23240*/  @!P0 SYNCS.PHASECHK.TRANS64 P0, [R6+URZ+0x13240], R0 ;  /* 0x01324000060085a7 */ /* 0x000f24000800007f */
[----:B----4-:R-:W-:Y:S05]  /*23250*/  @!P0 BRA `(.L_x_1649) ;  /* 0xfffffffc00ec8947 */ /* 0x010fea000383ffff */
[----:B------:R-:W-:Y:S05]  /*23260*/  BRA `(.L_x_1776) ;  /* 0xffffffac00187947 */ /* 0x000fea000383ffff */
.L_x_1650:
        /* <DEDUP_REMOVED lines=8> */
.L_x_1778:
[----:B------:R-:W-:Y:S05]  /*232f0*/  BSYNC B0 ;  /* 0x0000000000007941 */ /* 0x000fea0003800000 */
.L_x_1777:
        /* <DEDUP_REMOVED lines=10> */
.L_x_1779:
        /* <DEDUP_REMOVED lines=8> */
.L_x_1780:
        /* <DEDUP_REMOVED lines=15> */
.L_x_1781:
[----:B------:R-:W-:Y:S02]  /*23510*/  IMAD.MOV.U32 R13, RZ, RZ, R2 ;  /* 0x000000ffff0d7224 */ /* 0x000fe400078e0002 */
[----:B------:R-:W-:Y:S02]  /*23520*/  IMAD.MOV.U32 R12, RZ, RZ, 0x2 ;  /* 0x00000002ff0c7424 */ /* 0x000fe400078e00ff */
[----:B------:R-:W-:-:S07]  /*23530*/  IMAD.MOV.U32 R5, RZ, RZ, R14 ;  /* 0x000000ffff057224 */ /* 0x000fce00078e000e */
[----:B------:R-:W-:Y:S05]  /*23540*/  WARPSYNC.COLLECTIVE R15, `(.L_x_1782) ;  /* 0x000000000f087348 */ /* 0x000fea0003c00000 */
[----:B------:R0:W1:Y:S02]  /*23550*/  SHFL.IDX P6, R14, R13, R12, R11 ;  /* 0x0000000c0d0e7389 */ /* 0x00006400000c000b */
[----:B01----:R-:W-:Y:S01]  /*23560*/  ENDCOLLECTIVE ;  /* 0x000000000000791b */ /* 0x003fe20003800000 */
.L_x_1782:
        /* <DEDUP_REMOVED lines=14> */
.L_x_1783:
[----:B------:R-:W-:Y:S02]  /*23650*/  IMAD.MOV.U32 R13, RZ, RZ, R2 ;  /* 0x000000ffff0d7224 */ /* 0x000fe400078e0002 */
[----:B------:R-:W-:Y:S02]  /*23660*/  IMAD.MOV.U32 R12, RZ, RZ, 0x3 ;  /* 0x00000003ff0c7424 */ /* 0x000fe400078e00ff */
[----:B------:R-:W-:-:S07]  /*23670*/  IMAD.MOV.U32 R5, RZ, RZ, R14 ;  /* 0x000000ffff057224 */ /* 0x000fce00078e000e */
[----:B------:R-:W-:Y:S05]  /*23680*/  WARPSYNC.COLLECTIVE R15, `(.L_x_1784) ;  /* 0x000000000f087348 */ /* 0x000fea0003c00000 */
[----:B------:R0:W1:Y:S02]  /*23690*/  SHFL.IDX P6, R14, R13, R12, R11 ;  /* 0x0000000c0d0e7389 */ /* 0x00006400000c000b */
[----:B01----:R-:W-:Y:S01]  /*236a0*/  ENDCOLLECTIVE ;  /* 0x000000000000791b */ /* 0x003fe20003800000 */
.L_x_1784:
        /* <DEDUP_REMOVED lines=10> */
.L_x_1785:
        /* <DEDUP_REMOVED lines=10> */
.L_x_1786:
        /* <DEDUP_REMOVED lines=13> */
.L_x_1787:
[----:B------:R-:W-:Y:S01]  /*238c0*/  IMAD.MOV.U32 R4, RZ, RZ, R14 ;  /* 0x000000ffff047224 */ /* 0x000fe200078e000e */
[----:B------:R-:W-:Y:S06]  /*238d0*/  BRA `(.L_x_1788) ;  /* 0xffffffa800a47947 */ /* 0x000fec000383ffff */
.L_x_1657:
[----:B------:R-:W-:Y:S02]  /*238e0*/  IMAD.MOV.U32 R13, RZ, RZ, R0 ;  /* 0x000000ffff0d7224 */ /* 0x000fe400078e0000 */
[----:B------:R-:W-:Y:S02]  /*238f0*/  IMAD.MOV.U32 R12, RZ, RZ, RZ ;  /* 0x000000ffff0c7224 */ /* 0x000fe400078e00ff */
[----:B------:R-:W-:Y:S02]  /*23900*/  IMAD.MOV.U32 R11, RZ, RZ, 0x1c1f ;  /* 0x00001c1fff0b7424 */ /* 0x000fe400078e00ff */
[----:B------:R-:W-:Y:S02]  /*23910*/  IMAD.MOV.U32 R15, RZ, RZ, -0x1 ;  /* 0xffffffffff0f7424 */ /* 0x000fe400078e00ff */
[----:B------:R-:W-:Y:S02]  /*23920*/  IMAD R2, R28, R9, RZ ;  /* 0x000000091c027224 */ /* 0x000fe400078e02ff */
[----:B------:R-:W-:-:S07]  /*23930*/  IMAD.IADD R25, R19, 0x1, R25 ;  /* 0x0000000113197824 */ /* 0x000fce00078e0219 */
[----:B-----5:R-:W-:Y:S05]  /*23940*/  WARPSYNC.COLLECTIVE R15, `(.L_x_1789) ;  /* 0x000000000f087348 */ /* 0x020fea0003c00000 */
[----:B------:R0:W1:Y:S02]  /*23950*/  SHFL.IDX P6, R14, R13, R12, R11 ;  /* 0x0000000c0d0e7389 */ /* 0x00006400000c000b */
[----:B01---5:R-:W-:Y:S01]  /*23960*/  ENDCOLLECTIVE ;  /* 0x000000000000791b */ /* 0x023fe20003800000 */
.L_x_1789:
[C---:B------:R-:W-:Y:S01]  /*23970*/  VIADD R9, R25.reuse, 0x20 ;  /* 0x0000002019097836 */ /* 0x040fe20000000000 */
[----:B------:R-:W-:Y:S01]  /*23980*/  ISETP.GE.AND P2, PT, R25, R2, PT ;  /* 0x000000021900720c */ /* 0x000fe20003f46270 */
[----:B------:R-:W-:Y:S02]  /*23990*/  IMAD.MOV.U32 R13, RZ, RZ, R4 ;  /* 0x000000ffff0d7224 */ /* 0x000fe400078e0004 */
[----:B------:R-:W-:-:S10]  /*239a0*/  IMAD.MOV.U32 R7, RZ, RZ, R14 ;  /* 0x000000ffff077224 */ /* 0x000fd400078e000e */
[----:B------:R-:W-:Y:S05]  /*239b0*/  WARPSYNC.COLLECTIVE R15, `(.L_x_1790) ;  /* 0x000000000f087348 */ /* 0x000fea0003c00000 */
[----:B------:R0:W1:Y:S02]  /*239c0*/  SHFL.IDX P6, R14, R13, R12, R11 ;  /* 0x0000000c0d0e7389 */ /* 0x00006400000c000b */
[----:B01----:R-:W-:Y:S01]  /*239d0*/  ENDCOLLECTIVE ;  /* 0x000000000000791b */ /* 0x003fe20003800000 */
.L_x_1790:
[----:B------:R-:W-:Y:S02]  /*239e0*/  IMAD.MOV.U32 R13, RZ, RZ, R0 ;  /* 0x000000ffff0d7224 */ /* 0x000fe400078e0000 */
[----:B------:R-:W-:Y:S02]  /*239f0*/  IMAD.MOV.U32 R12, RZ, RZ, 0x1 ;  /* 0x00000001ff0c7424 */ /* 0x000fe400078e00ff */
[----:B------:R-:W-:-:S07]  /*23a00*/  IMAD.MOV.U32 R6, RZ, RZ, R14 ;  /* 0x000000ffff067224 */ /* 0x000fce00078e000e */
[----:B------:R-:W-:Y:S05]  /*23a10*/  WARPSYNC.COLLECTIVE R15, `(.L_x_1791) ;  /* 0x000000000f087348 */ /* 0x000fea0003c00000 */
[----:B------:R0:W1:Y:S02]  /*23a20*/  SHFL.IDX P6, R14, R13, R12, R11 ;  /* 0x0000000c0d0e7389 */ /* 0x00006400000c000b */
[----:B01----:R-:W-:Y:S01]  /*23a30*/  ENDCOLLECTIVE ;  /* 0x000000000000791b */ /* 0x003fe20003800000 */
.L_x_1791:
        /* <DEDUP_REMOVED lines=12> */
.L_x_1792:
[----:B------:R-:W-:Y:S02]  /*23b00*/  IMAD.MOV.U32 R13, RZ, RZ, R0 ;  /* 0x000000ffff0d7224 */ /* 0x000fe400078e0000 */
[----:B------:R-:W-:Y:S02]  /*23b10*/  IMAD.MOV.U32 R12, RZ, RZ, 0x2 ;  /* 0x00000002ff0c7424 */ /* 0x000fe400078e00ff */
[----:B------:R-:W-:-:S07]  /*23b20*/  IMAD.MOV.U32 R7, RZ, RZ, R14 ;  /* 0x000000ffff077224 */ /* 0x000fce00078e000e */
[----:B------:R-:W-:Y:S05]  /*23b30*/  WARPSYNC.COLLECTIVE R15, `(.L_x_1793) ;  /* 0x000000000f087348 */ /* 0x000fea0003c00000 */
[----:B------:R0:W1:Y:S02]  /*23b40*/  SHFL.IDX P6, R14, R13, R12, R11 ;  /* 0x0000000c0d0e7389 */ /* 0x00006400000c000b */
[----:B01----:R-:W-:Y:S01]  /*23b50*/  ENDCOLLECTIVE ;  /* 0x000000000000791b */ /* 0x003fe20003800000 */
.L_x_1793:
        /* <DEDUP_REMOVED lines=16> */
.L_x_1794:
[----:B------:R-:W-:Y:S02]  /*23c60*/  IMAD.MOV.U32 R13, RZ, RZ, R0 ;  /* 0x000000ffff0d7224 */ /* 0x000fe400078e0000 */
[----:B------:R-:W-:Y:S02]  /*23c70*/  IMAD.MOV.U32 R12, RZ, RZ, 0x3 ;  /* 0x00000003ff0c7424 */ /* 0x000fe400078e00ff */
[----:B------:R-:W-:-:S07]  /*23c80*/  IMAD.MOV.U32 R7, RZ, RZ, R14 ;  /* 0x000000ffff077224 */ /* 0x000fce00078e000e */
[----:B------:R-:W-:Y:S05]  /*23c90*/  WARPSYNC.COLLECTIVE R15, `(.L_x_1795) ;  /* 0x000000000f087348 */ /* 0x000fea0003c00000 */
[----:B------:R0:W1:Y:S02]  /*23ca0*/  SHFL.IDX P6, R14, R13, R12, R11 ;  /* 0x0000000c0d0e7389 */ /* 0x00006400000c000b */
[----:B01----:R-:W-:Y:S01]  /*23cb0*/  ENDCOLLECTIVE ;  /* 0x000000000000791b */ /* 0x003fe20003800000 */
.L_x_1795:
[----:B------:R-:W-:-:S05]  /*23cc0*/  @!P1 IADD3 R7, P2, R18, R7, RZ ;  /* 0x0000000712079210 */ /* 0x000fca0007f5e0ff */
[----:B------:R-:W-:-:S05]  /*23cd0*/  @!P1 IMAD.X R6, RZ, RZ, R6, P2 ;  /* 0x000000ffff069224 */ /* 0x000fca00010e0606 */
[-C--:B------:R-:W-:Y:S01]  /*23ce0*/  @!P1 LOP3.LUT R7, R7, R6.reuse, RZ, 0x3c, !PT ;  /* 0x0000000607079212 */ /* 0x080fe200078e3cff */
[----:B------:R-:W-:Y:S02]  /*23cf0*/  IMAD.MOV.U32 R13, RZ, RZ, R4 ;  /* 0x000000ffff0d7224 */ /* 0x000fe400078e0004 */
[----:B------:R-:W-:Y:S01]  /*23d00*/  VIADD R4, R25, 0x60 ;  /* 0x0000006019047836 */ /* 0x000fe20000000000 */
[----:B------:R-:W-:-:S04]  /*23d10*/  @!P1 LOP3.LUT R6, R7, R6, RZ, 0x3c, !PT ;  /* 0x0000000607069212 */ /* 0x000fc800078e3cff */
[----:B------:R-:W-:Y:S01]  /*23d20*/  @!P1 LOP3.LUT R7, R7, R6, RZ, 0x3c, !PT ;  /* 0x0000000607079212 */ /* 0x000fe200078e3cff */
[----:B------:R-:W-:-:S07]  /*23d30*/  IMAD.MOV.U32 R0, RZ, RZ, R14 ;  /* 0x000000ffff007224 */ /* 0x000fce00078e000e */
[----:B------:R-:W-:Y:S05]  /*23d40*/  WARPSYNC.COLLECTIVE R15, `(.L_x_1796) ;  /* 0x000000000f087348 */ /* 0x000fea0003c00000 */
[----:B------:R0:W1:Y:S02]  /*23d50*/  SHFL.IDX P6, R14, R13, R12, R11 ;  /* 0x0000000c0d0e7389 */ /* 0x00006400000c000b */
[----:B01----:R-:W-:Y:S01]  /*23d60*/  ENDCOLLECTIVE ;  /* 0x000000000000791b */ /* 0x003fe20003800000 */
.L_x_1796:
[----:B------:R-:W-:Y:S01]  /*23d70*/  @!PT LDS RZ, [RZ] ;  /* 0x00000000fffff984 */ /* 0x000fe20000000800 */
[----:B------:R-:W-:Y:S01]  /*23d80*/  @!PT LDS RZ, [RZ] ;  /* 0x00000000fffff984 */ /* 0x000fe20000000800 */
[----:B------:R-:W-:Y:S01]  /*23d90*/  @!PT LDS RZ, [RZ] ;  /* 0x00000000fffff984 */ /* 0x000fe20000000800 */
[----:B------:R0:W-:Y:S01]  /*23da0*/  @!P1 LDGSTS.E.BYPASS.LTC128B.128 [R10+0xc000], desc[UR40][R6.64], !P0 ;  /* 0x0c000000060a9fae */ /* 0x0001e2000c101d68 */
[----:B------:R-:W-:Y:S01]  /*23db0*/  ISETP.GE.AND P1, PT, R4, R2, PT ;  /* 0x000000020400720c */ /* 0x000fe20003f26270 */
[----:B------:R-:W-:Y:S02]  /*23dc0*/  IMAD.MOV.U32 R13, RZ, RZ, R3 ;  /* 0x000000ffff0d7224 */ /* 0x000fe400078e0003 */
[----:B------:R-:W-:Y:S02]  /*23dd0*/  IMAD.MOV.U32 R12, RZ, RZ, RZ ;  /* 0x000000ffff0c7224 */ /* 0x000fe400078e00ff */
[----:B0-----:R-:W-:-:S08]  /*23de0*/  IMAD.MOV.U32 R6, RZ, RZ, R14 ;  /* 0x000000ffff067224 */ /* 0x001fd000078e000e */
[----:B------:R-:W-:Y:S05]  /*23df0*/  WARPSYNC.COLLECTIVE R15, `(.L_x_1797) ;  /* 0x000000000f087348 */ /* 0x000fea0003c00000 */
[----:B------:R0:W1:Y:S02]  /*23e00*/  SHFL.IDX P6, R14, R13, R12, R11 ;  /* 0x0000000c0d0e7389 */ /* 0x00006400000c000b */
[----:B01----:R-:W-:Y:S01]  /*23e10*/  ENDCOLLECTIVE ;  /* 0x000000000000791b */ /* 0x003fe20003800000 */
.L_x_1797:
        /* <DEDUP_REMOVED lines=11> */
.L_x_1798:
        /* <DEDUP_REMOVED lines=8> */
.L_x_1799:
[----:B------:R-:W-:-:S05]  /*23f50*/  @!P1 IADD3 R0, P3, R18, R0, RZ ;  /* 0x0000000012009210 */ /* 0x000fca0007f7e0ff */
[----:B------:R-:W-:Y:S02]  /*23f60*/  @!P1 IMAD.X R4, RZ, RZ, R4, P3 ;  /* 0x000000ffff049224 */ /* 0x000fe400018e0604 */
[----:B------:R-:W-:Y:S02]  /*23f70*/  @!P1 IMAD.MOV.U32 R6, RZ, RZ, R0 ;  /* 0x000000ffff069224 */ /* 0x000fe400078e0000 */
        /* <DEDUP_REMOVED lines=10> */
.L_x_1800:
[----:B------:R-:W-:Y:S01]  /*24020*/  IMAD.MOV.U32 R5, RZ, RZ, R14 ;  /* 0x000000ffff057224 */ /* 0x000fe200078e000e */
[----:B------:R-:W-:Y:S06]  /*24030*/  BRA `(.L_x_1801) ;  /* 0xffffffac00a87947 */ /* 0x000fec000383ffff */
.L_x_1660:
[----:B-1----:R1:W2:Y:S02]  /*24040*/  SYNCS.PHASECHK.TRANS64.TRYWAIT P0, [R17+URZ+0x13220], R0 ;  /* 0x01322000110075a7 */ /* 0x0022a4000800017f */
[----:B--2---:R-:W-:Y:S05]  /*24050*/  @!P0 NANOSLEEP.SYNCS 0x989680 ;  /* 0x009896800000895d */ /* 0x004fea0003900000 */
[----:B------:R-:W2:Y:S02]  /*24060*/  @!P0 SYNCS.PHASECHK.TRANS64 P0, [R17+URZ+0x13220], R0 ;  /* 0x01322000110085a7 */ /* 0x000ea4000800007f */
[----:B--2---:R-:W-:Y:S05]  /*24070*/  @!P0 BRA `(.L_x_1660) ;  /* 0xfffffffc00f08947 */ /* 0x004fea000383ffff */
[----:B------:R-:W-:Y:S05]  /*24080*/  BRA `(.L_x_1802) ;  /* 0xffffffb000047947 */ /* 0x000fea000383ffff */
.L_x_1664:
[----:B0-----:R0:W1:Y:S02]  /*24090*/  SYNCS.PHASECHK.TRANS64.TRYWAIT P0, [R6+URZ+0x13280], R29 ;  /* 0x0132801d060075a7 */ /* 0x001064000800017f */
[----:B-1----:R-:W-:Y:S05]  /*240a0*/  @!P0 NANOSLEEP.SYNCS 0x989680 ;  /* 0x009896800000895d */ /* 0x002fea0003900000 */
[----:B------:R-:W1:Y:S02]  /*240b0*/  @!P0 SYNCS.PHASECHK.TRANS64 P0, [R6+URZ+0x13280], R29 ;  /* 0x0132801d060085a7 */ /* 0x000e64000800007f */
[----:B-1----:R-:W-:Y:S05]  /*240c0*/  @!P0 BRA `(.L_x_1664) ;  /* 0xfffffffc00f08947 */ /* 0x002fea000383ffff */
[----:B------:R-:W-:Y:S05]  /*240d0*/  BRA `(.L_x_1803) ;  /* 0xffffffb400507947 */ /* 0x000fea000383ffff */
.L_x_1665:
        /* <DEDUP_REMOVED lines=8> */
.L_x_1805:
[----:B------:R-:W-:Y:S05]  /*24160*/  BSYNC B0 ;  /* 0x0000000000007941 */ /* 0x000fea0003800000 */
.L_x_1804:
        /* <DEDUP_REMOVED lines=10> */
.L_x_1806:
        /* <DEDUP_REMOVED lines=11> */
.L_x_1807:
        /* <DEDUP_REMOVED lines=10> */
.L_x_1808:
        /* <DEDUP_REMOVED lines=11> */
.L_x_1809:
        /* <DEDUP_REMOVED lines=10> */
.L_x_1810:
        /* <DEDUP_REMOVED lines=11> */
.L_x_1811:
        /* <DEDUP_REMOVED lines=10> */
.L_x_1812:
[----:B------:R-:W-:Y:S02]  /*24600*/  IMAD.MOV.U32 R13, RZ, RZ, R18 ;  /* 0x000000ffff0d7224 */ /* 0x000fe400078e0012 */
[----:B------:R-:W-:Y:S02]  /*24610*/  IMAD.MOV.U32 R12, RZ, RZ, RZ ;  /* 0x000000ffff0c7224 */ /* 0x000fe400078e00ff */
[----:B------:R-:W-:Y:S02]  /*24620*/  IMAD.SHL.U32 R3, R3, 0x10, RZ ;  /* 0x0000001003037824 */ /* 0x000fe400078e00ff */
[----:B------:R-:W-:-:S07]  /*24630*/  IMAD.MOV.U32 R2, RZ, RZ, R14 ;  /* 0x000000ffff027224 */ /* 0x000fce00078e000e */
[----:B------:R-:W-:Y:S05]  /*24640*/  WARPSYNC.COLLECTIVE R15, `(.L_x_1813) ;  /* 0x000000000f087348 */ /* 0x000fea0003c00000 */
[----:B------:R0:W1:Y:S02]  /*24650*/  SHFL.IDX P6, R14, R13, R12, R11 ;  /* 0x0000000c0d0e7389 */ /* 0x00006400000c000b */
[----:B01----:R-:W-:Y:S01]  /*24660*/  ENDCOLLECTIVE ;  /* 0x000000000000791b */ /* 0x003fe20003800000 */
.L_x_1813:
        /* <DEDUP_REMOVED lines=12> */
.L_x_1814:
[----:B------:R-:W-:Y:S01]  /*24730*/  IMAD.MOV.U32 R2, RZ, RZ, R14 ;  /* 0x000000ffff027224 */ /* 0x000fe200078e000e */
[----:B------:R-:W-:Y:S06]  /*24740*/  BRA `(.L_x_1815) ;  /* 0xffffffb000c47947 */ /* 0x000fec000383ffff */
.L_x_1670:
[----:B---3--:R3:W4:Y:S02]  /*24750*/  SYNCS.PHASECHK.TRANS64.TRYWAIT P0, [R6+URZ+0x13240], R29 ;  /* 0x0132401d060075a7 */ /* 0x008724000800017f */
[----:B----4-:R-:W-:Y:S05]  /*24760*/  @!P0 NANOSLEEP.SYNCS 0x989680 ;  /* 0x009896800000895d */ /* 0x010fea0003900000 */
[----:B------:R-:W4:Y:S02]  /*24770*/  @!P0 SYNCS.PHASECHK.TRANS64 P0, [R6+URZ+0x13240], R29 ;  /* 0x0132401d060085a7 */ /* 0x000f24000800007f */
[----:B----4-:R-:W-:Y:S05]  /*24780*/  @!P0 BRA `(.L_x_1670) ;  /* 0xfffffffc00f08947 */ /* 0x010fea000383ffff */
[----:B------:R-:W-:Y:S05]  /*24790*/  BRA `(.L_x_1816) ;  /* 0xffffffb400207947 */ /* 0x000fea000383ffff */
.L_x_1671:
        /* <DEDUP_REMOVED lines=8> */
.L_x_1818:
[----:B------:R-:W-:Y:S05]  /*24820*/  BSYNC B0 ;  /* 0x0000000000007941 */ /* 0x000fea0003800000 */
.L_x_1817:
        /* <DEDUP_REMOVED lines=8> */
.L_x_1819:
[----:B------:R-:W-:Y:S02]  /*248b0*/  IMAD.MOV.U32 R13, RZ, RZ, R5 ;  /* 0x000000ffff0d7224 */ /* 0x000fe400078e0005 */
[----:B------:R-:W-:Y:S02]  /*248c0*/  IMAD.MOV.U32 R12, RZ, RZ, 0x1 ;  /* 0x00000001ff0c7424 */ /* 0x000fe400078e00ff */
[----:B------:R-:W-:-:S07]  /*248d0*/  IMAD.MOV.U32 R2, RZ, RZ, R14 ;  /* 0x000000ffff027224 */ /* 0x000fce00078e000e */
[----:B------:R-:W-:Y:S05]  /*248e0*/  WARPSYNC.COLLECTIVE R15, `(.L_x_1820) ;  /* 0x000000000f087348 */ /* 0x000fea0003c00000 */
[----:B------:R0:W1:Y:S02]  /*248f0*/  SHFL.IDX P6, R14, R13, R12, R11 ;  /* 0x0000000c0d0e7389 */ /* 0x00006400000c000b */
[----:B01----:R-:W-:Y:S01]  /*24900*/  ENDCOLLECTIVE ;  /* 0x000000000000791b */ /* 0x003fe20003800000 */
.L_x_1820:
        /* <DEDUP_REMOVED lines=11> */
.L_x_1821:
[----:B------:R-:W-:Y:S02]  /*249c0*/  IMAD.MOV.U32 R13, RZ, RZ, R5 ;  /* 0x000000ffff0d7224 */ /* 0x000fe400078e0005 */
[----:B------:R-:W-:Y:S02]  /*249d0*/  IMAD.MOV.U32 R12, RZ, RZ, 0x2 ;  /* 0x00000002ff0c7424 */ /* 0x000fe400078e00ff */
[----:B------:R-:W-:-:S07]  /*249e0*/  IMAD.MOV.U32 R2, RZ, RZ, R14 ;  /* 0x000000ffff027224 */ /* 0x000fce00078e000e */
[----:B------:R-:W-:Y:S05]  /*249f0*/  WARPSYNC.COLLECTIVE R15, `(.L_x_1822) ;  /* 0x000000000f087348 */ /* 0x000fea0003c00000 */
[----:B------:R0:W1:Y:S02]  /*24a00*/  SHFL.IDX P6, R14, R13, R12, R11 ;  /* 0x0000000c0d0e7389 */ /* 0x00006400000c000b */
[----:B01----:R-:W-:Y:S01]  /*24a10*/  ENDCOLLECTIVE ;  /* 0x000000000000791b */ /* 0x003fe20003800000 */
.L_x_1822:
        /* <DEDUP_REMOVED lines=11> */
.L_x_1823:
[----:B------:R-:W-:Y:S02]  /*24ad0*/  IMAD.MOV.U32 R13, RZ, RZ, R5 ;  /* 0x000000ffff0d7224 */ /* 0x000fe400078e0005 */
[----:B------:R-:W-:Y:S02]  /*24ae0*/  IMAD.MOV.U32 R12, RZ, RZ, 0x3 ;  /* 0x00000003ff0c7424 */ /* 0x000fe400078e00ff */
[----:B------:R-:W-:-:S07]  /*24af0*/  IMAD.MOV.U32 R2, RZ, RZ, R14 ;  /* 0x000000ffff027224 */ /* 0x000fce00078e000e */
[----:B------:R-:W-:Y:S05]  /*24b00*/  WARPSYNC.COLLECTIVE R15, `(.L_x_1824) ;  /* 0x000000000f087348 */ /* 0x000fea0003c00000 */
[----:B------:R0:W1:Y:S02]  /*24b10*/  SHFL.IDX P6, R14, R13, R12, R11 ;  /* 0x0000000c0d0e7389 */ /* 0x00006400000c000b */
[----:B01----:R-:W-:Y:S01]  /*24b20*/  ENDCOLLECTIVE ;  /* 0x000000000000791b */ /* 0x003fe20003800000 */
.L_x_1824:
        /* <DEDUP_REMOVED lines=11> */
.L_x_1825:
[----:B------:R-:W-:Y:S02]  /*24be0*/  IMAD.MOV.U32 R13, RZ, RZ, R4 ;  /* 0x000000ffff0d7224 */ /* 0x000fe400078e0004 */
[----:B------:R-:W-:Y:S02]  /*24bf0*/  IMAD.MOV.U32 R12, RZ, RZ, RZ ;  /* 0x000000ffff0c7224 */ /* 0x000fe400078e00ff */
[----:B------:R-:W-:-:S07]  /*24c00*/  IMAD.MOV.U32 R2, RZ, RZ, R14 ;  /* 0x000000ffff027224 */ /* 0x000fce00078e000e */
[----:B------:R-:W-:Y:S05]  /*24c10*/  WARPSYNC.COLLECTIVE R15, `(.L_x_1826) ;  /* 0x000000000f087348 */ /* 0x000fea0003c00000 */
[----:B------:R0:W1:Y:S02]  /*24c20*/  SHFL.IDX P6, R14, R13, R12, R11 ;  /* 0x0000000c0d0e7389 */ /* 0x00006400000c000b */
[----:B01----:R-:W-:Y:S01]  /*24c30*/  ENDCOLLECTIVE ;  /* 0x000000000000791b */ /* 0x003fe20003800000 */
.L_x_1826:
        /* <DEDUP_REMOVED lines=11> */
.L_x_1827:
[----:B------:R-:W-:Y:S01]  /*24cf0*/  IMAD.MOV.U32 R2, RZ, RZ, R14 ;  /* 0x000000ffff027224 */ /* 0x000fe200078e000e */
[----:B------:R-:W-:Y:S06]  /*24d00*/  BRA `(.L_x_1828) ;  /* 0xffffffb000b47947 */ /* 0x000fec000383ffff */
.L_x_1676:
[----:B------:R0:W0:Y:S02]  /*24d10*/  SYNCS.PHASECHK.TRANS64.TRYWAIT P2, [R2+URZ+0x13270], R0 ;  /* 0x01327000020075a7 */ /* 0x000024000804017f */
[----:B0-----:R-:W-:Y:S05]  /*24d20*/  @!P2 NANOSLEEP.SYNCS 0x989680 ;  /* 0x009896800000a95d */ /* 0x001fea0003900000 */
[----:B------:R-:W0:Y:S02]  /*24d30*/  @!P2 SYNCS.PHASECHK.TRANS64 P2, [R2+URZ+0x13270], R0 ;  /* 0x013270000200a5a7 */ /* 0x000e24000804007f */
[----:B0-----:R-:W-:Y:S05]  /*24d40*/  @!P2 BRA `(.L_x_1676) ;  /* 0xfffffffc00f0a947 */ /* 0x001fea000383ffff */
[----:B------:R-:W-:Y:S05]  /*24d50*/  BRA `(.L_x_1829) ;  /* 0xffffffb400187947 */ /* 0x000fea000383ffff */
.L_x_1678:
[----:B------:R0:W0:Y:S02]  /*24d60*/  SYNCS.PHASECHK.TRANS64.TRYWAIT P2, [R2+URZ+0x13260], R0 ;  /* 0x01326000020075a7 */ /* 0x000024000804017f */
[----:B0-----:R-:W-:Y:S05]  /*24d70*/  @!P2 NANOSLEEP.SYNCS 0x989680 ;  /* 0x009896800000a95d */ /* 0x001fea0003900000 */
[----:B------:R-:W0:Y:S02]  /*24d80*/  @!P2 SYNCS.PHASECHK.TRANS64 P2, [R2+URZ+0x13260], R0 ;  /* 0x013260000200a5a7 */ /* 0x000e24000804007f */
[----:B0-----:R-:W-:Y:S05]  /*24d90*/  @!P2 BRA `(.L_x_1678) ;  /* 0xfffffffc00f0a947 */ /* 0x001fea000383ffff */
[----:B------:R-:W-:Y:S05]  /*24da0*/  BRA `(.L_x_1830) ;  /* 0xffffffb400287947 */ /* 0x000fea000383ffff */
.L_x_1686:
[----:B0-----:R0:W2:Y:S02]  /*24db0*/  SYNCS.PHASECHK.TRANS64.TRYWAIT P1, [R3+URZ+0x13270], R0 ;  /* 0x01327000030075a7 */ /* 0x0010a4000802017f */
[----:B--2---:R-:W-:Y:S05]  /*24dc0*/  @!P1 NANOSLEEP.SYNCS 0x989680 ;  /* 0x009896800000995d */ /* 0x004fea0003900000 */
[----:B------:R-:W2:Y:S02]  /*24dd0*/  @!P1 SYNCS.PHASECHK.TRANS64 P1, [R3+URZ+0x13270], R0 ;  /* 0x01327000030095a7 */ /* 0x000ea4000802007f */
[----:B--2---:R-:W-:Y:S05]  /*24de0*/  @!P1 BRA `(.L_x_1686) ;  /* 0xfffffffc00f09947 */ /* 0x004fea000383ffff */
[----:B------:R-:W-:Y:S05]  /*24df0*/  BRA `(.L_x_1831) ;  /* 0xffffffb800747947 */ /* 0x000fea000383ffff */
.L_x_1688:
[----:B0-----:R0:W2:Y:S02]  /*24e00*/  SYNCS.PHASECHK.TRANS64.TRYWAIT P1, [R3+URZ+0x13260], R0 ;  /* 0x01326000030075a7 */ /* 0x0010a4000802017f */
[----:B--2---:R-:W-:Y:S05]  /*24e10*/  @!P1 NANOSLEEP.SYNCS 0x989680 ;  /* 0x009896800000995d */ /* 0x004fea0003900000 */
[----:B------:R-:W2:Y:S02]  /*24e20*/  @!P1 SYNCS.PHASECHK.TRANS64 P1, [R3+URZ+0x13260], R0 ;  /* 0x01326000030095a7 */ /* 0x000ea4000802007f */
[----:B--2---:R-:W-:Y:S05]  /*24e30*/  @!P1 BRA `(.L_x_1688) ;  /* 0xfffffffc00f09947 */ /* 0x004fea000383ffff */
[----:B------:R-:W-:Y:S05]  /*24e40*/  BRA `(.L_x_1832) ;  /* 0xffffffb800847947 */ /* 0x000fea000383ffff */
.L_x_1693:
[----:B------:R-:W-:Y:S01]  /*24e50*/  BSSY B0, `(.L_x_1833) ;  /* 0x0000008000007945 */ /* 0x000fe20003800000 */
[----:B------:R-:W-:Y:S02]  /*24e60*/  IMAD.MOV.U32 R13, RZ, RZ, R24 ;  /* 0x000000ffff0d7224 */ /* 0x000fe400078e0018 */
[----:B------:R-:W-:Y:S02]  /*24e70*/  IMAD.MOV.U32 R12, RZ, RZ, RZ ;  /* 0x000000ffff0c7224 */ /* 0x000fe400078e00ff */
[----:B------:R-:W-:Y:S02]  /*24e80*/  IMAD.MOV.U32 R11, RZ, RZ, 0x1f ;  /* 0x0000001fff0b7424 */ /* 0x000fe400078e00ff */
[----:B------:R-:W-:-:S07]  /*24e90*/  IMAD.MOV.U32 R15, RZ, RZ, -0x1 ;  /* 0xffffffffff0f7424 */ /* 0x000fce00078e00ff */
[----:B01---5:R-:W-:Y:S05]  /*24ea0*/  WARPSYNC.COLLECTIVE R15, `(.L_x_1834) ;  /* 0x000000000f087348 */ /* 0x023fea0003c00000 */
[----:B------:R2:W3:Y:S02]  /*24eb0*/  SHFL.IDX P6, R14, R13, R12, R11 ;  /* 0x0000000c0d0e7389 */ /* 0x0004e400000c000b */
[----:B0123-5:R-:W-:Y:S01]  /*24ec0*/  ENDCOLLECTIVE ;  /* 0x000000000000791b */ /* 0x02ffe20003800000 */
.L_x_1834:
[----:B------:R-:W-:Y:S05]  /*24ed0*/  BSYNC B0 ;  /* 0x0000000000007941 */ /* 0x000fea0003800000 */
.L_x_1833:
[----:B------:R-:W-:Y:S02]  /*24ee0*/  IMAD.MOV.U32 R13, RZ, RZ, R24 ;  /* 0x000000ffff0d7224 */ /* 0x000fe400078e0018 */
[----:B------:R-:W-:Y:S02]  /*24ef0*/  IMAD.MOV.U32 R12, RZ, RZ, 0x1 ;  /* 0x00000001ff0c7424 */ /* 0x000fe400078e00ff */
[----:B------:R-:W-:Y:S02]  /*24f00*/  IMAD.MOV.U32 R11, RZ, RZ, 0x1f ;  /* 0x0000001fff0b7424 */ /* 0x000fe400078e00ff */
[----:B------:R-:W-:Y:S02]  /*24f10*/  IMAD.MOV.U32 R15, RZ, RZ, -0x1 ;  /* 0xffffffffff0f7424 */ /* 0x000fe400078e00ff */
[----:B------:R-:W-:Y:S02]  /*24f20*/  IMAD.IADD R7, R27, 0x1, R4 ;  /* 0x000000011b077824 */ /* 0x000fe400078e0204 */
[----:B------:R-:W-:-:S07]  /*24f30*/  IMAD.MOV.U32 R0, RZ, RZ, R14 ;  /* 0x000000ffff007224 */ /* 0x000fce00078e000e */
[----:B------:R-:W-:Y:S05]  /*24f40*/  WARPSYNC.COLLECTIVE R15, `(.L_x_1835) ;  /* 0x000000000f087348 */ /* 0x000fea0003c00000 */
[----:B------:R0:W1:Y:S02]  /*24f50*/  SHFL.IDX P6, R14, R13, R12, R11 ;  /* 0x0000000c0d0e7389 */ /* 0x00006400000c000b */
[----:B01----:R-:W-:Y:S01]  /*24f60*/  ENDCOLLECTIVE ;  /* 0x000000000000791b */ /* 0x003fe20003800000 */
.L_x_1835:
[----:B------:R-:W-:Y:S02]  /*24f70*/  ULDC UR4, c[0x0][0xc3c] ;  /* 0x00030f0000047ab9 */ /* 0x000fe40000000800 */
[----:B------:R-:W-:-:S13]  /*24f80*/  ISETP.GE.OR P1, PT, R7, UR4, !P0 ;  /* 0x0000000407007c0c */ /* 0x000fda000c726670 */
[----:B------:R-:W0:Y:S01]  /*24f90*/  @!P1 LDC.64 R2, c[0x0][0xc80] ;  /* 0x00032000ff029b82 */ /* 0x000e220000000a00 */
[----:B------:R-:W-:Y:S02]  /*24fa0*/  IMAD.MOV.U32 R11, RZ, RZ, RZ ;  /* 0x000000ffff0b7224 */ /* 0x000fe400078e00ff */
        /* <DEDUP_REMOVED lines=14> */
.L_x_1836:
[----:B------:R-:W-:Y:S01]  /*25090*/  IMAD.MOV.U32 R12, RZ, RZ, 0x2 ;  /* 0x00000002ff0c7424 */ /* 0x000fe200078e00ff */
[----:B------:R-:W-:-:S05]  /*250a0*/  SEL R7, R14, RZ, P1 ;  /* 0x000000ff0e077207 */ /* 0x000fca0000800000 */
[----:B------:R-:W-:-:S04]  /*250b0*/  IMAD.IADD R3, R2, 0x1, R7 ;  /* 0x0000000102037824 */ /* 0x000fc800078e0207 */
[----:B------:R-:W-:-:S07]  /*250c0*/  IMAD.MOV.U32 R13, RZ, RZ, R3 ;  /* 0x000000ffff0d7224 */ /* 0x000fce00078e0003 */
[----:B------:R-:W-:Y:S05]  /*250d0*/  WARPSYNC.COLLECTIVE R15, `(.L_x_1837) ;  /* 0x000000000f087348 */ /* 0x000fea0003c00000 */
[----:B------:R0:W1:Y:S02]  /*250e0*/  SHFL.UP P6, R14, R13, R12, R11 ;  /* 0x0400000c0d0e7389 */ /* 0x00006400000c000b */
[----:B01----:R-:W-:Y:S01]  /*250f0*/  ENDCOLLECTIVE ;  /* 0x000000000000791b */ /* 0x003fe20003800000 */
.L_x_1837:
[----:B------:R-:W-:Y:S01]  /*25100*/  IMAD.MOV.U32 R12, RZ, RZ, 0x4 ;  /* 0x00000004ff0c7424 */ /* 0x000fe200078e00ff */
[----:B------:R-:W-:-:S05]  /*25110*/  SEL R14, R14, RZ, P2 ;  /* 0x000000ff0e0e7207 */ /* 0x000fca0001000000 */
[----:B------:R-:W-:-:S04]  /*25120*/  IMAD.IADD R3, R3, 0x1, R14 ;  /* 0x0000000103037824 */ /* 0x000fc800078e020e */
[----:B------:R-:W-:-:S07]  /*25130*/  IMAD.MOV.U32 R13, RZ, RZ, R3 ;  /* 0x000000ffff0d7224 */ /* 0x000fce00078e0003 */
[----:B------:R-:W-:Y:S05]  /*25140*/  WARPSYNC.COLLECTIVE R15, `(.L_x_1838) ;  /* 0x000000000f087348 */ /* 0x000fea0003c00000 */
[----:B------:R0:W1:Y:S02]  /*25150*/  SHFL.UP P6, R14, R13, R12, R11 ;  /* 0x0400000c0d0e7389 */ /* 0x00006400000c000b */
[----:B01----:R-:W-:Y:S01]  /*25160*/  ENDCOLLECTIVE ;  /* 0x000000000000791b */ /* 0x003fe20003800000 */
.L_x_1838:
[----:B------:R-:W-:Y:S01]  /*25170*/  IMAD.MOV.U32 R12, RZ, RZ, 0x8 ;  /* 0x00000008ff0c7424 */ /* 0x000fe200078e00ff */
[----:B------:R-:W-:-:S05]  /*25180*/  SEL R14, R14, RZ, P3 ;  /* 0x000000ff0e0e7207 */ /* 0x000fca0001800000 */
[----:B------:R-:W-:-:S04]  /*25190*/  IMAD.IADD R3, R3, 0x1, R14 ;  /* 0x0000000103037824 */ /* 0x000fc800078e020e */
[----:B------:R-:W-:-:S07]  /*251a0*/  IMAD.MOV.U32 R13, RZ, RZ, R3 ;  /* 0x000000ffff0d7224 */ /* 0x000fce00078e0003 */
[----:B------:R-:W-:Y:S05]  /*251b0*/  WARPSYNC.COLLECTIVE R15, `(.L_x_1839) ;  /* 0x000000000f087348 */ /* 0x000fea0003c00000 */
[----:B------:R0:W1:Y:S02]  /*251c0*/  SHFL.UP P6, R14, R13, R12, R11 ;  /* 0x0400000c0d0e7389 */ /* 0x00006400000c000b */
[----:B01----:R-:W-:Y:S01]  /*251d0*/  ENDCOLLECTIVE ;  /* 0x000000000000791b */ /* 0x003fe20003800000 */
.L_x_1839:
[----:B------:R-:W-:Y:S01]  /*251e0*/  IMAD.MOV.U32 R12, RZ, RZ, 0x10 ;  /* 0x00000010ff0c7424 */ /* 0x000fe200078e00ff */
[----:B------:R-:W-:-:S05]  /*251f0*/  SEL R14, R14, RZ, P4 ;  /* 0x000000ff0e0e7207 */ /* 0x000fca0002000000 */
[----:B------:R-:W-:-:S04]  /*25200*/  IMAD.IADD R3, R3, 0x1, R14 ;  /* 0x0000000103037824 */ /* 0x000fc800078e020e */
[----:B------:R-:W-:-:S07]  /*25210*/  IMAD.MOV.U32 R13, RZ, RZ, R3 ;  /* 0x000000ffff0d7224 */ /* 0x000fce00078e0003 */
[----:B------:R-:W-:Y:S05]  /*25220*/  WARPSYNC.COLLECTIVE R15, `(.L_x_1840) ;  /* 0x000000000f087348 */ /* 0x000fea0003c00000 */
[----:B------:R0:W1:Y:S02]  /*25230*/  SHFL.UP P6, R14, R13, R12, R11 ;  /* 0x0400000c0d0e7389 */ /* 0x00006400000c000b */
[----:B01----:R-:W-:Y:S01]  /*25240*/  ENDCOLLECTIVE ;  /* 0x000000000000791b */ /* 0x003fe20003800000 */
.L_x_1840:
        /* <DEDUP_REMOVED lines=8> */
.L_x_1841:
[----:B------:R-:W-:Y:S05]  /*252d0*/  BRA `(.L_x_1842) ;  /* 0xffffffbc00247947 */ /* 0x000fea000383ffff */
.L_x_1698:
        /* <DEDUP_REMOVED lines=8> */
.L_x_1844:
[----:B------:R-:W-:Y:S05]  /*25360*/  BSYNC B0 ;  /* 0x0000000000007941 */ /* 0x000fea0003800000 */
.L_x_1843:
[----:B------:R-:W-:Y:S01]  /*25370*/  SEL R3, R14, RZ, P1 ;  /* 0x000000ff0e037207 */ /* 0x000fe20000800000 */
[----:B------:R-:W-:Y:S02]  /*25380*/  IMAD.MOV.U32 R12, RZ, RZ, 0x2 ;  /* 0x00000002ff0c7424 */ /* 0x000fe400078e00ff */
[----:B------:R-:W-:Y:S02]  /*25390*/  IMAD.MOV.U32 R11, RZ, RZ, RZ ;  /* 0x000000ffff0b7224 */ /* 0x000fe400078e00ff */
[----:B------:R-:W-:Y:S02]  /*253a0*/  IMAD.IADD R3, R2, 0x1, R3 ;  /* 0x0000000102037824 */ /* 0x000fe400078e0203 */
[----:B------:R-:W-:Y:S02]  /*253b0*/  IMAD.MOV.U32 R15, RZ, RZ, -0x1 ;  /* 0xffffffffff0f7424 */ /* 0x000fe400078e00ff */
[----:B------:R-:W-:-:S07]  /*253c0*/  IMAD.MOV.U32 R13, RZ, RZ, R3 ;  /* 0x000000ffff0d7224 */ /* 0x000fce00078e0003 */
[----:B------:R-:W-:Y:S05]  /*253d0*/  WARPSYNC.COLLECTIVE R15, `(.L_x_1845) ;  /* 0x000000000f087348 */ /* 0x000fea0003c00000 */
[----:B------:R0:W1:Y:S02]  /*253e0*/  SHFL.UP P6, R14, R13, R12, R11 ;  /* 0x0400000c0d0e7389 */ /* 0x00006400000c000b */
[----:B01----:R-:W-:Y:S01]  /*253f0*/  ENDCOLLECTIVE ;  /* 0x000000000000791b */ /* 0x003fe20003800000 */
.L_x_1845:
[----:B------:R-:W-:Y:S01]  /*25400*/  IMAD.MOV.U32 R12, RZ, RZ, 0x4 ;  /* 0x00000004ff0c7424 */ /* 0x000fe200078e00ff */
[----:B------:R-:W-:-:S05]  /*25410*/  SEL R14, R14, RZ, P2 ;  /* 0x000000ff0e0e7207 */ /* 0x000fca0001000000 */
[----:B------:R-:W-:-:S04]  /*25420*/  IMAD.IADD R3, R3, 0x1, R14 ;  /* 0x0000000103037824 */ /* 0x000fc800078e020e */
[----:B------:R-:W-:-:S07]  /*25430*/  IMAD.MOV.U32 R13, RZ, RZ, R3 ;  /* 0x000000ffff0d7224 */ /* 0x000fce00078e0003 */
[----:B------:R-:W-:Y:S05]  /*25440*/  WARPSYNC.COLLECTIVE R15, `(.L_x_1846) ;  /* 0x000000000f087348 */ /* 0x000fea0003c00000 */
[----:B------:R0:W1:Y:S02]  /*25450*/  SHFL.UP P6, R14, R13, R12, R11 ;  /* 0x0400000c0d0e7389 */ /* 0x00006400000c000b */
[----:B01----:R-:W-:Y:S01]  /*25460*/  ENDCOLLECTIVE ;  /* 0x000000000000791b */ /* 0x003fe20003800000 */
.L_x_1846:
[----:B------:R-:W-:Y:S01]  /*25470*/  IMAD.MOV.U32 R12, RZ, RZ, 0x8 ;  /* 0x00000008ff0c7424 */ /* 0x000fe200078e00ff */
[----:B------:R-:W-:-:S05]  /*25480*/  SEL R14, R14, RZ, P3 ;  /* 0x000000ff0e0e7207 */ /* 0x000fca0001800000 */
[----:B------:R-:W-:-:S04]  /*25490*/  IMAD.IADD R3, R3, 0x1, R14 ;  /* 0x0000000103037824 */ /* 0x000fc800078e020e */
[----:B------:R-:W-:-:S07]  /*254a0*/  IMAD.MOV.U32 R13, RZ, RZ, R3 ;  /* 0x000000ffff0d7224 */ /* 0x000fce00078e0003 */
[----:B------:R-:W-:Y:S05]  /*254b0*/  WARPSYNC.COLLECTIVE R15, `(.L_x_1847) ;  /* 0x000000000f087348 */ /* 0x000fea0003c00000 */
[----:B------:R0:W1:Y:S02]  /*254c0*/  SHFL.UP P6, R14, R13, R12, R11 ;  /* 0x0400000c0d0e7389 */ /* 0x00006400000c000b */
[----:B01----:R-:W-:Y:S01]  /*254d0*/  ENDCOLLECTIVE ;  /* 0x000000000000791b */ /* 0x003fe20003800000 */
.L_x_1847:
[----:B------:R-:W-:Y:S01]  /*254e0*/  IMAD.MOV.U32 R12, RZ, RZ, 0x10 ;  /* 0x00000010ff0c7424 */ /* 0x000fe200078e00ff */
[----:B------:R-:W-:-:S05]  /*254f0*/  SEL R14, R14, RZ, P4 ;  /* 0x000000ff0e0e7207 */ /* 0x000fca0002000000 */
[----:B------:R-:W-:-:S04]  /*25500*/  IMAD.IADD R3, R3, 0x1, R14 ;  /* 0x0000000103037824 */ /* 0x000fc800078e020e */
[----:B------:R-:W-:-:S07]  /*25510*/  IMAD.MOV.U32 R13, RZ, RZ, R3 ;  /* 0x000000ffff0d7224 */ /* 0x000fce00078e0003 */
[----:B------:R-:W-:Y:S05]  /*25520*/  WARPSYNC.COLLECTIVE R15, `(.L_x_1848) ;  /* 0x000000000f087348 */ /* 0x000fea0003c00000 */
[----:B------:R0:W1:Y:S02]  /*25530*/  SHFL.UP P6, R14, R13, R12, R11 ;  /* 0x0400000c0d0e7389 */ /* 0x00006400000c000b */
[----:B01----:R-:W-:Y:S01]  /*25540*/  ENDCOLLECTIVE ;  /* 0x000000000000791b */ /* 0x003fe20003800000 */
.L_x_1848:
        /* <DEDUP_REMOVED lines=8> */
.L_x_1849:
[----:B------:R-:W-:Y:S05]  /*255d0*/  BRA `(.L_x_1850) ;  /* 0xffffffbc00007947 */ /* 0x000fea000383ffff */
.L_x_1700:
[----:B------:R-:W-:Y:S01]  /*255e0*/  BSSY B0, `(.L_x_1851) ;  /* 0x0000006000007945 */ /* 0x000fe20003800000 */
[----:B------:R-:W-:Y:S01]  /*255f0*/  PLOP3.LUT P6, PT, P6, PT, PT, 0x8, 0x0 ;  /* 0x000000000000781c */ /* 0x000fe200037ce170 */
[----:B------:R-:W-:-:S12]  /*25600*/  IMAD.MOV.U32 R15, RZ, RZ, -0x1 ;  /* 0xffffffffff0f7424 */ /* 0x000fd800078e00ff */
[----:B0----5:R-:W-:Y:S05]  /*25610*/  WARPSYNC.COLLECTIVE R15, `(.L_x_1852) ;  /* 0x000000000f087348 */ /* 0x021fea0003c00000 */
[----:B------:R-:W-:Y:S01]  /*25620*/  VOTE.ANY R14, PT, P6 ;  /* 0x00000000000e7806 */ /* 0x000fe200030e0100 */
[----:B0----5:R-:W-:Y:S06]  /*25630*/  ENDCOLLECTIVE ;  /* 0x000000000000791b */ /* 0x021fec0003800000 */
.L_x_1852:
[----:B------:R-:W-:Y:S05]  /*25640*/  BSYNC B0 ;  /* 0x0000000000007941 */ /* 0x000fea0003800000 */
.L_x_1851:
[----:B------:R-:W-:Y:S02]  /*25650*/  IMAD.MOV.U32 R5, RZ, RZ, R14 ;  /* 0x000000ffff057224 */ /* 0x000fe400078e000e */
[----:B------:R-:W-:Y:S02]  /*25660*/  IMAD.MOV.U32 R13, RZ, RZ, R2 ;  /* 0x000000ffff0d7224 */ /* 0x000fe400078e0002 */
[----:B------:R-:W0:Y:S01]  /*25670*/  POPC R6, R5 ;  /* 0x0000000500067309 */ /* 0x000e220000000000 */
[----:B------:R-:W-:Y:S02]  /*25680*/  IMAD.MOV.U32 R11, RZ, RZ, 0x1f ;  /* 0x0000001fff0b7424 */ /* 0x000fe400078e00ff */
[----:B------:R-:W-:Y:S02]  /*25690*/  IMAD.MOV.U32 R15, RZ, RZ, -0x1 ;  /* 0xffffffffff0f7424 */ /* 0x000fe400078e00ff */
[----:B0-----:R-:W-:-:S07]  /*256a0*/  IMAD.MOV.U32 R12, RZ, RZ, R6 ;  /* 0x000000ffff0c7224 */ /* 0x001fce00078e0006 */
[----:B------:R-:W-:Y:S05]  /*256b0*/  WARPSYNC.COLLECTIVE R15, `(.L_x_1853) ;  /* 0x000000000f087348 */ /* 0x000fea0003c00000 */
[----:B------:R0:W1:Y:S02]  /*256c0*/  SHFL.IDX P6, R14, R13, R12, R11 ;  /* 0x0000000c0d0e7389 */ /* 0x00006400000c000b */
[----:B01----:R-:W-:Y:S01]  /*256d0*/  ENDCOLLECTIVE ;  /* 0x000000000000791b */ /* 0x003fe20003800000 */
.L_x_1853:
[----:B------:R-:W-:Y:S01]  /*256e0*/  IMAD.MOV.U32 R25, RZ, RZ, R14 ;  /* 0x000000ffff197224 */ /* 0x000fe200078e000e */
[----:B------:R-:W-:Y:S06]  /*256f0*/  BRA `(.L_x_1854) ;  /* 0xffffffb800f07947 */ /* 0x000fec000383ffff */
.L_x_1702:
[----:B------:R-:W-:Y:S01]  /*25700*/  BSSY B0, `(.L_x_1855) ;  /* 0x0000007000007945 */ /* 0x000fe20003800000 */
[----:B------:R-:W-:Y:S02]  /*25710*/  IMAD.MOV.U32 R13, RZ, RZ, R3 ;  /* 0x000000ffff0d7224 */ /* 0x000fe400078e0003 */
[----:B------:R-:W-:Y:S02]  /*25720*/  IMAD.MOV.U32 R11, RZ, RZ, 0x1f ;  /* 0x0000001fff0b7424 */ /* 0x000fe400078e00ff */
[----:B------:R-:W-:-:S07]  /*25730*/  IMAD.MOV.U32 R15, RZ, RZ, -0x1 ;  /* 0xffffffffff0f7424 */ /* 0x000fce00078e00ff */
[----:B012--5:R-:W-:Y:S05]  /*25740*/  WARPSYNC.COLLECTIVE R15, `(.L_x_1856) ;  /* 0x000000000f087348 */ /* 0x027fea0003c00000 */
[----:B------:R3:W4:Y:S02]  /*25750*/  SHFL.IDX P6, R14, R13, R12, R11 ;  /* 0x0000000c0d0e7389 */ /* 0x00072400000c000b */
[----:B012345:R-:W-:Y:S01]  /*25760*/  ENDCOLLECTIVE ;  /* 0x000000000000791b */ /* 0x03ffe20003800000 */
.L_x_1856:
[----:B------:R-:W-:Y:S05]  /*25770*/  BSYNC B0 ;  /* 0x0000000000007941 */ /* 0x000fea0003800000 */
.L_x_1855:
[----:B------:R-:W-:Y:S01]  /*25780*/  IMAD.MOV.U32 R5, RZ, RZ, R14 ;  /* 0x000000ffff057224 */ /* 0x000fe200078e000e */
[----:B------:R-:W-:Y:S06]  /*25790*/  BRA `(.L_x_1701) ;  /* 0xffffffb800e47947 */ /* 0x000fec000383ffff */
.L_x_1706:
[----:B0-----:R0:W1:Y:S02]  /*257a0*/  SYNCS.PHASECHK.TRANS64.TRYWAIT P0, [R5+URZ+0x13220], R0 ;  /* 0x01322000050075a7 */ /* 0x001064000800017f */
[----:B-1----:R-:W-:Y:S05]  /*257b0*/  @!P0 NANOSLEEP.SYNCS 0x989680 ;  /* 0x009896800000895d */ /* 0x002fea0003900000 */
[----:B------:R-:W1:Y:S02]  /*257c0*/  @!P0 SYNCS.PHASECHK.TRANS64 P0, [R5+URZ+0x13220], R0 ;  /* 0x01322000050085a7 */ /* 0x000e64000800007f */
[----:B-1----:R-:W-:Y:S05]  /*257d0*/  @!P0 BRA `(.L_x_1706) ;  /* 0xfffffffc00f08947 */ /* 0x002fea000383ffff */
[----:B------:R-:W-:Y:S05]  /*257e0*/  BRA `(.L_x_1857) ;  /* 0xffffffc000647947 */ /* 0x000fea000383ffff */
.L_x_1707:
        /* <DEDUP_REMOVED lines=11> */
.L_x_1859:
[----:B------:R-:W-:Y:S05]  /*258a0*/  BSYNC B0 ;  /* 0x0000000000007941 */ /* 0x000fea0003800000 */
.L_x_1858:
[----:B------:R-:W-:Y:S05]  /*258b0*/  BRA `(.L_x_1860) ;  /* 0xffffffc0004c7947 */ /* 0x000fea000383ffff */
.L_x_1708:
[----:B------:R-:W-:Y:S01]  /*258c0*/  BSSY B0, `(.L_x_1861) ;  /* 0x0000006000007945 */ /* 0x000fe20003800000 */
[----:B------:R-:W-:-:S07]  /*258d0*/  IMAD.MOV.U32 R15, RZ, RZ, -0x1 ;  /* 0xffffffffff0f7424 */ /* 0x000fce00078e00ff */
[----:B0----5:R-:W-:Y:S05]  /*258e0*/  WARPSYNC.COLLECTIVE R15, `(.L_x_1862) ;  /* 0x000000000f0c7348 */ /* 0x021fea0003c00000 */
[----:B------:R-:W-:Y:S02]  /*258f0*/  ELECT P6, UR62, PT ;  /* 0x00000000003e782f */ /* 0x000fe400038c0000 */
[----:B------:R-:W-:Y:S01]  /*25900*/  MOV R14, UR62 ;  /* 0x0000003e000e7c02 */ /* 0x000fe20008000f00 */
[----:B0----5:R-:W-:Y:S10]  /*25910*/  ENDCOLLECTIVE ;  /* 0x000000000000791b */ /* 0x021ff40003800000 */
.L_x_1862:
[----:B------:R-:W-:Y:S05]  /*25920*/  BSYNC B0 ;  /* 0x0000000000007941 */ /* 0x000fea0003800000 */
.L_x_1861:
[----:B------:R-:W-:Y:S05]  /*25930*/  BRA `(.L_x_1863) ;  /* 0xffffffc000407947 */ /* 0x000fea000383ffff */
.L_x_1710:
[----:B0-----:R0:W1:Y:S02]  /*25940*/  SYNCS.PHASECHK.TRANS64.TRYWAIT P1, [R4+URZ+0x13240], R3 ;  /* 0x01324003040075a7 */ /* 0x001064000802017f */
[----:B-1----:R-:W-:Y:S05]  /*25950*/  @!P1 NANOSLEEP.SYNCS 0x989680 ;  /* 0x009896800000995d */ /* 0x002fea0003900000 */
[----:B------:R-:W1:Y:S02]  /*25960*/  @!P1 SYNCS.PHASECHK.TRANS64 P1, [R4+URZ+0x13240], R3 ;  /* 0x01324003040095a7 */ /* 0x000e64000802007f */
[----:B-1----:R-:W-:Y:S05]  /*25970*/  @!P1 BRA `(.L_x_1710) ;  /* 0xfffffffc00f09947 */ /* 0x002fea000383ffff */
[----:B------:R-:W-:Y:S05]  /*25980*/  BRA `(.L_x_1864) ;  /* 0xffffffc000687947 */ /* 0x000fea000383ffff */
.L_x_1712:
[----:B-1----:R1:W2:Y:S02]  /*25990*/  SYNCS.PHASECHK.TRANS64.TRYWAIT P1, [R5+URZ+0x13240], R0 ;  /* 0x01324000050075a7 */ /* 0x0022a4000802017f */
[----:B--2---:R-:W-:Y:S05]  /*259a0*/  @!P1 NANOSLEEP.SYNCS 0x989680 ;  /* 0x009896800000995d */ /* 0x004fea0003900000 */
[----:B------:R-:W2:Y:S02]  /*259b0*/  @!P1 SYNCS.PHASECHK.TRANS64 P1, [R5+URZ+0x13240], R0 ;  /* 0x01324000050095a7 */ /* 0x000ea4000802007f */
[----:B--2---:R-:W-:Y:S05]  /*259c0*/  @!P1 BRA `(.L_x_1712) ;  /* 0xfffffffc00f09947 */ /* 0x004fea000383ffff */
[----:B------:R-:W-:Y:S05]  /*259d0*/  BRA `(.L_x_1865) ;  /* 0xffffffc000787947 */ /* 0x000fea000383ffff */
.L_x_1714:
[----:B--2---:R2:W3:Y:S02]  /*259e0*/  SYNCS.PHASECHK.TRANS64.TRYWAIT P1, [R4+URZ+0x13260], R3 ;  /* 0x01326003040075a7 */ /* 0x0044e4000802017f */
[----:B---3--:R-:W-:Y:S05]  /*259f0*/  @!P1 NANOSLEEP.SYNCS 0x989680 ;  /* 0x009896800000995d */ /* 0x008fea0003900000 */
[----:B------:R-:W3:Y:S02]  /*25a00*/  @!P1 SYNCS.PHASECHK.TRANS64 P1, [R4+URZ+0x13260], R3 ;  /* 0x01326003040095a7 */ /* 0x000ee4000802007f */
[----:B---3--:R-:W-:Y:S05]  /*25a10*/  @!P1 BRA `(.L_x_1714) ;  /* 0xfffffffc00f09947 */ /* 0x008fea000383ffff */
[----:B------:R-:W-:Y:S05]  /*25a20*/  BRA `(.L_x_1866) ;  /* 0xffffffc000747947 */ /* 0x000fea000383ffff */
.L_x_1716:
[----:B---3--:R3:W4:Y:S02]  /*25a30*/  SYNCS.PHASECHK.TRANS64.TRYWAIT P1, [R5+URZ+0x13260], R0 ;  /* 0x01326000050075a7 */ /* 0x008724000802017f */
[----:B----4-:R-:W-:Y:S05]  /*25a40*/  @!P1 NANOSLEEP.SYNCS 0x989680 ;  /* 0x009896800000995d */ /* 0x010fea0003900000 */
[----:B------:R-:W4:Y:S02]  /*25a50*/  @!P1 SYNCS.PHASECHK.TRANS64 P1, [R5+URZ+0x13260], R0 ;  /* 0x01326000050095a7 */ /* 0x000f24000802007f */
[----:B----4-:R-:W-:Y:S05]  /*25a60*/  @!P1 BRA `(.L_x_1716) ;  /* 0xfffffffc00f09947 */ /* 0x010fea000383ffff */
[----:B------:R-:W-:Y:S05]  /*25a70*/  BRA `(.L_x_1867) ;  /* 0xffffffc000707947 */ /* 0x000fea000383ffff */
.L_x_1718:
[----:B----4-:R4:W0:Y:S02]  /*25a80*/  SYNCS.PHASECHK.TRANS64.TRYWAIT P1, [R4+URZ+0x13280], R3 ;  /* 0x01328003040075a7 */ /* 0x010824000802017f */
[----:B0-----:R-:W-:Y:S05]  /*25a90*/  @!P1 NANOSLEEP.SYNCS 0x989680 ;  /* 0x009896800000995d */ /* 0x001fea0003900000 */
[----:B------:R-:W0:Y:S02]  /*25aa0*/  @!P1 SYNCS.PHASECHK.TRANS64 P1, [R4+URZ+0x13280], R3 ;  /* 0x01328003040095a7 */ /* 0x000e24000802007f */
[----:B0-----:R-:W-:Y:S05]  /*25ab0*/  @!P1 BRA `(.L_x_1718) ;  /* 0xfffffffc00f09947 */ /* 0x001fea000383ffff */
[----:B------:R-:W-:Y:S05]  /*25ac0*/  BRA `(.L_x_1868) ;  /* 0xffffffc0006c7947 */ /* 0x000fea000383ffff */
.L_x_1869:
        /* <DEDUP_REMOVED lines=11> */
.L_x_2752:


//--------------------- .text._ZN7cutlass13device_kernelIN5flash11enable_sm90INS1_16FlashAttnFwdSm90INS1_25CollectiveMainloopFwdSm90ILi2EN4cute5tupleIJNS5_1CILi1EEES8_S8_EEENS6_IJNS7_ILi192EEENS7_ILi160EEENS7_ILi64EEEEEELi64ENS_12float_e4m3_tEfNS_4arch4Sm90ELb1ELb0ELb0ELb0ELb1ELb0ELb0ELb1ELb1ELb1ELb0ELb0EEENS1_21CollectiveEpilogueFwdINS6_IJSA_SC_SB_EEES9_NS_10bfloat16_tESG_Li384ELb0ELb1ELb0ELb1EEENS1_30DynamicPersistentTileSchedulerILi384ELi128ELb0ELb1ELb1EEEEEEEEEvNT_6ParamsE --------------------------
	.section	.text._ZN7cutlass13device_kernelIN5flash11enable_sm90INS1_16FlashAttnFwdSm90INS1_25CollectiveMainloopFwdSm90ILi2EN4cute5tupleIJNS5_1CILi1EEES8_S8_EEENS6_IJNS7_ILi192EEENS7_ILi160EEENS7_ILi64EEEEEELi64ENS_12float_e4m3_tEfNS_4arch4Sm90ELb1ELb0ELb0ELb0ELb1ELb0ELb0ELb1ELb1ELb1ELb0ELb0EEENS1_21CollectiveEpilogueFwdINS6_IJSA_SC_SB_EEES9_NS_10bfloat16_tESG_Li384ELb0ELb1ELb0ELb1EEENS1_30DynamicPersistentTileSchedulerILi384ELi128ELb0ELb1ELb1EEEEEEEEEvNT_6ParamsE,"ax",@progbits
	.align	128
.text._ZN7cutlass13device_kernelIN5flash11enable_sm90INS1_16FlashAttnFwdSm90INS1_25CollectiveMainloopFwdSm90ILi2EN4cute5tupleIJNS5_1CILi1EEES8_S8_EEENS6_IJNS7_ILi192EEENS7_ILi160EEENS7_ILi64EEEEEELi64ENS_12float_e4m3_tEfNS_4arch4Sm90ELb1ELb0ELb0ELb0ELb1ELb0ELb0ELb1ELb1ELb1ELb0ELb0EEENS1_21CollectiveEpilogueFwdINS6_IJSA_SC_SB_EEES9_NS_10bfloat16_tESG_Li384ELb0ELb1ELb0ELb1EEENS1_30DynamicPersistentTileSchedulerILi384ELi128ELb0ELb1ELb1EEEEEEEEEvNT_6ParamsE:
        .type           _ZN7cutlass13device_kernelIN5flash11enable_sm90INS1_16FlashAttnFwdSm90INS1_25CollectiveMainloopFwdSm90ILi2EN4cute5tupleIJNS5_1CILi1EEES8_S8_EEENS6_IJNS7_ILi192EEENS7_ILi160EEENS7_ILi64EEEEEELi64ENS_12float_e4m3_tEfNS_4arch4Sm90ELb1ELb0ELb0ELb0ELb1ELb0ELb0ELb1ELb1ELb1ELb0ELb0EEENS1_21CollectiveEpilogueFwdINS6_IJSA_SC_SB_EEES9_NS_10bfloat16_tESG_Li384ELb0ELb1ELb0ELb1EEENS1_30DynamicPersistentTileSchedulerILi384ELi128ELb0ELb1ELb1EEEEEEEEEvNT_6ParamsE,@function
        .size           _ZN7cutlass13device_kernelIN5flash11enable_sm90INS1_16FlashAttnFwdSm90INS1_25CollectiveMainloopFwdSm90ILi2EN4cute5tupleIJNS5_1CILi1EEES8_S8_EEENS6_IJNS7_ILi192EEENS7_ILi160EEENS7_ILi64EEEEEELi64ENS_12float_e4m3_tEfNS_4arch4Sm90ELb1ELb0ELb0ELb0ELb1ELb0ELb0ELb1ELb1ELb1ELb0ELb0EEENS1_21CollectiveEpilogueFwdINS6_IJSA_SC_SB_EEES9_NS_10bfloat16_tESG_Li384ELb0ELb1ELb0ELb1EEENS1_30DynamicPersistentTileSchedulerILi384ELi128ELb0ELb1ELb1EEEEEEEEEvNT_6ParamsE,(.L_x_2753 - _ZN7cutlass13device_kernelIN5flash11enable_sm90INS1_16FlashAttnFwdSm90INS1_25CollectiveMainloopFwdSm90ILi2EN4cute5tupleIJNS5_1CILi1EEES8_S8_EEENS6_IJNS7_ILi192EEENS7_ILi160EEENS7_ILi64EEEEEELi64ENS_12float_e4m3_tEfNS_4arch4Sm90ELb1ELb0ELb0ELb0ELb1ELb0ELb0ELb1ELb1ELb1ELb0ELb0EEENS1_21CollectiveEpilogueFwdINS6_IJSA_SC_SB_EEES9_NS_10bfloat16_tESG_Li384ELb0ELb1ELb0ELb1EEENS1_30DynamicPersistentTileSchedulerILi384ELi128ELb0ELb1ELb1EEEEEEEEEvNT_6ParamsE)
        .other          _ZN7cutlass13device_kernelIN5flash11enable_sm90INS1_16FlashAttnFwdSm90INS1_25CollectiveMainloopFwdSm90ILi2EN4cute5tupleIJNS5_1CILi1EEES8_S8_EEENS6_IJNS7_ILi192EEENS7_ILi160EEENS7_ILi64EEEEEELi64ENS_12float_e4m3_tEfNS_4arch4Sm90ELb1ELb0ELb0ELb0ELb1ELb0ELb0ELb1ELb1ELb1ELb0ELb0EEENS1_21CollectiveEpilogueFwdINS6_IJSA_SC_SB_EEES9_NS_10bfloat16_tESG_Li384ELb0ELb1ELb0ELb1EEENS1_30DynamicPersistentTileSchedulerILi384ELi128ELb0ELb1ELb1EEEEEEEEEvNT_6ParamsE,@"STO_CUDA_ENTRY STV_DEFAULT"
_ZN7cutlass13device_kernelIN5flash11enable_sm90INS1_16FlashAttnFwdSm90INS1_25CollectiveMainloopFwdSm90ILi2EN4cute5tupleIJNS5_1CILi1EEES8_S8_EEENS6_IJNS7_ILi192EEENS7_ILi160EEENS7_ILi64EEEEEELi64ENS_12float_e4m3_tEfNS_4arch4Sm90ELb1ELb0ELb0ELb0ELb1ELb0ELb0ELb1ELb1ELb1ELb0ELb0EEENS1_21CollectiveEpilogueFwdINS6_IJSA_SC_SB_EEES9_NS_10bfloat16_tESG_Li384ELb0ELb1ELb0ELb1EEENS1_30DynamicPersistentTileSchedulerILi384ELi128ELb0ELb1ELb1EEEEEEEEEvNT_6ParamsE:
        /* <DEDUP_REMOVED lines=45> */
.L_x_1870:
        /* <DEDUP_REMOVED lines=22> */
.L_x_1871:
        /* <DEDUP_REMOVED lines=18> */
.L_x_1872:
        /* <DEDUP_REMOVED lines=22> */
.L_x_1873:
        /* <DEDUP_REMOVED lines=24> */
.L_x_1874:
        /* <DEDUP_REMOVED lines=10> */
.L_x_1876:
        /* <DEDUP_REMOVED lines=40> */
[----:B------:R0:W-:Y:S01]  /*0b50*/  STL [R1], R2 ;  /* 0x0000000201007387 */ /* 0x0001e20000100800 */
[----:B------:R-:W-:Y:S01]  /*0b60*/  LEA.HI R0, R0, R10, RZ, 0x3 ;  /* 0x0000000a00007211 */ /* 0x000fe200078f18ff */
[----:B------:R-:W-:Y:S01]  /*0b70*/  IMAD.IADD R7, R10, 0x1, -R7 ;  /* 0x000000010a077824 */ /* 0x000fe200078e0a07 */
[----:B------:R-:W-:-:S02]  /*0b80*/  LOP3.LUT R8, R8, 0xfffffff8, RZ, 0xc0, !PT ;  /* 0xfffffff808087812 */ /* 0x000fc400078ec0ff */
[----:B------:R-:W-:Y:S02]  /*0b90*/  LEA.HI R6, R6, R23, RZ, 0x5 ;  /* 0x0000001706067211 */ /* 0x000fe400078f28ff */
[----:B------:R-:W-:Y:S01]  /*0ba0*/  LOP3.LUT R18, R0, 0xfffffff8, RZ, 0xc0, !PT ;  /* 0xfffffff800127812 */ /* 0x000fe200078ec0ff */
[----:B------:R-:W-:Y:S01]  /*0bb0*/  IMAD.IADD R5, R5, 0x1, -R8 ;  /* 0x0000000105057824 */ /* 0x000fe200078e0a08 */
[----:B------:R-:W-:Y:S01]  /*0bc0*/  LEA.HI R9, R7, R7, RZ, 0x1 ;  /* 0x0000000707097211 */ /* 0x000fe200078f08ff */
[----:B0-----:R-:W-:Y:S01]  /*0bd0*/  IMAD.HI R2, R156, 0x55555556, RZ ;  /* 0x555555569c027827 */ /* 0x001fe200078e02ff */
[----:B------:R-:W-:Y:S02]  /*0be0*/  SHF.R.S32.HI R6, RZ, 0x5, R6 ;  /* 0x00000005ff067819 */ /* 0x000fe40000011406 */
[----:B------:R-:W-:Y:S01]  /*0bf0*/  LOP3.LUT R16, R4, 0x7ffffffc, RZ, 0xc0, !PT ;  /* 0x7ffffffc04107812 */ /* 0x000fe200078ec0ff */
[----:B------:R-:W-:Y:S01]  /*0c00*/  IMAD.IADD R18, R10, 0x1, -R18 ;  /* 0x000000010a127824 */ /* 0x000fe200078e0a12 */
[----:B------:R-:W-:Y:S01]  /*0c10*/  LEA.HI R3, R2, R2, RZ, 0x1 ;  /* 0x0000000202037211 */ /* 0x000fe200078f08ff */
[----:B------:R-:W-:Y:S01]  /*0c20*/  IMAD R6, R6, 0x10, R5 ;  /* 0x0000001006067824 */ /* 0x000fe200078e0205 */
[----:B------:R-:W-:Y:S01]  /*0c30*/  LOP3.LUT R2, R9, 0x1ffffffe, RZ, 0xc0, !PT ;  /* 0x1ffffffe09027812 */ /* 0x000fe200078ec0ff */
[----:B------:R-:W-:Y:S01]  /*0c40*/  IMAD.SHL.U32 R19, R18, 0x8, RZ ;  /* 0x0000000812137824 */ /* 0x000fe200078e00ff */
[----:B------:R-:W-:Y:S01]  /*0c50*/  SHF.R.S32.HI R22, RZ, 0x3, R0 ;  /* 0x00000003ff167819 */ /* 0x000fe20000011400 */
[----:B------:R-:W-:-:S02]  /*0c60*/  IMAD R3, R3, -0x3, R156 ;  /* 0xfffffffd03037824 */ /* 0x000fc400078e029c */
[----:B------:R-:W-:Y:S01]  /*0c70*/  IMAD.IADD R2, R7, 0x1, -R2 ;  /* 0x0000000107027824 */ /* 0x000fe200078e0a02 */
[----:B------:R-:W-:Y:S01]  /*0c80*/  SHF.R.S32.HI R0, RZ, 0x1f, R19 ;  /* 0x0000001fff007819 */ /* 0x000fe20000011413 */
[----:B------:R-:W-:Y:S02]  /*0c90*/  IMAD R157, R3, 0x40, R6 ;  /* 0x00000040039d7824 */ /* 0x000fe400078e0206 */
[----:B------:R-:W-:Y:S02]  /*0ca0*/  IMAD.IADD R16, R23, 0x1, -R16 ;  /* 0x0000000117107824 */ /* 0x000fe400078e0a10 */
[----:B------:R-:W-:-:S07]  /*0cb0*/  IMAD R17, R2, 0x8, R157 ;  /* 0x0000000802117824 */ /* 0x000fce00078e029d */
.L_x_1921:
        /* <DEDUP_REMOVED lines=21> */
.L_x_1877:
[----:B------:R-:W-:Y:S01]  /*0e10*/  ULDC UR6, c[0x0][0xc54] ;  /* 0x0003150000067ab9 */ /* 0x000fe20000000800 */
[----:B------:R-:W-:Y:S01]  /*0e20*/  UMOV UR8, UR7 ;  /* 0x0000000700087c82 */ /* 0x000fe20008000000 */
[----:B------:R-:W-:-:S11]  /*0e30*/  UISETP.NE.AND UP0, UPT, UR6, 0x1, UPT ;  /* 0x000000010600788c */ /* 0x000fd6000bf05270 */
[----:B------:R-:W-:Y:S02]  /*0e40*/  @UP0 ULDC.64 UR10, c[0x0][0xc58] ;  /* 0x00031600000a0ab9 */ /* 0x000fe40000000a00 */
[----:B------:R-:W-:-:S04]  /*0e50*/  UIMAD.WIDE.U32 UR4, UR7, UR10, URZ ;  /* 0x0000000a070472a5 */ /* 0x000fc8000f8e003f */
[----:B------:R-:W-:-:S04]  /*0e60*/  @UP0 USHF.R.U32.HI UR8, URZ, UR11, UR5 ;  /* 0x0000000b3f080299 */ /* 0x000fc80008011605 */
[----:B------:R-:W-:-:S12]  /*0e70*/  UIMAD UR4, UR8, UR6, URZ ;  /* 0x00000006080472a4 */ /* 0x000fd8000f8e023f */
.L_x_1878:
[----:B------:R-:W-:Y:S01]  /*0e80*/  ULDC UR41, c[0x0][0xc48] ;  /* 0x0003120000297ab9 */ /* 0x000fe20000000800 */
[----:B------:R-:W-:Y:S01]  /*0e90*/  UIADD3 UR6, UR7, -UR4, URZ ;  /* 0x8000000407067290 */ /* 0x000fe2000fffe03f */
[----:B------:R-:W-:Y:S01]  /*0ea0*/  IMAD.MOV.U32 R7, RZ, RZ, 0x3f800000 ;  /* 0x3f800000ff077424 */ /* 0x000fe200078e00ff */
[----:B------:R-:W-:Y:S01]  /*0eb0*/  UISETP.NE.AND UP2, UPT, UR41, 0x1, UPT ;  /* 0x000000012900788c */ /* 0x000fe2000bf45270 */
[----:B------:R-:W-:Y:S01]  /*0ec0*/  IMAD.MOV.U32 R0, RZ, RZ, 0x3f800000 ;  /* 0x3f800000ff007424 */ /* 0x000fe200078e00ff */
[----:B------:R-:W-:Y:S01]  /*0ed0*/  ULDC.64 UR4, c[0x0][0x990] ;  /* 0x0002640000047ab9 */ /* 0x000fe20000000a00 */
[----:B------:R-:W-:Y:S01]  /*0ee0*/  ULDC UR18, c[0x0][0xc54] ;  /* 0x0003150000127ab9 */ /* 0x000fe20000000800 */
[----:B------:R-:W-:Y:S02]  /*0ef0*/  UISETP.NE.U32.AND UP0, UPT, UR4, URZ, UPT ;  /* 0x0000003f0400728c */ /* 0x000fe4000bf05070 */
[----:B------:R-:W-:Y:S02]  /*0f00*/  UIMAD UR18, UR9, UR18, UR6 ;  /* 0x00000012091272a4 */ /* 0x000fe4000f8e0206 */
[----:B------:R-:W-:Y:S01]  /*0f10*/  UISETP.NE.AND.EX UP0, UPT, UR5, URZ, UPT, UP0 ;  /* 0x0000003f0500728c */ /* 0x000fe2000bf05300 */
[----:B------:R-:W-:-:S02]  /*0f20*/  ULDC.64 UR6, c[0x0][0x998] ;  /* 0x0002660000067ab9 */ /* 0x000fc40000000a00 */
[----:B------:R-:W-:Y:S01]  /*0f30*/  @UP2 ULDC UR10, c[0x0][0xc4c] ;  /* 0x00031300000a2ab9 */ /* 0x000fe20000000800 */
[----:B------:R-:W-:Y:S02]  /*0f40*/  UISETP.NE.U32.AND UP1, UPT, UR6, URZ, UPT ;  /* 0x0000003f0600728c */ /* 0x000fe4000bf25070 */
[----:B------:R-:W-:Y:S01]  /*0f50*/  UIMAD.WIDE.U32 UR10, UR18, UR10, URZ ;  /* 0x0000000a120a72a5 */ /* 0x000fe2000f8e003f */
[----:B------:R-:W-:Y:S01]  /*0f60*/  PLOP3.LUT P0, PT, PT, PT, UP0, 0x80, 0x0 ;  /* 0x000000000000781c */ /* 0x000fe20003f0f008 */
[----:B------:R-:W-:Y:S01]  /*0f70*/  @UP2 ULDC UR9, c[0x0][0xc50] ;  /* 0x0003140000092ab9 */ /* 0x000fe20000000800 */
[----:B------:R-:W-:Y:S01]  /*0f80*/  UISETP.NE.AND.EX UP1, UPT, UR7, URZ, UPT, UP1 ;  /* 0x0000003f0700728c */ /* 0x000fe2000bf25310 */
[----:B------:R-:W-:Y:S01]  /*0f90*/  UMOV UR40, UR18 ;  /* 0x0000001200287c82 */ /* 0x000fe20008000000 */
[----:B------:R-:W-:Y:S02]  /*0fa0*/  @UP2 USHF.R.U32.HI UR40, URZ, UR9, UR11 ;  /* 0x000000093f282299 */ /* 0x000fe4000801160b */
[----:B------:R-:W-:-:S02]  /*0fb0*/  ULOP3.LUT UR8, URZ, UR8, URZ, 0x33, !UPT ;  /* 0x000000083f087292 */ /* 0x000fc4000f8e333f */
[----:B------:R-:W-:Y:S01]  /*0fc0*/  PLOP3.LUT P1, PT, PT, PT, UP1, 0x80, 0x0 ;  /* 0x000000000000781c */ /* 0x000fe20003f2f018 */
[----:B------:R-:W-:Y:S01]  /*0fd0*/  @UP0 USHF.R.S32.HI UR9, URZ, 0x1f, UR40 ;  /* 0x0000001f3f090899 */ /* 0x000fe20008011428 */
[----:B------:R-:W-:Y:S01]  /*0fe0*/  @UP0 ULDC.64 UR10, c[0x0][0x9a8] ;  /* 0x00026a00000a0ab9 */ /* 0x000fe20000000a00 */
[----:B------:R-:W-:Y:S02]  /*0ff0*/  UIADD3 UR15, -UR40, URZ, URZ ;  /* 0x0000003f280f7290 */ /* 0x000fe4000fffe13f */
[----:B------:R-:W-:Y:S02]  /*1000*/  @UP0 UIMAD UR9, UR9, UR10, URZ ;  /* 0x0000000a090902a4 */ /* 0x000fe4000f8e023f */
[----:B------:R-:W-:Y:S02]  /*1010*/  @UP0 UIMAD.WIDE.U32 UR12, UR40, UR10, URZ ;  /* 0x0000000a280c02a5 */ /* 0x000fe4000f8e003f */
[----:B------:R-:W-:Y:S01]  /*1020*/  @UP1 USHF.R.S32.HI UR10, URZ, 0x1f, UR40 ;  /* 0x0000001f3f0a1899 */ /* 0x000fe20008011428 */
[----:B------:R-:W-:Y:S01]  /*1030*/  @UP1 ULDC.64 UR16, c[0x0][0x9b8] ;  /* 0x00026e0000101ab9 */ /* 0x000fe20000000a00 */
[----:B------:R-:W-:-:S02]  /*1040*/  @UP0 UIMAD UR14, UR40, UR11, UR9 ;  /* 0x0000000b280e02a4 */ /* 0x000fc4000f8e0209 */
[----:B------:R-:W-:Y:S02]  /*1050*/  @UP1 UIMAD UR9, UR10, UR16, URZ ;  /* 0x000000100a0912a4 */ /* 0x000fe4000f8e023f */
[----:B------:R-:W-:Y:S02]  /*1060*/  UIMAD UR41, UR41, UR15, UR18 ;  /* 0x0000000f292972a4 */ /* 0x000fe4000f8e0212 */
[----:B------:R-:W-:Y:S02]  /*1070*/  @UP1 UIMAD UR15, UR40, UR17, UR9 ;  /* 0x00000011280f12a4 */ /* 0x000fe4000f8e0209 */
[----:B------:R-:W-:Y:S02]  /*1080*/  @UP0 USHF.R.S32.HI UR9, URZ, 0x1f, UR41 ;  /* 0x0000001f3f090899 */ /* 0x000fe40008011429 */
[----:B------:R-:W-:Y:S02]  /*1090*/  @UP1 UIMAD.WIDE.U32 UR10, UR40, UR16, URZ ;  /* 0x00000010280a12a5 */ /* 0x000fe4000f8e003f */
[----:B------:R-:W-:Y:S01]  /*10a0*/  @UP1 USHF.R.S32.HI UR20, URZ, 0x1f, UR41 ;  /* 0x0000001f3f141899 */ /* 0x000fe20008011429 */
[----:B------:R-:W-:Y:S01]  /*10b0*/  @UP0 ULDC.64 UR16, c[0x0][0x9b0] ;  /* 0x00026c0000100ab9 */ /* 0x000fe20000000a00 */
[----:B------:R-:W-:Y:S01]  /*10c0*/  @UP1 ULDC.64 UR18, c[0x0][0x9c0] ;  /* 0x0002700000121ab9 */ /* 0x000fe20000000a00 */
[----:B------:R-:W-:-:S02]  /*10d0*/  @UP0 UIADD3 UR13, UR13, UR14, URZ ;  /* 0x0000000e0d0d0290 */ /* 0x000fc4000fffe03f */
[----:B------:R-:W-:Y:S02]  /*10e0*/  @UP0 UIMAD UR9, UR9, UR16, URZ ;  /* 0x00000010090902a4 */ /* 0x000fe4000f8e023f */
[----:B------:R-:W-:Y:S02]  /*10f0*/  @UP1 UIADD3 UR11, UR11, UR15, URZ ;  /* 0x0000000f0b0b1290 */ /* 0x000fe4000fffe03f */
[----:B------:R-:W-:Y:S02]  /*1100*/  @UP1 UIMAD UR14, UR20, UR18, URZ ;  /* 0x00000012140e12a4 */ /* 0x000fe4000f8e023f */
[----:B------:R-:W-:Y:S02]  /*1110*/  @UP0 UIMAD UR9, UR41, UR17, UR9 ;  /* 0x00000011290902a4 */ /* 0x000fe4000f8e0209 */
[----:B------:R-:W-:Y:S02]  /*1120*/  @UP0 UIMAD.WIDE.U32 UR12, UR41, UR16, UR12 ;  /* 0x00000010290c02a5 */ /* 0x000fe4000f8e000c */
[----:B------:R-:W-:-:S02]  /*1130*/  @UP1 UIMAD UR14, UR41, UR19, UR14 ;  /* 0x00000013290e12a4 */ /* 0x000fc4000f8e020e */
[----:B------:R-:W-:Y:S02]  /*1140*/  @UP1 UIMAD.WIDE.U32 UR10, UR41, UR18, UR10 ;  /* 0x00000012290a12a5 */ /* 0x000fe4000f8e000a */
        /* <DEDUP_REMOVED lines=8> */
[----:B------:R-:W-:Y:S01]  /*11d0*/  ULDC UR6, c[0x0][0x448] ;  /* 0x0001120000067ab9 */ /* 0x000fe20000000800 */
[----:B------:R-:W-:Y:S01]  /*11e0*/  IMAD.U32 R3, RZ, RZ, UR5 ;  /* 0x00000005ff037e24 */ /* 0x000fe2000f8e00ff */
[----:B------:R-:W-:Y:S01]  /*11f0*/  ULDC.64 UR4, c[0x0][0x418] ;  /* 0x0001060000047ab9 */ /* 0x000fe20000000a00 */
[----:B------:R-:W-:Y:S01]  /*1200*/  IMAD.U32 R5, RZ, RZ, UR7 ;  /* 0x00000007ff057e24 */ /* 0x000fe2000f8e00ff */
[----:B------:R-:W-:Y:S02]  /*1210*/  ULDC UR47, c[0x0][0x424] ;  /* 0x00010900002f7ab9 */ /* 0x000fe40000000800 */
[----:B------:R0:W2:Y:S01]  /*1220*/  @P0 LDG.E R7, desc[UR50][R2.64] ;  /* 0x0000003202070981 */ /* 0x0000a2000c1e1900 */
[----:B------:R-:W-:Y:S02]  /*1230*/  UISETP.NE.U32.AND UP0, UPT, UR4, URZ, UPT ;  /* 0x0000003f0400728c */ /* 0x000fe4000bf05070 */
[----:B------:R-:W-:Y:S01]  /*1240*/  UISETP.NE.AND UP4, UPT, UR6, 0x1, UPT ;  /* 0x000000010600788c */ /* 0x000fe2000bf85270 */
[----:B------:R1:W2:Y:S01]  /*1250*/  @P1 LDG.E R0, desc[UR50][R4.64] ;  /* 0x0000003204001981 */ /* 0x0002a2000c1e1900 */
[----:B------:R-:W-:Y:S01]  /*1260*/  ULDC UR4, c[0x0][0xc3c] ;  /* 0x00030f0000047ab9 */ /* 0x000fe20000000800 */
[----:B------:R-:W-:Y:S01]  /*1270*/  UISETP.NE.AND.EX UP0, UPT, UR5, URZ, UPT, UP0 ;  /* 0x0000003f0500728c */ /* 0x000fe2000bf05300 */
[----:B------:R-:W-:Y:S01]  /*1280*/  PLOP3.LUT P0, PT, PT, PT, PT, 0x80, 0x0 ;  /* 0x000000000000781c */ /* 0x000fe20003f0f070 */
[----:B------:R-:W-:Y:S01]  /*1290*/  UIADD3 UR4, UR8, UR4, URZ ;  /* 0x0000000408047290 */ /* 0x000fe2000fffe03f */
[----:B------:R-:W-:Y:S01]  /*12a0*/  CS2R R54, SRZ ;  /* 0x0000000000367805 */ /* 0x000fe2000001ff00 */
[----:B------:R-:W-:Y:S01]  /*12b0*/  ULDC UR5, c[0x0][0x988] ;  /* 0x0002620000057ab9 */ /* 0x000fe20000000800 */
[----:B------:R-:W-:Y:S01]  /*12c0*/  ULDC UR7, c[0x0][0x288] ;  /* 0x0000a20000077ab9 */ /* 0x000fe20000000800 */
[----:B------:R-:W-:Y:S01]  /*12d0*/  UIMAD UR43, UR4, 0xc0, URZ ;  /* 0x000000c0042b78a4 */ /* 0x000fe2000f8e023f */
[----:B0-----:R-:W-:Y:S01]  /*12e0*/  CS2R R2, SRZ ;  /* 0x0000000000027805 */ /* 0x001fe2000001ff00 */
[----:B------:R-:W-:Y:S01]  /*12f0*/  UIADD3 UR7, -UR7, 0xa0, URZ ;  /* 0x000000a007077890 */ /* 0x000fe2000fffe13f */
[----:B-1----:R-:W-:Y:S01]  /*1300*/  CS2R R4, SRZ ;  /* 0x0000000000047805 */ /* 0x002fe2000001ff00 */
[----:B------:R-:W-:Y:S01]  /*1310*/  UIADD3 UR6, UR43, 0xbf, URZ ;  /* 0x000000bf2b067890 */ /* 0x000fe2000fffe03f */
[----:B------:R-:W-:Y:S01]  /*1320*/  CS2R R8, SRZ ;  /* 0x0000000000087805 */ /* 0x000fe2000001ff00 */
[----:B------:R-:W-:Y:S01]  /*1330*/  @UP4 ULDC UR4, c[0x0][0x44c] ;  /* 0x0001130000044ab9 */ /* 0x000fe20000000800 */
[----:B------:R-:W-:Y:S01]  /*1340*/  USEL UR47, UR47, 0x1, UP0 ;  /* 0x000000012f2f7887 */ /* 0x000fe20008000000 */
[----:B------:R-:W-:Y:S01]  /*1350*/  CS2R R52, SRZ ;  /* 0x0000000000347805 */ /* 0x000fe2000001ff00 */
[----:B------:R-:W-:Y:S01]  /*1360*/  ULDC UR8, c[0x0][0x2f0] ;  /* 0x0000bc0000087ab9 */ /* 0x000fe20000000800 */
[----:B------:R-:W-:Y:S01]  /*1370*/  @UP4 ULDC UR9, c[0x0][0x450] ;  /* 0x0001140000094ab9 */ /* 0x000fe20000000800 */
[----:B------:R-:W-:Y:S01]  /*1380*/  UIMAD UR7, UR47, UR8, UR7 ;  /* 0x000000082f0772a4 */ /* 0x000fe2000f8e0207 */
[----:B------:R-:W-:Y:S01]  /*1390*/  CS2R R10, SRZ ;  /* 0x00000000000a7805 */ /* 0x000fe2000001ff00 */
[----:B------:R-:W-:Y:S01]  /*13a0*/  UP2UR UR48, UPR, URZ, 0x10 ;  /* 0x000000103f307883 */ /* 0x000fe20008000000 */
        /* <DEDUP_REMOVED lines=11> */
[----:B--2---:R-:W-:-:S04]  /*1460*/  FMUL.FTZ R0, R7, R0 ;  /* 0x0000000007007220 */ /* 0x004fc80000410000 */
[----:B------:R-:W-:Y:S01]  /*1470*/  FMUL.FTZ R0, R0, UR5 ;  /* 0x0000000500007c20 */ /* 0x000fe20008410000 */
[----:B------:R-:W-:Y:S02]  /*1480*/  UIMAD.WIDE.U32 UR4, UR6, UR4, URZ ;  /* 0x00000004060472a5 */ /* 0x000fe4000f8e003f */
[----:B------:R-:W-:Y:S02]  /*1490*/  UIMAD UR4, UR47, UR8, 0x9f ;  /* 0x0000009f2f0474a4 */ /* 0x000fe4000f8e0208 */
[----:B------:R-:W-:Y:S01]  /*14a0*/  @UP4 USHF.R.U32.HI UR6, URZ, UR9, UR5 ;  /* 0x000000093f064299 */ /* 0x000fe20008011605 */
[----:B------:R-:W-:Y:S01]  /*14b0*/  R2UR UR42, R0 ;  /* 0x00000000002a72ca */ /* 0x000fe200000e0000 */
[----:B------:R-:W-:Y:S02]  /*14c0*/  UIMAD.WIDE UR4, UR4, 0x66666667, URZ ;  /* 0x66666667040478a5 */ /* 0x000fe4000f8e023f */
[----:B------:R-:W-:Y:S02]  /*14d0*/  UIADD3 UR6, UR7, UR6, URZ ;  /* 0x0000000607067290 */ /* 0x000fe4000fffe03f */
[----:B------:R-:W-:-:S02]  /*14e0*/  USHF.R.U32.HI UR4, URZ, 0x1f, UR5 ;  /* 0x0000001f3f047899 */ /* 0x000fc40008011605 */
[----:B------:R-:W-:Y:S02]  /*14f0*/  UIMAD.WIDE UR6, UR6, 0x66666667, URZ ;  /* 0x66666667060678a5 */ /* 0x000fe4000f8e023f */
[----:B------:R-:W-:Y:S02]  /*1500*/  ULEA.HI.SX32 UR4, UR5, UR4, 0x1a ;  /* 0x0000000405047291 */ /* 0x000fe4000f8fd23f */
[----:B------:R-:W-:-:S04]  /*1510*/  USHF.R.U32.HI UR6, URZ, 0x1f, UR7 ;  /* 0x0000001f3f067899 */ /* 0x000fc80008011607 */
[----:B------:R-:W-:-:S04]  /*1520*/  ULEA.HI.SX32 UR6, UR7, UR6, 0x1a ;  /* 0x0000000607067291 */ /* 0x000fc8000f8fd23f */
[----:B------:R-:W-:-:S04]  /*1530*/  UISETP.LT.AND UP0, UPT, UR4, UR6, UPT ;  /* 0x000000060400728c */ /* 0x000fc8000bf01270 */
[----:B------:R-:W-:-:S04]  /*1540*/  USEL UR49, UR4, UR6, UP0 ;  /* 0x0000000604317287 */ /* 0x000fc80008000000 */
[----:B------:R-:W-:-:S06]  /*1550*/  UISETP.GE.AND UP0, UPT, UR49, 0x1, UPT ;  /* 0x000000013100788c */ /* 0x000fcc000bf06270 */
[----:B------:R-:W-:-:S13]  /*1560*/  PLOP3.LUT P1, PT, PT, PT, UP0, 0x80, 0x0 ;  /* 0x000000000000781c */ /* 0x000fda0003f2f008 */
[----:B------:R-:W-:Y:S05]  /*1570*/  @!P1 BRA `(.L_x_1879) ;  /* 0x0000008400a49947 */ /* 0x000fea0003800000 */
[----:B------:R-:W0:Y:S01]  /*1580*/  SHFL.IDX PT, R0, R156, RZ, 0x1f ;  /* 0x00001fff9c007589 */ /* 0x000e2200000e0000 */
[----:B------:R-:W1:Y:S01]  /*1590*/  S2UR UR44, SR_CgaCtaId ;  /* 0x00000000002c79c3 */ /* 0x000e620000008800 */
[----:B------:R-:W-:Y:S01]  /*15a0*/  UMOV UR45, 0x400 ;  /* 0x00000400002d7882 */ /* 0x000fe20000000000 */
[----:B0-----:R-:W-:Y:S01]  /*15b0*/  R2UR UR6, R0 ;  /* 0x00000000000672ca */ /* 0x001fe200000e0000 */
[----:B-1----:R-:W-:-:S12]  /*15c0*/  ULEA UR45, UR44, UR45, 0x18 ;  /* 0x0000002d2c2d7291 */ /* 0x002fd8000f8ec03f */
        /* <DEDUP_REMOVED lines=26> */
.L_x_1880:
        /* <DEDUP_REMOVED lines=9> */
.L_x_2007:
[----:B------:R-:W-:Y:S05]  /*1800*/  @!P0 BRA `(.L_x_1882) ;  /* 0x0000000000048947 */ /* 0x000fea0003800000 */
[----:B------:R-:W-:Y:S01]  /*1810*/  BPT.TRAP 0x1 ;  /* 0x000000040000795c */ /* 0x000fe20000300000 */
.L_x_1882:
[----:B0-----:R-:W-:Y:S02]  /*1820*/  IMAD.U32 R3, RZ, RZ, UR38 ;  /* 0x00000026ff037e24 */ /* 0x001fe4000f8e00ff */
[----:B------:R-:W-:-:S03]  /*1830*/  IMAD.U32 R0, RZ, RZ, UR37 ;  /* 0x00000025ff007e24 */ /* 0x000fc6000f8e00ff */
[----:B------:R-:W-:Y:S02]  /*1840*/  LEA R3, R3, UR45, 0x3 ;  /* 0x0000002d03037c11 */ /* 0x000fe4000f8e18ff */
[----:B------:R-:W-:-:S04]  /*1850*/  SHF.L.U32 R0, R0, 0x1f, RZ ;  /* 0x0000001f00007819 */ /* 0x000fc800000006ff */
[----:B------:R0:W1:Y:S01]  /*1860*/  SYNCS.PHASECHK.TRANS64.TRYWAIT P1, [R3+URZ+0x13230], R0 ;  /* 0x01323000030075a7 */ /* 0x000062000802017f */
[----:B------:R-:W-:Y:S05]  /*1870*/  @!P0 BRA `(.L_x_1883) ;  /* 0x0000000000048947 */ /* 0x000fea0003800000 */
[----:B------:R-:W-:Y:S01]  /*1880*/  BPT.TRAP 0x1 ;  /* 0x000000040000795c */ /* 0x000fe20000300000 */
.L_x_1883:
[----:B-1----:R-:W-:Y:S05]  /*1890*/  @P1 BRA `(.L_x_1884) ;  /* 0x0000000000081947 */ /* 0x002fea0003800000 */
[----:B------:R-:W1:Y:S02]  /*18a0*/  SYNCS.PHASECHK.TRANS64.TRYWAIT P1, [R3+URZ+0x13230], R0 ;  /* 0x01323000030075a7 */ /* 0x000e64000802017f */
[----:B-1----:R-:W-:Y:S05]  /*18b0*/  @!P1 BRA `(.L_x_1885) ;  /* 0x000000e800ec9947 */ /* 0x002fea0003800000 */
.L_x_1884:
        /* <DEDUP_REMOVED lines=73> */
.L_x_1886:
[----:B------:R-:W-:Y:S01]  /*1d50*/  UISETP.NE.AND UP0, UPT, UR48, URZ, UPT ;  /* 0x0000003f3000728c */ /* 0x000fe2000bf05270 */
[----:B------:R-:W-:Y:S01]  /*1d60*/  VIADD R10, R17, UR43 ;  /* 0x0000002b110a7c36 */ /* 0x000fe20008000000 */
[----:B------:R-:W-:Y:S01]  /*1d70*/  ULDC UR11, c[0x0][0x2f0] ;  /* 0x0000bc00000b7ab9 */ /* 0x000fe20000000800 */
[----:B------:R-:W-:Y:S01]  /*1d80*/  ULDC UR12, c[0x0][0x288] ;  /* 0x0000a200000c7ab9 */ /* 0x000fe20000000800 */
[----:B------:R-:W-:Y:S01]  /*1d90*/  IMAD.U32 R2, RZ, RZ, UR11 ;  /* 0x0000000bff027e24 */ /* 0x000fe2000f8e00ff */
[----:B------:R-:W-:Y:S01]  /*1da0*/  R2UR UR13, R3 ;  /* 0x00000000030d72ca */ /* 0x000fe200000e0000 */
[----:B------:R-:W-:Y:S01]  /*1db0*/  IMAD.U32 R111, RZ, RZ, UR42 ;  /* 0x0000002aff6f7e24 */ /* 0x000fe2000f8e00ff */
[----:B------:R-:W-:Y:S01]  /*1dc0*/  PLOP3.LUT P1, PT, PT, PT, UP0, 0x80, 0x0 ;  /* 0x000000000000781c */ /* 0x000fe20003f2f008 */
[----:B------:R-:W-:Y:S01]  /*1dd0*/  UMOV UR10, UR43 ;  /* 0x0000002b000a7c82 */ /* 0x000fe20008000000 */
[----:B------:R-:W-:Y:S01]  /*1de0*/  PLOP3.LUT P2, PT, PT, PT, UP0, 0x80, 0x0 ;  /* 0x000000000000781c */ /* 0x000fe20003f4f008 */
[----:B------:R-:W-:Y:S01]  /*1df0*/  UIADD3 UR23, UR49, -0x2, URZ ;  /* 0xfffffffe31177890 */ /* 0x000fe2000fffe03f */
[----:B------:R-:W-:Y:S01]  /*1e00*/  @UP0 ULDC UR6, c[0x0][0x44c] ;  /* 0x0001130000060ab9 */ /* 0x000fe20000000800 */
[----:B------:R-:W-:-:S08]  /*1e10*/  @UP0 ULDC UR14, c[0x0][0x450] ;  /* 0x00011400000e0ab9 */ /* 0x000fd00000000800 */
[----:B01----:R-:W-:Y:S01]  /*1e20*/  @P1 IMAD.HI.U32 R0, R10, UR6, RZ ;  /* 0x000000060a001c27 */ /* 0x003fe2000f8e00ff */
[----:B------:R-:W-:-:S04]  /*1e30*/  @UP0 ULDC UR6, c[0x0][0x450] ;  /* 0x0001140000060ab9 */ /* 0x000fc80000000800 */
[----:B------:R-:W-:Y:S01]  /*1e40*/  @P2 SHF.R.U32.HI R10, RZ, UR6, R0 ;  /* 0x00000006ff0a2c19 */ /* 0x000fe20008011600 */
[----:B------:R-:W-:-:S04]  /*1e50*/  UIMAD UR6, UR49, -0xa0, URZ ;  /* 0xffffff60310678a4 */ /* 0x000fc8000f8e023f */
[----:B------:R-:W0:Y:S01]  /*1e60*/  SHFL.IDX PT, R0, R10, 0x1, 0x1c1f ;  /* 0x003c1f000a007f89 */ /* 0x000e2200000e0000 */
[----:B------:R-:W-:Y:S02]  /*1e70*/  UIADD3 UR7, UR6, 0xa1, URZ ;  /* 0x000000a106077890 */ /* 0x000fe4000fffe03f */
[----:B------:R-:W-:Y:S01]  /*1e80*/  UIMAD UR6, UR47, UR11, UR6 ;  /* 0x0000000b2f0672a4 */ /* 0x000fe2000f8e0206 */
[----:B------:R-:W-:Y:S01]  /*1e90*/  SHFL.IDX PT, R10, R10, RZ, 0x1c1f ;  /* 0x001c1fff0a0a7589 */ /* 0x000fe200000e0000 */
[----:B------:R-:W-:Y:S02]  /*1ea0*/  UIMAD UR11, UR47, UR11, -UR12 ;  /* 0x0000000b2f0b72a4 */ /* 0x000fe4000f8e0a0c */
[----:B------:R-:W-:Y:S01]  /*1eb0*/  IMAD.U32 R9, RZ, RZ, UR7 ;  /* 0x00000007ff097e24 */ /* 0x000fe2000f8e00ff */
[----:B------:R-:W-:-:S03]  /*1ec0*/  UIADD3 UR6, UR6, 0xa0, URZ ;  /* 0x000000a006067890 */ /* 0x000fc6000fffe03f */
[----:B------:R-:W-:-:S03]  /*1ed0*/  IMAD R9, R16, -0x2, R9 ;  /* 0xfffffffe10097824 */ /* 0x000fc600078e0209 */
[----:B------:R-:W-:Y:S01]  /*1ee0*/  IMAD.U32 R7, RZ, RZ, UR6 ;  /* 0x00000006ff077e24 */ /* 0x000fe2000f8e00ff */
[----:B------:R-:W-:Y:S01]  /*1ef0*/  @UP0 ULDC UR6, c[0x0][0x44c] ;  /* 0x0001130000060ab9 */ /* 0x000fe20000000800 */
[----:B------:R-:W-:Y:S01]  /*1f00*/  IMAD R9, R2, UR47, R9 ;  /* 0x0000002f02097c24 */ /* 0x000fe2000f8e0209 */
[----:B------:R-:W-:Y:S01]  /*1f10*/  UIMAD.WIDE.U32 UR6, UR43, UR6, URZ ;  /* 0x000000062b0672a5 */ /* 0x000fe2000f8e003f */
[----:B------:R-:W-:-:S03]  /*1f20*/  IMAD R2, R16, -0x2, R7 ;  /* 0xfffffffe10027824 */ /* 0x000fc600078e0207 */
[----:B------:R-:W-:Y:S01]  /*1f30*/  @UP0 USHF.R.U32.HI UR10, URZ, UR14, UR7 ;  /* 0x0000000e3f0a0299 */ /* 0x000fe20008011607 */
[----:B0-----:R-:W-:-:S03]  /*1f40*/  IADD3 R7, R0, -UR12, R9 ;  /* 0x8000000c00077c10 */ /* 0x001fc6000fffe009 */
[----:B------:R-:W-:Y:S01]  /*1f50*/  UIADD3 UR6, UR11, UR10, URZ ;  /* 0x0000000a0b067290 */ /* 0x000fe2000fffe03f */
[----:B------:R-:W-:-:S03]  /*1f60*/  VIMNMX R0, R2, R7, PT ;  /* 0x0000000702007248 */ /* 0x000fc60003fe0100 */
[----:B------:R-:W-:Y:S01]  /*1f70*/  UIMAD.WIDE UR6, UR6, 0x66666667, URZ ;  /* 0x66666667060678a5 */ /* 0x000fe2000f8e023f */
[----:B------:R-:W-:-:S03]  /*1f80*/  ISETP.GT.AND P1, PT, R0, RZ, PT ;  /* 0x000000ff0000720c */ /* 0x000fc60003f24270 */
[----:B------:R-:W-:Y:S01]  /*1f90*/  USHF.R.U32.HI UR6, URZ, 0x1f, UR7 ;  /* 0x0000001f3f067899 */ /* 0x000fe20008011607 */
[C---:B------:R-:W-:Y:S02]  /*1fa0*/  ISETP.GT.AND P2, PT, R0.reuse, 0x1, PT ;  /* 0x000000010000780c */ /* 0x040fe40003f44270 */
[----:B------:R-:W-:Y:S01]  /*1fb0*/  ISETP.GT.AND P3, PT, R0, 0x8, PT ;  /* 0x000000080000780c */ /* 0x000fe20003f64270 */
[----:B------:R-:W-:Y:S01]  /*1fc0*/  ULEA.HI.SX32 UR7, UR7, UR6, 0x1a ;  /* 0x0000000607077291 */ /* 0x000fe2000f8fd23f */
[----:B------:R-:W-:Y:S01]  /*1fd0*/  FSEL R107, R90, -INF , P1 ;  /* 0xff8000005a6b7808 */ /* 0x000fe20000800000 */
[----:B------:R-:W-:Y:S01]  /*1fe0*/  UIADD3 UR6, UR13, 0x13240, URZ ;  /* 0x000132400d067890 */ /* 0x000fe2000fffe03f */
[----:B------:R-:W-:Y:S01]  /*1ff0*/  FSEL R7, R91, -INF , P2 ;  /* 0xff8000005b077808 */ /* 0x000fe20001000000 */
[----:B------:R-:W-:Y:S01]  /*2000*/  UISETP.LT.AND UP0, UPT, URZ, UR7, UPT ;  /* 0x000000073f00728c */ /* 0x000fe2000bf01270 */
[----:B------:R-:W-:Y:S01]  /*2010*/  ISETP.GT.AND P1, PT, R0, 0x9, PT ;  /* 0x000000090000780c */ /* 0x000fe20003f24270 */
[----:B------:R-:W-:Y:S01]  /*2020*/  UPRMT UR6, UR44, 0x654, UR6 ;  /* 0x000006542c067896 */ /* 0x000fe20008000006 */
[----:B------:R-:W-:Y:S01]  /*2030*/  FSEL R105, R94, -INF , P3 ;  /* 0xff8000005e697808 */ /* 0x000fe20001800000 */
[----:B------:R-:W-:Y:S01]  /*2040*/  USEL UR22, URZ, UR7, !UP0 ;  /* 0x000000073f167287 */ /* 0x000fe2000c000000 */
[----:B------:R-:W-:-:S02]  /*2050*/  FMNMX.FTZ R4, R107, R7, !PT ;  /* 0x000000076b047209 */ /* 0x000fc40007810000 */
[C---:B------:R-:W-:Y:S01]  /*2060*/  ISETP.GT.AND P2, PT, R0.reuse, 0x10, PT ;  /* 0x000000100000780c */ /* 0x040fe20003f44270 */
[----:B------:R-:W-:Y:S01]  /*2070*/  UISETP.GE.AND UP0, UPT, UR23, UR22, UPT ;  /* 0x000000161700728c */ /* 0x000fe2000bf06270 */
[----:B------:R-:W-:Y:S02]  /*2080*/  FSEL R95, R95, -INF , P1 ;  /* 0xff8000005f5f7808 */ /* 0x000fe40000800000 */
[----:B------:R-:W-:Y:S01]  /*2090*/  FMNMX.FTZ R4, R105, R4, !PT ;  /* 0x0000000469047209 */ /* 0x000fe20007810000 */
[----:B------:R-:W-:Y:S01]  /*20a0*/  SYNCS.ARRIVE.TRANS64.RED.A1T0 RZ, [UR6], RZ ;  /* 0x000000ffffff79a7 */ /* 0x000fe20008100406 */
[----:B------:R-:W-:Y:S02]  /*20b0*/  ISETP.GT.AND P1, PT, R0, 0x11, PT ;  /* 0x000000110000780c */ /* 0x000fe40003f24270 */
[----:B------:R-:W-:Y:S02]  /*20c0*/  FSEL R11, R98, -INF , P2 ;  /* 0xff800000620b7808 */ /* 0x000fe40001000000 */
[----:B------:R-:W-:-:S02]  /*20d0*/  FMNMX.FTZ R4, R95, R4, !PT ;  /* 0x000000045f047209 */ /* 0x000fc40007810000 */
[C---:B------:R-:W-:Y:S02]  /*20e0*/  ISETP.GT.AND P2, PT, R0.reuse, 0x18, PT ;  /* 0x000000180000780c */ /* 0x040fe40003f44270 */
[----:B------:R-:W-:Y:S02]  /*20f0*/  FSEL R99, R99, -INF , P1 ;  /* 0xff80000063637808 */ /* 0x000fe40000800000 */
[----:B------:R-:W-:Y:S02]  /*2100*/  FMNMX.FTZ R4, R11, R4, !PT ;  /* 0x000000040b047209 */ /* 0x000fe40007810000 */
        /* <DEDUP_REMOVED lines=27> */
[----:B------:R-:W-:Y:S02]  /*22c0*/  ISETP.GT.AND P2, PT, R0, 0x40, PT ;  /* 0x000000400000780c */ /* 0x000fe40003f44270 */
        /* <DEDUP_REMOVED lines=71> */
[----:B------:R-:W-:Y:S02]  /*2740*/  FSEL R39, R39, -INF , P1 ;  /* 0xff80000027277808 */ /* 0x000fe40000800000 */
[----:B------:R-:W-:-:S04]  /*2750*/  FMNMX.FTZ R0, R38, R109, !PT ;  /* 0x0000006d26007209 */ /* 0x000fc80007810000 */
[----:B------:R-:W-:-:S05]  /*2760*/  FMNMX.FTZ R8, R39, R0, !PT ;  /* 0x0000000027087209 */ /* 0x000fca0007810000 */
[----:B------:R-:W0:Y:S02]  /*2770*/  SHFL.BFLY PT, R109, R8, 0x2, 0x1f ;  /* 0x0c401f00086d7f89 */ /* 0x000e2400000e0000 */
[----:B0-----:R-:W-:-:S05]  /*2780*/  FMNMX.FTZ R109, R8, R109, !PT ;  /* 0x0000006d086d7209 */ /* 0x001fca0007810000 */
[----:B------:R-:W0:Y:S02]  /*2790*/  SHFL.BFLY PT, R0, R109, 0x1, 0x1f ;  /* 0x0c201f006d007f89 */ /* 0x000e2400000e0000 */
[----:B0-----:R-:W-:-:S04]  /*27a0*/  FMNMX.FTZ R0, R109, R0, !PT ;  /* 0x000000006d007209 */ /* 0x001fc80007810000 */
[C---:B------:R-:W-:Y:S01]  /*27b0*/  FSETP.NEU.FTZ.AND P1, PT, R0.reuse, -INF , PT ;  /* 0xff8000000000780b */ /* 0x040fe20003f3d000 */
[----:B------:R-:W-:-:S05]  /*27c0*/  FFMA.FTZ R4, R0, R111, -8 ;  /* 0xc100000000047423 */ /* 0x000fca000001006f */
[----:B------:R-:W-:-:S05]  /*27d0*/  FSEL R4, R4, RZ, P1 ;  /* 0x000000ff04047208 */ /* 0x000fca0000800000 */
[--C-:B------:R-:W-:Y:S01]  /*27e0*/  FFMA.FTZ R12, R95, UR42, -R4.reuse ;  /* 0x0000002a5f0c7c23 */ /* 0x100fe20008010804 */
[----:B------:R-:W-:Y:S02]  /*27f0*/  VIADD R95, R9, -UR12 ;  /* 0x8000000c095f7c36 */ /* 0x000fe40008000000 */
[--C-:B------:R-:W-:Y:S01]  /*2800*/  FFMA.FTZ R82, R79, UR42, -R4.reuse ;  /* 0x0000002a4f527c23 */ /* 0x100fe20008010804 */
[----:B------:R-:W-:-:S01]  /*2810*/  FFMA.FTZ R90, R75, UR42, -R4 ;  /* 0x0000002a4b5a7c23 */ /* 0x000fc20008010804 */
[----:B------:R0:W-:Y:S01]  /*2820*/  MUFU.EX2 R9, R12 ;  /* 0x0000000c00097308 */ /* 0x0001e20000000800 */
[----:B------:R-:W-:-:S01]  /*2830*/  FFMA.FTZ R83, R83, UR42, -R4 ;  /* 0x0000002a53537c23 */ /* 0x000fc20008010804 */
[----:B------:R-:W-:Y:S01]  /*2840*/  VIADDMNMX R2, R10, R95, R2, PT ;  /* 0x0000005f0a027246 */ /* 0x000fe20003800102 */
[----:B------:R-:W-:-:S01]  /*2850*/  FFMA.FTZ R86, R86, UR42, -R4 ;  /* 0x0000002a56567c23 */ /* 0x000fc20008010804 */
[--C-:B------:R-:W-:Y:S01]  /*2860*/  FFMA.FTZ R87, R87, UR42, -R4.reuse ;  /* 0x0000002a57577c23 */ /* 0x100fe20008010804 */
[----:B------:R-:W-:-:S01]  /*2870*/  FFMA.FTZ R6, R107, UR42, -R4 ;  /* 0x0000002a6b067c23 */ /* 0x000fc20008010804 */
[----:B------:R-:W-:Y:S01]  /*2880*/  ISETP.GT.AND P1, PT, R2, RZ, PT ;  /* 0x000000ff0200720c */ /* 0x000fe20003f24270 */
[----:B------:R-:W-:-:S01]  /*2890*/  FFMA.FTZ R7, R7, UR42, -R4 ;  /* 0x0000002a07077c23 */ /* 0x000fc20008010804 */
[----:B------:R-:W-:Y:S01]  /*28a0*/  ISETP.GT.AND P2, PT, R2, 0x1, PT ;  /* 0x000000010200780c */ /* 0x000fe20003f44270 */
[----:B0-----:R-:W-:-:S01]  /*28b0*/  FFMA.FTZ R12, R13, UR42, -R4 ;  /* 0x0000002a0d0c7c23 */ /* 0x001fc20008010804 */
[----:B------:R-:W-:Y:S01]  /*28c0*/  ISETP.GT.AND P3, PT, R2, 0x8, PT ;  /* 0x000000080200780c */ /* 0x000fe20003f64270 */
[----:B------:R-:W-:-:S01]  /*28d0*/  FFMA.FTZ R8, R105, UR42, -R4 ;  /* 0x0000002a69087c23 */ /* 0x000fc20008010804 */
[----:B------:R-:W-:Y:S01]  /*28e0*/  FSEL R88, R88, -INF , P1 ;  /* 0xff80000058587808 */ /* 0x000fe20000800000 */
[----:B------:R-:W-:Y:S01]  /*28f0*/  MUFU.EX2 R6, R6 ;  /* 0x0000000600067308 */ /* 0x000fe20000000800 */
[----:B------:R-:W-:Y:S01]  /*2900*/  FSEL R89, R89, -INF , P2 ;  /* 0xff80000059597808 */ /* 0x000fe20001000000 */
[--C-:B------:R-:W-:Y:S01]  /*2910*/  FFMA.FTZ R10, R11, UR42, -R4.reuse ;  /* 0x0000002a0b0a7c23 */ /* 0x100fe20008010804 */
[----:B------:R-:W-:Y:S01]  /*2920*/  ISETP.GT.AND P1, PT, R2, 0x9, PT ;  /* 0x000000090200780c */ /* 0x000fe20003f24270 */
[--C-:B------:R-:W-:Y:S01]  /*2930*/  FFMA.FTZ R11, R99, UR42, -R4.reuse ;  /* 0x0000002a630b7c23 */ /* 0x100fe20008010804 */
[----:B------:R-:W-:Y:S01]  /*2940*/  FSEL R92, R92, -INF , P3 ;  /* 0xff8000005c5c7808 */ /* 0x000fe20001800000 */
[--C-:B------:R-:W-:Y:S01]  /*2950*/  FFMA.FTZ R103, R103, UR42, -R4.reuse ;  /* 0x0000002a67677c23 */ /* 0x100fe20008010804 */
[----:B------:R-:W-:Y:S01]  /*2960*/  FMNMX.FTZ R95, R88, R89, !PT ;  /* 0x00000059585f7209 */ /* 0x000fe20007810000 */
[----:B------:R-:W-:Y:S01]  /*2970*/  MUFU.EX2 R7, R7 ;  /* 0x0000000700077308 */ /* 0x000fe20000000800 */
[----:B------:R-:W-:Y:S01]  /*2980*/  ISETP.GT.AND P2, PT, R2, 0x10, PT ;  /* 0x000000100200780c */ /* 0x000fe20003f44270 */
[--C-:B------:R-:W-:Y:S01]  /*2990*/  FFMA.FTZ R15, R15, UR42, -R4.reuse ;  /* 0x0000002a0f0f7c23 */ /* 0x100fe20008010804 */
[----:B------:R-:W-:Y:S01]  /*29a0*/  FSEL R93, R93, -INF , P1 ;  /* 0xff8000005d5d7808 */ /* 0x000fe20000800000 */
[--C-:B------:R-:W-:Y:S01]  /*29b0*/  FFMA.FTZ R59, R59, UR42, -R4.reuse ;  /* 0x0000002a3b3b7c23 */ /* 0x100fe20008010804 */
[----:B------:R-:W-:Y:S01]  /*29c0*/  FMNMX.FTZ R14, R92, R95, !PT ;  /* 0x0000005f5c0e7209 */ /* 0x000fe20007810000 */
[--C-:B------:R-:W-:Y:S01]  /*29d0*/  FFMA.FTZ R71, R71, UR42, -R4.reuse ;  /* 0x0000002a47477c23 */ /* 0x100fe20008010804 */
[----:B------:R-:W-:Y:S01]  /*29e0*/  ISETP.GT.AND P1, PT, R2, 0x11, PT ;  /* 0x000000110200780c */ /* 0x000fe20003f24270 */
[----:B------:R-:W0:Y:S01]  /*29f0*/  MUFU.EX2 R8, R8 ;  /* 0x0000000800087308 */ /* 0x000e220000000800 */
[----:B------:R-:W-:Y:S01]  /*2a00*/  FSEL R96, R96, -INF , P2 ;  /* 0xff80000060607808 */ /* 0x000fe20001000000 */
[--C-:B------:R-:W-:Y:S01]  /*2a10*/  FFMA.FTZ R26, R26, UR42, -R4.reuse ;  /* 0x0000002a1a1a7c23 */ /* 0x100fe20008010804 */
[----:B------:R-:W-:Y:S01]  /*2a20*/  FMNMX.FTZ R13, R93, R14, !PT ;  /* 0x0000000e5d0d7209 */ /* 0x000fe20007810000 */
[--C-:B------:R-:W-:Y:S01]  /*2a30*/  FFMA.FTZ R27, R27, UR42, -R4.reuse ;  /* 0x0000002a1b1b7c23 */ /* 0x100fe20008010804 */
[----:B------:R-:W-:Y:S01]  /*2a40*/  ISETP.GT.AND P2, PT, R2, 0x18, PT ;  /* 0x000000180200780c */ /* 0x000fe20003f44270 */
[--C-:B------:R-:W-:Y:S01]  /*2a50*/  FFMA.FTZ R30, R30, UR42, -R4.reuse ;  /* 0x0000002a1e1e7c23 */ /* 0x100fe20008010804 */
[----:B------:R-:W-:Y:S01]  /*2a60*/  FSEL R97, R97, -INF , P1 ;  /* 0xff80000061617808 */ /* 0x000fe20000800000 */
[----:B------:R-:W-:Y:S01]  /*2a70*/  MUFU.EX2 R10, R10 ;  /* 0x0000000a000a7308 */ /* 0x000fe20000000800 */
[----:B------:R-:W-:Y:S01]  /*2a80*/  FMNMX.FTZ R14, R96, R13, !PT ;  /* 0x0000000d600e7209 */ /* 0x000fe20007810000 */
[--C-:B------:R-:W-:Y:S01]  /*2a90*/  FFMA.FTZ R31, R31, UR42, -R4.reuse ;  /* 0x0000002a1f1f7c23 */ /* 0x100fe20008010804 */
[----:B------:R-:W-:Y:S01]  /*2aa0*/  ISETP.GT.AND P1, PT, R2, 0x19, PT ;  /* 0x000000190200780c */ /* 0x000fe20003f24270 */
[--C-:B------:R-:W-:Y:S01]  /*2ab0*/  FFMA.FTZ R34, R34, UR42, -R4.reuse ;  /* 0x0000002a22227c23 */ /* 0x100fe20008010804 */
[----:B------:R-:W-:Y:S01]  /*2ac0*/  FSEL R100, R100, -INF , P2 ;  /* 0xff80000064647808 */ /* 0x000fe20001000000 */
[--C-:B------:R-:W-:Y:S01]  /*2ad0*/  FFMA.FTZ R35, R35, UR42, -R4.reuse ;  /* 0x0000002a23237c23 */ /* 0x100fe20008010804 */
[----:B------:R-:W-:Y:S01]  /*2ae0*/  FMNMX.FTZ R95, R97, R14, !PT ;  /* 0x0000000e615f7209 */ /* 0x000fe20007810000 */
[--C-:B------:R-:W-:Y:S01]  /*2af0*/  FFMA.FTZ R14, R91, UR42, -R4.reuse ;  /* 0x0000002a5b0e7c23 */ /* 0x100fe20008010804 */
[----:B------:R-:W-:Y:S01]  /*2b00*/  FSEL R101, R101, -INF , P1 ;  /* 0xff80000065657808 */ /* 0x000fe20000800000 */
[----:B------:R-:W-:Y:S01]  /*2b10*/  MUFU.EX2 R11, R11 ;  /* 0x0000000b000b7308 */ /* 0x000fe20000000800 */
[----:B------:R-:W-:Y:S01]  /*2b20*/  ISETP.GT.AND P1, PT, R2, 0x20, PT ;  /* 0x000000200200780c */ /* 0x000fe20003f24270 */
[----:B------:R-:W-:Y:S01]  /*2b30*/  FFMA.FTZ R38, R38, UR42, -R4 ;  /* 0x0000002a26267c23 */ /* 0x000fe20008010804 */
[----:B------:R-:W-:-:S02]  /*2b40*/  FMNMX.FTZ R20, R100, R95, !PT ;  /* 0x0000005f64147209 */ /* 0x000fc40007810000 */
[----:B------:R-:W-:Y:S02]  /*2b50*/  ISETP.GT.AND P2, PT, R2, 0x21, PT ;  /* 0x000000210200780c */ /* 0x000fe40003f44270 */
[----:B------:R-:W-:Y:S01]  /*2b60*/  FSEL R72, R72, -INF , P1 ;  /* 0xff80000048487808 */ /* 0x000fe20000800000 */
[----:B------:R-:W-:Y:S01]  /*2b70*/  MUFU.EX2 R12, R12 ;  /* 0x0000000c000c7308 */ /* 0x000fe20000000800 */
[----:B------:R-:W-:Y:S02]  /*2b80*/  FMNMX.FTZ R91, R101, R20, !PT ;  /* 0x00000014655b7209 */ /* 0x000fe40007810000 */
[----:B------:R-:W-:Y:S02]  /*2b90*/  ISETP.GT.AND P1, PT, R2, 0x28, PT ;  /* 0x000000280200780c */ /* 0x000fe40003f24270 */
[----:B------:R-:W-:Y:S02]  /*2ba0*/  FSEL R73, R73, -INF , P2 ;  /* 0xff80000049497808 */ /* 0x000fe40001000000 */
[----:B------:R-:W-:Y:S01]  /*2bb0*/  FMNMX.FTZ R20, R72, R91, !PT ;  /* 0x0000005b48147209 */ /* 0x000fe20007810000 */
[----:B------:R-:W1:Y:S01]  /*2bc0*/  MUFU.EX2 R13, R103 ;  /* 0x00000067000d7308 */ /* 0x000e620000000800 */
[----:B------:R-:W-:-:S02]  /*2bd0*/  ISETP.GT.AND P2, PT, R2, 0x29, PT ;  /* 0x000000290200780c */ /* 0x000fc40003f44270 */
[----:B------:R-:W-:Y:S02]  /*2be0*/  FSEL R76, R76, -INF , P1 ;  /* 0xff8000004c4c7808 */ /* 0x000fe40000800000 */
[----:B------:R-:W-:Y:S01]  /*2bf0*/  FMNMX.FTZ R91, R73, R20, !PT ;  /* 0x00000014495b7209 */ /* 0x000fe20007810000 */
[----:B------:R-:W-:Y:S01]  /*2c00*/  FFMA.FTZ R20, R21, UR42, -R4 ;  /* 0x0000002a15147c23 */ /* 0x000fe20008010804 */
[----:B------:R-:W-:Y:S01]  /*2c10*/  ISETP.GT.AND P1, PT, R2, 0x30, PT ;  /* 0x000000300200780c */ /* 0x000fe20003f24270 */
[----:B------:R-:W-:Y:S01]  /*2c20*/  MUFU.EX2 R14, R14 ;  /* 0x0000000e000e7308 */ /* 0x000fe20000000800 */
[----:B------:R-:W-:Y:S02]  /*2c30*/  FSEL R77, R77, -INF , P2 ;  /* 0xff8000004d4d7808 */ /* 0x000fe40001000000 */
[----:B------:R-:W-:Y:S02]  /*2c40*/  FMNMX.FTZ R74, R76, R91, !PT ;  /* 0x0000005b4c4a7209 */ /* 0x000fe40007810000 */
[----:B------:R-:W-:-:S02]  /*2c50*/  ISETP.GT.AND P2, PT, R2, 0x31, PT ;  /* 0x000000310200780c */ /* 0x000fc40003f44270 */
[----:B------:R-:W-:Y:S01]  /*2c60*/  FSEL R80, R80, -INF , P1 ;  /* 0xff80000050507808 */ /* 0x000fe20000800000 */
[----:B------:R-:W-:Y:S01]  /*2c70*/  MUFU.EX2 R15, R15 ;  /* 0x0000000f000f7308 */ /* 0x000fe20000000800 */
[----:B------:R-:W-:Y:S02]  /*2c80*/  FMNMX.FTZ R21, R77, R74, !PT ;  /* 0x0000004a4d157209 */ /* 0x000fe40007810000 */
[----:B------:R-:W-:Y:S02]  /*2c90*/  ISETP.GT.AND P1, PT, R2, 0x38, PT ;  /* 0x000000380200780c */ /* 0x000fe40003f24270 */
[----:B------:R-:W-:Y:S02]  /*2ca0*/  FSEL R81, R81, -INF , P2 ;  /* 0xff80000051517808 */ /* 0x000fe40001000000 */
[----:B------:R-:W-:Y:S01]  /*2cb0*/  FMNMX.FTZ R74, R80, R21, !PT ;  /* 0x00000015504a7209 */ /* 0x000fe20007810000 */
[----:B------:R-:W-:Y:S01]  /*2cc0*/  MUFU.EX2 R20, R20 ;  /* 0x0000001400147308 */ /* 0x000fe20000000800 */
[----:B------:R-:W-:-:S02]  /*2cd0*/  ISETP.GT.AND P2, PT, R2, 0x39, PT ;  /* 0x000000390200780c */ /* 0x000fc40003f44270 */
[----:B------:R-:W-:Y:S02]  /*2ce0*/  FSEL R84, R84, -INF , P1 ;  /* 0xff80000054547808 */ /* 0x000fe40000800000 */
[----:B------:R-:W-:Y:S02]  /*2cf0*/  FMNMX.FTZ R79, R81, R74, !PT ;  /* 0x0000004a514f7209 */ /* 0x000fe40007810000 */
[----:B------:R-:W-:Y:S01]  /*2d00*/  FSEL R85, R85, -INF , P2 ;  /* 0xff80000055557808 */ /* 0x000fe20001000000 */
[----:B------:R2:W3:Y:S01]  /*2d10*/  MUFU.EX2 R21, R82 ;  /* 0x0000005200157308 */ /* 0x0004e20000000800 */
[----:B------:R-:W-:Y:S02]  /*2d20*/  ISETP.GT.AND P1, PT, R2, 0x40, PT ;  /* 0x000000400200780c */ /* 0x000fe40003f24270 */
        /* <DEDUP_REMOVED lines=12> */
[----:B------:R-:W-:Y:S01]  /*2df0*/  ISETP.GT.AND P1, PT, R2, 0x50, PT ;  /* 0x000000500200780c */ /* 0x000fe20003f24270 */
[----:B------:R4:W-:Y:S01]  /*2e00*/  MUFU.EX2 R75, R83 ;  /* 0x00000053004b7308 */ /* 0x0009e20000000800 */
[----:B------:R-:W-:Y:S02]  /*2e10*/  FSEL R61, R61, -INF , P2 ;  /* 0xff8000003d3d7808 */ /* 0x000fe40001000000 */
[----:B--2---:R-:W-:Y:S02]  /*2e20*/  FMNMX.FTZ R82, R60, R79, !PT ;  /* 0x0000004f3c527209 */ /* 0x004fe40007810000 */
[----:B------:R-:W-:-:S02]  /*2e30*/  ISETP.GT.AND P2, PT, R2, 0x51, PT ;  /* 0x000000510200780c */ /* 0x000fc40003f44270 */
[----:B------:R-:W-:Y:S01]  /*2e40*/  FSEL R78, R64, -INF , P1 ;  /* 0xff800000404e7808 */ /* 0x000fe20000800000 */
[----:B------:R-:W-:Y:S01]  /*2e50*/  MUFU.EX2 R71, R71 ;  /* 0x0000004700477308 */ /* 0x000fe20000000800 */
[----:B------:R-:W-:Y:S02]  /*2e60*/  FMNMX.FTZ R79, R61, R82, !PT ;  /* 0x000000523d4f7209 */ /* 0x000fe40007810000 */
[----:B------:R-:W-:Y:S02]  /*2e70*/  ISETP.GT.AND P1, PT, R2, 0x58, PT ;  /* 0x000000580200780c */ /* 0x000fe40003f24270 */
[----:B------:R-:W-:Y:S02]  /*2e80*/  FSEL R65, R65, -INF , P2 ;  /* 0xff80000041417808 */ /* 0x000fe40001000000 */
[----:B------:R-:W-:Y:S01]  /*2e90*/  FMNMX.FTZ R82, R78, R79, !PT ;  /* 0x0000004f4e527209 */ /* 0x000fe20007810000 */
[----:B------:R2:W-:Y:S01]  /*2ea0*/  MUFU.EX2 R64, R86 ;  /* 0x0000005600407308 */ /* 0x0005e20000000800 */
[----:B------:R-:W-:-:S02]  /*2eb0*/  ISETP.GT.AND P2, PT, R2, 0x59, PT ;  /* 0x000000590200780c */ /* 0x000fc40003f44270 */
[----:B------:R-:W-:Y:S02]  /*2ec0*/  FSEL R68, R68, -INF , P1 ;  /* 0xff80000044447808 */ /* 0x000fe40000800000 */
[----:B----4-:R-:W-:Y:S02]  /*2ed0*/  FMNMX.FTZ R83, R65, R82, !PT ;  /* 0x0000005241537209 */ /* 0x010fe40007810000 */
[----:B------:R-:W-:Y:S01]  /*2ee0*/  FSEL R69, R69, -INF , P2 ;  /* 0xff80000045457808 */ /* 0x000fe20001000000 */
[----:B------:R4:W-:Y:S01]  /*2ef0*/  MUFU.EX2 R79, R87 ;  /* 0x00000057004f7308 */ /* 0x0009e20000000800 */
[----:B------:R-:W-:Y:S01]  /*2f00*/  ISETP.GT.AND P1, PT, R2, 0x60, PT ;  /* 0x000000600200780c */ /* 0x000fe20003f24270 */
[----:B--2---:R-:W-:Y:S01]  /*2f10*/  FFMA.FTZ R86, R58, UR42, -R4 ;  /* 0x0000002a3a567c23 */ /* 0x004fe20008010804 */
[----:B------:R-:W-:Y:S02]  /*2f20*/  FMNMX.FTZ R82, R68, R83, !PT ;  /* 0x0000005344527209 */ /* 0x000fe40007810000 */
[----:B------:R-:W-:-:S02]  /*2f30*/  ISETP.GT.AND P2, PT, R2, 0x61, PT ;  /* 0x000000610200780c */ /* 0x000fc40003f44270 */
[----:B------:R-:W-:Y:S01]  /*2f40*/  FSEL R58, R40, -INF , P1 ;  /* 0xff800000283a7808 */ /* 0x000fe20000800000 */
[----:B------:R-:W-:Y:S01]  /*2f50*/  MUFU.EX2 R26, R26 ;  /* 0x0000001a001a7308 */ /* 0x000fe20000000800 */
[----:B------:R-:W-:Y:S01]  /*2f60*/  FMNMX.FTZ R83, R69, R82, !PT ;  /* 0x0000005245537209 */ /* 0x000fe20007810000 */
[----:B----4-:R-:W-:Y:S01]  /*2f70*/  FFMA.FTZ R87, R66, UR42, -R4 ;  /* 0x0000002a42577c23 */ /* 0x010fe20008010804 */
[----:B------:R-:W-:Y:S02]  /*2f80*/  ISETP.GT.AND P1, PT, R2, 0x68, PT ;  /* 0x000000680200780c */ /* 0x000fe40003f24270 */
[----:B------:R-:W-:Y:S02]  /*2f90*/  FSEL R41, R41, -INF , P2 ;  /* 0xff80000029297808 */ /* 0x000fe40001000000 */
[----:B------:R-:W-:Y:S01]  /*2fa0*/  FMNMX.FTZ R82, R58, R83, !PT ;  /* 0x000000533a527209 */ /* 0x000fe20007810000 */
[----:B------:R2:W-:Y:S01]  /*2fb0*/  MUFU.EX2 R40, R86 ;  /* 0x0000005600287308 */ /* 0x0005e20000000800 */
[----:B------:R-:W-:-:S02]  /*2fc0*/  ISETP.GT.AND P2, PT, R2, 0x69, PT ;  /* 0x000000690200780c */ /* 0x000fc40003f44270 */
[----:B------:R-:W-:Y:S02]  /*2fd0*/  FSEL R44, R44, -INF , P1 ;  /* 0xff8000002c2c7808 */ /* 0x000fe40000800000 */
[----:B------:R-:W-:Y:S02]  /*2fe0*/  FMNMX.FTZ R83, R41, R82, !PT ;  /* 0x0000005229537209 */ /* 0x000fe40007810000 */
[----:B------:R-:W-:Y:S01]  /*2ff0*/  ISETP.GT.AND P1, PT, R2, 0x70, PT ;  /* 0x000000700200780c */ /* 0x000fe20003f24270 */
[----:B------:R-:W-:Y:S01]  /*3000*/  MUFU.EX2 R27, R27 ;  /* 0x0000001b001b7308 */ /* 0x000fe20000000800 */
[----:B------:R-:W-:Y:S01]  /*3010*/  FSEL R45, R45, -INF , P2 ;  /* 0xff8000002d2d7808 */ /* 0x000fe20001000000 */
[----:B--2---:R-:W-:Y:S01]  /*3020*/  FFMA.FTZ R86, R62, UR42, -R4 ;  /* 0x0000002a3e567c23 */ /* 0x004fe20008010804 */
[----:B------:R-:W-:Y:S02]  /*3030*/  FMNMX.FTZ R82, R44, R83, !PT ;  /* 0x000000532c527209 */ /* 0x000fe40007810000 */
[----:B------:R-:W-:-:S02]  /*3040*/  ISETP.GT.AND P2, PT, R2, 0x71, PT ;  /* 0x000000710200780c */ /* 0x000fc40003f44270 */
[----:B------:R-:W-:Y:S01]  /*3050*/  FSEL R62, R48, -INF , P1 ;  /* 0xff800000303e7808 */ /* 0x000fe20000800000 */
[----:B------:R-:W-:Y:S01]  /*3060*/  MUFU.EX2 R30, R30 ;  /* 0x0000001e001e7308 */ /* 0x000fe20000000800 */
[----:B------:R-:W-:Y:S02]  /*3070*/  FMNMX.FTZ R83, R45, R82, !PT ;  /* 0x000000522d537209 */ /* 0x000fe40007810000 */
[----:B------:R-:W-:Y:S02]  /*3080*/  ISETP.GT.AND P1, PT, R2, 0x78, PT ;  /* 0x000000780200780c */ /* 0x000fe40003f24270 */
[----:B------:R-:W-:Y:S01]  /*3090*/  FSEL R82, R49, -INF , P2 ;  /* 0xff80000031527808 */ /* 0x000fe20001000000 */
[----:B------:R-:W-:Y:S01]  /*30a0*/  FFMA.FTZ R49, R63, UR42, -R4 ;  /* 0x0000002a3f317c23 */ /* 0x000fe20008010804 */
[----:B------:R-:W-:Y:S01]  /*30b0*/  FMNMX.FTZ R83, R62, R83, !PT ;  /* 0x000000533e537209 */ /* 0x000fe20007810000 */
[----:B------:R2:W-:Y:S01]  /*30c0*/  MUFU.EX2 R48, R86 ;  /* 0x0000005600307308 */ /* 0x0005e20000000800 */
[----:B------:R-:W-:-:S02]  /*30d0*/  ISETP.GT.AND P2, PT, R2, 0x79, PT ;  /* 0x000000790200780c */ /* 0x000fc40003f44270 */
[----:B------:R-:W-:Y:S02]  /*30e0*/  FSEL R52, R52, -INF , P1 ;  /* 0xff80000034347808 */ /* 0x000fe40000800000 */
[----:B------:R-:W-:Y:S02]  /*30f0*/  FMNMX.FTZ R83, R82, R83, !PT ;  /* 0x0000005352537209 */ /* 0x000fe40007810000 */
[----:B------:R-:W-:Y:S01]  /*3100*/  FSEL R53, R53, -INF , P2 ;  /* 0xff80000035357808 */ /* 0x000fe20001000000 */
[----:B------:R-:W-:Y:S01]  /*3110*/  MUFU.EX2 R49, R49 ;  /* 0x0000003100317308 */ /* 0x000fe20000000800 */
[----:B------:R-:W-:Y:S02]  /*3120*/  ISETP.GT.AND P1, PT, R2, 0x80, PT ;  /* 0x000000800200780c */ /* 0x000fe40003f24270 */
[----:B------:R-:W-:Y:S02]  /*3130*/  FMNMX.FTZ R66, R52, R83, !PT ;  /* 0x0000005334427209 */ /* 0x000fe40007810000 */
[----:B------:R-:W-:-:S02]  /*3140*/  ISETP.GT.AND P2, PT, R2, 0x81, PT ;  /* 0x000000810200780c */ /* 0x000fc40003f44270 */
[----:B------:R-:W-:Y:S01]  /*3150*/  FSEL R63, R24, -INF , P1 ;  /* 0xff800000183f7808 */ /* 0x000fe20000800000 */
[----:B------:R-:W-:Y:S01]  /*3160*/  MUFU.EX2 R31, R31 ;  /* 0x0000001f001f7308 */ /* 0x000fe20000000800 */
[----:B--2---:R-:W-:Y:S02]  /*3170*/  FMNMX.FTZ R86, R53, R66, !PT ;  /* 0x0000004235567209 */ /* 0x004fe40007810000 */
[----:B------:R-:W-:Y:S02]  /*3180*/  ISETP.GT.AND P1, PT, R2, 0x88, PT ;  /* 0x000000880200780c */ /* 0x000fe40003f24270 */
[----:B------:R-:W-:Y:S01]  /*3190*/  FSEL R66, R25, -INF , P2 ;  /* 0xff80000019427808 */ /* 0x000fe20001000000 */
[----:B------:R-:W-:Y:S01]  /*31a0*/  FFMA.FTZ R25, R67, UR42, -R4 ;  /* 0x0000002a43197c23 */ /* 0x000fe20008010804 */
[----:B------:R-:W-:Y:S01]  /*31b0*/  FMNMX.FTZ R83, R63, R86, !PT ;  /* 0x000000563f537209 */ /* 0x000fe20007810000 */
[----:B------:R2:W-:Y:S01]  /*31c0*/  MUFU.EX2 R24, R87 ;  /* 0x0000005700187308 */ /* 0x0005e20000000800 */
[----:B------:R-:W-:-:S02]  /*31d0*/  FSEL R67, R28, -INF , P1 ;  /* 0xff8000001c437808 */ /* 0x000fc40000800000 */
[----:B------:R-:W-:Y:S02]  /*31e0*/  ISETP.GT.AND P2, PT, R2, 0x89, PT ;  /* 0x000000890200780c */ /* 0x000fe40003f44270 */
[----:B------:R-:W-:Y:S02]  /*31f0*/  FMNMX.FTZ R28, R66, R83, !PT ;  /* 0x00000053421c7209 */ /* 0x000fe40007810000 */
[----:B------:R-:W-:Y:S01]  /*3200*/  ISETP.GT.AND P1, PT, R2, 0x90, PT ;  /* 0x000000900200780c */ /* 0x000fe20003f24270 */
[----:B------:R-:W-:Y:S01]  /*3210*/  MUFU.EX2 R25, R25 ;  /* 0x0000001900197308 */ /* 0x000fe20000000800 */
[----:B--2---:R-:W-:-:S01]  /*3220*/  FFMA.FTZ R87, R70, UR42, -R4 ;  /* 0x0000002a46577c23 */ /* 0x004fc20008010804 */
[----:B------:R-:W-:Y:S02]  /*3230*/  FSEL R29, R29, -INF , P2 ;  /* 0xff8000001d1d7808 */ /* 0x000fe40001000000 */
[----:B------:R-:W-:Y:S02]  /*3240*/  FMNMX.FTZ R70, R67, R28, !PT ;  /* 0x0000001c43467209 */ /* 0x000fe40007810000 */
[----:B------:R-:W-:-:S02]  /*3250*/  ISETP.GT.AND P2, PT, R2, 0x91, PT ;  /* 0x000000910200780c */ /* 0x000fc40003f44270 */
[----:B------:R-:W-:Y:S01]  /*3260*/  FSEL R32, R32, -INF , P1 ;  /* 0xff80000020207808 */ /* 0x000fe20000800000 */
[----:B------:R2:W-:Y:S01]  /*3270*/  MUFU.EX2 R28, R87 ;  /* 0x00000057001c7308 */ /* 0x0005e20000000800 */
[----:B------:R-:W-:Y:S02]  /*3280*/  FMNMX.FTZ R83, R29, R70, !PT ;  /* 0x000000461d537209 */ /* 0x000fe40007810000 */
[----:B------:R-:W-:Y:S02]  /*3290*/  FSEL R70, R33, -INF , P2 ;  /* 0xff80000021467808 */ /* 0x000fe40001000000 */
[----:B------:R-:W-:Y:S02]  /*32a0*/  ISETP.GT.AND P1, PT, R2, 0x98, PT ;  /* 0x000000980200780c */ /* 0x000fe40003f24270 */
[----:B------:R-:W-:Y:S01]  /*32b0*/  FMNMX.FTZ R33, R32, R83, !PT ;  /* 0x0000005320217209 */ /* 0x000fe20007810000 */
[----:B------:R-:W-:Y:S01]  /*32c0*/  MUFU.EX2 R34, R34 ;  /* 0x0000002200227308 */ /* 0x000fe20000000800 */
[----:B------:R-:W-:-:S02]  /*32d0*/  ISETP.GT.AND P2, PT, R2, 0x99, PT ;  /* 0x000000990200780c */ /* 0x000fc40003f44270 */
[----:B------:R-:W-:Y:S01]  /*32e0*/  FSEL R83, R36, -INF , P1 ;  /* 0xff80000024537808 */ /* 0x000fe20000800000 */
[----:B------:R-:W-:-:S01]  /*32f0*/  FFMA.FTZ R36, R43, UR42, -R4 ;  /* 0x0000002a2b247c23 */ /* 0x000fc20008010804 */
[----:B------:R-:W-:Y:S01]  /*3300*/  FMNMX.FTZ R2, R70, R33, !PT ;  /* 0x0000002146027209 */ /* 0x000fe20007810000 */
[----:B------:R-:W-:-:S01]  /*3310*/  FFMA.FTZ R43, R50, UR42, -R4 ;  /* 0x0000002a322b7c23 */ /* 0x000fc20008010804 */
[----:B------:R-:W-:Y:S01]  /*3320*/  FSEL R86, R37, -INF , P2 ;  /* 0xff80000025567808 */ /* 0x000fe20001000000 */
[----:B------:R-:W-:-:S01]  /*3330*/  FFMA.FTZ R50, R55, UR42, -R4 ;  /* 0x0000002a37327c23 */ /* 0x000fc20008010804 */
[----:B------:R-:W-:Y:S01]  /*3340*/  FMNMX.FTZ R37, R83, R2, !PT ;  /* 0x0000000253257209 */ /* 0x000fe20007810000 */
[----:B------:R-:W-:Y:S02]  /*3350*/  IMAD.U32 R55, RZ, RZ, UR42 ;  /* 0x0000002aff377e24 */ /* 0x000fe4000f8e00ff */
[--C-:B------:R-:W-:Y:S01]  /*3360*/  FFMA.FTZ R33, R42, UR42, -R4.reuse ;  /* 0x0000002a2a217c23 */ /* 0x100fe20008010804 */
[----:B------:R-:W-:-:S01]  /*3370*/  FFMA.FTZ R42, R47, UR42, -R4 ;  /* 0x0000002a2f2a7c23 */ /* 0x000fc20008010804 */
[----:B------:R-:W-:Y:S01]  /*3380*/  FMNMX.FTZ R2, R86, R37, !PT ;  /* 0x0000002556027209 */ /* 0x000fe20007810000 */
[----:B------:R-:W-:-:S01]  /*3390*/  FFMA.FTZ R37, R46, UR42, -R4 ;  /* 0x0000002a2e257c23 */ /* 0x000fc20008010804 */
[--C-:B------:R-:W-:Y:S01]  /*33a0*/  FFMA.FTZ R46, R51, UR42, -R4.reuse ;  /* 0x0000002a332e7c23 */ /* 0x100fe20008010804 */
[----:B------:R-:W-:-:S01]  /*33b0*/  FFMA.FTZ R47, R54, UR42, -R4 ;  /* 0x0000002a362f7c23 */ /* 0x000fc20008010804 */
[----:B------:R-:W-:Y:S01]  /*33c0*/  FFMA.FTZ R4, R39, UR42, -R4 ;  /* 0x0000002a27047c23 */ /* 0x000fe20008010804 */
[----:B--2---:R-:W2:Y:S01]  /*33d0*/  SHFL.BFLY PT, R87, R2, 0x2, 0x1f ;  /* 0x0c401f0002577f89 */ /* 0x004ea200000e0000 */
[----:B0-----:R-:W-:Y:S01]  /*33e0*/  F2FP.SATFINITE.E4M3.F32.PACK_AB_MERGE_C R153, R9, R8, RZ ;  /* 0x000000080999723e */ /* 0x001fe200048070ff */
[----:B------:R-:W-:Y:S01]  /*33f0*/  MUFU.EX2 R33, R33 ;  /* 0x0000002100217308 */ /* 0x000fe20000000800 */
[----:B-1----:R-:W-:-:S02]  /*3400*/  F2FP.SATFINITE.E4M3.F32.PACK_AB_MERGE_C R155, R13, R12, RZ ;  /* 0x0000000c0d9b723e */ /* 0x002fc400048070ff */
[----:B---3--:R-:W-:Y:S02]  /*3410*/  F2FP.SATFINITE.E4M3.F32.PACK_AB_MERGE_C R149, R21, R20, RZ ;  /* 0x000000141595723e */ /* 0x008fe400048070ff */
[----:B------:R-:W-:Y:S02]  /*3420*/  F2FP.SATFINITE.E4M3.F32.PACK_AB_MERGE_C R153, R7, R6, R153 ;  /* 0x000000060799723e */ /* 0x000fe40004807099 */
[----:B------:R-:W-:Y:S01]  /*3430*/  F2FP.SATFINITE.E4M3.F32.PACK_AB_MERGE_C R155, R11, R10, R155 ;  /* 0x0000000a0b9b723e */ /* 0x000fe2000480709b */
[----:B------:R-:W-:Y:S01]  /*3440*/  MUFU.EX2 R36, R36 ;  /* 0x0000002400247308 */ /* 0x000fe20000000800 */
[----:B------:R-:W-:-:S07]  /*3450*/  F2FP.SATFINITE.E4M3.F32.PACK_AB_MERGE_C R149, R15, R14, R149 ;  /* 0x0000000e0f95723e */ /* 0x000fce0004807095 */
[----:B------:R-:W-:Y:S01]  /*3460*/  MUFU.EX2 R37, R37 ;  /* 0x0000002500257308 */ /* 0x000fe20000000800 */
[----:B--2---:R-:W-:-:S07]  /*3470*/  FMNMX.FTZ R87, R2, R87, !PT ;  /* 0x0000005702577209 */ /* 0x004fce0007810000 */
[----:B------:R-:W-:Y:S01]  /*3480*/  MUFU.EX2 R42, R42 ;  /* 0x0000002a002a7308 */ /* 0x000fe20000000800 */
[----:B------:R-:W0:Y:S07]  /*3490*/  SHFL.BFLY PT, R2, R87, 0x1, 0x1f ;  /* 0x0c201f0057027f89 */ /* 0x000e2e00000e0000 */
[----:B------:R-:W-:Y:S08]  /*34a0*/  MUFU.EX2 R43, R43 ;  /* 0x0000002b002b7308 */ /* 0x000ff00000000800 */
[----:B------:R-:W-:Y:S08]  /*34b0*/  MUFU.EX2 R46, R46 ;  /* 0x0000002e002e7308 */ /* 0x000ff00000000800 */
[----:B------:R-:W-:Y:S01]  /*34c0*/  MUFU.EX2 R47, R47 ;  /* 0x0000002f002f7308 */ /* 0x000fe20000000800 */
[----:B0-----:R-:W-:-:S04]  /*34d0*/  FMNMX.FTZ R2, R87, R2, !PT ;  /* 0x0000000257027209 */ /* 0x001fc80007810000 */
[C---:B------:R-:W-:Y:S01]  /*34e0*/  FSETP.NEU.FTZ.AND P1, PT, R2.reuse, -INF , PT ;  /* 0xff8000000200780b */ /* 0x040fe20003f3d000 */
[----:B------:R-:W-:-:S02]  /*34f0*/  FFMA.FTZ R55, R2, R55, -8 ;  /* 0xc100000002377423 */ /* 0x000fc40000010037 */
[----:B------:R-:W-:Y:S03]  /*3500*/  MUFU.EX2 R50, R50 ;  /* 0x0000003200327308 */ /* 0x000fe60000000800 */
[----:B------:R-:W-:Y:S02]  /*3510*/  FSEL R55, R55, RZ, P1 ;  /* 0x000000ff37377208 */ /* 0x000fe40000800000 */
[----:B------:R-:W-:-:S03]  /*3520*/  PLOP3.LUT P1, PT, PT, PT, UP0, 0x80, 0x0 ;  /* 0x000000000000781c */ /* 0x000fc60003f2f008 */
        /* <DEDUP_REMOVED lines=50> */
[----:B------:R-:W-:Y:S01]  /*3850*/  FFMA.FTZ R83, R83, UR42, -R55 ;  /* 0x0000002a53537c23 */ /* 0x000fe20008010837 */
[----:B------:R-:W-:-:S04]  /*3860*/  F2FP.SATFINITE.E4M3.F32.PACK_AB_MERGE_C R152, R90, R87, RZ ;  /* 0x000000575a98723e */ /* 0x000fc800048070ff */
[----:B------:R-:W-:Y:S01]  /*3870*/  F2FP.SATFINITE.E4M3.F32.PACK_AB_MERGE_C R152, R54, R51, R152 ;  /* 0x000000333698723e */ /* 0x000fe20004807098 */
        /* <DEDUP_REMOVED lines=11> */
[----:B0-----:R-:W-:-:S01]  /*3930*/  FADD.FTZ R69, R92, R45 ;  /* 0x0000002d5c457221 */ /* 0x001fc20000010000 */
[----:B------:R-:W-:Y:S01]  /*3940*/  FFMA.FTZ R45, R52, UR42, -R55 ;  /* 0x0000002a342d7c23 */ /* 0x000fe20008010837 */
[----:B------:R-:W-:-:S04]  /*3950*/  F2FP.SATFINITE.E4M3.F32.PACK_AB_MERGE_C R154, R92, R91, RZ ;  /* 0x0000005b5c9a723e */ /* 0x000fc800048070ff */
[----:B------:R-:W-:Y:S01]  /*3960*/  F2FP.SATFINITE.E4M3.F32.PACK_AB_MERGE_C R154, R89, R88, R154 ;  /* 0x00000058599a723e */ /* 0x000fe2000480709a */
[----:B------:R-:W0:Y:S01]  /*3970*/  MUFU.EX2 R93, R93 ;  /* 0x0000005d005d7308 */ /* 0x000e220000000800 */
[----:B-1----:R-:W-:-:S01]  /*3980*/  FADD.FTZ R52, R72, R69 ;  /* 0x0000004548347221 */ /* 0x002fc20000010000 */
[----:B------:R-:W-:-:S04]  /*3990*/  FADD.FTZ R69, R15, R62 ;  /* 0x0000003e0f457221 */ /* 0x000fc80000010000 */
[----:B------:R-:W-:Y:S02]  /*39a0*/  FADD.FTZ R62, R20, R69 ;  /* 0x00000045143e7221 */ /* 0x000fe40000010000 */
[----:B------:R-:W1:Y:S01]  /*39b0*/  MUFU.EX2 R94, R94 ;  /* 0x0000005e005e7308 */ /* 0x000e620000000800 */
[----:B--2---:R-:W-:-:S01]  /*39c0*/  FADD.FTZ R52, R73, R52 ;  /* 0x0000003449347221 */ /* 0x004fc20000010000 */
[----:B------:R-:W-:Y:S01]  /*39d0*/  FADD.FTZ R95, R21, R62 ;  /* 0x0000003e155f7221 */ /* 0x000fe20000010000 */
[----:B------:R-:W-:-:S01]  /*39e0*/  FFMA.FTZ R62, R29, UR42, -R55 ;  /* 0x0000002a1d3e7c23 */ /* 0x000fc20008010837 */
[----:B------:R-:W-:Y:S02]  /*39f0*/  FFMA.FTZ R55, R86, UR42, -R55 ;  /* 0x0000002a56377c23 */ /* 0x000fe40008010837 */
[----:B------:R-:W-:-:S02]  /*3a00*/  FADD.FTZ R96, R56, R95 ;  /* 0x0000005f38607221 */ /* 0x000fc40000010000 */
[----:B------:R-:W2:Y:S01]  /*3a10*/  MUFU.EX2 R76, R76 ;  /* 0x0000004c004c7308 */ /* 0x000ea20000000800 */
[----:B0-----:R-:W-:-:S01]  /*3a20*/  FADD.FTZ R69, R93, R52 ;  /* 0x000000345d457221 */ /* 0x001fc20000010000 */
[----:B------:R-:W-:-:S04]  /*3a30*/  FADD.FTZ R95, R75, R96 ;  /* 0x000000604b5f7221 */ /* 0x000fc80000010000 */
[----:B------:R-:W-:Y:S02]  /*3a40*/  FADD.FTZ R96, R64, R95 ;  /* 0x0000005f40607221 */ /* 0x000fe40000010000 */
[----:B------:R-:W0:Y:S01]  /*3a50*/  MUFU.EX2 R77, R77 ;  /* 0x0000004d004d7308 */ /* 0x000e220000000800 */
[----:B-1----:R-:W-:-:S01]  /*3a60*/  FADD.FTZ R69, R94, R69 ;  /* 0x000000455e457221 */ /* 0x002fc20000010000 */
[----:B------:R-:W-:-:S04]  /*3a70*/  F2FP.SATFINITE.E4M3.F32.PACK_AB_MERGE_C R148, R94, R93, RZ ;  /* 0x0000005d5e94723e */ /* 0x000fc800048070ff */
[----:B------:R-:W-:Y:S02]  /*3a80*/  F2FP.SATFINITE.E4M3.F32.PACK_AB_MERGE_C R148, R73, R72, R148 ;  /* 0x000000484994723e */ /* 0x000fe40004807094 */
[----:B------:R-:W1:Y:S01]  /*3a90*/  MUFU.EX2 R80, R80 ;  /* 0x0000005000507308 */ /* 0x000e620000000800 */
[----:B--2---:R-:W-:-:S07]  /*3aa0*/  FADD.FTZ R78, R76, R69 ;  /* 0x000000454c4e7221 */ /* 0x004fce0000010000 */
[----:B------:R-:W2:Y:S01]  /*3ab0*/  MUFU.EX2 R81, R81 ;  /* 0x0000005100517308 */ /* 0x000ea20000000800 */
[----:B0-----:R-:W-:-:S07]  /*3ac0*/  FADD.FTZ R69, R77, R78 ;  /* 0x0000004e4d457221 */ /* 0x001fce0000010000 */
[----:B------:R-:W0:Y:S01]  /*3ad0*/  MUFU.EX2 R74, R74 ;  /* 0x0000004a004a7308 */ /* 0x000e220000000800 */
[----:B-1----:R-:W-:-:S01]  /*3ae0*/  FADD.FTZ R78, R80, R69 ;  /* 0x00000045504e7221 */ /* 0x002fc20000010000 */
[C---:B------:R-:W-:Y:S01]  /*3af0*/  FADD.FTZ R69, R79.reuse, R96 ;  /* 0x000000604f457221 */ /* 0x040fe20000010000 */
[----:B------:R-:W-:-:S04]  /*3b00*/  F2FP.SATFINITE.E4M3.F32.PACK_AB_MERGE_C R79, R79, R64, RZ ;  /* 0x000000404f4f723e */ /* 0x000fc800048070ff */
[----:B------:R-:W-:Y:S01]  /*3b10*/  F2FP.SATFINITE.E4M3.F32.PACK_AB_MERGE_C R151, R75, R56, R79 ;  /* 0x000000384b97723e */ /* 0x000fe2000480704f */
[----:B------:R-:W1:Y:S01]  /*3b20*/  MUFU.EX2 R57, R57 ;  /* 0x0000003900397308 */ /* 0x000e620000000800 */
[----:B--2---:R-:W-:-:S01]  /*3b30*/  FADD.FTZ R9, R81, R78 ;  /* 0x0000004e51097221 */ /* 0x004fc20000010000 */
[----:B------:R-:W-:Y:S01]  /*3b40*/  FADD.FTZ R78, R40, R69 ;  /* 0x00000045284e7221 */ /* 0x000fe20000010000 */
[----:B------:R-:W-:-:S03]  /*3b50*/  F2FP.SATFINITE.E4M3.F32.PACK_AB_MERGE_C R80, R81, R80, RZ ;  /* 0x000000505150723e */ /* 0x000fc600048070ff */
[----:B------:R-:W-:Y:S01]  /*3b60*/  FADD.FTZ R13, R59, R78 ;  /* 0x0000004e3b0d7221 */ /* 0x000fe20000010000 */
[----:B------:R-:W-:Y:S01]  /*3b70*/  F2FP.SATFINITE.E4M3.F32.PACK_AB_MERGE_C R150, R77, R76, R80 ;  /* 0x0000004c4d96723e */ /* 0x000fe20004807050 */
[----:B------:R-:W2:Y:S01]  /*3b80*/  MUFU.EX2 R84, R84 ;  /* 0x0000005400547308 */ /* 0x000ea20000000800 */
[----:B0-----:R-:W-:-:S01]  /*3b90*/  FADD.FTZ R8, R74, R9 ;  /* 0x000000094a087221 */ /* 0x001fc20000010000 */
[----:B------:R-:W-:Y:S01]  /*3ba0*/  FADD.FTZ R78, R48, R13 ;  /* 0x0000000d304e7221 */ /* 0x000fe20000010000 */
[----:B------:R-:W-:-:S03]  /*3bb0*/  F2FP.SATFINITE.E4M3.F32.PACK_AB_MERGE_C R48, R49, R48, RZ ;  /* 0x000000303130723e */ /* 0x000fc600048070ff */
[----:B------:R-:W-:Y:S01]  /*3bc0*/  FADD.FTZ R21, R49, R78 ;  /* 0x0000004e31157221 */ /* 0x000fe20000010000 */
[----:B------:R-:W-:Y:S01]  /*3bd0*/  F2FP.SATFINITE.E4M3.F32.PACK_AB_MERGE_C R145, R59, R40, R48 ;  /* 0x000000283b91723e */ /* 0x000fe20004807030 */
[----:B------:R-:W0:Y:S01]  /*3be0*/  MUFU.EX2 R85, R85 ;  /* 0x0000005500557308 */ /* 0x000e220000000800 */
[----:B-1----:R-:W-:-:S01]  /*3bf0*/  FADD.FTZ R9, R57, R8 ;  /* 0x0000000839097221 */ /* 0x002fc20000010000 */
[----:B------:R-:W-:Y:S01]  /*3c00*/  FADD.FTZ R64, R24, R21 ;  /* 0x0000001518407221 */ /* 0x000fe20000010000 */
[----:B------:R-:W-:-:S05]  /*3c10*/  CS2R R48, SRZ ;  /* 0x0000000000307805 */ /* 0x000fca000001ff00 */
[----:B------:R-:W1:Y:S01]  /*3c20*/  MUFU.EX2 R60, R60 ;  /* 0x0000003c003c7308 */ /* 0x000e620000000800 */
[----:B--2---:R-:W-:-:S07]  /*3c30*/  FADD.FTZ R20, R84, R9 ;  /* 0x0000000954147221 */ /* 0x004fce0000010000 */
[----:B------:R-:W2:Y:S01]  /*3c40*/  MUFU.EX2 R61, R61 ;  /* 0x0000003d003d7308 */ /* 0x000ea20000000800 */
[----:B0-----:R-:W-:-:S01]  /*3c50*/  FADD.FTZ R13, R85, R20 ;  /* 0x00000014550d7221 */ /* 0x001fc20000010000 */
[----:B------:R-:W-:-:S04]  /*3c60*/  F2FP.SATFINITE.E4M3.F32.PACK_AB_MERGE_C R84, R85, R84, RZ ;  /* 0x000000545554723e */ /* 0x000fc800048070ff */
[----:B------:R-:W-:Y:S02]  /*3c70*/  F2FP.SATFINITE.E4M3.F32.PACK_AB_MERGE_C R144, R57, R74, R84 ;  /* 0x0000004a3990723e */ /* 0x000fe40004807054 */
[----:B------:R-:W0:Y:S01]  /*3c80*/  MUFU.EX2 R65, R65 ;  /* 0x0000004100417308 */ /* 0x000e220000000800 */
[----:B-1----:R-:W-:-:S01]  /*3c90*/  FADD.FTZ R20, R60, R13 ;  /* 0x0000000d3c147221 */ /* 0x002fc20000010000 */
[----:B------:R-:W-:-:S04]  /*3ca0*/  FADD.FTZ R13, R25, R64 ;  /* 0x00000040190d7221 */ /* 0x000fc80000010000 */
[----:B------:R-:W-:Y:S01]  /*3cb0*/  FADD.FTZ R6, R28, R13 ;  /* 0x0000000d1c067221 */ /* 0x000fe20000010000 */
[----:B------:R-:W-:Y:S01]  /*3cc0*/  F2FP.SATFINITE.E4M3.F32.PACK_AB_MERGE_C R28, R71, R28, RZ ;  /* 0x0000001c471c723e */ /* 0x000fe200048070ff */
[----:B------:R-:W1:Y:S01]  /*3cd0*/  MUFU.EX2 R68, R68 ;  /* 0x0000004400447308 */ /* 0x000e620000000800 */
[----:B--2---:R-:W-:-:S01]  /*3ce0*/  FADD.FTZ R20, R61, R20 ;  /* 0x000000143d147221 */ /* 0x004fc20000010000 */
[----:B------:R-:W-:Y:S01]  /*3cf0*/  FADD.FTZ R6, R71, R6 ;  /* 0x0000000647067221 */ /* 0x000fe20000010000 */
[----:B------:R-:W-:Y:S02]  /*3d00*/  F2FP.SATFINITE.E4M3.F32.PACK_AB_MERGE_C R147, R25, R24, R28 ;  /* 0x000000181993723e */ /* 0x000fe4000480701c */
[----:B------:R-:W-:Y:S01]  /*3d10*/  CS2R R24, SRZ ;  /* 0x0000000000187805 */ /* 0x000fe2000001ff00 */
[----:B------:R-:W-:-:S02]  /*3d20*/  FADD.FTZ R11, R33, R6 ;  /* 0x00000006210b7221 */ /* 0x000fc40000010000 */
[----:B------:R-:W2:Y:S01]  /*3d30*/  MUFU.EX2 R58, R58 ;  /* 0x0000003a003a7308 */ /* 0x000ea20000000800 */
[----:B0-----:R-:W-:-:S01]  /*3d40*/  FADD.FTZ R7, R65, R20 ;  /* 0x0000001441077221 */ /* 0x001fc20000010000 */
[----:B------:R-:W-:-:S04]  /*3d50*/  FADD.FTZ R10, R36, R11 ;  /* 0x0000000b240a7221 */ /* 0x000fc80000010000 */
[----:B------:R-:W-:Y:S01]  /*3d60*/  FADD.FTZ R11, R37, R10 ;  /* 0x0000000a250b7221 */ /* 0x000fe20000010000 */
[----:B------:R-:W-:Y:S01]  /*3d70*/  F2FP.SATFINITE.E4M3.F32.PACK_AB_MERGE_C R37, R42, R37, RZ ;  /* 0x000000252a25723e */ /* 0x000fe200048070ff */
[----:B------:R-:W0:Y:S01]  /*3d80*/  MUFU.EX2 R41, R41 ;  /* 0x0000002900297308 */ /* 0x000e220000000800 */
[----:B-1----:R-:W-:-:S01]  /*3d90*/  FADD.FTZ R7, R68, R7 ;  /* 0x0000000744077221 */ /* 0x002fc20000010000 */
[----:B------:R-:W-:Y:S01]  /*3da0*/  FADD.FTZ R42, R42, R11 ;  /* 0x0000000b2a2a7221 */ /* 0x000fe20000010000 */
[----:B------:R-:W-:Y:S02]  /*3db0*/  F2FP.SATFINITE.E4M3.F32.PACK_AB_MERGE_C R65, R68, R65, RZ ;  /* 0x000000414441723e */ /* 0x000fe400048070ff */
[----:B------:R-:W-:Y:S01]  /*3dc0*/  F2FP.SATFINITE.E4M3.F32.PACK_AB_MERGE_C R141, R36, R33, R37 ;  /* 0x00000021248d723e */ /* 0x000fe20004807025 */
[----:B------:R-:W-:-:S01]  /*3dd0*/  FADD.FTZ R11, R43, R42 ;  /* 0x0000002a2b0b7221 */ /* 0x000fc20000010000 */
[----:B------:R-:W-:Y:S01]  /*3de0*/  F2FP.SATFINITE.E4M3.F32.PACK_AB_MERGE_C R146, R61, R60, R65 ;  /* 0x0000003c3d92723e */ /* 0x000fe20004807041 */
[----:B------:R-:W1:Y:S01]  /*3df0*/  MUFU.EX2 R3, R3 ;  /* 0x0000000300037308 */ /* 0x000e620000000800 */
[----:B--2---:R-:W-:-:S01]  /*3e00*/  FADD.FTZ R6, R58, R7 ;  /* 0x000000073a067221 */ /* 0x004fc20000010000 */
[----:B------:R-:W-:Y:S01]  /*3e10*/  FADD.FTZ R10, R46, R11 ;  /* 0x0000000b2e0a7221 */ /* 0x000fe20000010000 */
[----:B------:R-:W-:-:S03]  /*3e20*/  CS2R R36, SRZ ;  /* 0x0000000000247805 */ /* 0x000fc6000001ff00 */
[----:B------:R-:W-:Y:S01]  /*3e30*/  FADD.FTZ R11, R47, R10 ;  /* 0x0000000a2f0b7221 */ /* 0x000fe20000010000 */
[----:B------:R-:W-:Y:S01]  /*3e40*/  F2FP.SATFINITE.E4M3.F32.PACK_AB_MERGE_C R47, R50, R47, RZ ;  /* 0x0000002f322f723e */ /* 0x000fe200048070ff */
[----:B------:R-:W2:Y:S01]  /*3e50*/  MUFU.EX2 R44, R44 ;  /* 0x0000002c002c7308 */ /* 0x000ea20000000800 */
[----:B0-----:R-:W-:-:S01]  /*3e60*/  FADD.FTZ R6, R41, R6 ;  /* 0x0000000629067221 */ /* 0x001fc20000010000 */
[----:B------:R-:W-:Y:S01]  /*3e70*/  FADD.FTZ R11, R50, R11 ;  /* 0x0000000b320b7221 */ /* 0x000fe20000010000 */
[----:B------:R-:W-:Y:S02]  /*3e80*/  F2FP.SATFINITE.E4M3.F32.PACK_AB_MERGE_C R143, R46, R43, R47 ;  /* 0x0000002b2e8f723e */ /* 0x000fe4000480702f */
[----:B------:R-:W-:Y:S02]  /*3e90*/  CS2R R50, SRZ ;  /* 0x0000000000327805 */ /* 0x000fe4000001ff00 */
[----:B------:R-:W-:Y:S02]  /*3ea0*/  CS2R R46, SRZ ;  /* 0x00000000002e7805 */ /* 0x000fe4000001ff00 */
[----:B------:R-:W-:Y:S01]  /*3eb0*/  CS2R R42, SRZ ;  /* 0x00000000002a7805 */ /* 0x000fe2000001ff00 */
[----:B------:R-:W0:Y:S01]  /*3ec0*/  MUFU.EX2 R39, R39 ;  /* 0x0000002700277308 */ /* 0x000e220000000800 */
[----:B-1----:R-:W-:-:S07]  /*3ed0*/  FADD.FTZ R7, R3, R6 ;  /* 0x0000000603077221 */ /* 0x002fce0000010000 */
[----:B------:R-:W1:Y:S01]  /*3ee0*/  MUFU.EX2 R52, R82 ;  /* 0x0000005200347308 */ /* 0x000e620000000800 */
[C---:B--2---:R-:W-:Y:S01]  /*3ef0*/  F2FP.SATFINITE.E4M3.F32.PACK_AB_MERGE_C R13, R44.reuse, R3, RZ ;  /* 0x000000032c0d723e */ /* 0x044fe200048070ff */
[----:B------:R-:W-:-:S03]  /*3f00*/  FADD.FTZ R44, R44, R7 ;  /* 0x000000072c2c7221 */ /* 0x000fc60000010000 */
[----:B------:R-:W-:Y:S02]  /*3f10*/  F2FP.SATFINITE.E4M3.F32.PACK_AB_MERGE_C R140, R41, R58, R13 ;  /* 0x0000003a298c723e */ /* 0x000fe4000480700d */
[----:B------:R-:W-:Y:S01]  /*3f20*/  CS2R R40, SRZ ;  /* 0x0000000000287805 */ /* 0x000fe2000001ff00 */
[----:B------:R2:W3:Y:S01]  /*3f30*/  MUFU.EX2 R29, R45 ;  /* 0x0000002d001d7308 */ /* 0x0004e20000000800 */
[----:B0-----:R-:W-:-:S07]  /*3f40*/  FADD.FTZ R7, R39, R44 ;  /* 0x0000002c27077221 */ /* 0x001fce0000010000 */
[----:B------:R-:W0:Y:S01]  /*3f50*/  MUFU.EX2 R12, R53 ;  /* 0x00000035000c7308 */ /* 0x000e220000000800 */
[----:B-1----:R-:W-:-:S01]  /*3f60*/  FADD.FTZ R6, R52, R7 ;  /* 0x0000000734067221 */ /* 0x002fc20000010000 */
[----:B--2---:R-:W-:-:S06]  /*3f70*/  CS2R R44, SRZ ;  /* 0x00000000002c7805 */ /* 0x004fcc000001ff00 */
[----:B------:R-:W1:Y:S01]  /*3f80*/  MUFU.EX2 R8, R63 ;  /* 0x0000003f00087308 */ /* 0x000e620000000800 */
[----:B---3--:R-:W-:-:S07]  /*3f90*/  FADD.FTZ R7, R29, R6 ;  /* 0x000000061d077221 */ /* 0x008fce0000010000 */
[----:B------:R-:W2:Y:S01]  /*3fa0*/  MUFU.EX2 R9, R66 ;  /* 0x0000004200097308 */ /* 0x000ea20000000800 */
[----:B0-----:R-:W-:-:S01]  /*3fb0*/  FADD.FTZ R7, R12, R7 ;  /* 0x000000070c077221 */ /* 0x001fc20000010000 */
[----:B------:R-:W-:Y:S01]  /*3fc0*/  F2FP.SATFINITE.E4M3.F32.PACK_AB_MERGE_C R29, R12, R29, RZ ;  /* 0x0000001d0c1d723e */ /* 0x000fe200048070ff */
[----:B------:R-:W-:-:S03]  /*3fd0*/  FADD.FTZ R12, R26, R11 ;  /* 0x0000000b1a0c7221 */ /* 0x000fc60000010000 */
[----:B------:R-:W-:Y:S01]  /*3fe0*/  F2FP.SATFINITE.E4M3.F32.PACK_AB_MERGE_C R142, R52, R39, R29 ;  /* 0x00000027348e723e */ /* 0x000fe2000480701d */
[----:B------:R-:W-:-:S01]  /*3ff0*/  FADD.FTZ R11, R27, R12 ;  /* 0x0000000c1b0b7221 */ /* 0x000fc20000010000 */
[----:B------:R-:W0:Y:S01]  /*4000*/  MUFU.EX2 R67, R67 ;  /* 0x0000004300437308 */ /* 0x000e220000000800 */
[----:B-1----:R-:W-:-:S01]  /*4010*/  FADD.FTZ R10, R8, R7 ;  /* 0x00000007080a7221 */ /* 0x002fc20000010000 */
[----:B------:R-:W-:Y:S01]  /*4020*/  CS2R R52, SRZ ;  /* 0x0000000000347805 */ /* 0x000fe2000001ff00 */
[----:B------:R-:W-:-:S01]  /*4030*/  FADD.FTZ R12, R30, R11 ;  /* 0x0000000b1e0c7221 */ /* 0x000fc20000010000 */
[C---:B------:R-:W-:Y:S02]  /*4040*/  F2FP.SATFINITE.E4M3.F32.PACK_AB_MERGE_C R30, R31.reuse, R30, RZ ;  /* 0x0000001e1f1e723e */ /* 0x040fe400048070ff */
[----:B------:R-:W-:Y:S01]  /*4050*/  CS2R R28, SRZ ;  /* 0x00000000001c7805 */ /* 0x000fe2000001ff00 */
[----:B------:R-:W-:Y:S01]  /*4060*/  FADD.FTZ R31, R31, R12 ;  /* 0x0000000c1f1f7221 */ /* 0x000fe20000010000 */
[----:B------:R-:W1:Y:S01]  /*4070*/  MUFU.EX2 R62, R62 ;  /* 0x0000003e003e7308 */ /* 0x000e620000000800 */
[----:B--2---:R-:W-:-:S01]  /*4080*/  FADD.FTZ R10, R9, R10 ;  /* 0x0000000a090a7221 */ /* 0x004fc20000010000 */
[----:B------:R-:W-:-:S02]  /*4090*/  F2FP.SATFINITE.E4M3.F32.PACK_AB_MERGE_C R137, R27, R26, R30 ;  /* 0x0000001a1b89723e */ /* 0x000fc4000480701e */
[----:B------:R-:W-:-:S04]  /*40a0*/  CS2R R26, SRZ ;  /* 0x00000000001a7805 */ /* 0x000fc8000001ff00 */
[----:B------:R-:W2:Y:S01]  /*40b0*/  MUFU.EX2 R32, R32 ;  /* 0x0000002000207308 */ /* 0x000ea20000000800 */
[----:B0-----:R-:W-:-:S01]  /*40c0*/  FADD.FTZ R11, R67, R10 ;  /* 0x0000000a430b7221 */ /* 0x001fc20000010000 */
[----:B------:R-:W-:Y:S01]  /*40d0*/  FADD.FTZ R10, R34, R31 ;  /* 0x0000001f220a7221 */ /* 0x000fe20000010000 */
[----:B------:R-:W-:-:S05]  /*40e0*/  CS2R R30, SRZ ;  /* 0x00000000001e7805 */ /* 0x000fca000001ff00 */
[----:B------:R-:W-:Y:S01]  /*40f0*/  MUFU.EX2 R3, R70 ;  /* 0x0000004600037308 */ /* 0x000fe20000000800 */
[----:B-1----:R-:W-:-:S01]  /*4100*/  FADD.FTZ R11, R62, R11 ;  /* 0x0000000b3e0b7221 */ /* 0x002fc20000010000 */
[----:B------:R-:W-:-:S04]  /*4110*/  F2FP.SATFINITE.E4M3.F32.PACK_AB_MERGE_C R67, R62, R67, RZ ;  /* 0x000000433e43723e */ /* 0x000fc800048070ff */
[----:B------:R-:W-:Y:S01]  /*4120*/  F2FP.SATFINITE.E4M3.F32.PACK_AB_MERGE_C R136, R9, R8, R67 ;  /* 0x000000080988723e */ /* 0x000fe20004807043 */
[----:B------:R-:W-:-:S01]  /*4130*/  FADD.FTZ R9, R35, R10 ;  /* 0x0000000a23097221 */ /* 0x000fc20000010000 */
[----:B------:R-:W-:Y:S08]  /*4140*/  MUFU.EX2 R38, R38 ;  /* 0x0000002600267308 */ /* 0x000ff00000000800 */
[----:B------:R-:W-:Y:S08]  /*4150*/  MUFU.EX2 R83, R83 ;  /* 0x0000005300537308 */ /* 0x000ff00000000800 */
[----:B------:R0:W1:Y:S08]  /*4160*/  MUFU.EX2 R6, R55 ;  /* 0x0000003700067308 */ /* 0x0000700000000800 */
[----:B------:R2:W3:Y:S01]  /*4170*/  MUFU.EX2 R7, R4 ;  /* 0x0000000400077308 */ /* 0x0004e20000000800 */
[----:B0-----:R-:W-:Y:S01]  /*4180*/  CS2R R54, SRZ ;  /* 0x0000000000367805 */ /* 0x001fe2000001ff00 */
[----:B--2---:R-:W-:Y:S01]  /*4190*/  FADD.FTZ R4, R32, R11 ;  /* 0x0000000b20047221 */ /* 0x004fe20000010000 */
[----:B-1----:R-:W-:-:S03]  /*41a0*/  F2FP.SATFINITE.E4M3.F32.PACK_AB_MERGE_C R8, R6, R83, RZ ;  /* 0x000000530608723e */ /* 0x002fc600048070ff */
[C---:B------:R-:W-:Y:S01]  /*41b0*/  FADD.FTZ R4, R3.reuse, R4 ;  /* 0x0000000403047221 */ /* 0x040fe20000010000 */
[----:B------:R-:W-:Y:S02]  /*41c0*/  F2FP.SATFINITE.E4M3.F32.PACK_AB_MERGE_C R138, R3, R32, R8 ;  /* 0x00000020038a723e */ /* 0x000fe40004807008 */
[----:B------:R-:W-:Y:S02]  /*41d0*/  CS2R R32, SRZ ;  /* 0x0000000000207805 */ /* 0x000fe4000001ff00 */
[----:B---3--:R-:W-:Y:S01]  /*41e0*/  F2FP.SATFINITE.E4M3.F32.PACK_AB_MERGE_C R10, R7, R38, RZ ;  /* 0x00000026070a723e */ /* 0x008fe200048070ff */
[----:B------:R-:W-:Y:S01]  /*41f0*/  FADD.FTZ R38, R38, R9 ;  /* 0x0000000926267221 */ /* 0x000fe20000010000 */
[----:B------:R-:W-:-:S02]  /*4200*/  FADD.FTZ R83, R83, R4 ;  /* 0x0000000453537221 */ /* 0x000fc40000010000 */
[----:B------:R-:W-:Y:S01]  /*4210*/  F2FP.SATFINITE.E4M3.F32.PACK_AB_MERGE_C R139, R35, R34, R10 ;  /* 0x00000022238b723e */ /* 0x000fe2000480700a */
[----:B------:R-:W-:-:S01]  /*4220*/  FADD.FTZ R3, R7, R38 ;  /* 0x0000002607037221 */ /* 0x000fc20000010000 */
[----:B------:R-:W-:Y:S01]  /*4230*/  FADD.FTZ R4, R6, R83 ;  /* 0x0000005306047221 */ /* 0x000fe20000010000 */
[----:B------:R-:W-:-:S02]  /*4240*/  CS2R R38, SRZ ;  /* 0x0000000000267805 */ /* 0x000fc4000001ff00 */
[----:B------:R-:W-:Y:S01]  /*4250*/  CS2R R34, SRZ ;  /* 0x0000000000227805 */ /* 0x000fe2000001ff00 */
[----:B------:R-:W-:Y:S06]  /*4260*/  @!P1 BRA `(.L_x_1887) ;  /* 0x0000002c00889947 */ /* 0x000fec0003800000 */
[----:B------:R-:W-:Y:S01]  /*4270*/  IMAD.MOV.U32 R7, RZ, RZ, R0 ;  /* 0x000000ffff077224 */ /* 0x000fe200078e0000 */
[----:B------:R-:W-:Y:S01]  /*4280*/  UMOV UR25, UR37 ;  /* 0x0000002500197c82 */ /* 0x000fe20008000000 */
[----:B------:R-:W-:Y:S01]  /*4290*/  IMAD.MOV.U32 R6, RZ, RZ, R2 ;  /* 0x000000ffff067224 */ /* 0x000fe200078e0002 */
[----:B------:R-:W-:Y:S01]  /*42a0*/  UMOV UR24, UR38 ;  /* 0x0000002600187c82 */ /* 0x000fe20008000000 */
[----:B------:R-:W-:Y:S01]  /*42b0*/  IMAD.MOV.U32 R55, RZ, RZ, RZ ;  /* 0x000000ffff377224 */ /* 0x000fe200078e00ff */
[----:B------:R-:W-:-:S06]  /*42c0*/  ULDC UR20, c[0x0][0x288] ;  /* 0x0000a20000147ab9 */ /* 0x000fcc0000000800 */
.L_x_1898:
[----:B------:R-:W-:-:S04]  /*42d0*/  UISETP.NE.AND UP0, UPT, UR24, 0x1, UPT ;  /* 0x000000011800788c */ /* 0x000fc8000bf05270 */
[----:B------:R-:W-:-:S04]  /*42e0*/  USEL UR37, URZ, 0x1, UP0 ;  /* 0x000000013f257887 */ /* 0x000fc80008000000 */
[----:B------:R-:W-:Y:S01]  /*42f0*/  ULOP3.LUT UR37, UR25, UR37, URZ, 0x3c, !UPT ;  /* 0x0000002519257292 */ /* 0x000fe2000f8e3c3f */
[----:B------:R-:W-:Y:S11]  /*4300*/  @!P0 BRA `(.L_x_1888) ;  /* 0x0000000000048947 */ /* 0x000ff60003800000 */
[----:B------:R-:W-:Y:S01]  /*4310*/  BPT.TRAP 0x1 ;  /* 0x000000040000795c */ /* 0x000fe20000300000 */
.L_x_1888:
        /* <DEDUP_REMOVED lines=9> */
.L_x_1889:
[----:B-1----:R-:W-:Y:S05]  /*43b0*/  @P1 BRA `(.L_x_1890) ;  /* 0x0000000000081947 */ /* 0x002fea0003800000 */
[----:B------:R-:W1:Y:S02]  /*43c0*/  SYNCS.PHASECHK.TRANS64.TRYWAIT P1, [UR21+0x13230], R0 ;  /* 0x01323000ff0075a7 */ /* 0x000e640008020155 */
[----:B-1----:R-:W-:Y:S05]  /*43d0*/  @!P1 BRA `(.L_x_1891) ;  /* 0x000000c000389947 */ /* 0x002fea0003800000 */
.L_x_1890:
        /* <DEDUP_REMOVED lines=64> */
.L_x_1892:
[----:B------:R-:W-:Y:S01]  /*47e0*/  ULEA UR11, UR24, UR45, 0x3 ;  /* 0x0000002d180b7291 */ /* 0x000fe2000f8e183f */
[----:B01----:R-:W-:-:S05]  /*47f0*/  IMAD.U32 R0, RZ, RZ, UR25 ;  /* 0x00000019ff007e24 */ /* 0x003fca000f8e00ff */
[----:B------:R-:W-:-:S04]  /*4800*/  SHF.L.U32 R0, R0, 0x1f, RZ ;  /* 0x0000001f00007819 */ /* 0x000fc800000006ff */
[----:B------:R0:W1:Y:S01]  /*4810*/  SYNCS.PHASECHK.TRANS64.TRYWAIT P1, [UR11+0x13250], R0 ;  /* 0x01325000ff0075a7 */ /* 0x000062000802014b */
[----:B------:R-:W-:Y:S05]  /*4820*/  @!P0 BRA `(.L_x_1893) ;  /* 0x0000000000048947 */ /* 0x000fea0003800000 */
[----:B------:R-:W-:Y:S01]  /*4830*/  BPT.TRAP 0x1 ;  /* 0x000000040000795c */ /* 0x000fe20000300000 */
.L_x_1893:
[----:B-1----:R-:W-:Y:S05]  /*4840*/  @P1 BRA `(.L_x_1894) ;  /* 0x0000000000081947 */ /* 0x002fea0003800000 */
[----:B------:R-:W1:Y:S02]  /*4850*/  SYNCS.PHASECHK.TRANS64.TRYWAIT P1, [UR11+0x13250], R0 ;  /* 0x01325000ff0075a7 */ /* 0x000e64000802014b */
[----:B-1----:R-:W-:Y:S05]  /*4860*/  @!P1 BRA `(.L_x_1895) ;  /* 0x000000bc002c9947 */ /* 0x002fea0003800000 */
.L_x_1894:
        /* <DEDUP_REMOVED lines=32> */
.L_x_1896:
[----:B------:R-:W-:Y:S01]  /*4a70*/  UISETP.NE.AND UP0, UPT, UR48, URZ, UPT ;  /* 0x0000003f3000728c */ /* 0x000fe2000bf05270 */
[----:B01----:R-:W-:Y:S01]  /*4a80*/  VIADD R0, R17, UR43 ;  /* 0x0000002b11007c36 */ /* 0x003fe20008000000 */
[----:B------:R-:W0:Y:S01]  /*4a90*/  LDC R11, c[0x0][0x2f0] ;  /* 0x0000bc00ff0b7b82 */ /* 0x000e220000000800 */
[----:B------:R-:W-:Y:S01]  /*4aa0*/  IMAD.MOV.U32 R13, RZ, RZ, -0x2 ;  /* 0xfffffffeff0d7424 */ /* 0x000fe200078e00ff */
[----:B------:R-:W-:Y:S01]  /*4ab0*/  UIADD3 UR21, UR21, 0x13240, URZ ;  /* 0x0001324015157890 */ /* 0x000fe2000fffe03f */
[----:B------:R-:W-:Y:S01]  /*4ac0*/  IMAD.U32 R15, RZ, RZ, UR42 ;  /* 0x0000002aff0f7e24 */ /* 0x000fe2000f8e00ff */
[----:B------:R-:W-:Y:S02]  /*4ad0*/  PLOP3.LUT P1, PT, PT, PT, UP0, 0x80, 0x0 ;  /* 0x000000000000781c */ /* 0x000fe40003f2f008 */
[----:B------:R-:W-:Y:S01]  /*4ae0*/  PLOP3.LUT P2, PT, PT, PT, UP0, 0x80, 0x0 ;  /* 0x000000000000781c */ /* 0x000fe20003f4f008 */
[----:B------:R-:W-:Y:S02]  /*4af0*/  UPRMT UR21, UR44, 0x654, UR21 ;  /* 0x000006542c157896 */ /* 0x000fe40008000015 */
[----:B------:R-:W-:-:S07]  /*4b00*/  @UP0 ULDC UR6, c[0x0][0x44c] ;  /* 0x0001130000060ab9 */ /* 0x000fce0000000800 */
[----:B------:R-:W-:Y:S01]  /*4b10*/  SYNCS.ARRIVE.TRANS64.RED.A1T0 RZ, [UR21], RZ ;  /* 0x000000ffffff79a7 */ /* 0x000fe20008100415 */
[----:B------:R-:W-:Y:S01]  /*4b20*/  @P1 IMAD.HI.U32 R2, R0, UR6, RZ ;  /* 0x0000000600021c27 */ /* 0x000fe2000f8e00ff */
[----:B------:R-:W-:-:S04]  /*4b30*/  @UP0 ULDC UR6, c[0x0][0x450] ;  /* 0x0001140000060ab9 */ /* 0x000fc80000000800 */
[----:B------:R-:W-:Y:S01]  /*4b40*/  @P2 SHF.R.U32.HI R0, RZ, UR6, R2 ;  /* 0x00000006ff002c19 */ /* 0x000fe20008011602 */
[----:B------:R-:W-:Y:S02]  /*4b50*/  UMOV UR6, 0x1 ;  /* 0x0000000100067882 */ /* 0x000fe40000000000 */
[----:B------:R-:W-:Y:S02]  /*4b60*/  UIMAD UR6, UR23, -0xa0, UR6 ;  /* 0xffffff60170678a4 */ /* 0x000fe4000f8e0206 */
[----:B------:R-:W1:Y:S04]  /*4b70*/  SHFL.IDX PT, R9, R0, RZ, 0x1c1f ;  /* 0x001c1fff00097589 */ /* 0x000e6800000e0000 */
[----:B------:R-:W-:-:S04]  /*4b80*/  IMAD R8, R16, R13, UR6 ;  /* 0x0000000610087e24 */ /* 0x000fc8000f8e020d */
[----:B0-----:R-:W-:-:S05]  /*4b90*/  IMAD R8, R11, UR47, R8 ;  /* 0x0000002f0b087c24 */ /* 0x001fca000f8e0208 */
[----:B-1----:R-:W-:-:S04]  /*4ba0*/  IADD3 R2, R9, -UR20, R8 ;  /* 0x8000001409027c10 */ /* 0x002fc8000fffe008 */
[C---:B------:R-:W-:Y:S02]  /*4bb0*/  ISETP.GT.AND P1, PT, R2.reuse, RZ, PT ;  /* 0x000000ff0200720c */ /* 0x040fe40003f24270 */
[----:B------:R-:W-:Y:S02]  /*4bc0*/  ISETP.GT.AND P2, PT, R2, 0x1, PT ;  /* 0x000000010200780c */ /* 0x000fe40003f44270 */
[----:B------:R-:W-:Y:S02]  /*4bd0*/  FSEL R9, R120, -INF , P1 ;  /* 0xff80000078097808 */ /* 0x000fe40000800000 */
        /* <DEDUP_REMOVED lines=122> */
[----:B------:R-:W-:-:S02]  /*5380*/  FFMA.FTZ R10, R2, R15, -8 ;  /* 0xc1000000020a7423 */ /* 0x000fc4000001000f */
[----:B------:R-:W0:Y:S03]  /*5390*/  SHFL.IDX PT, R15, R0, 0x1, 0x1c1f ;  /* 0x003c1f00000f7f89 */ /* 0x000e2600000e0000 */
        /* <DEDUP_REMOVED lines=17> */
[----:B0-----:R-:W-:Y:S01]  /*54b0*/  IADD3 R15, R15, -UR20, R8 ;  /* 0x800000140f0f7c10 */ /* 0x001fe2000fffe008 */
[----:B------:R-:W-:-:S01]  /*54c0*/  FFMA.FTZ R8, R129, UR42, -R10 ;  /* 0x0000002a81087c23 */ /* 0x000fc2000801080a */
[--C-:B------:R-:W-:Y:S01]  /*54d0*/  FFMA.FTZ R89, R89, UR42, -R10.reuse ;  /* 0x0000002a59597c23 */ /* 0x100fe2000801080a */
[----:B------:R-:W-:-:S01]  /*54e0*/  FFMA.FTZ R93, R93, UR42, -R10 ;  /* 0x0000002a5d5d7c23 */ /* 0x000fc2000801080a */
[----:B------:R-:W-:Y:S01]  /*54f0*/  ISETP.GT.AND P2, PT, R15, RZ, PT ;  /* 0x000000ff0f00720c */ /* 0x000fe20003f44270 */
[----:B------:R-:W-:-:S01]  /*5500*/  FFMA.FTZ R97, R97, UR42, -R10 ;  /* 0x0000002a61617c23 */ /* 0x000fc2000801080a */
[----:B------:R-:W-:Y:S01]  /*5510*/  ISETP.GT.AND P3, PT, R15, 0x1, PT ;  /* 0x000000010f00780c */ /* 0x000fe20003f64270 */
[----:B------:R-:W-:-:S01]  /*5520*/  FFMA.FTZ R101, R101, UR42, -R10 ;  /* 0x0000002a65657c23 */ /* 0x000fc2000801080a */
[----:B------:R-:W-:Y:S01]  /*5530*/  FSEL R122, R122, -INF , P2 ;  /* 0xff8000007a7a7808 */ /* 0x000fe20001000000 */
[----:B------:R-:W-:-:S01]  /*5540*/  FFMA.FTZ R56, R56, UR42, -R10 ;  /* 0x0000002a38387c23 */ /* 0x000fc2000801080a */
[----:B------:R-:W-:Y:S01]  /*5550*/  ISETP.GT.AND P2, PT, R15, 0x8, PT ;  /* 0x000000080f00780c */ /* 0x000fe20003f44270 */
[----:B------:R-:W-:-:S01]  /*5560*/  FFMA.FTZ R57, R57, UR42, -R10 ;  /* 0x0000002a39397c23 */ /* 0x000fc2000801080a */
[----:B------:R-:W-:Y:S01]  /*5570*/  FSEL R123, R123, -INF , P3 ;  /* 0xff8000007b7b7808 */ /* 0x000fe20001800000 */
[----:B------:R-:W-:-:S01]  /*5580*/  FFMA.FTZ R60, R60, UR42, -R10 ;  /* 0x0000002a3c3c7c23 */ /* 0x000fc2000801080a */
[----:B------:R-:W-:Y:S01]  /*5590*/  FMNMX.FTZ R0, R122, R7, !PT ;  /* 0x000000077a007209 */ /* 0x000fe20007810000 */
        /* <DEDUP_REMOVED lines=10> */
[----:B------:R-:W-:Y:S01]  /*5640*/  MUFU.EX2 R9, R9 ;  /* 0x0000000900097308 */ /* 0x000fe20000000800 */
[----:B------:R-:W-:-:S02]  /*5650*/  FMNMX.FTZ R0, R126, R21, !PT ;  /* 0x000000157e007209 */ /* 0x000fc40007810000 */
[----:B------:R-:W-:Y:S02]  /*5660*/  ISETP.GT.AND P3, PT, R15, 0x11, PT ;  /* 0x000000110f00780c */ /* 0x000fe40003f64270 */
[----:B------:R-:W-:Y:S02]  /*5670*/  FSEL R130, R130, -INF , P2 ;  /* 0xff80000082827808 */ /* 0x000fe40001000000 */
[----:B------:R-:W-:Y:S01]  /*5680*/  FMNMX.FTZ R121, R127, R0, !PT ;  /* 0x000000007f797209 */ /* 0x000fe20007810000 */
[----:B------:R-:W-:Y:S01]  /*5690*/  MUFU.EX2 R12, R12 ;  /* 0x0000000c000c7308 */ /* 0x000fe20000000800 */
[----:B------:R-:W-:Y:S02]  /*56a0*/  ISETP.GT.AND P2, PT, R15, 0x18, PT ;  /* 0x000000180f00780c */ /* 0x000fe40003f44270 */
[----:B------:R-:W-:Y:S02]  /*56b0*/  FSEL R131, R131, -INF , P3 ;  /* 0xff80000083837808 */ /* 0x000fe40001800000 */
[----:B------:R-:W-:-:S02]  /*56c0*/  FMNMX.FTZ R0, R130, R121, !PT ;  /* 0x0000007982007209 */ /* 0x000fc40007810000 */
[----:B------:R-:W-:Y:S01]  /*56d0*/  ISETP.GT.AND P3, PT, R15, 0x19, PT ;  /* 0x000000190f00780c */ /* 0x000fe20003f64270 */
[----:B------:R-:W-:Y:S01]  /*56e0*/  MUFU.EX2 R11, R11 ;  /* 0x0000000b000b7308 */ /* 0x000fe20000000800 */
[----:B------:R-:W-:Y:S02]  /*56f0*/  FSEL R134, R134, -INF , P2 ;  /* 0xff80000086867808 */ /* 0x000fe40001000000 */
[----:B------:R-:W-:Y:S02]  /*5700*/  FMNMX.FTZ R121, R131, R0, !PT ;  /* 0x0000000083797209 */ /* 0x000fe40007810000 */
[----:B------:R-:W-:Y:S02]  /*5710*/  FSEL R135, R135, -INF , P3 ;  /* 0xff80000087877808 */ /* 0x000fe40001800000 */
[----:B------:R-:W-:Y:S01]  /*5720*/  ISETP.GT.AND P2, PT, R15, 0x20, PT ;  /* 0x000000200f00780c */ /* 0x000fe20003f44270 */
        /* <DEDUP_REMOVED lines=13> */
[----:B------:R-:W-:Y:S02]  /*5800*/  ISETP.GT.AND P2, PT, R15, 0x30, PT ;  /* 0x000000300f00780c */ /* 0x000fe40003f44270 */
        /* <DEDUP_REMOVED lines=31> */
[----:B------:R0:W-:Y:S01]  /*5a00*/  MUFU.EX2 R94, R120 ;  /* 0x00000078005e7308 */ /* 0x0001e20000000800 */
[----:B------:R-:W-:-:S02]  /*5a10*/  FMNMX.FTZ R0, R116, R121, !PT ;  /* 0x0000007974007209 */ /* 0x000fc40007810000 */
[----:B------:R-:W-:Y:S02]  /*5a20*/  ISETP.GT.AND P3, PT, R15, 0x51, PT ;  /* 0x000000510f00780c */ /* 0x000fe40003f64270 */
[----:B------:R-:W-:Y:S02]  /*5a30*/  FSEL R98, R98, -INF , P2 ;  /* 0xff80000062627808 */ /* 0x000fe40001000000 */
[----:B------:R-:W-:Y:S01]  /*5a40*/  FMNMX.FTZ R121, R95, R0, !PT ;  /* 0x000000005f797209 */ /* 0x000fe20007810000 */
[----:B------:R-:W-:Y:S01]  /*5a50*/  MUFU.EX2 R112, R112 ;  /* 0x0000007000707308 */ /* 0x000fe20000000800 */
[----:B------:R-:W-:Y:S01]  /*5a60*/  ISETP.GT.AND P2, PT, R15, 0x58, PT ;  /* 0x000000580f00780c */ /* 0x000fe20003f44270 */
[----:B0-----:R-:W-:Y:S01]  /*5a70*/  FFMA.FTZ R120, R92, UR42, -R10 ;  /* 0x0000002a5c787c23 */ /* 0x001fe2000801080a */
        /* <DEDUP_REMOVED lines=62> */
[--C-:B0-----:R-:W-:Y:S01]  /*5e60*/  FFMA.FTZ R120, R72, UR42, -R10.reuse ;  /* 0x0000002a48787c23 */ /* 0x101fe2000801080a */
[----:B------:R-:W-:Y:S01]  /*5e70*/  FSEL R67, R67, -INF , P3 ;  /* 0xff80000043437808 */ /* 0x000fe20001800000 */
[--C-:B------:R-:W-:Y:S01]  /*5e80*/  FFMA.FTZ R72, R73, UR42, -R10.reuse ;  /* 0x0000002a49487c23 */ /* 0x100fe2000801080a */
        /* <DEDUP_REMOVED lines=9> */
[--C-:B------:R-:W-:Y:S01]  /*5f20*/  FFMA.FTZ R81, R84, UR42, -R10.reuse ;  /* 0x0000002a54517c23 */ /* 0x100fe2000801080a */
[----:B------:R-:W-:Y:S01]  /*5f30*/  FMNMX.FTZ R0, R70, R121, !PT ;  /* 0x0000007946007209 */ /* 0x000fe20007810000 */
[----:B------:R-:W-:Y:S01]  /*5f40*/  FFMA.FTZ R84, R85, UR42, -R10 ;  /* 0x0000002a55547c23 */ /* 0x000fe2000801080a */
[----:B------:R-:W-:Y:S01]  /*5f50*/  IMAD.U32 R85, RZ, RZ, UR42 ;  /* 0x0000002aff557e24 */ /* 0x000fe2000f8e00ff */
[----:B------:R0:W-:Y:S01]  /*5f60*/  MUFU.EX2 R15, R120 ;  /* 0x00000078000f7308 */ /* 0x0001e20000000800 */
[----:B------:R-:W-:-:S05]  /*5f70*/  FMNMX.FTZ R0, R71, R0, !PT ;  /* 0x0000000047007209 */ /* 0x000fca0007810000 */
[----:B------:R-:W1:Y:S02]  /*5f80*/  SHFL.BFLY PT, R121, R0, 0x2, 0x1f ;  /* 0x0c401f0000797f89 */ /* 0x000e6400000e0000 */
[----:B------:R-:W-:Y:S08]  /*5f90*/  MUFU.EX2 R72, R72 ;  /* 0x0000004800487308 */ /* 0x000ff00000000800 */
[----:B------:R-:W-:Y:S08]  /*5fa0*/  MUFU.EX2 R73, R73 ;  /* 0x0000004900497308 */ /* 0x000ff00000000800 */
[----:B------:R-:W-:Y:S01]  /*5fb0*/  MUFU.EX2 R76, R76 ;  /* 0x0000004c004c7308 */ /* 0x000fe20000000800 */
[----:B-1----:R-:W-:-:S07]  /*5fc0*/  FMNMX.FTZ R121, R0, R121, !PT ;  /* 0x0000007900797209 */ /* 0x002fce0007810000 */
[----:B------:R-:W-:Y:S01]  /*5fd0*/  MUFU.EX2 R77, R77 ;  /* 0x0000004d004d7308 */ /* 0x000fe20000000800 */
[----:B------:R-:W1:Y:S07]  /*5fe0*/  SHFL.BFLY PT, R0, R121, 0x1, 0x1f ;  /* 0x0c201f0079007f89 */ /* 0x000e6e00000e0000 */
[----:B------:R-:W-:Y:S08]  /*5ff0*/  MUFU.EX2 R80, R80 ;  /* 0x0000005000507308 */ /* 0x000ff00000000800 */
[----:B------:R-:W-:Y:S08]  /*6000*/  MUFU.EX2 R81, R81 ;  /* 0x0000005100517308 */ /* 0x000ff00000000800 */
[----:B------:R-:W-:Y:S01]  /*6010*/  MUFU.EX2 R84, R84 ;  /* 0x0000005400547308 */ /* 0x000fe20000000800 */
[----:B-1----:R-:W-:-:S04]  /*6020*/  FMNMX.FTZ R0, R121, R0, !PT ;  /* 0x0000000079007209 */ /* 0x002fc80007810000 */
[C---:B------:R-:W-:Y:S01]  /*6030*/  FSETP.NEU.FTZ.AND P2, PT, R0.reuse, -INF , PT ;  /* 0xff8000000000780b */ /* 0x040fe20003f5d000 */
[----:B------:R-:W-:-:S02]  /*6040*/  FFMA.FTZ R85, R0, R85, -8 ;  /* 0xc100000000557423 */ /* 0x000fc40000010055 */
[----:B------:R-:W-:Y:S01]  /*6050*/  MUFU.EX2 R60, R60 ;  /* 0x0000003c003c7308 */ /* 0x000fe20000000800 */
[----:B------:R-:W-:Y:S02]  /*6060*/  FSEL R128, R0, RZ, P2 ;  /* 0x000000ff00807208 */ /* 0x000fe40001000000 */
[----:B------:R-:W-:-:S03]  /*6070*/  FSEL R10, R85, RZ, P2 ;  /* 0x000000ff550a7208 */ /* 0x000fc60001000000 */
[----:B------:R-:W-:Y:S02]  /*6080*/  FADD.FTZ R128, -R128, R7 ;  /* 0x0000000780807221 */ /* 0x000fe40000010100 */
[----:B------:R-:W-:Y:S01]  /*6090*/  MUFU.EX2 R61, R61 ;  /* 0x0000003d003d7308 */ /* 0x000fe20000000800 */
[----:B0-----:R-:W-:-:S01]  /*60a0*/  FFMA.FTZ R120, R122, UR42, -R10 ;  /* 0x0000002a7a787c23 */ /* 0x001fc2000801080a */
[--C-:B------:R-:W-:Y:S01]  /*60b0*/  FFMA.FTZ R122, R127, UR42, -R10.reuse ;  /* 0x0000002a7f7a7c23 */ /* 0x100fe2000801080a */
[----:B------:R-:W-:Y:S01]  /*60c0*/  FSEL R127, R2, RZ, P1 ;  /* 0x000000ff027f7208 */ /* 0x000fe20000800000 */
[----:B------:R-:W-:Y:S01]  /*60d0*/  FMUL.FTZ R7, R128, UR42 ;  /* 0x0000002a80077c20 */ /* 0x000fe20008410000 */
[----:B------:R-:W-:-:S01]  /*60e0*/  FFMA.FTZ R85, R123, UR42, -R10 ;  /* 0x0000002a7b557c23 */ /* 0x000fc2000801080a */
[--C-:B------:R-:W-:Y:S01]  /*60f0*/  FFMA.FTZ R121, R126, UR42, -R10.reuse ;  /* 0x0000002a7e797c23 */ /* 0x100fe2000801080a */
[----:B------:R-:W-:-:S01]  /*6100*/  FFMA.FTZ R123, R130, UR42, -R10 ;  /* 0x0000002a827b7c23 */ /* 0x000fc2000801080a */
[----:B------:R-:W-:Y:S01]  /*6110*/  FADD.FTZ R127, -R127, R6 ;  /* 0x000000067f7f7221 */ /* 0x000fe20000010100 */
[----:B------:R-:W-:-:S01]  /*6120*/  FFMA.FTZ R6, R116, UR42, -R10 ;  /* 0x0000002a74067c23 */ /* 0x000fc2000801080a */
[----:B------:R-:W-:Y:S01]  /*6130*/  MUFU.EX2 R120, R120 ;  /* 0x0000007800787308 */ /* 0x000fe20000000800 */
[----:B------:R-:W-:-:S01]  /*6140*/  FFMA.FTZ R124, R131, UR42, -R10 ;  /* 0x0000002a837c7c23 */ /* 0x000fc2000801080a */
[----:B------:R-:W-:Y:S01]  /*6150*/  FMUL.FTZ R116, R127, UR42 ;  /* 0x0000002a7f747c20 */ /* 0x000fe20008410000 */
        /* <DEDUP_REMOVED lines=25> */
[----:B------:R-:W-:Y:S01]  /*62f0*/  FFMA.FTZ R82, R82, UR42, -R10 ;  /* 0x0000002a52527c23 */ /* 0x000fe2000801080a */
[----:B------:R-:W-:-:S01]  /*6300*/  FADD.FTZ R128, R12, R127 ;  /* 0x0000007f0c807221 */ /* 0x000fc20000010000 */
[--C-:B------:R-:W-:Y:S01]  /*6310*/  FFMA.FTZ R83, R83, UR42, -R10.reuse ;  /* 0x0000002a53537c23 */ /* 0x100fe2000801080a */
[----:B------:R-:W-:-:S01]  /*6320*/  FFMA.FTZ R96, R96, UR42, -R10 ;  /* 0x0000002a60607c23 */ /* 0x000fc2000801080a */
[----:B------:R-:W0:Y:S01]  /*6330*/  MUFU.EX2 R121, R121 ;  /* 0x0000007900797308 */ /* 0x000e220000000800 */
[----:B-1----:R-:W-:-:S01]  /*6340*/  FFMA.FTZ R4, R7, R3, R120 ;  /* 0x0000000307047223 */ /* 0x002fc20000010078 */
[----:B------:R-:W-:Y:S01]  /*6350*/  FADD.FTZ R3, R11, R128 ;  /* 0x000000800b037221 */ /* 0x000fe20000010000 */
        /* <DEDUP_REMOVED lines=10> */
[----:B------:R-:W-:-:S03]  /*6400*/  FFMA.FTZ R71, R71, UR42, -R10 ;  /* 0x0000002a47477c23 */ /* 0x000fc6000801080a */
        /* <DEDUP_REMOVED lines=8> */
[----:B--2---:R-:W-:-:S01]  /*6490*/  FADD.FTZ R127, R123, R128 ;  /* 0x000000807b7f7221 */ /* 0x004fc20000010000 */
[----:B------:R-:W-:-:S06]  /*64a0*/  FADD.FTZ R128, R20, R3 ;  /* 0x0000000314807221 */ /* 0x000fcc0000010000 */
[----:B------:R-:W2:Y:S01]  /*64b0*/  MUFU.EX2 R126, R126 ;  /* 0x0000007e007e7308 */ /* 0x000ea20000000800 */
[----:B0-----:R-:W-:-:S01]  /*64c0*/  FADD.FTZ R4, R124, R127 ;  /* 0x0000007f7c047221 */ /* 0x001fc20000010000 */
[----:B------:R-:W-:-:S06]  /*64d0*/  FADD.FTZ R127, R21, R128 ;  /* 0x00000080157f7221 */ /* 0x000fcc0000010000 */
[----:B------:R-:W0:Y:S01]  /*64e0*/  MUFU.EX2 R106, R106 ;  /* 0x0000006a006a7308 */ /* 0x000e220000000800 */
[----:B-1----:R-:W-:-:S01]  /*64f0*/  FADD.FTZ R3, R125, R4 ;  /* 0x000000047d037221 */ /* 0x002fc20000010000 */
[----:B------:R-:W-:-:S06]  /*6500*/  FADD.FTZ R4, R104, R127 ;  /* 0x0000007f68047221 */ /* 0x000fcc0000010000 */
[----:B------:R-:W1:Y:S01]  /*6510*/  MUFU.EX2 R107, R107 ;  /* 0x0000006b006b7308 */ /* 0x000e620000000800 */
[----:B--2---:R-:W-:-:S07]  /*6520*/  FADD.FTZ R3, R126, R3 ;  /* 0x000000037e037221 */ /* 0x004fce0000010000 */
        /* <DEDUP_REMOVED lines=99> */
.L_x_1897:
[----:B------:R-:W-:Y:S01]  /*6b60*/  UISETP.GT.AND UP0, UPT, UR23, UR22, UPT ;  /* 0x000000161700728c */ /* 0x000fe2000bf04270 */
[----:B------:R-:W-:Y:S01]  /*6b70*/  F2FP.SATFINITE.E4M3.F32.PACK_AB_MERGE_C R6, R95, R6, RZ ;  /* 0x000000065f06723e */ /* 0x000fe200048070ff */
[----:B------:R-:W-:Y:S01]  /*6b80*/  UIADD3 UR6, UR11, 0x13260, URZ ;  /* 0x000132600b067890 */ /* 0x000fe2000fffe03f */
[----:B------:R-:W-:Y:S01]  /*6b90*/  F2FP.SATFINITE.E4M3.F32.PACK_AB_MERGE_C R11, R14, R11, RZ ;  /* 0x0000000b0e0b723e */ /* 0x000fe200048070ff */
[----:B------:R-:W-:Y:S01]  /*6ba0*/  UIADD3 UR23, UR23, -0x1, URZ ;  /* 0xffffffff17177890 */ /* 0x000fe2000fffe03f */
[----:B------:R-:W-:Y:S01]  /*6bb0*/  F2FP.SATFINITE.E4M3.F32.PACK_AB_MERGE_C R121, R122, R121, RZ ;  /* 0x000000797a79723e */ /* 0x000fe200048070ff */
[----:B------:R-:W-:Y:S01]  /*6bc0*/  UPRMT UR6, UR44, 0x654, UR6 ;  /* 0x000006542c067896 */ /* 0x000fe20008000006 */
[----:B------:R-:W-:Y:S01]  /*6bd0*/  PLOP3.LUT P1, PT, PT, PT, UP0, 0x80, 0x0 ;  /* 0x000000000000781c */ /* 0x000fe20003f2f008 */
[----:B------:R-:W-:Y:S01]  /*6be0*/  UMOV UR25, UR37 ;  /* 0x0000002500197c82 */ /* 0x000fe20008000000 */
[----:B------:R-:W-:Y:S01]  /*6bf0*/  F2FP.SATFINITE.E4M3.F32.PACK_AB_MERGE_C R20, R21, R20, RZ ;  /* 0x000000141514723e */ /* 0x000fe200048070ff */
[----:B------:R-:W-:Y:S01]  /*6c00*/  UMOV UR24, UR38 ;  /* 0x0000002600187c82 */ /* 0x000fe20008000000 */
        /* <DEDUP_REMOVED lines=72> */
.L_x_1887:
[----:B------:R-:W-:-:S13]  /*7090*/  ISETP.LE.AND P1, PT, RZ, UR23, PT ;  /* 0x00000017ff007c0c */ /* 0x000fda000bf23270 */
[----:B------:R-:W-:Y:S05]  /*70a0*/  @!P1 BRA `(.L_x_1899) ;  /* 0x0000002000a09947 */ /* 0x000fea0003800000 */
[----:B------:R-:W-:Y:S01]  /*70b0*/  IMAD.MOV.U32 R9, RZ, RZ, R0 ;  /* 0x000000ffff097224 */ /* 0x000fe200078e0000 */
[----:B------:R-:W-:Y:S01]  /*70c0*/  UMOV UR21, UR37 ;  /* 0x0000002500157c82 */ /* 0x000fe20008000000 */
[----:B------:R-:W-:Y:S01]  /*70d0*/  IMAD.MOV.U32 R7, RZ, RZ, R2 ;  /* 0x000000ffff077224 */ /* 0x000fe200078e0002 */
[----:B------:R-:W-:-:S06]  /*70e0*/  UMOV UR20, UR38 ;  /* 0x0000002600147c82 */ /* 0x000fcc0008000000 */
.L_x_1910:
[----:B------:R-:W-:-:S04]  /*70f0*/  UIADD3 UR38, UR20, 0x1, URZ ;  /* 0x0000000114267890 */ /* 0x000fc8000fffe03f */
[----:B------:R-:W-:-:S04]  /*7100*/  UISETP.NE.AND UP0, UPT, UR38, 0x2, UPT ;  /* 0x000000022600788c */ /* 0x000fc8000bf05270 */
[----:B------:R-:W-:Y:S02]  /*7110*/  USEL UR37, URZ, 0x1, UP0 ;  /* 0x000000013f257887 */ /* 0x000fe40008000000 */
[----:B------:R-:W-:Y:S02]  /*7120*/  USEL UR38, UR38, URZ, UP0 ;  /* 0x0000003f26267287 */ /* 0x000fe40008000000 */
[----:B------:R-:W-:Y:S01]  /*7130*/  ULOP3.LUT UR37, UR21, UR37, URZ, 0x3c, !UPT ;  /* 0x0000002515257292 */ /* 0x000fe2000f8e3c3f */
[----:B------:R-:W-:Y:S11]  /*7140*/  @!P0 BRA `(.L_x_1900) ;  /* 0x0000000000048947 */ /* 0x000ff60003800000 */
[----:B------:R-:W-:Y:S01]  /*7150*/  BPT.TRAP 0x1 ;  /* 0x000000040000795c */ /* 0x000fe20000300000 */
.L_x_1900:
[----:B------:R-:W-:Y:S01]  /*7160*/  ULEA UR6, UR38, UR45, 0x3 ;  /* 0x0000002d26067291 */ /* 0x000fe2000f8e183f */
[----:B------:R-:W-:-:S05]  /*7170*/  IMAD.U32 R0, RZ, RZ, UR37 ;  /* 0x00000025ff007e24 */ /* 0x000fca000f8e00ff */
[----:B------:R-:W-:-:S04]  /*7180*/  SHF.L.U32 R0, R0, 0x1f, RZ ;  /* 0x0000001f00007819 */ /* 0x000fc800000006ff */
[----:B------:R0:W1:Y:S01]  /*7190*/  SYNCS.PHASECHK.TRANS64.TRYWAIT P1, [UR6+0x13230], R0 ;  /* 0x01323000ff0075a7 */ /* 0x0000620008020146 */
[----:B------:R-:W-:Y:S05]  /*71a0*/  @!P0 BRA `(.L_x_1901) ;  /* 0x0000000000048947 */ /* 0x000fea0003800000 */
[----:B------:R-:W-:Y:S01]  /*71b0*/  BPT.TRAP 0x1 ;  /* 0x000000040000795c */ /* 0x000fe20000300000 */
.L_x_1901:
[----:B-1----:R-:W-:Y:S05]  /*71c0*/  @P1 BRA `(.L_x_1902) ;  /* 0x0000000000081947 */ /* 0x002fea0003800000 */
[----:B------:R-:W1:Y:S02]  /*71d0*/  SYNCS.PHASECHK.TRANS64.TRYWAIT P1, [UR6+0x13230], R0 ;  /* 0x01323000ff0075a7 */ /* 0x000e640008020146 */
[----:B-1----:R-:W-:Y:S05]  /*71e0*/  @!P1 BRA `(.L_x_1903) ;  /* 0x0000009000e49947 */ /* 0x002fea0003800000 */
.L_x_1902:
        /* <DEDUP_REMOVED lines=64> */
.L_x_1904:
[----:B------:R-:W-:Y:S01]  /*75f0*/  ULEA UR11, UR20, UR45, 0x3 ;  /* 0x0000002d140b7291 */ /* 0x000fe2000f8e183f */
[----:B01----:R-:W-:-:S05]  /*7600*/  IMAD.U32 R0, RZ, RZ, UR21 ;  /* 0x00000015ff007e24 */ /* 0x003fca000f8e00ff */
[----:B------:R-:W-:-:S04]  /*7610*/  SHF.L.U32 R0, R0, 0x1f, RZ ;  /* 0x0000001f00007819 */ /* 0x000fc800000006ff */
[----:B------:R0:W1:Y:S01]  /*7620*/  SYNCS.PHASECHK.TRANS64.TRYWAIT P1, [UR11+0x13250], R0 ;  /* 0x01325000ff0075a7 */ /* 0x000062000802014b */
[----:B------:R-:W-:Y:S05]  /*7630*/  @!P0 BRA `(.L_x_1905) ;  /* 0x0000000000048947 */ /* 0x000fea0003800000 */
[----:B------:R-:W-:Y:S01]  /*7640*/  BPT.TRAP 0x1 ;  /* 0x000000040000795c */ /* 0x000fe20000300000 */
.L_x_1905:
[----:B-1----:R-:W-:Y:S05]  /*7650*/  @P1 BRA `(.L_x_1906) ;  /* 0x0000000000081947 */ /* 0x002fea0003800000 */
[----:B------:R-:W1:Y:S02]  /*7660*/  SYNCS.PHASECHK.TRANS64.TRYWAIT P1, [UR11+0x13250], R0 ;  /* 0x01325000ff0075a7 */ /* 0x000e64000802014b */
[----:B-1----:R-:W-:Y:S05]  /*7670*/  @!P1 BRA `(.L_x_1907) ;  /* 0x0000008c00d89947 */ /* 0x002fea0003800000 */
.L_x_1906:
        /* <DEDUP_REMOVED lines=32> */
.L_x_1908:
[----:B01----:R-:W-:Y:S01]  /*7880*/  FMNMX.FTZ R0, R120, R7, !PT ;  /* 0x0000000778007209 */ /* 0x003fe20007810000 */
[----:B------:R-:W-:Y:S01]  /*7890*/  IMAD.U32 R15, RZ, RZ, UR42 ;  /* 0x0000002aff0f7e24 */ /* 0x000fe2000f8e00ff */
[----:B------:R-:W-:Y:S01]  /*78a0*/  FMNMX.FTZ R2, R122, R9, !PT ;  /* 0x000000097a027209 */ /* 0x000fe20007810000 */
[----:B------:R-:W-:Y:S01]  /*78b0*/  ULEA UR6, UR38, UR45, 0x3 ;  /* 0x0000002d26067291 */ /* 0x000fe2000f8e183f */
[----:B------:R-:W-:Y:S02]  /*78c0*/  FMNMX.FTZ R11, R121, R0, !PT ;  /* 0x00000000790b7209 */ /* 0x000fe40007810000 */
        /* <DEDUP_REMOVED lines=133> */
[----:B------:R-:W-:Y:S01]  /*8120*/  FMUL.FTZ R7, R7, UR42 ;  /* 0x0000002a07077c20 */ /* 0x000fe20008410000 */
[----:B------:R-:W-:Y:S01]  /*8130*/  FMUL.FTZ R6, R6, UR42 ;  /* 0x0000002a06067c20 */ /* 0x000fe20008410000 */
        /* <DEDUP_REMOVED lines=204> */
.L_x_1909:
        /* <DEDUP_REMOVED lines=12> */
[----:B------:R-:W-:Y:S01]  /*8ec0*/  FMUL.FTZ R24, R24, R7 ;  /* 0x0000000718187220 */ /* 0x000fe20000410000 */
        /* <DEDUP_REMOVED lines=70> */
.L_x_1899:
[----:B------:R-:W-:Y:S06]  /*9330*/  BAR.ARV 0x8, 0x200 ;  /* 0x0208000000007b1d */ /* 0x000fec0000002000 */
[----:B------:R-:W-:Y:S05]  /*9340*/  @!P0 BRA `(.L_x_1911) ;  /* 0x0000000000048947 */ /* 0x000fea0003800000 */
[----:B------:R-:W-:Y:S01]  /*9350*/  BPT.TRAP 0x1 ;  /* 0x000000040000795c */ /* 0x000fe20000300000 */
.L_x_1911:
[----:B------:R-:W-:Y:S01]  /*9360*/  ULEA UR14, UR38, UR45, 0x3 ;  /* 0x0000002d260e7291 */ /* 0x000fe2000f8e183f */
[----:B------:R-:W-:-:S05]  /*9370*/  IMAD.U32 R5, RZ, RZ, UR37 ;  /* 0x00000025ff057e24 */ /* 0x000fca000f8e00ff */
[----:B------:R-:W-:-:S04]  /*9380*/  SHF.L.U32 R5, R5, 0x1f, RZ ;  /* 0x0000001f05057819 */ /* 0x000fc800000006ff */
[----:B------:R0:W1:Y:S01]  /*9390*/  SYNCS.PHASECHK.TRANS64.TRYWAIT P1, [UR14+0x13250], R5 ;  /* 0x01325005ff0075a7 */ /* 0x000062000802014e */
[----:B------:R-:W-:Y:S05]  /*93a0*/  @!P0 BRA `(.L_x_1912) ;  /* 0x0000000000048947 */ /* 0x000fea0003800000 */
[----:B------:R-:W-:Y:S01]  /*93b0*/  BPT.TRAP 0x1 ;  /* 0x000000040000795c */ /* 0x000fe20000300000 */
.L_x_1912:
[----:B-1----:R-:W-:Y:S05]  /*93c0*/  @P1 BRA `(.L_x_1913) ;  /* 0x0000000000081947 */ /* 0x002fea0003800000 */
[----:B------:R-:W1:Y:S02]  /*93d0*/  SYNCS.PHASECHK.TRANS64.TRYWAIT P1, [UR14+0x13250], R5 ;  /* 0x01325005ff0075a7 */ /* 0x000e64000802014e */
[----:B-1----:R-:W-:Y:S05]  /*93e0*/  @!P1 BRA `(.L_x_1914) ;  /* 0x0000007000949947 */ /* 0x002fea0003800000 */
.L_x_1913:
        /* <DEDUP_REMOVED lines=88> */
.L_x_1915:
        /* <DEDUP_REMOVED lines=42> */
.L_x_1879:
        /* <DEDUP_REMOVED lines=11> */
[----:B------:R-:W2:Y:S01]  /*9cc0*/  LDL R40, [R1] ;  /* 0x0000000001287983 */ /* 0x000ea20000100800 */
[----:B------:R-:W1:Y:S01]  /*9cd0*/  S2R R35, SR_SWINHI ;  /* 0x0000000000237919 */ /* 0x000e620000002f00 */
[----:B------:R-:W-:Y:S02]  /*9ce0*/  F2FP.BF16.F32.PACK_AB R47, R47, R2 ;  /* 0x000000022f2f723e */ /* 0x000fe400000010ff */
[----:B------:R-:W-:Y:S01]  /*9cf0*/  F2FP.BF16.F32.PACK_AB R9, R52, R9 ;  /* 0x000000093409723e */ /* 0x000fe200000010ff */
[----:B------:R-:W3:Y:S01]  /*9d00*/  LDC R2, c[0x0][0xbe8] ;  /* 0x0002fa00ff027b82 */ /* 0x000ee20000000800 */
        /* <DEDUP_REMOVED lines=18> */
[----:B------:R-:W-:Y:S01]  /*9e30*/  USHF.R.S32.HI UR13, URZ, 0x1f, UR40 ;  /* 0x0000001f3f0d7899 */ /* 0x000fe20008011428 */
[----:B------:R-:W-:Y:S01]  /*9e40*/  BAR.SYNC.DEFER_BLOCKING 0x1, 0x180 ;  /* 0x0046000000007b1d */ /* 0x000fe20000010000 */
[----:B------:R-:W-:-:S05]  /*9e50*/  IADD3 R6, P0, R6, UR6, RZ ;  /* 0x0000000606067c10 */ /* 0x000fca000ff1e0ff */
[----:B------:R-:W-:Y:S01]  /*9e60*/  IMAD.X R7, RZ, RZ, UR7, P0 ;  /* 0x00000007ff077e24 */ /* 0x000fe200080e06ff */
[----:B------:R-:W-:-:S04]  /*9e70*/  ULDC.64 UR10, c[0x0][0xb98] ;  /* 0x0002e600000a7ab9 */ /* 0x000fc80000000a00 */
[----:B------:R0:W4:Y:S01]  /*9e80*/  LDG.E.CONSTANT R26, desc[UR50][R6.64] ;  /* 0x00000032061a7981 */ /* 0x000122000c1e9900 */
[----:B---3--:R-:W-:Y:S01]  /*9e90*/  ISETP.NE.AND P2, PT, R2, 0x1, PT ;  /* 0x000000010200780c */ /* 0x008fe20003f45270 */
[----:B------:R-:W-:Y:S02]  /*9ea0*/  UIMAD UR5, UR12, UR8, URZ ;  /* 0x000000080c0572a4 */ /* 0x000fe4000f8e023f */
[----:B------:R-:W-:Y:S02]  /*9eb0*/  UIMAD.WIDE.U32 UR6, UR41, UR8, URZ ;  /* 0x00000008290672a5 */ /* 0x000fe4000f8e003f */
[----:B------:R-:W-:Y:S02]  /*9ec0*/  UIMAD UR5, UR41, UR9, UR5 ;  /* 0x00000009290572a4 */ /* 0x000fe4000f8e0205 */
[----:B------:R-:W-:Y:S01]  /*9ed0*/  UIMAD UR8, UR13, UR10, URZ ;  /* 0x0000000a0d0872a4 */ /* 0x000fe2000f8e023f */
[----:B0-----:R-:W-:Y:S01]  /*9ee0*/  LOP3.LUT P0, R6, R27, 0x3, RZ, 0xc0, !PT ;  /* 0x000000031b067812 */ /* 0x001fe2000780c0ff */
[----:B------:R-:W-:-:S02]  /*9ef0*/  UIADD3 UR7, UR7, UR5, URZ ;  /* 0x0000000507077290 */ /* 0x000fc4000fffe03f */
[----:B------:R-:W-:Y:S01]  /*9f00*/  UIMAD UR8, UR40, UR11, UR8 ;  /* 0x0000000b280872a4 */ /* 0x000fe2000f8e0208 */
[----:B------:R-:W-:Y:S01]  /*9f10*/  ISETP.EQ.OR P0, PT, R6, 0x3, !P0 ;  /* 0x000000030600780c */ /* 0x000fe20004702670 */
[----:B------:R-:W0:Y:S01]  /*9f20*/  @P2 LDC R42, c[0x0][0xbec] ;  /* 0x0002fb00ff2a2b82 */ /* 0x000e220000000800 */
[----:B------:R-:W-:Y:S02]  /*9f30*/  MOV R6, R0 ;  /* 0x0000000000067202 */ /* 0x000fe40000000f00 */
[----:B-1----:R-:W-:Y:S01]  /*9f40*/  MOV R7, R35 ;  /* 0x0000002300077202 */ /* 0x002fe20000000f00 */
[----:B------:R-:W-:Y:S01]  /*9f50*/  UIMAD.WIDE.U32 UR6, UR40, UR10, UR6 ;  /* 0x0000000a280672a5 */ /* 0x000fe2000f8e0006 */
[----:B------:R-:W-:Y:S01]  /*9f60*/  SEL R31, R9, R10, P0 ;  /* 0x0000000a091f7207 */ /* 0x000fe20000000000 */
[----:B------:R-:W-:Y:S01]  /*9f70*/  ULDC UR5, c[0x0][0xa88] ;  /* 0x0002a20000057ab9 */ /* 0x000fe20000000800 */
[----:B------:R-:W-:Y:S01]  /*9f80*/  SEL R36, R10, R9, P0 ;  /* 0x000000090a247207 */ /* 0x000fe20000000000 */
[----:B------:R-:W-:Y:S01]  /*9f90*/  IMAD R9, R22, 0x40, R19 ;  /* 0x0000004016097824 */ /* 0x000fe200078e0213 */
[----:B------:R-:W-:Y:S01]  /*9fa0*/  SEL R27, R28, R29, P0 ;  /* 0x0000001d1c1b7207 */ /* 0x000fe20000000000 */
[----:B------:R-:W-:Y:S01]  /*9fb0*/  IMAD R43, R2, UR5, RZ ;  /* 0x00000005022b7c24 */ /* 0x000fe2000f8e02ff */
[----:B------:R-:W-:Y:S01]  /*9fc0*/  SEL R30, R29, R28, P0 ;  /* 0x0000001c1d1e7207 */ /* 0x000fe20000000000 */
[----:B------:R-:W-:Y:S01]  /*9fd0*/  ULDC.64 UR10, c[0x0][0xaf0] ;  /* 0x0002bc00000a7ab9 */ /* 0x000fe20000000a00 */
        /* <DEDUP_REMOVED lines=10> */
[----:B------:R-:W-:Y:S01]  /*a080*/  SEL R46, R47, R46, P0 ;  /* 0x0000002e2f2e7207 */ /* 0x000fe20000000000 */
[----:B--2---:R-:W-:Y:S01]  /*a090*/  IMAD.WIDE R10, R40, 0x2, R6 ;  /* 0x00000002280a7825 */ /* 0x004fe200078e0206 */
[----:B------:R-:W-:-:S03]  /*a0a0*/  SEL R40, R8, R5, P0 ;  /* 0x0000000508287207 */ /* 0x000fc60000000000 */
[----:B------:R-:W-:Y:S01]  /*a0b0*/  IMAD.WIDE R6, R9, 0x2, R6 ;  /* 0x0000000209067825 */ /* 0x000fe200078e0206 */
[C---:B------:R-:W-:Y:S02]  /*a0c0*/  IADD3 R41, P4, R10.reuse, 0x20, RZ ;  /* 0x000000200a297810 */ /* 0x040fe40007f9e0ff */
[C---:B------:R-:W-:Y:S02]  /*a0d0*/  IADD3 R39, P1, R10.reuse, 0x60, RZ ;  /* 0x000000600a277810 */ /* 0x040fe40007f3e0ff */
[----:B------:R-:W-:Y:S01]  /*a0e0*/  LOP3.LUT R8, R41, 0x380, RZ, 0xc0, !PT ;  /* 0x0000038029087812 */ /* 0x000fe200078ec0ff */
[--C-:B------:R-:W-:Y:S01]  /*a0f0*/  IMAD.X R9, RZ, RZ, R11.reuse, P4 ;  /* 0x000000ffff097224 */ /* 0x100fe200020e060b */
[----:B------:R-:W-:Y:S01]  /*a100*/  LOP3.LUT R5, R10, 0x380, RZ, 0xc0, !PT ;  /* 0x000003800a057812 */ /* 0x000fe200078ec0ff */
[----:B------:R-:W-:Y:S01]  /*a110*/  IMAD.X R13, RZ, RZ, R11, P1 ;  /* 0x000000ffff0d7224 */ /* 0x000fe200008e060b */
[----:B------:R-:W-:Y:S02]  /*a120*/  LOP3.LUT R12, R39, 0x380, RZ, 0xc0, !PT ;  /* 0x00000380270c7812 */ /* 0x000fe400078ec0ff */
[----:B------:R-:W-:-:S02]  /*a130*/  SHF.R.U64 R8, R8, 0x3, RZ ;  /* 0x0000000308087819 */ /* 0x000fc400000012ff */
[----:B------:R-:W-:Y:S02]  /*a140*/  SHF.R.U64 R5, R5, 0x3, RZ ;  /* 0x0000000305057819 */ /* 0x000fe400000012ff */
[----:B------:R-:W-:Y:S02]  /*a150*/  IADD3 R14, P3, R10, 0x40, RZ ;  /* 0x000000400a0e7810 */ /* 0x000fe40007f7e0ff */
[----:B------:R-:W-:Y:S02]  /*a160*/  SHF.R.U64 R12, R12, 0x3, RZ ;  /* 0x000000030c0c7819 */ /* 0x000fe400000012ff */
[----:B------:R-:W-:Y:S01]  /*a170*/  LOP3.LUT R8, R8, R41, RZ, 0x3c, !PT ;  /* 0x0000002908087212 */ /* 0x000fe200078e3cff */
[----:B------:R-:W-:Y:S01]  /*a180*/  IMAD.X R15, RZ, RZ, R11, P3 ;  /* 0x000000ffff0f7224 */ /* 0x000fe200018e060b */
[----:B------:R-:W-:Y:S01]  /*a190*/  LOP3.LUT R10, R5, R10, RZ, 0x3c, !PT ;  /* 0x0000000a050a7212 */ /* 0x000fe200078e3cff */
[----:B------:R-:W1:Y:S01]  /*a1a0*/  @P2 LDC R41, c[0x0][0xbf0] ;  /* 0x0002fc00ff292b82 */ /* 0x000e620000000800 */
[----:B------:R-:W-:-:S02]  /*a1b0*/  LOP3.LUT R5, R14, 0x380, RZ, 0xc0, !PT ;  /* 0x000003800e057812 */ /* 0x000fc400078ec0ff */
[----:B------:R-:W-:Y:S02]  /*a1c0*/  LOP3.LUT R12, R12, R39, RZ, 0x3c, !PT ;  /* 0x000000270c0c7212 */ /* 0x000fe400078e3cff */
[C---:B------:R-:W-:Y:S02]  /*a1d0*/  IADD3 R39, P4, R6.reuse, 0x1800, RZ ;  /* 0x0000180006277810 */ /* 0x040fe40007f9e0ff */
[----:B------:R-:W-:Y:S02]  /*a1e0*/  SHF.R.U64 R5, R5, 0x3, RZ ;  /* 0x0000000305057819 */ /* 0x000fe400000012ff */
[----:B------:R-:W-:Y:S02]  /*a1f0*/  LOP3.LUT R28, R39, 0x380, RZ, 0xc0, !PT ;  /* 0x00000380271c7812 */ /* 0x000fe400078ec0ff */
[----:B------:R-:W-:Y:S02]  /*a200*/  LOP3.LUT R14, R5, R14, RZ, 0x3c, !PT ;  /* 0x0000000e050e7212 */ /* 0x000fe400078e3cff */
[----:B------:R-:W-:-:S02]  /*a210*/  IADD3 R5, P3, R6, 0x3000, RZ ;  /* 0x0000300006057810 */ /* 0x000fc40007f7e0ff */
[----:B------:R-:W-:Y:S02]  /*a220*/  SHF.R.U64 R28, R28, 0x3, RZ ;  /* 0x000000031c1c7819 */ /* 0x000fe400000012ff */
[----:B------:R-:W-:Y:S02]  /*a230*/  LOP3.LUT R20, R5, 0x380, RZ, 0xc0, !PT ;  /* 0x0000038005147812 */ /* 0x000fe400078ec0ff */
[----:B------:R-:W-:Y:S01]  /*a240*/  LOP3.LUT R28, R28, R39, RZ, 0x3c, !PT ;  /* 0x000000271c1c7212 */ /* 0x000fe200078e3cff */
[----:B------:R-:W-:Y:S01]  /*a250*/  VIADD R39, R17, UR43 ;  /* 0x0000002b11277c36 */ /* 0x000fe20008000000 */
[----:B------:R-:W-:Y:S02]  /*a260*/  SHF.R.U64 R20, R20, 0x3, RZ ;  /* 0x0000000314147819 */ /* 0x000fe400000012ff */
[----:B------:R-:W-:Y:S01]  /*a270*/  MOV R49, R10 ;  /* 0x0000000a00317202 */ /* 0x000fe20000000f00 */
[----:B0-----:R-:W-:Y:S01]  /*a280*/  @P2 IMAD.HI.U32 R10, R39, R42, RZ ;  /* 0x0000002a270a2227 */ /* 0x001fe200078e00ff */
[----:B------:R-:W-:Y:S01]  /*a290*/  LOP3.LUT R20, R20, R5, RZ, 0x3c, !PT ;  /* 0x0000000514147212 */ /* 0x000fe200078e3cff */
[----:B----4-:R-:W-:Y:S01]  /*a2a0*/  SHFL.IDX PT, R27, R27, R26, 0x1c1f ;  /* 0x001c1f1a1b1b7589 */ /* 0x010fe200000e0000 */
[----:B------:R-:W-:Y:S01]  /*a2b0*/  MOV R45, R12 ;  /* 0x0000000c002d7202 */ /* 0x000fe20000000f00 */
[----:B------:R-:W-:Y:S01]  /*a2c0*/  IMAD.MOV.U32 R5, RZ, RZ, R39 ;  /* 0x000000ffff057224 */ /* 0x000fe200078e0027 */
[----:B-1----:R-:W-:Y:S01]  /*a2d0*/  @P2 SHF.R.U32.HI R5, RZ, R41, R10 ;  /* 0x00000029ff052219 */ /* 0x002fe2000001160a */
[----:B------:R-:W-:Y:S01]  /*a2e0*/  IMAD.U32 R12, RZ, RZ, UR8 ;  /* 0x00000008ff0c7e24 */ /* 0x000fe2000f8e00ff */
[----:B------:R-:W-:Y:S01]  /*a2f0*/  SHFL.IDX PT, R33, R33, R26, 0x1c1f ;  /* 0x001c1f1a21217589 */ /* 0x000fe200000e0000 */
[----:B------:R-:W-:Y:S01]  /*a300*/  MOV R47, R14 ;  /* 0x0000000e002f7202 */ /* 0x000fe20000000f00 */
[----:B------:R-:W-:Y:S01]  /*a310*/  VIADD R14, R157, UR43 ;  /* 0x0000002b9d0e7c36 */ /* 0x000fe20008000000 */
[--C-:B------:R-:W-:Y:S01]  /*a320*/  SHF.R.S32.HI R11, RZ, 0x1f, R5.reuse ;  /* 0x0000001fff0b7819 */ /* 0x100fe20000011405 */
[----:B------:R-:W-:Y:S01]  /*a330*/  IMAD.MOV R13, RZ, RZ, -R5 ;  /* 0x000000ffff0d7224 */ /* 0x000fe200078e0a05 */
[----:B------:R-:W-:Y:S01]  /*a340*/  IADD3 R10, P1, R5, UR6, RZ ;  /* 0x00000006050a7c10 */ /* 0x000fe2000ff3e0ff */
[----:B------:R-:W-:Y:S01]  /*a350*/  SHFL.IDX PT, R29, R29, R26, 0x1c1f ;  /* 0x001c1f1a1d1d7589 */ /* 0x000fe200000e0000 */
[----:B------:R-:W-:Y:S01]  /*a360*/  LOP3.LUT R5, R26, 0x2, RZ, 0x3c, !PT ;  /* 0x000000021a057812 */ /* 0x000fe200078e3cff */
[----:B------:R-:W-:Y:S01]  /*a370*/  IMAD R13, R2, R13, R39 ;  /* 0x0000000d020d7224 */ /* 0x000fe200078e0227 */
[----:B------:R-:W-:Y:S01]  /*a380*/  IADD3.X R11, R11, UR7, R12, P1, !PT ;  /* 0x000000070b0b7c10 */ /* 0x000fe20008ffe40c */
[----:B------:R-:W-:Y:S01]  /*a390*/  SHFL.IDX PT, R25, R25, R26, 0x1c1f ;  /* 0x001c1f1a19197589 */ /* 0x000fe200000e0000 */
[----:B------:R-:W-:Y:S01]  /*a3a0*/  ULDC.64 UR6, c[0x0][0xb88] ;  /* 0x0002e20000067ab9 */ /* 0x000fe20000000a00 */
[----:B------:R-:W-:Y:S01]  /*a3b0*/  LOP3.LUT P1, RZ, R23, 0x3, RZ, 0xc0, !PT ;  /* 0x0000000317ff7812 */ /* 0x000fe2000782c0ff */
[----:B------:R-:W-:Y:S01]  /*a3c0*/  ULDC.64 UR8, c[0x0][0xae8] ;  /* 0x0002ba0000087ab9 */ /* 0x000fe20000000a00 */
[----:B------:R-:W0:Y:S01]  /*a3d0*/  SHFL.IDX PT, R30, R30, R5, 0x1c1f ;  /* 0x001c1f051e1e7589 */ /* 0x000e2200000e0000 */
[----:B------:R-:W-:Y:S01]  /*a3e0*/  SHF.R.S32.HI R12, RZ, 0x1f, R13 ;  /* 0x0000001fff0c7819 */ /* 0x000fe2000001140d */
[----:B------:R-:W-:Y:S01]  /*a3f0*/  IMAD.WIDE.U32 R10, R13, UR6, R10 ;  /* 0x000000060d0a7c25 */ /* 0x000fe2000f8e000a */
[----:B------:R-:W-:Y:S01]  /*a400*/  ISETP.GE.OR P5, PT, R14, R43, P1 ;  /* 0x0000002b0e00720c */ /* 0x000fe20000fa6670 */
[----:B------:R-:W1:Y:S02]  /*a410*/  SHFL.IDX PT, R42, R24, R5, 0x1c1f ;  /* 0x001c1f05182a7589 */ /* 0x000e6400000e0000 */
[----:B------:R-:W-:-:S02]  /*a420*/  IMAD R12, R12, UR6, RZ ;  /* 0x000000060c0c7c24 */ /* 0x000fc4000f8e02ff */
[----:B------:R-:W2:Y:S02]  /*a430*/  SHFL.IDX PT, R32, R32, R5, 0x1c1f ;  /* 0x001c1f0520207589 */ /* 0x000ea400000e0000 */
[----:B------:R-:W-:Y:S01]  /*a440*/  IMAD R13, R13, UR7, R12 ;  /* 0x000000070d0d7c24 */ /* 0x000fe2000f8e020c */
[----:B------:R-:W-:Y:S01]  /*a450*/  ULDC.64 UR6, c[0x0][0xb50] ;  /* 0x0002d40000067ab9 */ /* 0x000fe20000000a00 */
[----:B------:R-:W3:Y:S01]  /*a460*/  SHFL.IDX PT, R44, R38, R5, 0x1c1f ;  /* 0x001c1f05262c7589 */ /* 0x000ee200000e0000 */
[----:B------:R-:W-:Y:S01]  /*a470*/  VIADD R12, R14, 0x8 ;  /* 0x000000080e0c7836 */ /* 0x000fe20000000000 */
[----:B------:R-:W-:Y:S01]  /*a480*/  LEA R50, P6, R10, UR6, 0x2 ;  /* 0x000000060a327c11 */ /* 0x000fe2000f8c10ff */
[----:B------:R-:W-:Y:S01]  /*a490*/  IMAD.IADD R11, R11, 0x1, R13 ;  /* 0x000000010b0b7824 */ /* 0x000fe200078e020d */
[----:B------:R-:W-:Y:S02]  /*a4a0*/  SHFL.IDX PT, R21, R21, R26, 0x1c1f ;  /* 0x001c1f1a15157589 */ /* 0x000fe400000e0000 */
[----:B------:R-:W-:-:S02]  /*a4b0*/  ISETP.GE.OR P1, PT, R12, R43, P1 ;  /* 0x0000002b0c00720c */ /* 0x000fc40000f26670 */
[----:B------:R-:W-:Y:S01]  /*a4c0*/  SHFL.IDX PT, R35, R35, R26, 0x1c1f ;  /* 0x001c1f1a23237589 */ /* 0x000fe200000e0000 */
[----:B------:R-:W-:-:S03]  /*a4d0*/  LEA.HI.X R51, R10, UR7, R11, 0x2, P6 ;  /* 0x000000070a337c11 */ /* 0x000fc6000b0f140b */
[----:B------:R-:W4:Y:S01]  /*a4e0*/  SHFL.IDX PT, R34, R34, R5, 0x1c1f ;  /* 0x001c1f0522227589 */ /* 0x000f2200000e0000 */
[----:B0-----:R-:W-:-:S03]  /*a4f0*/  SEL R10, R30, R27, P0 ;  /* 0x0000001b1e0a7207 */ /* 0x001fc60000000000 */
[----:B------:R-:W0:Y:S01]  /*a500*/  SHFL.IDX PT, R46, R46, R5, 0x1c1f ;  /* 0x001c1f052e2e7589 */ /* 0x000e2200000e0000 */
[----:B-1----:R-:W-:-:S03]  /*a510*/  SEL R11, R42, R33, P0 ;  /* 0x000000212a0b7207 */ /* 0x002fc60000000000 */
[----:B------:R-:W-:Y:S01]  /*a520*/  SHFL.IDX PT, R31, R31, R26, 0x1c1f ;  /* 0x001c1f1a1f1f7589 */ /* 0x000fe200000e0000 */
[----:B--2---:R-:W-:Y:S02]  /*a530*/  SEL R12, R29, R32, P0 ;  /* 0x000000201d0c7207 */ /* 0x004fe40000000000 */
[----:B------:R-:W-:Y:S01]  /*a540*/  SEL R14, R32, R29, P0 ;  /* 0x0000001d200e7207 */ /* 0x000fe20000000000 */
[----:B------:R1:W-:Y:S01]  /*a550*/  SHFL.IDX PT, R37, R37, R26, 0x1c1f ;  /* 0x001c1f1a25257589 */ /* 0x0003e200000e0000 */
[----:B---3--:R-:W-:Y:S01]  /*a560*/  SEL R13, R25, R44, P0 ;  /* 0x0000002c190d7207 */ /* 0x008fe20000000000 */
[----:B------:R-:W-:Y:S01]  /*a570*/  IMAD.X R29, RZ, RZ, R7, P4 ;  /* 0x000000ffff1d7224 */ /* 0x000fe200020e0607 */
[----:B------:R-:W-:Y:S01]  /*a580*/  SEL R15, R44, R25, P0 ;  /* 0x000000192c0f7207 */ /* 0x000fe20000000000 */
[----:B------:R-:W2:Y:S04]  /*a590*/  SHFL.IDX PT, R36, R36, R5, 0x1c1f ;  /* 0x001c1f0524247589 */ /* 0x000ea800000e0000 */
[----:B------:R3:W2:Y:S01]  /*a5a0*/  SHFL.IDX PT, R48, R40, R5, 0x1c1f ;  /* 0x001c1f0528307589 */ /* 0x0006a200000e0000 */
[----:B----4-:R-:W-:-:S03]  /*a5b0*/  SEL R24, R21, R34, P0 ;  /* 0x0000002215187207 */ /* 0x010fc60000000000 */
[----:B------:R-:W-:Y:S01]  /*a5c0*/  SHFL.IDX PT, R38, R50, RZ, 0x1c1f ;  /* 0x001c1fff32267589 */ /* 0x000fe200000e0000 */
[----:B-1----:R-:W-:Y:S01]  /*a5d0*/  SEL R26, R34, R21, P0 ;  /* 0x00000015221a7207 */ /* 0x002fe20000000000 */
[----:B------:R-:W-:Y:S01]  /*a5e0*/  IMAD.X R21, RZ, RZ, R7, P3 ;  /* 0x000000ffff157224 */ /* 0x000fe200018e0607 */
[----:B0-----:R-:W-:Y:S01]  /*a5f0*/  SEL R25, R35, R46, P0 ;  /* 0x0000002e23197207 */ /* 0x001fe20000000000 */
[----:B------:R-:W0:Y:S01]  /*a600*/  SHFL.IDX PT, R39, R51, RZ, 0x1c1f ;  /* 0x001c1fff33277589 */ /* 0x000e2200000e0000 */
[----:B---3--:R-:W-:Y:S02]  /*a610*/  MOV R5, R8 ;  /* 0x0000000800057202 */ /* 0x008fe40000000f00 */
[----:B------:R-:W-:Y:S01]  /*a620*/  SEL R8, R27, R30, P0 ;  /* 0x0000001e1b087207 */ /* 0x000fe20000000000 */
[----:B------:R-:W-:Y:S01]  /*a630*/  SHFL.IDX PT, R40, R50, 0x1, 0x1c1f ;  /* 0x003c1f0032287f89 */ /* 0x000fe200000e0000 */
[----:B------:R-:W-:Y:S02]  /*a640*/  SEL R9, R33, R42, P0 ;  /* 0x0000002a21097207 */ /* 0x000fe40000000000 */
[----:B------:R-:W-:Y:S01]  /*a650*/  SEL R27, R46, R35, P0 ;  /* 0x000000232e1b7207 */ /* 0x000fe20000000000 */
[----:B------:R-:W1:Y:S01]  /*a660*/  SHFL.IDX PT, R41, R51, 0x1, 0x1c1f ;  /* 0x003c1f0033297f89 */ /* 0x000e6200000e0000 */
[----:B--2---:R-:W-:-:S03]  /*a670*/  SEL R32, R31, R36, P0 ;  /* 0x000000241f207207 */ /* 0x004fc60000000000 */
[----:B------:R-:W-:Y:S01]  /*a680*/  STSM.16.M88.4 [R49], R8 ;  /* 0x0000000831007844 */ /* 0x000fe20000000200 */
[----:B------:R-:W-:Y:S02]  /*a690*/  SEL R34, R36, R31, P0 ;  /* 0x0000001f24227207 */ /* 0x000fe40000000000 */
[----:B------:R-:W-:Y:S01]  /*a6a0*/  SEL R33, R37, R48, P0 ;  /* 0x0000003025217207 */ /* 0x000fe20000000000 */
[----:B------:R-:W-:Y:S01]  /*a6b0*/  STSM.16.M88.4 [R5], R12 ;  /* 0x0000000c05007844 */ /* 0x000fe20000000200 */
[----:B------:R-:W-:Y:S02]  /*a6c0*/  SEL R35, R48, R37, P0 ;  /* 0x0000002530237207 */ /* 0x000fe40000000000 */
[----:B------:R-:W-:Y:S01]  /*a6d0*/  LOP3.LUT R37, R6, 0x380, RZ, 0xc0, !PT ;  /* 0x0000038006257812 */ /* 0x000fe200078ec0ff */
[----:B------:R2:W-:Y:S03]  /*a6e0*/  STSM.16.M88.4 [R47], R24 ;  /* 0x000000182f007844 */ /* 0x0005e60000000200 */
[----:B------:R-:W-:Y:S01]  /*a6f0*/  SHF.R.U64 R37, R37, 0x3, RZ ;  /* 0x0000000325257819 */ /* 0x000fe200000012ff */
[----:B------:R-:W-:Y:S03]  /*a700*/  STSM.16.M88.4 [R45], R32 ;  /* 0x000000202d007844 */ /* 0x000fe60000000200 */
[----:B------:R-:W-:Y:S01]  /*a710*/  LOP3.LUT R36, R37, R6, RZ, 0x3c, !PT ;  /* 0x0000000625247212 */ /* 0x000fe200078e3cff */
[----:B------:R-:W-:Y:S01]  /*a720*/  BAR.SYNC.DEFER_BLOCKING 0x1, 0x180 ;  /* 0x0046000000007b1d */ /* 0x000fe20000010000 */
[----:B------:R-:W-:-:S07]  /*a730*/  IMAD.MOV.U32 R37, RZ, RZ, R7 ;  /* 0x000000ffff257224 */ /* 0x000fce00078e0007 */
[----:B--2---:R-:W2:Y:S08]  /*a740*/  @P2 LDC R27, c[0x0][0xbec] ;  /* 0x0002fb00ff1b2b82 */ /* 0x004eb00000000800 */
[----:B------:R-:W3:Y:S01]  /*a750*/  @P2 LDC R24, c[0x0][0xbf0] ;  /* 0x0002fc00ff182b82 */ /* 0x000ee20000000800 */
[----:B0-----:R-:W-:Y:S04]  /*a760*/  @!P5 ST.E desc[UR50][R38.64], R4 ;  /* 0x000000042600d985 */ /* 0x001fe8000c101932 */
[----:B-1----:R0:W-:Y:S04]  /*a770*/  @!P1 ST.E desc[UR50][R40.64], R3 ;  /* 0x0000000328009985 */ /* 0x0021e8000c101932 */
[----:B------:R-:W4:Y:S04]  /*a780*/  LD.E.128 R8, desc[UR50][R36.64] ;  /* 0x0000003224087980 */ /* 0x000f28000c101d00 */
[----:B------:R-:W4:Y:S04]  /*a790*/  LD.E.128 R28, desc[UR50][R28.64] ;  /* 0x000000321c1c7980 */ /* 0x000f28000c101d00 */
[----:B------:R1:W4:Y:S01]  /*a7a0*/  LD.E.128 R12, desc[UR50][R20.64] ;  /* 0x00000032140c7980 */ /* 0x000322000c101d00 */
[----:B------:R-:W-:Y:S01]  /*a7b0*/  IADD3 R25, P0, R6, 0x4800, RZ ;  /* 0x0000480006197810 */ /* 0x000fe20007f1e0ff */
[----:B0-----:R-:W-:Y:S01]  /*a7c0*/  IMAD R3, R18, 0x30, R22 ;  /* 0x0000003012037824 */ /* 0x001fe200078e0216 */
[----:B------:R-:W-:-:S02]  /*a7d0*/  UIMAD UR5, UR12, UR8, URZ ;  /* 0x000000080c0572a4 */ /* 0x000fc4000f8e023f */
[----:B------:R-:W-:Y:S01]  /*a7e0*/  LOP3.LUT R5, R25, 0x380, RZ, 0xc0, !PT ;  /* 0x0000038019057812 */ /* 0x000fe200078ec0ff */
[----:B------:R-:W-:Y:S01]  /*a7f0*/  VIADD R26, R3, UR43 ;  /* 0x0000002b031a7c36 */ /* 0x000fe20008000000 */
[----:B------:R-:W-:Y:S01]  /*a800*/  UIMAD.WIDE.U32 UR6, UR41, UR8, URZ ;  /* 0x00000008290672a5 */ /* 0x000fe2000f8e003f */
[----:B------:R-:W-:Y:S01]  /*a810*/  IMAD.X R7, RZ, RZ, R7, P0 ;  /* 0x000000ffff077224 */ /* 0x000fe200000e0607 */
[----:B------:R-:W-:Y:S01]  /*a820*/  UIMAD UR5, UR41, UR9, UR5 ;  /* 0x00000009290572a4 */ /* 0x000fe2000f8e0205 */
[----:B------:R-:W-:Y:S01]  /*a830*/  SHF.R.U64 R4, R5, 0x3, RZ ;  /* 0x0000000305047819 */ /* 0x000fe200000012ff */
[----:B--2---:R-:W-:Y:S01]  /*a840*/  @P2 IMAD.HI.U32 R3, R26, R27, RZ ;  /* 0x0000001b1a032227 */ /* 0x004fe200078e00ff */
[----:B------:R-:W-:Y:S02]  /*a850*/  UIMAD UR8, UR13, UR10, URZ ;  /* 0x0000000a0d0872a4 */ /* 0x000fe4000f8e023f */
[----:B------:R-:W-:Y:S01]  /*a860*/  UIADD3 UR7, UR7, UR5, URZ ;  /* 0x0000000507077290 */ /* 0x000fe2000fffe03f */
[----:B------:R-:W-:Y:S01]  /*a870*/  LOP3.LUT R6, R4, R25, RZ, 0x3c, !PT ;  /* 0x0000001904067212 */ /* 0x000fe200078e3cff */
[--C-:B------:R-:W-:Y:S01]  /*a880*/  IMAD.MOV.U32 R25, RZ, RZ, R26.reuse ;  /* 0x000000ffff197224 */ /* 0x100fe200078e001a */
[----:B------:R-:W-:Y:S01]  /*a890*/  UIMAD UR5, UR40, UR11, UR8 ;  /* 0x0000000b280572a4 */ /* 0x000fe2000f8e0208 */
[----:B---3--:R-:W-:Y:S01]  /*a8a0*/  @P2 SHF.R.U32.HI R25, RZ, R24, R3 ;  /* 0x00000018ff192219 */ /* 0x008fe20000011603 */
[----:B------:R-:W-:Y:S01]  /*a8b0*/  UIMAD.WIDE.U32 UR40, UR40, UR10, UR6 ;  /* 0x0000000a282872a5 */ /* 0x000fe2000f8e0006 */
[----:B------:R-:W-:Y:S01]  /*a8c0*/  VIADD R34, R22, UR43 ;  /* 0x0000002b16227c36 */ /* 0x000fe20008000000 */
[----:B------:R-:W5:Y:S01]  /*a8d0*/  LD.E.128 R4, desc[UR50][R6.64] ;  /* 0x0000003206047980 */ /* 0x000f62000c101d00 */
[--C-:B------:R-:W-:Y:S01]  /*a8e0*/  SHF.R.S32.HI R24, RZ, 0x1f, R25.reuse ;  /* 0x0000001fff187819 */ /* 0x100fe20000011419 */
[----:B------:R-:W-:Y:S01]  /*a8f0*/  UIADD3 UR5, UR41, UR5, URZ ;  /* 0x0000000529057290 */ /* 0x000fe2000fffe03f */
[----:B------:R-:W-:Y:S01]  /*a900*/  IMAD.MOV R27, RZ, RZ, -R25 ;  /* 0x000000ffff1b7224 */ /* 0x000fe200078e0a19 */
[----:B------:R-:W-:Y:S01]  /*a910*/  ULDC.64 UR6, c[0x0][0xae0] ;  /* 0x0002b80000067ab9 */ /* 0x000fe20000000a00 */
[----:B-1----:R-:W-:Y:S01]  /*a920*/  IMAD.U32 R20, RZ, RZ, UR40 ;  /* 0x00000028ff147e24 */ /* 0x002fe2000f8e00ff */
[----:B------:R-:W-:Y:S01]  /*a930*/  @!PT LDS RZ, [RZ] ;  /* 0x00000000fffff984 */ /* 0x000fe20000000800 */
[----:B------:R-:W-:Y:S01]  /*a940*/  @!PT LDS RZ, [RZ] ;  /* 0x00000000fffff984 */ /* 0x000fe20000000800 */
[----:B------:R-:W-:Y:S01]  /*a950*/  @!PT LDS RZ, [RZ] ;  /* 0x00000000fffff984 */ /* 0x000fe20000000800 */
[----:B------:R-:W-:Y:S01]  /*a960*/  @!PT LDS RZ, [RZ] ;  /* 0x00000000fffff984 */ /* 0x000fe20000000800 */
[----:B------:R0:W-:Y:S06]  /*a970*/  MEMBAR.ALL.CTA ;  /* 0x0000000000007992 */ /* 0x0001ec0000008000 */
[----:B0-----:R-:W0:Y:S01]  /*a980*/  FENCE.VIEW.ASYNC.S ;  /* 0x00000000000073c6 */ /* 0x001e220000000000 */
[----:B------:R-:W-:Y:S01]  /*a990*/  IMAD.U32 R21, RZ, RZ, UR41 ;  /* 0x00000029ff157e24 */ /* 0x000fe2000f8e00ff */
[----:B------:R-:W-:Y:S01]  /*a9a0*/  SHF.R.S32.HI R52, RZ, 0x1f, R19 ;  /* 0x0000001fff347819 */ /* 0x000fe20000011413 */
[----:B------:R-:W-:-:S02]  /*a9b0*/  IMAD R21, R2, R27, R26 ;  /* 0x0000001b02157224 */ /* 0x000fc400078e021a */
[----:B------:R-:W-:Y:S01]  /*a9c0*/  IMAD.U32 R3, RZ, RZ, UR5 ;  /* 0x00000005ff037e24 */ /* 0x000fe2000f8e00ff */
[----:B------:R-:W-:Y:S01]  /*a9d0*/  ULDC UR5, c[0x0][0xac8] ;  /* 0x0002b20000057ab9 */ /* 0x000fe20000000800 */
[----:B------:R-:W-:Y:S02]  /*a9e0*/  IMAD R24, R24, UR6, RZ ;  /* 0x0000000618187c24 */ /* 0x000fe4000f8e02ff */
[----:B------:R-:W-:Y:S01]  /*a9f0*/  IMAD.MOV.U32 R2, RZ, RZ, R20 ;  /* 0x000000ffff027224 */ /* 0x000fe200078e0014 */
[----:B------:R-:W-:Y:S01]  /*aa00*/  SHF.R.S32.HI R20, RZ, 0x1f, R21 ;  /* 0x0000001fff147819 */ /* 0x000fe20000011415 */
[C---:B------:R-:W-:Y:S02]  /*aa10*/  IMAD R27, R25.reuse, UR7, R24 ;  /* 0x00000007191b7c24 */ /* 0x040fe4000f8e0218 */
[----:B------:R-:W-:Y:S01]  /*aa20*/  IMAD.WIDE.U32 R2, R25, UR6, R2 ;  /* 0x0000000619027c25 */ /* 0x000fe2000f8e0002 */
[----:B------:R-:W-:-:S03]  /*aa30*/  ULDC.64 UR6, c[0x0][0xad8] ;  /* 0x0002b60000067ab9 */ /* 0x000fc60000000a00 */
[----:B------:R-:W-:Y:S02]  /*aa40*/  IMAD.IADD R3, R3, 0x1, R27 ;  /* 0x0000000103037824 */ /* 0x000fe400078e021b */
[----:B------:R-:W-:Y:S02]  /*aa50*/  IMAD R20, R20, UR6, RZ ;  /* 0x0000000614147c24 */ /* 0x000fe4000f8e02ff */
[----:B------:R-:W-:-:S04]  /*aa60*/  IMAD.WIDE.U32 R2, R21, UR6, R2 ;  /* 0x0000000615027c25 */ /* 0x000fc8000f8e0002 */
[----:B------:R-:W-:Y:S01]  /*aa70*/  IMAD R25, R21, UR7, R20 ;  /* 0x0000000715197c24 */ /* 0x000fe2000f8e0214 */
[----:B------:R-:W-:Y:S01]  /*aa80*/  ULDC.64 UR6, c[0x0][0xa80] ;  /* 0x0002a00000067ab9 */ /* 0x000fe20000000a00 */
[----:B------:R-:W-:Y:S01]  /*aa90*/  VIADD R20, R34, 0x60 ;  /* 0x0000006022147836 */ /* 0x000fe20000000000 */
[----:B------:R-:W-:Y:S01]  /*aaa0*/  LEA R26, P0, R2, UR6, 0x1 ;  /* 0x00000006021a7c11 */ /* 0x000fe2000f8008ff */
[----:B------:R-:W-:Y:S02]  /*aab0*/  IMAD.IADD R3, R3, 0x1, R25 ;  /* 0x0000000103037824 */ /* 0x000fe400078e0219 */
[----:B------:R-:W-:Y:S02]  /*aac0*/  VIADD R0, R0, 0x13220 ;  /* 0x0001322000007836 */ /* 0x000fe40000000000 */
[----:B0-----:R-:W0:Y:S01]  /*aad0*/  SHFL.IDX PT, R24, R26, RZ, 0x181f ;  /* 0x00181fff1a187589 */ /* 0x001e2200000e0000 */
[----:B------:R-:W-:Y:S01]  /*aae0*/  LEA.HI.X R27, R2, UR7, R3, 0x1, P0 ;  /* 0x00000007021b7c11 */ /* 0x000fe200080f0c03 */
[----:B------:R-:W-:Y:S01]  /*aaf0*/  VIADD R2, R34, 0x30 ;  /* 0x0000003022027836 */ /* 0x000fe20000000000 */
[----:B------:R-:W-:Y:S01]  /*ab00*/  ISETP.GE.AND P0, PT, R19, UR5, PT ;  /* 0x0000000513007c0c */ /* 0x000fe2000bf06270 */
[----:B------:R-:W1:Y:S01]  /*ab10*/  SHFL.IDX PT, R38, R26, 0x1, 0x181f ;  /* 0x00381f001a267f89 */ /* 0x000e6200000e0000 */
[----:B------:R-:W-:-:S02]  /*ab20*/  PRMT R0, RZ, 0x654, R0 ;  /* 0x00000654ff007816 */ /* 0x000fc40000000000 */
[-C--:B------:R-:W-:Y:S01]  /*ab30*/  ISETP.GE.OR P1, PT, R34, R43.reuse, P0 ;  /* 0x0000002b2200720c */ /* 0x080fe20000726670 */
[----:B------:R-:W2:Y:S01]  /*ab40*/  SHFL.IDX PT, R42, R26, 0x2, 0x181f ;  /* 0x00581f001a2a7f89 */ /* 0x000ea200000e0000 */
[-C--:B------:R-:W-:Y:S01]  /*ab50*/  ISETP.GE.OR P2, PT, R2, R43.reuse, P0 ;  /* 0x0000002b0200720c */ /* 0x080fe20000746670 */
[----:B------:R3:W-:Y:S01]  /*ab60*/  SYNCS.ARRIVE.TRANS64.RED.A1T0 RZ, [R0+URZ], RZ ;  /* 0x000000ff00ff79a7 */ /* 0x0007e2000810043f */
[----:B------:R-:W-:Y:S01]  /*ab70*/  ISETP.GE.OR P3, PT, R20, R43, P0 ;  /* 0x0000002b1400720c */ /* 0x000fe20000766670 */
[----:B------:R-:W2:Y:S04]  /*ab80*/  SHFL.IDX PT, R32, R27, RZ, 0x181f ;  /* 0x00181fff1b207589 */ /* 0x000ea800000e0000 */
[----:B------:R-:W2:Y:S01]  /*ab90*/  SHFL.IDX PT, R36, R27, 0x1, 0x181f ;  /* 0x00381f001b247f89 */ /* 0x000ea200000e0000 */
[----:B---3--:R-:W-:-:S03]  /*aba0*/  VIADD R0, R34, 0x90 ;  /* 0x0000009022007836 */ /* 0x008fc60000000000 */
[----:B------:R-:W3:Y:S02]  /*abb0*/  SHFL.IDX PT, R40, R27, 0x2, 0x181f ;  /* 0x00581f001b287f89 */ /* 0x000ee400000e0000 */
[----:B------:R-:W-:Y:S02]  /*abc0*/  ISETP.GE.OR P0, PT, R0, R43, P0 ;  /* 0x0000002b0000720c */ /* 0x000fe40000706670 */
[----:B------:R-:W4:Y:S01]  /*abd0*/  SHFL.IDX PT, R26, R26, 0x3, 0x181f ;  /* 0x00781f001a1a7f89 */ /* 0x000f2200000e0000 */
[C---:B0-----:R-:W-:Y:S02]  /*abe0*/  @!P1 LEA R2, P4, R19.reuse, R24, 0x1 ;  /* 0x0000001813029211 */ /* 0x041fe400078808ff */
[C---:B-1----:R-:W-:Y:S02]  /*abf0*/  @!P2 LEA R20, P5, R19.reuse, R38, 0x1 ;  /* 0x000000261314a211 */ /* 0x042fe400078a08ff */
[C---:B--2---:R-:W-:Y:S02]  /*ac00*/  @!P3 LEA R24, P6, R19.reuse, R42, 0x1 ;  /* 0x0000002a1318b211 */ /* 0x044fe400078c08ff */
[----:B------:R-:W-:-:S02]  /*ac10*/  @!P1 LEA.HI.X R3, R19, R32, R52, 0x1, P4 ;  /* 0x0000002013039211 */ /* 0x000fc400020f0c34 */
[----:B------:R0:W2:Y:S01]  /*ac20*/  SHFL.IDX PT, R32, R27, 0x3, 0x181f ;  /* 0x00781f001b207f89 */ /* 0x0000a200000e0000 */
[C-C-:B------:R-:W-:Y:S02]  /*ac30*/  @!P2 LEA.HI.X R21, R19.reuse, R36, R52.reuse, 0x1, P5 ;  /* 0x000000241315a211 */ /* 0x140fe400028f0c34 */
[----:B---3--:R-:W-:Y:S01]  /*ac40*/  @!P3 LEA.HI.X R25, R19, R40, R52, 0x1, P6 ;  /* 0x000000281319b211 */ /* 0x008fe200030f0c34 */
[----:B----4-:R0:W-:Y:S04]  /*ac50*/  @!P1 ST.E.128 desc[UR50][R2.64], R8 ;  /* 0x0000000802009985 */ /* 0x0101e8000c101d32 */
[----:B------:R0:W-:Y:S04]  /*ac60*/  @!P2 ST.E.128 desc[UR50][R20.64], R28 ;  /* 0x0000001c1400a985 */ /* 0x0001e8000c101d32 */
[----:B------:R0:W-:Y:S01]  /*ac70*/  @!P3 ST.E.128 desc[UR50][R24.64], R12 ;  /* 0x0000000c1800b985 */ /* 0x0001e2000c101d32 */
[----:B--2---:R-:W-:Y:S05]  /*ac80*/  @P0 BRA `(.L_x_1918) ;  /* 0x0000000400f00947 */ /* 0x004fea0003800000 */
[----:B0-----:R-:W-:-:S04]  /*ac90*/  LEA R2, P0, R19, R26, 0x1 ;  /* 0x0000001a13027211 */ /* 0x001fc800078008ff */
[----:B------:R-:W-:-:S05]  /*aca0*/  LEA.HI.X R3, R19, R32, R52, 0x1, P0 ;  /* 0x0000002013037211 */ /* 0x000fca00000f0c34 */
[----:B-----5:R2:W-:Y:S01]  /*acb0*/  ST.E.128 desc[UR50][R2.64], R4 ;  /* 0x0000000402007985 */ /* 0x0205e2000c101d32 */
[----:B------:R-:W-:Y:S05]  /*acc0*/  BRA `(.L_x_1918) ;  /* 0x0000000400e07947 */ /* 0x000fea0003800000 */
.L_x_1917:
        /* <DEDUP_REMOVED lines=52> */
.L_x_1920:
[----:B------:R-:W-:Y:S05]  /*b010*/  BSYNC B1 ;  /* 0x0000000000017941 */ /* 0x000fea0003800000 */
.L_x_1919:
        /* <DEDUP_REMOVED lines=12> */
[----:B-1----:R-:W-:-:S03]  /*b0e0*/  @P1 SHF.R.U32.HI R5, RZ, R13, R0 ;  /* 0x0000000dff051219 */ /* 0x002fc60000011600 */
[----:B------:R-:W-:Y:S01]  /*b0f0*/  UIMAD UR5, UR40, UR11, UR5 ;  /* 0x0000000b280572a4 */ /* 0x000fe2000f8e0205 */
[--C-:B------:R-:W-:Y:S01]  /*b100*/  SHF.R.S32.HI R0, RZ, 0x1f, R5.reuse ;  /* 0x0000001fff007819 */ /* 0x100fe20000011405 */
[----:B------:R-:W-:Y:S01]  /*b110*/  UIMAD.WIDE.U32 UR40, UR40, UR10, UR6 ;  /* 0x0000000a282872a5 */ /* 0x000fe2000f8e0006 */
[----:B------:R-:W-:Y:S02]  /*b120*/  IMAD.MOV R7, RZ, RZ, -R5 ;  /* 0x000000ffff077224 */ /* 0x000fe400078e0a05 */
[----:B------:R-:W-:Y:S01]  /*b130*/  ULDC.64 UR6, c[0x0][0xae0] ;  /* 0x0002b80000067ab9 */ /* 0x000fe20000000a00 */
[----:B------:R-:W-:Y:S01]  /*b140*/  UIADD3 UR5, UR41, UR5, URZ ;  /* 0x0000000529057290 */ /* 0x000fe2000fffe03f */
[----:B------:R-:W-:Y:S02]  /*b150*/  IMAD R7, R11, R7, R6 ;  /* 0x000000070b077224 */ /* 0x000fe400078e0206 */
[----:B------:R-:W-:Y:S02]  /*b160*/  IMAD R0, R0, UR6, RZ ;  /* 0x0000000600007c24 */ /* 0x000fe4000f8e02ff */
[----:B------:R-:W-:-:S02]  /*b170*/  IMAD.U32 R3, RZ, RZ, UR41 ;  /* 0x00000029ff037e24 */ /* 0x000fc4000f8e00ff */
[----:B------:R-:W-:Y:S02]  /*b180*/  IMAD.U32 R2, RZ, RZ, UR40 ;  /* 0x00000028ff027e24 */ /* 0x000fe4000f8e00ff */
[----:B------:R-:W-:Y:S01]  /*b190*/  IMAD.U32 R3, RZ, RZ, UR5 ;  /* 0x00000005ff037e24 */ /* 0x000fe2000f8e00ff */
[----:B------:R-:W-:Y:S01]  /*b1a0*/  ULDC UR5, c[0x0][0xac8] ;  /* 0x0002b20000057ab9 */ /* 0x000fe20000000800 */
[C---:B------:R-:W-:Y:S01]  /*b1b0*/  IMAD R9, R5.reuse, UR7, R0 ;  /* 0x0000000705097c24 */ /* 0x040fe2000f8e0200 */
[----:B------:R-:W-:Y:S01]  /*b1c0*/  SHF.R.S32.HI R0, RZ, 0x1f, R7 ;  /* 0x0000001fff007819 */ /* 0x000fe20000011407 */
        /* <DEDUP_REMOVED lines=40> */
.L_x_1918:
[----:B------:R-:W-:Y:S05]  /*b450*/  BSYNC B0 ;  /* 0x0000000000007941 */ /* 0x000fea0003800000 */
.L_x_1916:
[----:B------:R-:W-:Y:S02]  /*b460*/  ULDC UR5, c[0x0][0xc38] ;  /* 0x00030e0000057ab9 */ /* 0x000fe40000000800 */
[----:B------:R-:W-:-:S06]  /*b470*/  UISETP.GE.AND UP0, UPT, UR4, UR5, UPT ;  /* 0x000000050400728c */ /* 0x000fcc000bf06270 */
[----:B------:R-:W-:-:S13]  /*b480*/  PLOP3.LUT P0, PT, PT, PT, UP0, 0x80, 0x0 ;  /* 0x000000000000781c */ /* 0x000fda0003f0f008 */
[----:B------:R-:W-:Y:S05]  /*b490*/  @!P0 BRA `(.L_x_1921) ;  /* 0xffffff5800088947 */ /* 0x000fea000383ffff */
[----:B------:R-:W-:Y:S05]  /*b4a0*/  EXIT ;  /* 0x000000000000794d */ /* 0x000fea0003800000 */
.L_x_1875:
        /* <DEDUP_REMOVED lines=26> */
[C---:B-1----:R-:W-:Y:S01]  /*b650*/  IMAD.SHL.U32 R6, R11.reuse, 0x10, RZ ;  /* 0x000000100b067824 */ /* 0x042fe200078e00ff */
[----:B------:R-:W-:Y:S01]  /*b660*/  SHF.R.U32.HI R4, RZ, 0x1, R11 ;  /* 0x00000001ff047819 */ /* 0x000fe2000001160b */
[----:B------:R-:W-:-:S02]  /*b670*/  IMAD.SHL.U32 R8, R11, 0x2, RZ ;  /* 0x000000020b087824 */ /* 0x000fc400078e00ff */
[C---:B------:R-:W-:Y:S01]  /*b680*/  IMAD.SHL.U32 R2, R11.reuse, 0x40, RZ ;  /* 0x000000400b027824 */ /* 0x040fe200078e00ff */
[----:B------:R-:W-:Y:S01]  /*b690*/  LOP3.LUT R7, R6, 0x1b0, RZ, 0xc0, !PT ;  /* 0x000001b006077812 */ /* 0x000fe200078ec0ff */
[C---:B0-----:R-:W-:Y:S02]  /*b6a0*/  IMAD.SHL.U32 R0, R11.reuse, 0x20, RZ ;  /* 0x000000200b007824 */ /* 0x041fe400078e00ff */
[----:B------:R-:W-:Y:S01]  /*b6b0*/  IMAD.SHL.U32 R10, R11, 0x4, RZ ;  /* 0x000000040b0a7824 */ /* 0x000fe200078e00ff */
[----:B------:R-:W-:Y:S02]  /*b6c0*/  LOP3.LUT R7, R7, 0x30, R8, 0x78, !PT ;  /* 0x0000003007077812 */ /* 0x000fe400078e7808 */
[----:B------:R-:W2:Y:S01]  /*b6d0*/  LDL R8, [R1+0x14] ;  /* 0x0000140001087983 */ /* 0x000ea20000100800 */
[----:B------:R-:W-:Y:S02]  /*b6e0*/  LOP3.LUT R3, R2, 0x180, RZ, 0xc0, !PT ;  /* 0x0000018002037812 */ /* 0x000fe400078ec0ff */
[----:B------:R-:W-:-:S02]  /*b6f0*/  LOP3.LUT R5, R0, 0x80, RZ, 0xc0, !PT ;  /* 0x0000008000057812 */ /* 0x000fc400078ec0ff */
[----:B------:R-:W-:Y:S01]  /*b700*/  LOP3.LUT R3, R3, 0x30, R4, 0xf8, !PT ;  /* 0x0000003003037812 */ /* 0x000fe200078ef804 */
[----:B------:R-:W-:Y:S01]  /*b710*/  IMAD.SHL.U32 R4, R11, 0x8, RZ ;  /* 0x000000080b047824 */ /* 0x000fe200078e00ff */
[----:B------:R-:W-:-:S04]  /*b720*/  LOP3.LUT R5, R5, 0x10, R11, 0xf8, !PT ;  /* 0x0000001005057812 */ /* 0x000fc800078ef80b */
[----:B------:R-:W-:Y:S02]  /*b730*/  LOP3.LUT R3, R3, 0x30, R4, 0x78, !PT ;  /* 0x0000003003037812 */ /* 0x000fe400078e7804 */
[----:B------:R-:W-:Y:S02]  /*b740*/  LOP3.LUT R4, R5, 0x10, R10, 0x78, !PT ;  /* 0x0000001005047812 */ /* 0x000fe400078e780a */
[----:B------:R-:W-:Y:S02]  /*b750*/  LOP3.LUT R5, R6, 0x600, RZ, 0xc0, !PT ;  /* 0x0000060006057812 */ /* 0x000fe400078ec0ff */
[----:B------:R-:W-:Y:S02]  /*b760*/  LOP3.LUT R2, R3, 0x640, R2, 0xf8, !PT ;  /* 0x0000064003027812 */ /* 0x000fe400078ef802 */
[----:B------:R-:W-:-:S04]  /*b770*/  LOP3.LUT R5, R5, 0x60, R0, 0xf8, !PT ;  /* 0x0000006005057812 */ /* 0x000fc800078ef800 */
[----:B------:R-:W-:Y:S01]  /*b780*/  LOP3.LUT R5, R5, 0x100, R0, 0xf8, !PT ;  /* 0x0000010005057812 */ /* 0x000fe200078ef800 */
[----:B------:R0:W-:Y:S01]  /*b790*/  STL [R1+0x20], R2 ;  /* 0x0000200201007387 */ /* 0x0001e20000100800 */
[----:B------:R-:W-:Y:S02]  /*b7a0*/  LOP3.LUT R7, R7, 0x640, R6, 0xf8, !PT ;  /* 0x0000064007077812 */ /* 0x000fe400078ef806 */
        /* <DEDUP_REMOVED lines=10> */
[----:B------:R-:W-:Y:S01]  /*b850*/  ISETP.GE.AND P0, PT, R9, UR37, PT ;  /* 0x0000002509007c0c */ /* 0x000fe2000bf06270 */
[----:B------:R0:W-:Y:S01]  /*b860*/  STL [R1+0x24], R4 ;  /* 0x0000240401007387 */ /* 0x0001e20000100800 */
[----:B------:R-:W-:Y:S01]  /*b870*/  LOP3.LUT R2, R0, 0x80, RZ, 0xfc, !PT ;  /* 0x0000008000027812 */ /* 0x000fe200078efcff */
[----:B------:R-:W-:Y:S01]  /*b880*/  USEL UR4, UR4, 0x1, UP0 ;  /* 0x0000000104047887 */ /* 0x000fe20008000000 */
[----:B------:R-:W-:Y:S01]  /*b890*/  @P1 LOP3.LUT R29, R29, 0x1, RZ, 0xfc, !PT ;  /* 0x000000011d1d1812 */ /* 0x000fe200078efcff */
[----:B------:R0:W-:Y:S01]  /*b8a0*/  STL [R1], R3 ;  /* 0x0000000301007387 */ /* 0x0001e20000100800 */
[----:B------:R-:W-:-:S03]  /*b8b0*/  ULDC UR37, c[0x0][0x448] ;  /* 0x0001120000257ab9 */ /* 0x000fc60000000800 */
[----:B------:R0:W-:Y:S01]  /*b8c0*/  STL [R1+0x2c], RZ ;  /* 0x00002cff01007387 */ /* 0x0001e20000100800 */
[----:B------:R-:W-:Y:S01]  /*b8d0*/  LOP3.LUT R29, R29, 0xffffffef, RZ, 0xc0, !PT ;  /* 0xffffffef1d1d7812 */ /* 0x000fe200078ec0ff */
[----:B------:R-:W-:-:S03]  /*b8e0*/  UIMAD UR36, UR4, UR36, URZ ;  /* 0x00000024042472a4 */ /* 0x000fc6000f8e023f */
[----:B------:R-:W-:Y:S02]  /*b8f0*/  @P0 LOP3.LUT R29, R29, 0x10, RZ, 0xfc, !PT ;  /* 0x000000101d1d0812 */ /* 0x000fe400078efcff */
[----:B------:R-:W-:Y:S01]  /*b900*/  ISETP.GE.AND P0, PT, R9, UR6, PT ;  /* 0x0000000609007c0c */ /* 0x000fe2000bf06270 */
[----:B------:R-:W-:Y:S01]  /*b910*/  UIADD3 UR4, UR36, 0x9f, URZ ;  /* 0x0000009f24047890 */ /* 0x000fe2000fffe03f */
[----:B------:R-:W-:-:S03]  /*b920*/  LOP3.LUT R29, R29, 0xffffffbf, RZ, 0xc0, !PT ;  /* 0xffffffbf1d1d7812 */ /* 0x000fc600078ec0ff */
[----:B------:R-:W-:Y:S01]  /*b930*/  UIMAD.WIDE UR4, UR4, 0x66666667, URZ ;  /* 0x66666667040478a5 */ /* 0x000fe2000f8e023f */
[----:B------:R-:W-:-:S03]  /*b940*/  IMAD.MOV.U32 R27, RZ, RZ, RZ ;  /* 0x000000ffff1b7224 */ /* 0x000fc600078e00ff */
[----:B------:R-:W-:Y:S02]  /*b950*/  USHF.R.U32.HI UR40, URZ, 0x1f, UR5 ;  /* 0x0000001f3f287899 */ /* 0x000fe40008011605 */
[----:B------:R-:W-:Y:S02]  /*b960*/  UIMAD UR37, UR37, UR38, URZ ;  /* 0x00000026252572a4 */ /* 0x000fe4000f8e023f */
[----:B------:R-:W-:Y:S01]  /*b970*/  @P0 LOP3.LUT R29, R29, 0x40, RZ, 0xfc, !PT ;  /* 0x000000401d1d0812 */ /* 0x000fe200078efcff */
[----:B------:R-:W-:Y:S02]  /*b980*/  ULOP3.LUT UR45, UR39, 0x2, URZ, 0xfc, !UPT ;  /* 0x00000002272d7892 */ /* 0x000fe4000f8efc3f */
[----:B------:R-:W-:Y:S02]  /*b990*/  ULOP3.LUT UR46, UR39, 0x1, URZ, 0xfc, !UPT ;  /* 0x00000001272e7892 */ /* 0x000fe4000f8efc3f */
[----:B------:R-:W-:Y:S02]  /*b9a0*/  UIADD3 UR38, UR36, 0xa0, -UR38 ;  /* 0x000000a024267890 */ /* 0x000fe4000fffe826 */
[----:B------:R-:W-:Y:S01]  /*b9b0*/  ULEA.HI.SX32 UR40, UR5, UR40, 0x1a ;  /* 0x0000002805287291 */ /* 0x000fe2000f8fd23f */
[----:B------:R-:W-:Y:S01]  /*b9c0*/  ULDC UR47, c[0x0][0xc] ;  /* 0x00000300002f7ab9 */ /* 0x000fe20000000800 */
[----:B--2---:R-:W-:-:S05]  /*b9d0*/  LEA R16, R8, R16, 0x18 ;  /* 0x0000001008107211 */ /* 0x004fca00078ec0ff */
[----:B------:R-:W-:-:S05]  /*b9e0*/  IMAD.IADD R0, R16, 0x1, R7 ;  /* 0x0000000110007824 */ /* 0x000fca00078e0207 */
[----:B------:R0:W-:Y:S02]  /*b9f0*/  STL [R1+0x28], R0 ;  /* 0x0000280001007387 */ /* 0x0001e40000100800 */
.L_x_1989:
        /* <DEDUP_REMOVED lines=23> */
.L_x_1923:
[----:B------:R-:W-:Y:S01]  /*bb70*/  ULDC UR8, c[0x0][0xc54] ;  /* 0x0003150000087ab9 */ /* 0x000fe20000000800 */
[----:B------:R-:W-:Y:S01]  /*bb80*/  UMOV UR6, UR7 ;  /* 0x0000000700067c82 */ /* 0x000fe20008000000 */
[----:B------:R-:W-:-:S11]  /*bb90*/  UISETP.NE.AND UP0, UPT, UR8, 0x1, UPT ;  /* 0x000000010800788c */ /* 0x000fd6000bf05270 */
[----:B------:R-:W-:Y:S02]  /*bba0*/  @UP0 ULDC.64 UR10, c[0x0][0xc58] ;  /* 0x00031600000a0ab9 */ /* 0x000fe40000000a00 */
[----:B------:R-:W-:-:S04]  /*bbb0*/  UIMAD.WIDE.U32 UR4, UR7, UR10, URZ ;  /* 0x0000000a070472a5 */ /* 0x000fc8000f8e003f */
[----:B------:R-:W-:-:S04]  /*bbc0*/  @UP0 USHF.R.U32.HI UR6, URZ, UR11, UR5 ;  /* 0x0000000b3f060299 */ /* 0x000fc80008011605 */
[----:B------:R-:W-:-:S12]  /*bbd0*/  UIMAD UR4, UR6, UR8, URZ ;  /* 0x00000008060472a4 */ /* 0x000fd8000f8e023f */
.L_x_1924:
        /* <DEDUP_REMOVED lines=23> */
[----:B------:R-:W-:Y:S01]  /*bd50*/  UISETP.NE.AND UP2, UPT, UR5, 0x1, UPT ;  /* 0x000000010500788c */ /* 0x000fe2000bf45270 */
[----:B------:R-:W-:Y:S01]  /*bd60*/  BSSY B7, `(.L_x_1925) ;  /* 0x000040a000077945 */ /* 0x000fe20003800000 */
[----:B------:R-:W-:Y:S02]  /*bd70*/  UIADD3 UR43, UR43, UR4, URZ ;  /* 0x000000042b2b7290 */ /* 0x000fe4000fffe03f */
[----:B------:R-:W-:Y:S02]  /*bd80*/  UP2UR UR48, UPR, URZ, 0x4 ;  /* 0x000000043f307883 */ /* 0x000fe40008000000 */
[----:B------:R-:W-:-:S04]  /*bd90*/  UIMAD UR6, UR43, 0xc0, URZ ;  /* 0x000000c02b0678a4 */ /* 0x000fc8000f8e023f */
[----:B------:R-:W-:Y:S01]  /*bda0*/  UIADD3 UR6, UR6, 0xbf, URZ ;  /* 0x000000bf06067890 */ /* 0x000fe2000fffe03f */
[----:B------:R-:W-:Y:S01]  /*bdb0*/  @UP2 ULDC UR4, c[0x0][0x44c] ;  /* 0x0001130000042ab9 */ /* 0x000fe20000000800 */
[----:B------:R-:W-:Y:S02]  /*bdc0*/  @UP2 ULDC UR7, c[0x0][0x450] ;  /* 0x0001140000072ab9 */ /* 0x000fe40000000800 */
[----:B------:R-:W-:-:S04]  /*bdd0*/  UIMAD.WIDE.U32 UR4, UR6, UR4, URZ ;  /* 0x00000004060472a5 */ /* 0x000fc8000f8e003f */
[----:B------:R-:W-:-:S04]  /*bde0*/  @UP2 USHF.R.U32.HI UR6, URZ, UR7, UR5 ;  /* 0x000000073f062299 */ /* 0x000fc80008011605 */
[----:B------:R-:W-:-:S04]  /*bdf0*/  UIADD3 UR4, UR38, UR6, URZ ;  /* 0x0000000626047290 */ /* 0x000fc8000fffe03f */
[----:B------:R-:W-:-:S04]  /*be00*/  UIMAD.WIDE UR4, UR4, 0x66666667, URZ ;  /* 0x66666667040478a5 */ /* 0x000fc8000f8e023f */
[----:B------:R-:W-:-:S04]  /*be10*/  USHF.R.U32.HI UR4, URZ, 0x1f, UR5 ;  /* 0x0000001f3f047899 */ /* 0x000fc80008011605 */
[----:B------:R-:W-:-:S04]  /*be20*/  ULEA.HI.SX32 UR4, UR5, UR4, 0x1a ;  /* 0x0000000405047291 */ /* 0x000fc8000f8fd23f */
[----:B------:R-:W-:-:S04]  /*be30*/  UISETP.LT.AND UP0, UPT, UR40, UR4, UPT ;  /* 0x000000042800728c */ /* 0x000fc8000bf01270 */
[----:B------:R-:W-:-:S06]  /*be40*/  USEL UR44, UR40, UR4, UP0 ;  /* 0x00000004282c7287 */ /* 0x000fcc0008000000 */
[----:B------:R-:W-:Y:S01]  /*be50*/  ISETP.LT.AND P0, PT, RZ, UR44, PT ;  /* 0x0000002cff007c0c */ /* 0x000fe2000bf01270 */
[----:B--2---:R0:W-:-:S12]  /*be60*/  STL [R1+0x10], R22 ;  /* 0x0000101601007387 */ /* 0x0041d80000100800 */
        /* <DEDUP_REMOVED lines=19> */
.L_x_1926:
        /* <DEDUP_REMOVED lines=20> */
.L_x_1929:
[----:B------:R-:W-:Y:S05]  /*c0e0*/  BSYNC B6 ;  /* 0x0000000000067941 */ /* 0x000fea0003800000 */
.L_x_1928:
        /* <DEDUP_REMOVED lines=22> */
.L_x_1931:
[----:B------:R-:W-:Y:S05]  /*c250*/  BSYNC B6 ;  /* 0x0000000000067941 */ /* 0x000fea0003800000 */
.L_x_1930:
        /* <DEDUP_REMOVED lines=20> */
.L_x_1933:
[----:B------:R-:W-:Y:S05]  /*c3a0*/  BSYNC B6 ;  /* 0x0000000000067941 */ /* 0x000fea0003800000 */
.L_x_1932:
        /* <DEDUP_REMOVED lines=19> */
.L_x_1935:
[----:B------:R-:W-:Y:S05]  /*c4e0*/  BSYNC B6 ;  /* 0x0000000000067941 */ /* 0x000fea0003800000 */
.L_x_1934:
        /* <DEDUP_REMOVED lines=19> */
.L_x_2009:
        /* <DEDUP_REMOVED lines=56> */
[C---:B0-----:R-:W-:Y:S02]  /*c9a0*/  IMAD R5, R18.reuse, R3, R8 ;  /* 0x0000000312057224 */ /* 0x041fe400078e0208 */
[----:B------:R-:W-:Y:S02]  /*c9b0*/  IMAD R8, R18, R0, R9 ;  /* 0x0000000012087224 */ /* 0x000fe400078e0209 */
[----:B------:R-:W-:-:S04]  /*c9c0*/  IMAD R0, RZ, RZ, -UR42 ;  /* 0x8000002aff007e24 */ /* 0x000fc8000f8e02ff */
[----:B------:R-:W-:-:S05]  /*c9d0*/  IMAD R17, R17, R0, UR41 ;  /* 0x0000002911117e24 */ /* 0x000fca000f8e0200 */
        /* <DEDUP_REMOVED lines=13> */
.L_x_1937:
[----:B------:R-:W2:Y:S01]  /*cab0*/  LDL R0, [R1] ;  /* 0x0000000001007983 */ /* 0x000ea20000100800 */
[----:B------:R-:W-:Y:S01]  /*cac0*/  IMAD R4, R27, 0x8, R16 ;  /* 0x000000081b047824 */ /* 0x000fe200078e0210 */
[----:B------:R-:W-:Y:S01]  /*cad0*/  BSSY B0, `(.L_x_1938) ;  /* 0x0000005000007945 */ /* 0x000fe20003800000 */
[----:B------:R-:W-:Y:S02]  /*cae0*/  SHF.R.S32.HI R24, RZ, 0x1f, R8 ;  /* 0x0000001fff187819 */ /* 0x000fe40000011408 */
[----:B--2---:R-:W-:-:S04]  /*caf0*/  SHF.L.U32 R26, R0, 0x1f, RZ ;  /* 0x0000001f001a7819 */ /* 0x004fc800000006ff */
[----:B------:R-:W0:Y:S02]  /*cb00*/  SYNCS.PHASECHK.TRANS64.TRYWAIT P0, [R4+URZ+0x13280], R26 ;  /* 0x0132801a040075a7 */ /* 0x000e24000800017f */
[----:B0-----:R-:W-:Y:S05]  /*cb10*/  @!P0 BRA `(.L_x_1939) ;  /* 0x0000003c000c8947 */ /* 0x001fea0003800000 */
.L_x_2010:
[----:B------:R-:W-:Y:S05]  /*cb20*/  BSYNC B0 ;  /* 0x0000000000007941 */ /* 0x000fea0003800000 */
.L_x_1938:
        /* <DEDUP_REMOVED lines=80> */
.L_x_2022:
        /* <DEDUP_REMOVED lines=12> */
.L_x_1941:
        /* <DEDUP_REMOVED lines=11> */
.L_x_1942:
[----:B------:R3:W-:Y:S01]  /*d1a0*/  SYNCS.ARRIVE.TRANS64.A1T0 RZ, [R4+URZ+0x13270], RZ ;  /* 0x013270ff04ff79a7 */ /* 0x0007e2000810003f */
[----:B------:R-:W-:Y:S05]  /*d1b0*/  @!P6 BRA `(.L_x_1943) ;  /* 0x000000000004e947 */ /* 0x000fea0003800000 */
[----:B------:R-:W-:Y:S01]  /*d1c0*/  BPT.TRAP 0x1 ;  /* 0x000000040000795c */ /* 0x000fe20000300000 */
.L_x_1943:
[----:B------:R-:W4:Y:S01]  /*d1d0*/  SYNCS.PHASECHK.TRANS64.TRYWAIT P0, [R4+URZ+0x13240], R26 ;  /* 0x0132401a040075a7 */ /* 0x000f22000800017f */
[----:B------:R-:W-:Y:S04]  /*d1e0*/  BSSY B0, `(.L_x_1944) ;  /* 0x0000002000007945 */ /* 0x000fe80003800000 */
[----:B----4-:R-:W-:Y:S05]  /*d1f0*/  @!P0 BRA `(.L_x_1945) ;  /* 0x0000003c00208947 */ /* 0x010fea0003800000 */
.L_x_2023:
[----:B------:R-:W-:Y:S05]  /*d200*/  BSYNC B0 ;  /* 0x0000000000007941 */ /* 0x000fea0003800000 */
.L_x_1944:
        /* <DEDUP_REMOVED lines=67> */
.L_x_2035:
        /* <DEDUP_REMOVED lines=13> */
.L_x_1948:
[----:B------:R-:W-:Y:S05]  /*d710*/  BSYNC B0 ;  /* 0x0000000000007941 */ /* 0x000fea0003800000 */
.L_x_1947:
[----:B------:R-:W-:Y:S01]  /*d720*/  NOP ;  /* 0x0000000000007918 */ /* 0x000fe20000000000 */
[----:B------:R-:W-:-:S13]  /*d730*/  PLOP3.LUT P0, PT, PT, PT, PT, 0x80, 0x0 ;  /* 0x000000000000781c */ /* 0x000fda0003f0f070 */
.L_x_1949:
        /* <DEDUP_REMOVED lines=11> */
.L_x_1950:
        /* <DEDUP_REMOVED lines=23> */
.L_x_1952:
[----:B------:R-:W-:Y:S05]  /*d960*/  BSYNC B6 ;  /* 0x0000000000067941 */ /* 0x000fea0003800000 */
.L_x_1951:
[----:B------:R-:W1:Y:S01]  /*d970*/  S2R R2, SR_TID.X ;  /* 0x0000000000027919 */ /* 0x000e620000002100 */
[----:B------:R2:W5:Y:S01]  /*d980*/  LDL R8, [R1+0x28] ;  /* 0x0000280001087983 */ /* 0x0005620000100800 */
[----:B------:R-:W-:Y:S01]  /*d990*/  UISETP.NE.AND UP0, UPT, UR48, URZ, UPT ;  /* 0x0000003f3000728c */ /* 0x000fe2000bf05270 */
[----:B------:R-:W-:Y:S01]  /*d9a0*/  IMAD.U32 R6, RZ, RZ, UR43 ;  /* 0x0000002bff067e24 */ /* 0x000fe2000f8e00ff */
[----:B------:R-:W-:Y:S01]  /*d9b0*/  R2UR UR7, R17 ;  /* 0x00000000110772ca */ /* 0x000fe200000e0000 */
[----:B------:R-:W-:Y:S01]  /*d9c0*/  ULDC.64 UR8, c[0x0][0x2d8] ;  /* 0x0000b60000087ab9 */ /* 0x000fe20000000a00 */
[----:B------:R-:W-:Y:S01]  /*d9d0*/  ULDC UR12, c[0x0][0x448] ;  /* 0x00011200000c7ab9 */ /* 0x000fe20000000800 */
[----:B------:R-:W-:Y:S01]  /*d9e0*/  ULDC.64 UR10, c[0x0][0x280] ;  /* 0x0000a000000a7ab9 */ /* 0x000fe20000000a00 */
[----:B-1----:R-:W-:-:S05]  /*d9f0*/  LOP3.LUT R18, R2, 0x7f, RZ, 0xc0, !PT ;  /* 0x0000007f02127812 */ /* 0x002fca00078ec0ff */
        /* <DEDUP_REMOVED lines=8> */
[----:B------:R-:W-:-:S04]  /*da80*/  IMAD R6, R6, 0xc0, R2 ;  /* 0x000000c006067824 */ /* 0x000fc800078e0202 */
        /* <DEDUP_REMOVED lines=61> */
[----:B------:R-:W-:-:S03]  /*de60*/  IMAD.U32 R6, RZ, RZ, UR43 ;  /* 0x0000002bff067e24 */ /* 0x000fc6000f8e00ff */
[----:B------:R-:W1:Y:S01]  /*de70*/  SHFL.IDX PT, R2, R4, RZ, 0x1c1f ;  /* 0x001c1fff04027589 */ /* 0x000e6200000e0000 */
[----:B------:R-:W-:-:S03]  /*de80*/  IMAD R6, R6, 0xc0, R10 ;  /* 0x000000c006067824 */ /* 0x000fc600078e020a */
[----:B------:R-:W-:Y:S02]  /*de90*/  SHFL.IDX PT, R14, R5, 0x1, 0x1c1f ;  /* 0x003c1f00050e7f89 */ /* 0x000fe400000e0000 */
[----:B------:R-:W-:-:S13]  /*dea0*/  ISETP.GE.AND P1, PT, R6, UR37, PT ;  /* 0x0000002506007c0c */ /* 0x000fda000bf26270 */
        /* <DEDUP_REMOVED lines=41> */
.L_x_2048:
        /* <DEDUP_REMOVED lines=10> */
.L_x_1954:
        /* <DEDUP_REMOVED lines=18> */
.L_x_2049:
[----:B------:R-:W-:Y:S05]  /*e300*/  BSYNC B0 ;  /* 0x0000000000007941 */ /* 0x000fea0003800000 */
.L_x_1955:
[----:B------:R-:W-:-:S06]  /*e310*/  UISETP.GE.AND UP0, UPT, UR44, 0x2, UPT ;  /* 0x000000022c00788c */ /* 0x000fcc000bf06270 */
[----:B------:R-:W-:-:S13]  /*e320*/  PLOP3.LUT P0, PT, PT, PT, UP0, 0x40, 0x0 ;  /* 0x000000000000781c */ /* 0x000fda0003f0e808 */
[----:B------:R-:W-:Y:S05]  /*e330*/  @P0 BRA `(.L_x_1957) ;  /* 0x0000001400180947 */ /* 0x000fea0003800000 */
[----:B------:R1:W5:Y:S01]  /*e340*/  LDL.LU R21, [R1] ;  /* 0x0000000001157983 */ /* 0x0003620000300800 */
[----:B------:R-:W-:Y:S01]  /*e350*/  UIADD3 UR4, UR44, -0x2, URZ ;  /* 0xfffffffe2c047890 */ /* 0x000fe2000fffe03f */
[----:B------:R-:W-:-:S05]  /*e360*/  IMAD.MOV.U32 R20, RZ, RZ, R27 ;  /* 0x000000ffff147224 */ /* 0x000fca00078e001b */
[----:B------:R-:W-:-:S07]  /*e370*/  IMAD.U32 R28, RZ, RZ, UR4 ;  /* 0x00000004ff1c7e24 */ /* 0x000fce000f8e00ff */
.L_x_1977:
[----:B--2---:R-:W2:Y:S01]  /*e380*/  LDL R2, [R1+0x10] ;  /* 0x0000100001027983 */ /* 0x004ea20000100800 */
[----:B0-----:R-:W0:Y:S03]  /*e390*/  LDC R3, c[0x0][0x430] ;  /* 0x00010c00ff037b82 */ /* 0x001e260000000800 */
[----:B------:R-:W3:Y:S04]  /*e3a0*/  LDL R5, [R1+0xc] ;  /* 0x00000c0001057983 */ /* 0x000ee80000100800 */
[----:B------:R-:W4:Y:S01]  /*e3b0*/  LDL R10, [R1+0x4] ;  /* 0x00000400010a7983 */ /* 0x000f220000100800 */
[----:B-1----:R-:W1:Y:S01]  /*e3c0*/  S2R R0, SR_TID.X ;  /* 0x0000000000007919 */ /* 0x002e620000002100 */
[----:B------:R-:W1:Y:S01]  /*e3d0*/  S2R R7, SR_TID.X ;  /* 0x0000000000077919 */ /* 0x000e620000002100 */
[----:B0-----:R-:W-:-:S13]  /*e3e0*/  ISETP.NE.AND P0, PT, R3, 0x1, PT ;  /* 0x000000010300780c */ /* 0x001fda0003f05270 */
[----:B------:R-:W0:Y:S01]  /*e3f0*/  @P0 LDC R4, c[0x0][0x434] ;  /* 0x00010d00ff040b82 */ /* 0x000e220000000800 */
[----:B-1----:R-:W-:-:S07]  /*e400*/  LOP3.LUT R6, R0, 0x7f, RZ, 0xc0, !PT ;  /* 0x0000007f00067812 */ /* 0x002fce00078ec0ff */
[----:B------:R-:W1:Y:S01]  /*e410*/  @P0 LDC R3, c[0x0][0x438] ;  /* 0x00010e00ff030b82 */ /* 0x000e620000000800 */
[----:B------:R-:W-:Y:S01]  /*e420*/  IMAD.SHL.U32 R9, R7, 0x20, RZ ;  /* 0x0000002007097824 */ /* 0x000fe200078e00ff */
[----:B------:R-:W-:-:S06]  /*e430*/  SHF.R.U32.HI R6, RZ, 0x2, R6 ;  /* 0x00000002ff067819 */ /* 0x000fcc0000011606 */
[----:B------:R-:W1:Y:S01]  /*e440*/  @P0 LDC R0, c[0x0][0x434] ;  /* 0x00010d00ff000b82 */ /* 0x000e620000000800 */
[----:B------:R-:W-:Y:S01]  /*e450*/  LOP3.LUT R9, R6, 0x60, R9, 0xf8, !PT ;  /* 0x0000006006097812 */ /* 0x000fe200078ef809 */
[C---:B------:R-:W-:Y:S01]  /*e460*/  IMAD.SHL.U32 R11, R7.reuse, 0x20, RZ ;  /* 0x00000020070b7824 */ /* 0x040fe200078e00ff */
        /* <DEDUP_REMOVED lines=11> */
[----:B0-----:R-:W-:-:S04]  /*e520*/  @P0 IMAD.HI.U32 R4, R9, R4, RZ ;  /* 0x0000000409040227 */ /* 0x001fc800078e00ff */
[----:B------:R-:W-:Y:S02]  /*e530*/  IMAD.IADD R8, R11, 0x1, R8 ;  /* 0x000000010b087824 */ /* 0x000fe400078e0208 */
[----:B------:R-:W-:Y:S01]  /*e540*/  IMAD.MOV.U32 R7, RZ, RZ, R9 ;  /* 0x000000ffff077224 */ /* 0x000fe200078e0009 */
[----:B-1----:R-:W-:Y:S01]  /*e550*/  @P0 SHF.R.U32.HI R7, RZ, R3, R4 ;  /* 0x00000003ff070219 */ /* 0x002fe20000011604 */
[----:B------:R-:W-:-:S04]  /*e560*/  @P0 IMAD.HI.U32 R3, R8, R0, RZ ;  /* 0x0000000008030227 */ /* 0x000fc800078e00ff */
[----:B------:R-:W-:Y:S02]  /*e570*/  IMAD.MOV.U32 R0, RZ, RZ, R8 ;  /* 0x000000ffff007224 */ /* 0x000fe400078e0008 */
[----:B---3--:R-:W-:Y:S01]  /*e580*/  IMAD R6, R5, UR6, RZ ;  /* 0x0000000605067c24 */ /* 0x008fe2000f8e02ff */
[----:B--2---:R-:W-:Y:S01]  /*e590*/  @P0 SHF.R.U32.HI R0, RZ, R2, R3 ;  /* 0x00000002ff000219 */ /* 0x004fe20000011603 */
[--C-:B------:R-:W-:Y:S01]  /*e5a0*/  IMAD.MOV.U32 R2, RZ, RZ, R7.reuse ;  /* 0x000000ffff027224 */ /* 0x100fe200078e0007 */
[----:B------:R-:W-:Y:S01]  /*e5b0*/  SHF.R.S32.HI R3, RZ, 0x1f, R7 ;  /* 0x0000001fff037819 */ /* 0x000fe20000011407 */
[C---:B----4-:R-:W-:Y:S02]  /*e5c0*/  IMAD R6, R10.reuse, UR7, R6 ;  /* 0x000000070a067c24 */ /* 0x050fe4000f8e0206 */
        /* <DEDUP_REMOVED lines=28> */
[----:B------:R-:W-:Y:S02]  /*e790*/  ISETP.GT.AND P1, PT, R0, RZ, PT ;  /* 0x000000ff0000720c */ /* 0x000fe40003f24270 */
[----:B--2---:R-:W-:Y:S01]  /*e7a0*/  SHF.R.S32.HI R25, RZ, 0x1f, R4 ;  /* 0x0000001fff197819 */ /* 0x004fe20000011404 */
[----:B0-----:R-:W-:Y:S10]  /*e7b0*/  @!P2 BRA `(.L_x_1958) ;  /* 0x000000000004a947 */ /* 0x001ff40003800000 */
[----:B------:R-:W-:Y:S01]  /*e7c0*/  BPT.TRAP 0x1 ;  /* 0x000000040000795c */ /* 0x000fe20000300000 */
.L_x_1958:
[----:B------:R-:W-:Y:S01]  /*e7d0*/  IMAD R0, R27, 0x8, R16 ;  /* 0x000000081b007824 */ /* 0x000fe200078e0210 */
[----:B------:R-:W-:Y:S01]  /*e7e0*/  SHF.L.U32 R26, R2, 0x1f, RZ ;  /* 0x0000001f021a7819 */ /* 0x000fe200000006ff */
[----:B------:R-:W-:Y:S01]  /*e7f0*/  BSSY B0, `(.L_x_1959) ;  /* 0x0000004000007945 */ /* 0x000fe20003800000 */
[----:B------:R-:W-:Y:S02]  /*e800*/  SHF.R.S32.HI R24, RZ, 0x1f, R9 ;  /* 0x0000001fff187819 */ /* 0x000fe40000011409 */
[----:B------:R-:W0:Y:S02]  /*e810*/  SYNCS.PHASECHK.TRANS64.TRYWAIT P0, [R0+URZ+0x13280], R26 ;  /* 0x0132801a000075a7 */ /* 0x000e24000800017f */
[----:B0-----:R-:W-:Y:S05]  /*e820*/  @!P0 BRA `(.L_x_1960) ;  /* 0x0000003400208947 */ /* 0x001fea0003800000 */
.L_x_2050:
[----:B------:R-:W-:Y:S05]  /*e830*/  BSYNC B0 ;  /* 0x0000000000007941 */ /* 0x000fea0003800000 */
.L_x_1959:
        /* <DEDUP_REMOVED lines=62> */
.L_x_2062:
        /* <DEDUP_REMOVED lines=11> */
.L_x_1962:
        /* <DEDUP_REMOVED lines=11> */
.L_x_1963:
[----:B------:R2:W-:Y:S01]  /*ed80*/  SYNCS.ARRIVE.TRANS64.A1T0 RZ, [R0+URZ+0x13270], RZ ;  /* 0x013270ff00ff79a7 */ /* 0x0005e2000810003f */
[----:B------:R-:W-:Y:S05]  /*ed90*/  @!P3 BRA `(.L_x_1964) ;  /* 0x000000000004b947 */ /* 0x000fea0003800000 */
[----:B------:R-:W-:Y:S01]  /*eda0*/  BPT.TRAP 0x1 ;  /* 0x000000040000795c */ /* 0x000fe20000300000 */
.L_x_1964:
[----:B------:R-:W3:Y:S01]  /*edb0*/  SYNCS.PHASECHK.TRANS64.TRYWAIT P0, [R0+URZ+0x13240], R26 ;  /* 0x0132401a000075a7 */ /* 0x000ee2000800017f */
[----:B------:R-:W-:Y:S04]  /*edc0*/  BSSY B0, `(.L_x_1965) ;  /* 0x0000002000007945 */ /* 0x000fe80003800000 */
[----:B---3--:R-:W-:Y:S05]  /*edd0*/  @!P0 BRA `(.L_x_1966) ;  /* 0x0000003400648947 */ /* 0x008fea0003800000 */
.L_x_2063:
[----:B------:R-:W-:Y:S05]  /*ede0*/  BSYNC B0 ;  /* 0x0000000000007941 */ /* 0x000fea0003800000 */
.L_x_1965:
        /* <DEDUP_REMOVED lines=58> */
.L_x_2075:
        /* <DEDUP_REMOVED lines=8> */
.L_x_1968:
        /* <DEDUP_REMOVED lines=11> */
.L_x_1969:
[----:B------:R2:W-:Y:S02]  /*f2c0*/  SYNCS.ARRIVE.TRANS64.A1T0 RZ, [R0+URZ+0x13230], RZ ;  /* 0x013230ff00ff79a7 */ /* 0x0005e4000810003f */
[----:B--23--:R-:W-:-:S05]  /*f2d0*/  IMAD.U32 R0, RZ, RZ, UR46 ;  /* 0x0000002eff007e24 */ /* 0x00cfca000f8e00ff */
[----:B------:R-:W-:-:S13]  /*f2e0*/  ISETP.NE.AND P0, PT, R0, 0x3, PT ;  /* 0x000000030000780c */ /* 0x000fda0003f05270 */
[----:B------:R-:W-:Y:S05]  /*f2f0*/  @!P0 BRA `(.L_x_1970) ;  /* 0x0000000000048947 */ /* 0x000fea0003800000 */
[----:B------:R-:W-:Y:S01]  /*f300*/  BPT.TRAP 0x1 ;  /* 0x000000040000795c */ /* 0x000fe20000300000 */
.L_x_1970:
[----:B------:R-:W-:Y:S01]  /*f310*/  LOP3.LUT R3, R21, 0x1, RZ, 0x3c, !PT ;  /* 0x0000000115037812 */ /* 0x000fe200078e3cff */
[----:B------:R-:W-:Y:S01]  /*f320*/  IMAD R2, R20, 0x8, R16 ;  /* 0x0000000814027824 */ /* 0x000fe200078e0210 */
[----:B------:R-:W-:Y:S02]  /*f330*/  BSSY B0, `(.L_x_1971) ;  /* 0x0000004000007945 */ /* 0x000fe40003800000 */
[----:B------:R-:W-:-:S04]  /*f340*/  SHF.L.U32 R3, R3, 0x1f, RZ ;  /* 0x0000001f03037819 */ /* 0x000fc800000006ff */
[----:B------:R-:W0:Y:S02]  /*f350*/  SYNCS.PHASECHK.TRANS64.TRYWAIT P2, [R2+URZ+0x13270], R3 ;  /* 0x01327003020075a7 */ /* 0x000e24000804017f */
[----:B0-----:R-:W-:Y:S05]  /*f360*/  @!P2 BRA `(.L_x_1972) ;  /* 0x000000340070a947 */ /* 0x001fea0003800000 */
.L_x_2076:
[----:B------:R-:W-:Y:S05]  /*f370*/  BSYNC B0 ;  /* 0x0000000000007941 */ /* 0x000fea0003800000 */
.L_x_1971:
[----:B------:R-:W-:-:S05]  /*f380*/  IMAD.U32 R0, RZ, RZ, UR45 ;  /* 0x0000002dff007e24 */ /* 0x000fca000f8e00ff */
[----:B------:R-:W-:-:S13]  /*f390*/  ISETP.NE.AND P2, PT, R0, 0x3, PT ;  /* 0x000000030000780c */ /* 0x000fda0003f45270 */
[----:B------:R-:W-:Y:S05]  /*f3a0*/  @!P2 BRA `(.L_x_1973) ;  /* 0x000000000004a947 */ /* 0x000fea0003800000 */
[----:B------:R-:W-:Y:S01]  /*f3b0*/  BPT.TRAP 0x1 ;  /* 0x000000040000795c */ /* 0x000fe20000300000 */
.L_x_1973:
[----:B------:R-:W-:Y:S01]  /*f3c0*/  SHF.L.U32 R5, R21, 0x1f, RZ ;  /* 0x0000001f15057819 */ /* 0x000fe200000006ff */
[----:B0-----:R-:W-:-:S03]  /*f3d0*/  IMAD R3, R20, 0x2800, RZ ;  /* 0x0000280014037824 */ /* 0x001fc600078e02ff */
[----:B------:R-:W0:Y:S02]  /*f3e0*/  SYNCS.PHASECHK.TRANS64.TRYWAIT P2, [R2+URZ+0x13260], R5 ;  /* 0x01326005020075a7 */ /* 0x000e24000804017f */
[----:B0-----:R-:W-:Y:S05]  /*f3f0*/  @!P2 BRA `(.L_x_1974) ;  /* 0x000000340060a947 */ /* 0x001fea0003800000 */
.L_x_2077:
        /* <DEDUP_REMOVED lines=47> */
.L_x_1975:
[----:B--2---:R2:W-:Y:S01]  /*f6f0*/  SYNCS.ARRIVE.TRANS64.A1T0 RZ, [R2+URZ+0x13250], RZ ;  /* 0x013250ff02ff79a7 */ /* 0x0045e2000810003f */
[----:B------:R-:W-:Y:S06]  /*f700*/  BAR.SYNC.DEFER_BLOCKING 0x2, 0x80 ;  /* 0x0082000000007b1d */ /* 0x000fec0000010000 */
[----:B------:R-:W-:Y:S05]  /*f710*/  @!P0 BRA `(.L_x_1976) ;  /* 0x0000000000048947 */ /* 0x000fea0003800000 */
[----:B------:R-:W-:Y:S01]  /*f720*/  BPT.TRAP 0x1 ;  /* 0x000000040000795c */ /* 0x000fe20000300000 */
.L_x_1976:
[----:B------:R-:W3:Y:S01]  /*f730*/  LDL R0, [R1+0x14] ;  /* 0x0000140001007983 */ /* 0x000ee20000100800 */
[----:B--2---:R-:W-:-:S03]  /*f740*/  VIADD R2, R2, 0x13280 ;  /* 0x0001328002027836 */ /* 0x004fc60000000000 */
[----:B------:R2:W5:Y:S01]  /*f750*/  LDL R21, [R1] ;  /* 0x0000000001157983 */ /* 0x0005620000100800 */
[----:B------:R-:W-:Y:S01]  /*f760*/  IMAD.MOV.U32 R20, RZ, RZ, R27 ;  /* 0x000000ffff147224 */ /* 0x000fe200078e001b */
[----:B---3--:R-:W-:-:S04]  /*f770*/  PRMT R2, R0, 0x654, R2 ;  /* 0x0000065400027816 */ /* 0x008fc80000000002 */
[----:B------:R2:W-:Y:S01]  /*f780*/  SYNCS.ARRIVE.TRANS64.RED.A1T0 RZ, [R2+URZ], RZ ;  /* 0x000000ff02ff79a7 */ /* 0x0005e2000810043f */
[----:B------:R-:W-:Y:S05]  /*f790*/  @P1 BRA `(.L_x_1977) ;  /* 0xffffffe800f81947 */ /* 0x000fea000383ffff */
.L_x_1957:
[----:B------:R-:W3:Y:S01]  /*f7a0*/  S2R R0, SR_TID.X ;  /* 0x0000000000007919 */ /* 0x000ee20000002100 */
[----:B------:R-:W-:Y:S01]  /*f7b0*/  BSSY B0, `(.L_x_1978) ;  /* 0x0000012000007945 */ /* 0x000fe20003800000 */
[----:B------:R-:W-:Y:S01]  /*f7c0*/  IMAD.U32 R6, RZ, RZ, UR46 ;  /* 0x0000002eff067e24 */ /* 0x000fe2000f8e00ff */
[----:B---3--:R-:W-:-:S04]  /*f7d0*/  LOP3.LUT R0, R0, 0x7f, RZ, 0xc0, !PT ;  /* 0x0000007f00007812 */ /* 0x008fc800078ec0ff */
[----:B------:R-:W-:-:S13]  /*f7e0*/  ISETP.NE.AND P0, PT, R0, RZ, PT ;  /* 0x000000ff0000720c */ /* 0x000fda0003f05270 */
[----:B------:R-:W-:Y:S05]  /*f7f0*/  @P0 BRA `(.L_x_1979) ;  /* 0x0000000000340947 */ /* 0x000fea0003800000 */
[----:B------:R-:W3:Y:S01]  /*f800*/  S2R R5, SR_LANEID ;  /* 0x0000000000057919 */ /* 0x000ee20000000000 */
[----:B------:R-:W-:Y:S01]  /*f810*/  VOTEU.ANY UR4, UPT, PT ;  /* 0x0000000000047886 */ /* 0x000fe200038e0100 */
[----:B0-2---:R-:W0:Y:S01]  /*f820*/  LDC.64 R2, c[0x0][0xc80] ;  /* 0x00032000ff027b82 */ /* 0x005e220000000a00 */
[----:B------:R-:W3:Y:S02]  /*f830*/  FLO.U32 R0, UR4 ;  /* 0x0000000400007d00 */ /* 0x000ee400080e0000 */
[----:B---3--:R-:W-:-:S06]  /*f840*/  ISETP.EQ.U32.AND P1, PT, R0, R5, PT ;  /* 0x000000050000720c */ /* 0x008fcc0003f22070 */
[----:B------:R-:W0:Y:S07]  /*f850*/  POPC R5, UR4 ;  /* 0x0000000400057d09 */ /* 0x000e2e0008000000 */
[----:B0-----:R-:W2:Y:S01]  /*f860*/  @P1 ATOMG.E.ADD.STRONG.GPU PT, R3, desc[UR50][R2.64], R5 ;  /* 0x00000005020319a8 */ /* 0x001ea200081ee1f2 */
[----:B------:R-:W0:Y:S02]  /*f870*/  S2R R4, SR_LTMASK ;  /* 0x0000000000047919 */ /* 0x000e240000003900 */
[----:B0-----:R-:W-:-:S04]  /*f880*/  LOP3.LUT R4, R4, UR4, RZ, 0xc0, !PT ;  /* 0x0000000404047c12 */ /* 0x001fc8000f8ec0ff */
[----:B------:R-:W0:Y:S01]  /*f890*/  POPC R7, R4 ;  /* 0x0000000400077309 */ /* 0x000e220000000000 */
[----:B--2---:R-:W0:Y:S02]  /*f8a0*/  SHFL.IDX PT, R0, R3, R0, 0x1f ;  /* 0x00001f0003007589 */ /* 0x004e2400000e0000 */
[----:B0-----:R-:W-:-:S05]  /*f8b0*/  IADD3 R0, R0, UR47, R7 ;  /* 0x0000002f00007c10 */ /* 0x001fca000fffe007 */
[----:B------:R3:W-:Y:S02]  /*f8c0*/  STL [R1+0x24], R0 ;  /* 0x0000240001007387 */ /* 0x0007e40000100800 */
.L_x_1979:
[----:B------:R-:W-:Y:S05]  /*f8d0*/  BSYNC B0 ;  /* 0x0000000000007941 */ /* 0x000fea0003800000 */
.L_x_1978:
[----:B------:R-:W-:-:S13]  /*f8e0*/  ISETP.NE.AND P1, PT, R6, 0x3, PT ;  /* 0x000000030600780c */ /* 0x000fda0003f25270 */
[----:B------:R-:W-:Y:S05]  /*f8f0*/  @!P1 BRA `(.L_x_1980) ;  /* 0x0000000000049947 */ /* 0x000fea0003800000 */
[----:B------:R-:W-:Y:S01]  /*f900*/  BPT.TRAP 0x1 ;  /* 0x000000040000795c */ /* 0x000fe20000300000 */
.L_x_1980:
[----:B---3--:R-:W3:Y:S01]  /*f910*/  LDL R0, [R1] ;  /* 0x0000000001007983 */ /* 0x008ee20000100800 */
[----:B0-----:R-:W-:Y:S01]  /*f920*/  IMAD R3, R27, 0x8, R16 ;  /* 0x000000081b037824 */ /* 0x001fe200078e0210 */
[----:B------:R-:W-:Y:S01]  /*f930*/  BSSY B0, `(.L_x_1981) ;  /* 0x0000005000007945 */ /* 0x000fe20003800000 */
[----:B---3--:R-:W-:-:S04]  /*f940*/  LOP3.LUT R0, R0, 0x1, RZ, 0x3c, !PT ;  /* 0x0000000100007812 */ /* 0x008fc800078e3cff */
[----:B------:R-:W-:-:S04]  /*f950*/  SHF.L.U32 R0, R0, 0x1f, RZ ;  /* 0x0000001f00007819 */ /* 0x000fc800000006ff */
[----:B------:R-:W0:Y:S02]  /*f960*/  SYNCS.PHASECHK.TRANS64.TRYWAIT P2, [R3+URZ+0x13270], R0 ;  /* 0x01327000030075a7 */ /* 0x000e24000804017f */
[----:B0-----:R-:W-:Y:S05]  /*f970*/  @!P2 BRA `(.L_x_1982) ;  /* 0x000000300014a947 */ /* 0x001fea0003800000 */
.L_x_2078:
[----:B------:R-:W-:Y:S05]  /*f980*/  BSYNC B0 ;  /* 0x0000000000007941 */ /* 0x000fea0003800000 */
.L_x_1981:
[----:B--2---:R-:W-:-:S05]  /*f990*/  IMAD.U32 R2, RZ, RZ, UR45 ;  /* 0x0000002dff027e24 */ /* 0x004fca000f8e00ff */
[----:B------:R-:W-:-:S13]  /*f9a0*/  ISETP.NE.AND P2, PT, R2, 0x3, PT ;  /* 0x000000030200780c */ /* 0x000fda0003f45270 */
[----:B------:R-:W-:Y:S05]  /*f9b0*/  @!P2 BRA `(.L_x_1983) ;  /* 0x000000000004a947 */ /* 0x000fea0003800000 */
[----:B------:R-:W-:Y:S01]  /*f9c0*/  BPT.TRAP 0x1 ;  /* 0x000000040000795c */ /* 0x000fe20000300000 */
.L_x_1983:
[----:B0-----:R-:W2:Y:S02]  /*f9d0*/  LDL R0, [R1] ;  /* 0x0000000001007983 */ /* 0x001ea40000100800 */
[----:B--2---:R-:W-:-:S04]  /*f9e0*/  SHF.L.U32 R0, R0, 0x1f, RZ ;  /* 0x0000001f00007819 */ /* 0x004fc800000006ff */
[----:B------:R-:W0:Y:S02]  /*f9f0*/  SYNCS.PHASECHK.TRANS64.TRYWAIT P2, [R3+URZ+0x13260], R0 ;  /* 0x01326000030075a7 */ /* 0x000e24000804017f */
[----:B0-----:R-:W-:Y:S05]  /*fa00*/  @!P2 BRA `(.L_x_1984) ;  /* 0x000000300004a947 */ /* 0x001fea0003800000 */
.L_x_2079:
        /* <DEDUP_REMOVED lines=48> */
.L_x_1985:
[----:B--2---:R2:W-:Y:S01]  /*fd10*/  SYNCS.ARRIVE.TRANS64.A1T0 RZ, [R3+URZ+0x13250], RZ ;  /* 0x013250ff03ff79a7 */ /* 0x0045e2000810003f */
[----:B------:R-:W-:Y:S06]  /*fd20*/  BAR.SYNC.DEFER_BLOCKING 0x2, 0x80 ;  /* 0x0082000000007b1d */ /* 0x000fec0000010000 */
[----:B------:R-:W-:Y:S05]  /*fd30*/  @!P1 BRA `(.L_x_1986) ;  /* 0x0000000000049947 */ /* 0x000fea0003800000 */
[----:B------:R-:W-:Y:S01]  /*fd40*/  BPT.TRAP 0x1 ;  /* 0x000000040000795c */ /* 0x000fe20000300000 */
.L_x_1986:
        /* <DEDUP_REMOVED lines=11> */
.L_x_1927:
[----:B------:R-:W-:Y:S05]  /*fe00*/  BSYNC B7 ;  /* 0x0000000000077941 */ /* 0x000fea0003800000 */
.L_x_1925:
        /* <DEDUP_REMOVED lines=14> */
.L_x_1987:
        /* <DEDUP_REMOVED lines=10> */
.L_x_1988:
[----:B--2---:R-:W2:Y:S01]  /*ff90*/  LDL R0, [R1+0x24] ;  /* 0x0000240001007983 */ /* 0x004ea20000100800 */
[----:B------:R-:W-:Y:S02]  /*ffa0*/  ULDC UR4, c[0x0][0xc38] ;  /* 0x00030e0000047ab9 */ /* 0x000fe40000000800 */
[----:B--2---:R-:W-:-:S13]  /*ffb0*/  ISETP.GE.AND P0, PT, R0, UR4, PT ;  /* 0x0000000400007c0c */ /* 0x004fda000bf06270 */
[----:B------:R-:W-:Y:S05]  /*ffc0*/  @!P0 BRA `(.L_x_1989) ;  /* 0xffffffb8008c8947 */ /* 0x000fea000383ffff */
.L_x_1922:
        /* <DEDUP_REMOVED lines=12> */
.L_x_2080:
[----:B------:R-:W-:Y:S05]  /*10090*/  BSYNC B0 ;  /* 0x0000000000007941 */ /* 0x000fea0003800000 */
.L_x_1990:
[----:B------:R-:W-:-:S03]  /*100a0*/  UMOV UR4, 0xffffffff ;  /* 0xffffffff00047882 */ /* 0x000fc60000000000 */
[----:B------:R-:W-:Y:S05]  /*100b0*/  BRA.DIV UR4, `(.L_x_1992) ;  /* 0x0000002a04807947 */ /* 0x000fea000b800000 */
[----:B0-----:R-:W0:Y:S02]  /*100c0*/  S2R R0, SR_TID.X ;  /* 0x0000000000007919 */ /* 0x001e240000002100 */
[----:B0-----:R-:W-:-:S04]  /*100d0*/  SHF.R.U32.HI R0, RZ, 0x5, R0 ;  /* 0x00000005ff007819 */ /* 0x001fc80000011600 */
[----:B------:R-:W-:-:S05]  /*100e0*/  LOP3.LUT R0, R0, 0x3, RZ, 0xc0, !PT ;  /* 0x0000000300007812 */ /* 0x000fca00078ec0ff */
[----:B------:R0:W2:Y:S02]  /*100f0*/  SHFL.IDX PT, R14, R0, RZ, 0x1f ;  /* 0x00001fff000e7589 */ /* 0x0000a400000e0000 */
.L_x_2083:
[----:B--2---:R-:W-:Y:S01]  /*10100*/  ISETP.NE.AND P0, PT, R14, RZ, PT ;  /* 0x000000ff0e00720c */ /* 0x004fe20003f05270 */
[----:B------:R-:W-:-:S12]  /*10110*/  BSSY B0, `(.L_x_1993) ;  /* 0x000002e000007945 */ /* 0x000fd80003800000 */
[----:B------:R-:W-:Y:S05]  /*10120*/  @P0 BRA `(.L_x_1994) ;  /* 0x0000000000b00947 */ /* 0x000fea0003800000 */
[----:B------:R-:W-:-:S03]  /*10130*/  UMOV UR4, 0xffffffff ;  /* 0xffffffff00047882 */ /* 0x000fc60000000000 */
[----:B------:R-:W-:Y:S05]  /*10140*/  BRA.DIV UR4, `(.L_x_1995) ;  /* 0x0000002a04907947 */ /* 0x000fea000b800000 */
[----:B------:R-:W-:-:S13]  /*10150*/  ELECT P6, URZ, PT ;  /* 0x00000000003f782f */ /* 0x000fda00038c0000 */
.L_x_2086:
[----:B------:R-:W-:Y:S05]  /*10160*/  @!P6 BRA `(.L_x_1994) ;  /* 0x0000000000a0e947 */ /* 0x000fea0003800000 */
[----:B------:R-:W-:-:S06]  /*10170*/  ULOP3.LUT UR4, UR39, 0x2, URZ, 0xfc, !UPT ;  /* 0x0000000227047892 */ /* 0x000fcc000f8efc3f */
[----:B0-----:R-:W-:-:S05]  /*10180*/  IMAD.U32 R0, RZ, RZ, UR4 ;  /* 0x00000004ff007e24 */ /* 0x001fca000f8e00ff */
[----:B------:R-:W-:-:S13]  /*10190*/  ISETP.NE.AND P0, PT, R0, 0x3, PT ;  /* 0x000000030000780c */ /* 0x000fda0003f05270 */
[----:B------:R-:W-:Y:S05]  /*101a0*/  @!P0 BRA `(.L_x_1996) ;  /* 0x0000000000048947 */ /* 0x000fea0003800000 */
[----:B------:R-:W-:Y:S01]  /*101b0*/  BPT.TRAP 0x1 ;  /* 0x000000040000795c */ /* 0x000fe20000300000 */
.L_x_1996:
        /* <DEDUP_REMOVED lines=8> */
.L_x_2087:
[----:B------:R-:W2:Y:S01]  /*10240*/  LDL.LU R4, [R1] ;  /* 0x0000000001047983 */ /* 0x000ea20000300800 */
[----:B------:R-:W-:Y:S02]  /*10250*/  SEL R27, R27, RZ, P2 ;  /* 0x000000ff1b1b7207 */ /* 0x000fe40001000000 */
[----:B--2---:R-:W-:Y:S01]  /*10260*/  LOP3.LUT R0, R4, R0, RZ, 0x3c, !PT ;  /* 0x0000000004007212 */ /* 0x004fe200078e3cff */
[----:B------:R-:W-:Y:S06]  /*10270*/  @!P0 BRA `(.L_x_1998) ;  /* 0x0000000000048947 */ /* 0x000fec0003800000 */
[----:B------:R-:W-:Y:S01]  /*10280*/  BPT.TRAP 0x1 ;  /* 0x000000040000795c */ /* 0x000fe20000300000 */
.L_x_1998:
[----:B------:R-:W-:Y:S01]  /*10290*/  IMAD R27, R27, 0x8, R5 ;  /* 0x000000081b1b7824 */ /* 0x000fe200078e0205 */
[----:B------:R-:W-:-:S04]  /*102a0*/  SHF.L.U32 R0, R0, 0x1f, RZ ;  /* 0x0000001f00007819 */ /* 0x000fc800000006ff */
[----:B------:R-:W2:Y:S02]  /*102b0*/  SYNCS.PHASECHK.TRANS64.TRYWAIT P1, [R27+URZ+0x13240], R0 ;  /* 0x013240001b0075a7 */ /* 0x000ea4000802017f */
[----:B--2---:R-:W-:Y:S05]  /*102c0*/  @!P1 BRA `(.L_x_1999) ;  /* 0x0000002800649947 */ /* 0x004fea0003800000 */
.L_x_2088:
[----:B------:R-:W-:Y:S05]  /*102d0*/  @!P0 BRA `(.L_x_2000) ;  /* 0x0000000000048947 */ /* 0x000fea0003800000 */
[----:B------:R-:W-:Y:S01]  /*102e0*/  BPT.TRAP 0x1 ;  /* 0x000000040000795c */ /* 0x000fe20000300000 */
.L_x_2000:
[----:B------:R-:W3:Y:S02]  /*102f0*/  SYNCS.PHASECHK.TRANS64.TRYWAIT P1, [R3+URZ+0x13260], R2 ;  /* 0x01326002030075a7 */ /* 0x000ee4000802017f */
[----:B---3--:R-:W-:Y:S05]  /*10300*/  @!P1 BRA `(.L_x_2001) ;  /* 0x0000002800689947 */ /* 0x008fea0003800000 */
.L_x_2089:
[----:B------:R-:W-:Y:S05]  /*10310*/  @!P0 BRA `(.L_x_2002) ;  /* 0x0000000000048947 */ /* 0x000fea0003800000 */
[----:B------:R-:W-:Y:S01]  /*10320*/  BPT.TRAP 0x1 ;  /* 0x000000040000795c */ /* 0x000fe20000300000 */
.L_x_2002:
[----:B------:R-:W4:Y:S02]  /*10330*/  SYNCS.PHASECHK.TRANS64.TRYWAIT P1, [R27+URZ+0x13260], R0 ;  /* 0x013260001b0075a7 */ /* 0x000f24000802017f */
[----:B----4-:R-:W-:Y:S05]  /*10340*/  @!P1 BRA `(.L_x_2003) ;  /* 0x00000028006c9947 */ /* 0x010fea0003800000 */
.L_x_2090:
[----:B------:R-:W-:Y:S05]  /*10350*/  @!P0 BRA `(.L_x_2004) ;  /* 0x0000000000048947 */ /* 0x000fea0003800000 */
[----:B------:R-:W-:Y:S01]  /*10360*/  BPT.TRAP 0x1 ;  /* 0x000000040000795c */ /* 0x000fe20000300000 */
.L_x_2004:
[----:B------:R-:W5:Y:S02]  /*10370*/  SYNCS.PHASECHK.TRANS64.TRYWAIT P1, [R3+URZ+0x13280], R2 ;  /* 0x01328002030075a7 */ /* 0x000f64000802017f */
[----:B-----5:R-:W-:Y:S05]  /*10380*/  @!P1 BRA `(.L_x_2005) ;  /* 0x0000002800709947 */ /* 0x020fea0003800000 */
.L_x_2091:
[----:B------:R-:W-:Y:S05]  /*10390*/  @!P0 BRA `(.L_x_2006) ;  /* 0x0000000000048947 */ /* 0x000fea0003800000 */
[----:B------:R-:W-:Y:S01]  /*103a0*/  BPT.TRAP 0x1 ;  /* 0x000000040000795c */ /* 0x000fe20000300000 */
.L_x_2006:
[----:B------:R0:W0:Y:S02]  /*103b0*/  SYNCS.PHASECHK.TRANS64.TRYWAIT P0, [R27+URZ+0x13280], R0 ;  /* 0x013280001b0075a7 */ /* 0x000024000800017f */
[----:B0-----:R-:W-:Y:S05]  /*103c0*/  @!P0 NANOSLEEP.SYNCS 0x989680 ;  /* 0x009896800000895d */ /* 0x001fea0003900000 */
[----:B------:R-:W0:Y:S02]  /*103d0*/  @!P0 SYNCS.PHASECHK.TRANS64 P0, [R27+URZ+0x13280], R0 ;  /* 0x013280001b0085a7 */ /* 0x000e24000800007f */
[----:B0-----:R-:W-:Y:S05]  /*103e0*/  @!P0 BRA `(.L_x_2006) ;  /* 0xfffffffc00f08947 */ /* 0x001fea000383ffff */
.L_x_1994:
[----:B------:R-:W-:Y:S05]  /*103f0*/  BSYNC B0 ;  /* 0x0000000000007941 */ /* 0x000fea0003800000 */
.L_x_1993:
[----:B------:R-:W-:Y:S05]  /*10400*/  EXIT ;  /* 0x000000000000794d */ /* 0x000fea0003800000 */
.L_x_1881:
[----:B0-----:R-:W-:-:S04]  /*10410*/  IMAD.U32 R3, RZ, RZ, UR45 ;  /* 0x0000002dff037e24 */ /* 0x001fc8000f8e00ff */
[----:B------:R0:W1:Y:S03]  /*10420*/  SYNCS.PHASECHK.TRANS64.TRYWAIT P1, [R3+URZ+0x13200], R0 ;  /* 0x01320000030075a7 */ /* 0x000066000802017f */
[----:B-1----:R-:W-:Y:S05]  /*10430*/  @!P1 NANOSLEEP.SYNCS 0x989680 ;  /* 0x009896800000995d */ /* 0x002fea0003900000 */
[----:B------:R-:W1:Y:S02]  /*10440*/  @!P1 SYNCS.PHASECHK.TRANS64 P1, [R3+URZ+0x13200], R0 ;  /* 0x01320000030095a7 */ /* 0x000e64000802007f */
[----:B-1----:R-:W-:Y:S05]  /*10450*/  @!P1 BRA `(.L_x_1881) ;  /* 0xfffffffc00ec9947 */ /* 0x002fea000383ffff */
[----:B------:R-:W-:Y:S05]  /*10460*/  BRA `(.L_x_2007) ;  /* 0xffffff1000e47947 */ /* 0x000fea000383ffff */
.L_x_1885:
[----:B-1----:R1:W2:Y:S02]  /*10470*/  SYNCS.PHASECHK.TRANS64.TRYWAIT P1, [R3+URZ+0x13230], R0 ;  /* 0x01323000030075a7 */ /* 0x0022a4000802017f */
[----:B--2---:R-:W-:Y:S05]  /*10480*/  @!P1 NANOSLEEP.SYNCS 0x989680 ;  /* 0x009896800000995d */ /* 0x004fea0003900000 */
[----:B------:R-:W2:Y:S02]  /*10490*/  @!P1 SYNCS.PHASECHK.TRANS64 P1, [R3+URZ+0x13230], R0 ;  /* 0x01323000030095a7 */ /* 0x000ea4000802007f */
[----:B--2---:R-:W-:Y:S05]  /*104a0*/  @!P1 BRA `(.L_x_1885) ;  /* 0xfffffffc00f09947 */ /* 0x004fea000383ffff */
[----:B------:R-:W-:Y:S05]  /*104b0*/  BRA `(.L_x_1884) ;  /* 0xffffff1400007947 */ /* 0x000fea000383ffff */
.L_x_1891:
[----:B-1----:R-:W-:-:S04]  /*104c0*/  IMAD.U32 R9, RZ, RZ, UR21 ;  /* 0x00000015ff097e24 */ /* 0x002fc8000f8e00ff */
[----:B------:R1:W2:Y:S03]  /*104d0*/  SYNCS.PHASECHK.TRANS64.TRYWAIT P1, [R9+URZ+0x13230], R0 ;  /* 0x01323000090075a7 */ /* 0x0002a6000802017f */
[----:B--2---:R-:W-:Y:S05]  /*104e0*/  @!P1 NANOSLEEP.SYNCS 0x989680 ;  /* 0x009896800000995d */ /* 0x004fea0003900000 */
[----:B------:R-:W2:Y:S02]  /*104f0*/  @!P1 SYNCS.PHASECHK.TRANS64 P1, [R9+URZ+0x13230], R0 ;  /* 0x01323000090095a7 */ /* 0x000ea4000802007f */
[----:B--2---:R-:W-:Y:S05]  /*10500*/  @!P1 BRA `(.L_x_1891) ;  /* 0xfffffffc00ec9947 */ /* 0x004fea000383ffff */
[----:B------:R-:W-:Y:S05]  /*10510*/  BRA `(.L_x_1890) ;  /* 0xffffff3c00b07947 */ /* 0x000fea000383ffff */
.L_x_1895:
[----:B-1----:R-:W-:-:S04]  /*10520*/  IMAD.U32 R9, RZ, RZ, UR11 ;  /* 0x0000000bff097e24 */ /* 0x002fc8000f8e00ff */
[----:B------:R1:W2:Y:S03]  /*10530*/  SYNCS.PHASECHK.TRANS64.TRYWAIT P1, [R9+URZ+0x13250], R0 ;  /* 0x01325000090075a7 */ /* 0x0002a6000802017f */
[----:B--2---:R-:W-:Y:S05]  /*10540*/  @!P1 NANOSLEEP.SYNCS 0x989680 ;  /* 0x009896800000995d */ /* 0x004fea0003900000 */
[----:B------:R-:W2:Y:S02]  /*10550*/  @!P1 SYNCS.PHASECHK.TRANS64 P1, [R9+URZ+0x13250], R0 ;  /* 0x01325000090095a7 */ /* 0x000ea4000802007f */
[----:B--2---:R-:W-:Y:S05]  /*10560*/  @!P1 BRA `(.L_x_1895) ;  /* 0xfffffffc00ec9947 */ /* 0x004fea000383ffff */
[----:B------:R-:W-:Y:S05]  /*10570*/  BRA `(.L_x_1894) ;  /* 0xffffff4000bc7947 */ /* 0x000fea000383ffff */
.L_x_1903:
[----:B-1----:R-:W-:-:S04]  /*10580*/  IMAD.U32 R11, RZ, RZ, UR6 ;  /* 0x00000006ff0b7e24 */ /* 0x002fc8000f8e00ff */
[----:B------:R1:W2:Y:S03]  /*10590*/  SYNCS.PHASECHK.TRANS64.TRYWAIT P1, [R11+URZ+0x13230], R0 ;  /* 0x013230000b0075a7 */ /* 0x0002a6000802017f */
[----:B--2---:R-:W-:Y:S05]  /*105a0*/  @!P1 NANOSLEEP.SYNCS 0x989680 ;  /* 0x009896800000995d */ /* 0x004fea0003900000 */
[----:B------:R-:W2:Y:S02]  /*105b0*/  @!P1 SYNCS.PHASECHK.TRANS64 P1, [R11+URZ+0x13230], R0 ;  /* 0x013230000b0095a7 */ /* 0x000ea4000802007f */
[----:B--2---:R-:W-:Y:S05]  /*105c0*/  @!P1 BRA `(.L_x_1903) ;  /* 0xfffffffc00ec9947 */ /* 0x004fea000383ffff */
[----:B------:R-:W-:Y:S05]  /*105d0*/  BRA `(.L_x_1902) ;  /* 0xffffff6c00047947 */ /* 0x000fea000383ffff */
.L_x_1907:
[----:B-1----:R-:W-:-:S04]  /*105e0*/  IMAD.U32 R11, RZ, RZ, UR11 ;  /* 0x0000000bff0b7e24 */ /* 0x002fc8000f8e00ff */
[----:B------:R1:W2:Y:S03]  /*105f0*/  SYNCS.PHASECHK.TRANS64.TRYWAIT P1, [R11+URZ+0x13250], R0 ;  /* 0x013250000b0075a7 */ /* 0x0002a6000802017f */
[----:B--2---:R-:W-:Y:S05]  /*10600*/  @!P1 NANOSLEEP.SYNCS 0x989680 ;  /* 0x009896800000995d */ /* 0x004fea0003900000 */
[----:B------:R-:W2:Y:S02]  /*10610*/  @!P1 SYNCS.PHASECHK.TRANS64 P1, [R11+URZ+0x13250], R0 ;  /* 0x013250000b0095a7 */ /* 0x000ea4000802007f */
[----:B--2---:R-:W-:Y:S05]  /*10620*/  @!P1 BRA `(.L_x_1907) ;  /* 0xfffffffc00ec9947 */ /* 0x004fea000383ffff */
[----:B------:R-:W-:Y:S05]  /*10630*/  BRA `(.L_x_1906) ;  /* 0xffffff7000107947 */ /* 0x000fea000383ffff */
.L_x_1914:
[----:B-1----:R-:W-:-:S04]  /*10640*/  IMAD.U32 R6, RZ, RZ, UR14 ;  /* 0x0000000eff067e24 */ /* 0x002fc8000f8e00ff */
[----:B------:R1:W2:Y:S03]  /*10650*/  SYNCS.PHASECHK.TRANS64.TRYWAIT P1, [R6+URZ+0x13250], R5 ;  /* 0x01325005060075a7 */ /* 0x0002a6000802017f */
[----:B--2---:R-:W-:Y:S05]  /*10660*/  @!P1 NANOSLEEP.SYNCS 0x989680 ;  /* 0x009896800000995d */ /* 0x004fea0003900000 */
[----:B------:R-:W2:Y:S02]  /*10670*/  @!P1 SYNCS.PHASECHK.TRANS64 P1, [R6+URZ+0x13250], R5 ;  /* 0x01325005060095a7 */ /* 0x000ea4000802007f */
[----:B--2---:R-:W-:Y:S05]  /*10680*/  @!P1 BRA `(.L_x_1914) ;  /* 0xfffffffc00ec9947 */ /* 0x004fea000383ffff */
[----:B------:R-:W-:Y:S05]  /*10690*/  BRA `(.L_x_1913) ;  /* 0xffffff8c00547947 */ /* 0x000fea000383ffff */
.L_x_1936:
        /* <DEDUP_REMOVED lines=10> */
.L_x_2008:
[----:B------:R-:W-:Y:S05]  /*10740*/  BRA `(.L_x_2009) ;  /* 0xffffffbc00b47947 */ /* 0x000fea000383ffff */
.L_x_1939:
[----:B0-----:R0:W2:Y:S02]  /*10750*/  SYNCS.PHASECHK.TRANS64.TRYWAIT P0, [R4+URZ+0x13280], R26 ;  /* 0x0132801a040075a7 */ /* 0x0010a4000800017f */
[----:B--2---:R-:W-:Y:S05]  /*10760*/  @!P0 NANOSLEEP.SYNCS 0x989680 ;  /* 0x009896800000895d */ /* 0x004fea0003900000 */
[----:B------:R-:W2:Y:S02]  /*10770*/  @!P0 SYNCS.PHASECHK.TRANS64 P0, [R4+URZ+0x13280], R26 ;  /* 0x0132801a040085a7 */ /* 0x000ea4000800007f */
[----:B--2---:R-:W-:Y:S05]  /*10780*/  @!P0 BRA `(.L_x_1939) ;  /* 0xfffffffc00f08947 */ /* 0x004fea000383ffff */
[----:B------:R-:W-:Y:S05]  /*10790*/  BRA `(.L_x_2010) ;  /* 0xffffffc000e07947 */ /* 0x000fea000383ffff */
.L_x_1940:
        /* <DEDUP_REMOVED lines=8> */
.L_x_2012:
[----:B------:R-:W-:Y:S05]  /*10820*/  BSYNC B0 ;  /* 0x0000000000007941 */ /* 0x000fea0003800000 */
.L_x_2011:
        /* <DEDUP_REMOVED lines=13> */
.L_x_2013:
        /* <DEDUP_REMOVED lines=11> */
.L_x_2014:
        /* <DEDUP_REMOVED lines=11> */
.L_x_2015:
        /* <DEDUP_REMOVED lines=11> */
.L_x_2016:
        /* <DEDUP_REMOVED lines=10> */
.L_x_2017:
        /* <DEDUP_REMOVED lines=10> */
.L_x_2018:
        /* <DEDUP_REMOVED lines=11> */
.L_x_2019:
        /* <DEDUP_REMOVED lines=8> */
.L_x_2020:
        /* <DEDUP_REMOVED lines=13> */
.L_x_2021:
[----:B------:R-:W-:Y:S01]  /*10e50*/  @P0 LOP3.LUT R29, R29, 0x20, RZ, 0xfc, !PT ;  /* 0x000000201d1d0812 */ /* 0x000fe200078efcff */
[----:B------:R-:W-:Y:S01]  /*10e60*/  IMAD.MOV.U32 R10, RZ, RZ, R14 ;  /* 0x000000ffff0a7224 */ /* 0x000fe200078e000e */
[----:B------:R-:W-:Y:S06]  /*10e70*/  BRA `(.L_x_2022) ;  /* 0xffffffc0006c7947 */ /* 0x000fec000383ffff */
.L_x_1945:
[----:B----4-:R4:W0:Y:S02]  /*10e80*/  SYNCS.PHASECHK.TRANS64.TRYWAIT P0, [R4+URZ+0x13240], R26 ;  /* 0x0132401a040075a7 */ /* 0x010824000800017f */
[----:B0-----:R-:W-:Y:S05]  /*10e90*/  @!P0 NANOSLEEP.SYNCS 0x989680 ;  /* 0x009896800000895d */ /* 0x001fea0003900000 */
[----:B------:R-:W0:Y:S02]  /*10ea0*/  @!P0 SYNCS.PHASECHK.TRANS64 P0, [R4+URZ+0x13240], R26 ;  /* 0x0132401a040085a7 */ /* 0x000e24000800007f */
[----:B0-----:R-:W-:Y:S05]  /*10eb0*/  @!P0 BRA `(.L_x_1945) ;  /* 0xfffffffc00f08947 */ /* 0x001fea000383ffff */
[----:B------:R-:W-:Y:S05]  /*10ec0*/  BRA `(.L_x_2023) ;  /* 0xffffffc000cc7947 */ /* 0x000fea000383ffff */
.L_x_1946:
        /* <DEDUP_REMOVED lines=8> */
.L_x_2025:
[----:B------:R-:W-:Y:S05]  /*10f50*/  BSYNC B0 ;  /* 0x0000000000007941 */ /* 0x000fea0003800000 */
.L_x_2024:
        /* <DEDUP_REMOVED lines=10> */
.L_x_2026:
        /* <DEDUP_REMOVED lines=8> */
.L_x_2027:
        /* <DEDUP_REMOVED lines=14> */
.L_x_2028:
[----:B------:R-:W-:Y:S02]  /*11160*/  IMAD.MOV.U32 R13, RZ, RZ, R6 ;  /* 0x000000ffff0d7224 */ /* 0x000fe400078e0006 */
[----:B------:R-:W-:Y:S02]  /*11170*/  IMAD.MOV.U32 R12, RZ, RZ, 0x2 ;  /* 0x00000002ff0c7424 */ /* 0x000fe400078e00ff */
[----:B------:R-:W-:-:S07]  /*11180*/  IMAD.MOV.U32 R3, RZ, RZ, R14 ;  /* 0x000000ffff037224 */ /* 0x000fce00078e000e */
[----:B------:R-:W-:Y:S05]  /*11190*/  WARPSYNC.COLLECTIVE R15, `(.L_x_2029) ;  /* 0x000000000f087348 */ /* 0x000fea0003c00000 */
[----:B------:R0:W1:Y:S02]  /*111a0*/  SHFL.IDX P6, R14, R13, R12, R11 ;  /* 0x0000000c0d0e7389 */ /* 0x00006400000c000b */
[----:B01----:R-:W-:Y:S01]  /*111b0*/  ENDCOLLECTIVE ;  /* 0x000000000000791b */ /* 0x003fe20003800000 */
.L_x_2029:
        /* <DEDUP_REMOVED lines=14> */
.L_x_2030:
[----:B------:R-:W-:Y:S02]  /*112a0*/  IMAD.MOV.U32 R13, RZ, RZ, R6 ;  /* 0x000000ffff0d7224 */ /* 0x000fe400078e0006 */
[----:B------:R-:W-:Y:S02]  /*112b0*/  IMAD.MOV.U32 R12, RZ, RZ, 0x3 ;  /* 0x00000003ff0c7424 */ /* 0x000fe400078e00ff */
[----:B------:R-:W-:-:S07]  /*112c0*/  IMAD.MOV.U32 R3, RZ, RZ, R14 ;  /* 0x000000ffff037224 */ /* 0x000fce00078e000e */
[----:B------:R-:W-:Y:S05]  /*112d0*/  WARPSYNC.COLLECTIVE R15, `(.L_x_2031) ;  /* 0x000000000f087348 */ /* 0x000fea0003c00000 */
[----:B------:R0:W1:Y:S02]  /*112e0*/  SHFL.IDX P6, R14, R13, R12, R11 ;  /* 0x0000000c0d0e7389 */ /* 0x00006400000c000b */
[----:B01----:R-:W-:Y:S01]  /*112f0*/  ENDCOLLECTIVE ;  /* 0x000000000000791b */ /* 0x003fe20003800000 */
.L_x_2031:
        /* <DEDUP_REMOVED lines=10> */
.L_x_2032:
        /* <DEDUP_REMOVED lines=10> */
.L_x_2033:
        /* <DEDUP_REMOVED lines=11> */
.L_x_2034:
[----:B------:R-:W-:Y:S05]  /*114f0*/  BRA `(.L_x_2035) ;  /* 0xffffffc000507947 */ /* 0x000fea000383ffff */
.L_x_1953:
[----:B------:R-:W-:Y:S02]  /*11500*/  IMAD.MOV.U32 R13, RZ, RZ, R4 ;  /* 0x000000ffff0d7224 */ /* 0x000fe400078e0004 */
[----:B------:R-:W-:Y:S02]  /*11510*/  IMAD.MOV.U32 R12, RZ, RZ, RZ ;  /* 0x000000ffff0c7224 */ /* 0x000fe400078e00ff */
[----:B------:R-:W-:Y:S02]  /*11520*/  IMAD.MOV.U32 R11, RZ, RZ, 0x1c1f ;  /* 0x00001c1fff0b7424 */ /* 0x000fe400078e00ff */
[----:B------:R-:W-:Y:S02]  /*11530*/  IMAD.MOV.U32 R15, RZ, RZ, -0x1 ;  /* 0xffffffffff0f7424 */ /* 0x000fe400078e00ff */
[----:B------:R-:W-:-:S07]  /*11540*/  IMAD.U32 R6, RZ, RZ, UR43 ;  /* 0x0000002bff067e24 */ /* 0x000fce000f8e00ff */
[----:B-----5:R-:W-:Y:S05]  /*11550*/  WARPSYNC.COLLECTIVE R15, `(.L_x_2036) ;  /* 0x000000000f087348 */ /* 0x020fea0003c00000 */
[----:B------:R0:W1:Y:S02]  /*11560*/  SHFL.IDX P6, R14, R13, R12, R11 ;  /* 0x0000000c0d0e7389 */ /* 0x00006400000c000b */
[----:B01---5:R-:W-:Y:S01]  /*11570*/  ENDCOLLECTIVE ;  /* 0x000000000000791b */ /* 0x023fe20003800000 */
.L_x_2036:
[----:B------:R-:W-:-:S05]  /*11580*/  IMAD R6, R6, 0xc0, R10 ;  /* 0x000000c006067824 */ /* 0x000fca00078e020a */
[----:B------:R-:W-:Y:S01]  /*11590*/  ISETP.GE.AND P1, PT, R6, UR37, PT ;  /* 0x0000002506007c0c */ /* 0x000fe2000bf26270 */
[----:B------:R-:W-:Y:S02]  /*115a0*/  IMAD.MOV.U32 R13, RZ, RZ, R0 ;  /* 0x000000ffff0d7224 */ /* 0x000fe400078e0000 */
[----:B------:R-:W-:-:S10]  /*115b0*/  IMAD.MOV.U32 R2, RZ, RZ, R14 ;  /* 0x000000ffff027224 */ /* 0x000fd400078e000e */
[----:B------:R-:W-:Y:S05]  /*115c0*/  WARPSYNC.COLLECTIVE R15, `(.L_x_2037) ;  /* 0x000000000f087348 */ /* 0x000fea0003c00000 */
[----:B------:R0:W1:Y:S02]  /*115d0*/  SHFL.IDX P6, R14, R13, R12, R11 ;  /* 0x0000000c0d0e7389 */ /* 0x00006400000c000b */
[----:B01----:R-:W-:Y:S01]  /*115e0*/  ENDCOLLECTIVE ;  /* 0x000000000000791b */ /* 0x003fe20003800000 */
.L_x_2037:
[----:B------:R-:W-:Y:S02]  /*115f0*/  IMAD.MOV.U32 R13, RZ, RZ, R4 ;  /* 0x000000ffff0d7224 */ /* 0x000fe400078e0004 */
[----:B------:R-:W-:Y:S02]  /*11600*/  IMAD.MOV.U32 R12, RZ, RZ, 0x1 ;  /* 0x00000001ff0c7424 */ /* 0x000fe400078e00ff */
[----:B------:R-:W-:-:S07]  /*11610*/  IMAD.MOV.U32 R3, RZ, RZ, R14 ;  /* 0x000000ffff037224 */ /* 0x000fce00078e000e */
[----:B------:R-:W-:Y:S05]  /*11620*/  WARPSYNC.COLLECTIVE R15, `(.L_x_2038) ;  /* 0x000000000f087348 */ /* 0x000fea0003c00000 */
[----:B------:R0:W1:Y:S02]  /*11630*/  SHFL.IDX P6, R14, R13, R12, R11 ;  /* 0x0000000c0d0e7389 */ /* 0x00006400000c000b */
[----:B01----:R-:W-:Y:S01]  /*11640*/  ENDCOLLECTIVE ;  /* 0x000000000000791b */ /* 0x003fe20003800000 */
.L_x_2038:
        /* <DEDUP_REMOVED lines=16> */
.L_x_2039:
[----:B------:R-:W-:Y:S02]  /*11750*/  IMAD.MOV.U32 R13, RZ, RZ, R4 ;  /* 0x000000ffff0d7224 */ /* 0x000fe400078e0004 */
[----:B------:R-:W-:Y:S02]  /*11760*/  IMAD.MOV.U32 R12, RZ, RZ, 0x2 ;  /* 0x00000002ff0c7424 */ /* 0x000fe400078e00ff */
[----:B------:R-:W-:-:S07]  /*11770*/  IMAD.MOV.U32 R3, RZ, RZ, R14 ;  /* 0x000000ffff037224 */ /* 0x000fce00078e000e */
[----:B------:R-:W-:Y:S05]  /*11780*/  WARPSYNC.COLLECTIVE R15, `(.L_x_2040) ;  /* 0x000000000f087348 */ /* 0x000fea0003c00000 */
[----:B------:R0:W1:Y:S02]  /*11790*/  SHFL.IDX P6, R14, R13, R12, R11 ;  /* 0x0000000c0d0e7389 */ /* 0x00006400000c000b */
[----:B01----:R-:W-:Y:S01]  /*117a0*/  ENDCOLLECTIVE ;  /* 0x000000000000791b */ /* 0x003fe20003800000 */
.L_x_2040:
        /* <DEDUP_REMOVED lines=16> */
.L_x_2041:
[----:B------:R-:W-:Y:S02]  /*118b0*/  IMAD.MOV.U32 R13, RZ, RZ, R4 ;  /* 0x000000ffff0d7224 */ /* 0x000fe400078e0004 */
[----:B------:R-:W-:Y:S02]  /*118c0*/  IMAD.MOV.U32 R12, RZ, RZ, 0x3 ;  /* 0x00000003ff0c7424 */ /* 0x000fe400078e00ff */
[----:B------:R-:W-:-:S07]  /*118d0*/  IMAD.MOV.U32 R3, RZ, RZ, R14 ;  /* 0x000000ffff037224 */ /* 0x000fce00078e000e */
[----:B------:R-:W-:Y:S05]  /*118e0*/  WARPSYNC.COLLECTIVE R15, `(.L_x_2042) ;  /* 0x000000000f087348 */ /* 0x000fea0003c00000 */
[----:B------:R0:W1:Y:S02]  /*118f0*/  SHFL.IDX P6, R14, R13, R12, R11 ;  /* 0x0000000c0d0e7389 */ /* 0x00006400000c000b */
[----:B01----:R-:W-:Y:S01]  /*11900*/  ENDCOLLECTIVE ;  /* 0x000000000000791b */ /* 0x003fe20003800000 */
.L_x_2042:
        /* <DEDUP_REMOVED lines=10> */
.L_x_2043:
        /* <DEDUP_REMOVED lines=12> */
.L_x_2044:
        /* <DEDUP_REMOVED lines=13> */
.L_x_2045:
[----:B------:R-:W-:Y:S02]  /*11b40*/  IMAD.MOV.U32 R13, RZ, RZ, R7 ;  /* 0x000000ffff0d7224 */ /* 0x000fe400078e0007 */
[----:B------:R-:W-:Y:S02]  /*11b50*/  IMAD.MOV.U32 R12, RZ, RZ, 0x1 ;  /* 0x00000001ff0c7424 */ /* 0x000fe400078e00ff */
[----:B------:R-:W-:-:S07]  /*11b60*/  IMAD.MOV.U32 R2, RZ, RZ, R14 ;  /* 0x000000ffff027224 */ /* 0x000fce00078e000e */
[----:B------:R-:W-:Y:S05]  /*11b70*/  WARPSYNC.COLLECTIVE R15, `(.L_x_2046) ;  /* 0x000000000f087348 */ /* 0x000fea0003c00000 */
[----:B------:R0:W1:Y:S02]  /*11b80*/  SHFL.IDX P6, R14, R13, R12, R11 ;  /* 0x0000000c0d0e7389 */ /* 0x00006400000c000b */
[----:B01----:R-:W-:Y:S01]  /*11b90*/  ENDCOLLECTIVE ;  /* 0x000000000000791b */ /* 0x003fe20003800000 */
.L_x_2046:
        /* <DEDUP_REMOVED lines=11> */
.L_x_2047:
[----:B------:R-:W-:Y:S05]  /*11c50*/  BRA `(.L_x_2048) ;  /* 0xffffffc400387947 */ /* 0x000fea000383ffff */
.L_x_1956:
[----:B0-----:R0:W1:Y:S02]  /*11c60*/  SYNCS.PHASECHK.TRANS64.TRYWAIT P0, [R16+URZ+0x13220], R3 ;  /* 0x01322003100075a7 */ /* 0x001064000800017f */
[----:B-1----:R-:W-:Y:S05]  /*11c70*/  @!P0 NANOSLEEP.SYNCS 0x989680 ;  /* 0x009896800000895d */ /* 0x002fea0003900000 */
[----:B------:R-:W1:Y:S02]  /*11c80*/  @!P0 SYNCS.PHASECHK.TRANS64 P0, [R16+URZ+0x13220], R3 ;  /* 0x01322003100085a7 */ /* 0x000e64000800007f */
[----:B-1----:R-:W-:Y:S05]  /*11c90*/  @!P0 BRA `(.L_x_1956) ;  /* 0xfffffffc00f08947 */ /* 0x002fea000383ffff */
[----:B------:R-:W-:Y:S05]  /*11ca0*/  BRA `(.L_x_2049) ;  /* 0xffffffc400947947 */ /* 0x000fea000383ffff */
.L_x_1960:
[----:B0-----:R0:W1:Y:S02]  /*11cb0*/  SYNCS.PHASECHK.TRANS64.TRYWAIT P0, [R0+URZ+0x13280], R26 ;  /* 0x0132801a000075a7 */ /* 0x001064000800017f */
[----:B-1----:R-:W-:Y:S05]  /*11cc0*/  @!P0 NANOSLEEP.SYNCS 0x989680 ;  /* 0x009896800000895d */ /* 0x002fea0003900000 */
[----:B------:R-:W1:Y:S02]  /*11cd0*/  @!P0 SYNCS.PHASECHK.TRANS64 P0, [R0+URZ+0x13280], R26 ;  /* 0x0132801a000085a7 */ /* 0x000e64000800007f */
[----:B-1----:R-:W-:Y:S05]  /*11ce0*/  @!P0 BRA `(.L_x_1960) ;  /* 0xfffffffc00f08947 */ /* 0x002fea000383ffff */
[----:B------:R-:W-:Y:S05]  /*11cf0*/  BRA `(.L_x_2050) ;  /* 0xffffffc800cc7947 */ /* 0x000fea000383ffff */
.L_x_1961:
        /* <DEDUP_REMOVED lines=8> */
.L_x_2052:
[----:B------:R-:W-:Y:S05]  /*11d80*/  BSYNC B0 ;  /* 0x0000000000007941 */ /* 0x000fea0003800000 */
.L_x_2051:
        /* <DEDUP_REMOVED lines=10> */
.L_x_2053:
        /* <DEDUP_REMOVED lines=11> */
.L_x_2054:
        /* <DEDUP_REMOVED lines=10> */
.L_x_2055:
        /* <DEDUP_REMOVED lines=11> */
.L_x_2056:
        /* <DEDUP_REMOVED lines=10> */
.L_x_2057:
        /* <DEDUP_REMOVED lines=11> */
.L_x_2058:
        /* <DEDUP_REMOVED lines=10> */
.L_x_2059:
[----:B------:R-:W-:Y:S02]  /*12220*/  IMAD.MOV.U32 R13, RZ, RZ, R18 ;  /* 0x000000ffff0d7224 */ /* 0x000fe400078e0012 */
[----:B------:R-:W-:Y:S02]  /*12230*/  IMAD.MOV.U32 R12, RZ, RZ, RZ ;  /* 0x000000ffff0c7224 */ /* 0x000fe400078e00ff */
[----:B------:R-:W-:Y:S02]  /*12240*/  IMAD.SHL.U32 R3, R3, 0x10, RZ ;  /* 0x0000001003037824 */ /* 0x000fe400078e00ff */
[----:B------:R-:W-:-:S07]  /*12250*/  IMAD.MOV.U32 R2, RZ, RZ, R14 ;  /* 0x000000ffff027224 */ /* 0x000fce00078e000e */
[----:B------:R-:W-:Y:S05]  /*12260*/  WARPSYNC.COLLECTIVE R15, `(.L_x_2060) ;  /* 0x000000000f087348 */ /* 0x000fea0003c00000 */
[----:B------:R0:W1:Y:S02]  /*12270*/  SHFL.IDX P6, R14, R13, R12, R11 ;  /* 0x0000000c0d0e7389 */ /* 0x00006400000c000b */
[----:B01----:R-:W-:Y:S01]  /*12280*/  ENDCOLLECTIVE ;  /* 0x000000000000791b */ /* 0x003fe20003800000 */
.L_x_2060:
        /* <DEDUP_REMOVED lines=12> */
.L_x_2061:
[----:B------:R-:W-:Y:S01]  /*12350*/  IMAD.MOV.U32 R2, RZ, RZ, R14 ;  /* 0x000000ffff027224 */ /* 0x000fe200078e000e */
[----:B------:R-:W-:Y:S06]  /*12360*/  BRA `(.L_x_2062) ;  /* 0xffffffc8002c7947 */ /* 0x000fec000383ffff */
.L_x_1966:
[----:B---3--:R3:W4:Y:S02]  /*12370*/  SYNCS.PHASECHK.TRANS64.TRYWAIT P0, [R0+URZ+0x13240], R26 ;  /* 0x0132401a000075a7 */ /* 0x008724000800017f */
[----:B----4-:R-:W-:Y:S05]  /*12380*/  @!P0 NANOSLEEP.SYNCS 0x989680 ;  /* 0x009896800000895d */ /* 0x010fea0003900000 */
[----:B------:R-:W4:Y:S02]  /*12390*/  @!P0 SYNCS.PHASECHK.TRANS64 P0, [R0+URZ+0x13240], R26 ;  /* 0x0132401a000085a7 */ /* 0x000f24000800007f */
[----:B----4-:R-:W-:Y:S05]  /*123a0*/  @!P0 BRA `(.L_x_1966) ;  /* 0xfffffffc00f08947 */ /* 0x010fea000383ffff */
[----:B------:R-:W-:Y:S05]  /*123b0*/  BRA `(.L_x_2063) ;  /* 0xffffffc800887947 */ /* 0x000fea000383ffff */
.L_x_1967:
        /* <DEDUP_REMOVED lines=8> */
.L_x_2065:
[----:B------:R-:W-:Y:S05]  /*12440*/  BSYNC B0 ;  /* 0x0000000000007941 */ /* 0x000fea0003800000 */
.L_x_2064:
        /* <DEDUP_REMOVED lines=8> */
.L_x_2066:
[----:B------:R-:W-:Y:S02]  /*124d0*/  IMAD.MOV.U32 R13, RZ, RZ, R5 ;  /* 0x000000ffff0d7224 */ /* 0x000fe400078e0005 */
[----:B------:R-:W-:Y:S02]  /*124e0*/  IMAD.MOV.U32 R12, RZ, RZ, 0x1 ;  /* 0x00000001ff0c7424 */ /* 0x000fe400078e00ff */
[----:B------:R-:W-:-:S07]  /*124f0*/  IMAD.MOV.U32 R2, RZ, RZ, R14 ;  /* 0x000000ffff027224 */ /* 0x000fce00078e000e */
[----:B------:R-:W-:Y:S05]  /*12500*/  WARPSYNC.COLLECTIVE R15, `(.L_x_2067) ;  /* 0x000000000f087348 */ /* 0x000fea0003c00000 */
[----:B------:R0:W1:Y:S02]  /*12510*/  SHFL.IDX P6, R14, R13, R12, R11 ;  /* 0x0000000c0d0e7389 */ /* 0x00006400000c000b */
[----:B01----:R-:W-:Y:S01]  /*12520*/  ENDCOLLECTIVE ;  /* 0x000000000000791b */ /* 0x003fe20003800000 */
.L_x_2067:
        /* <DEDUP_REMOVED lines=11> */
.L_x_2068:
[----:B------:R-:W-:Y:S02]  /*125e0*/  IMAD.MOV.U32 R13, RZ, RZ, R5 ;  /* 0x000000ffff0d7224 */ /* 0x000fe400078e0005 */
[----:B------:R-:W-:Y:S02]  /*125f0*/  IMAD.MOV.U32 R12, RZ, RZ, 0x2 ;  /* 0x00000002ff0c7424 */ /* 0x000fe400078e00ff */
[----:B------:R-:W-:-:S07]  /*12600*/  IMAD.MOV.U32 R2, RZ, RZ, R14 ;  /* 0x000000ffff027224 */ /* 0x000fce00078e000e */
[----:B------:R-:W-:Y:S05]  /*12610*/  WARPSYNC.COLLECTIVE R15, `(.L_x_2069) ;  /* 0x000000000f087348 */ /* 0x000fea0003c00000 */
[----:B------:R0:W1:Y:S02]  /*12620*/  SHFL.IDX P6, R14, R13, R12, R11 ;  /* 0x0000000c0d0e7389 */ /* 0x00006400000c000b */
[----:B01----:R-:W-:Y:S01]  /*12630*/  ENDCOLLECTIVE ;  /* 0x000000000000791b */ /* 0x003fe20003800000 */
.L_x_2069:
        /* <DEDUP_REMOVED lines=11> */
.L_x_2070:
[----:B------:R-:W-:Y:S02]  /*126f0*/  IMAD.MOV.U32 R13, RZ, RZ, R5 ;  /* 0x000000ffff0d7224 */ /* 0x000fe400078e0005 */
[----:B------:R-:W-:Y:S02]  /*12700*/  IMAD.MOV.U32 R12, RZ, RZ, 0x3 ;  /* 0x00000003ff0c7424 */ /* 0x000fe400078e00ff */
[----:B------:R-:W-:-:S07]  /*12710*/  IMAD.MOV.U32 R2, RZ, RZ, R14 ;  /* 0x000000ffff027224 */ /* 0x000fce00078e000e */
[----:B------:R-:W-:Y:S05]  /*12720*/  WARPSYNC.COLLECTIVE R15, `(.L_x_2071) ;  /* 0x000000000f087348 */ /* 0x000fea0003c00000 */
[----:B------:R0:W1:Y:S02]  /*12730*/  SHFL.IDX P6, R14, R13, R12, R11 ;  /* 0x0000000c0d0e7389 */ /* 0x00006400000c000b */
[----:B01----:R-:W-:Y:S01]  /*12740*/  ENDCOLLECTIVE ;  /* 0x000000000000791b */ /* 0x003fe20003800000 */
.L_x_2071:
        /* <DEDUP_REMOVED lines=11> */
.L_x_2072:
[----:B------:R-:W-:Y:S02]  /*12800*/  IMAD.MOV.U32 R13, RZ, RZ, R8 ;  /* 0x000000ffff0d7224 */ /* 0x000fe400078e0008 */
[----:B------:R-:W-:Y:S02]  /*12810*/  IMAD.MOV.U32 R12, RZ, RZ, RZ ;  /* 0x000000ffff0c7224 */ /* 0x000fe400078e00ff */
[----:B------:R-:W-:-:S07]  /*12820*/  IMAD.MOV.U32 R2, RZ, RZ, R14 ;  /* 0x000000ffff027224 */ /* 0x000fce00078e000e */
[----:B------:R-:W-:Y:S05]  /*12830*/  WARPSYNC.COLLECTIVE R15, `(.L_x_2073) ;  /* 0x000000000f087348 */ /* 0x000fea0003c00000 */
[----:B------:R0:W1:Y:S02]  /*12840*/  SHFL.IDX P6, R14, R13, R12, R11 ;  /* 0x0000000c0d0e7389 */ /* 0x00006400000c000b */
[----:B01----:R-:W-:Y:S01]  /*12850*/  ENDCOLLECTIVE ;  /* 0x000000000000791b */ /* 0x003fe20003800000 */
.L_x_2073:
        /* <DEDUP_REMOVED lines=11> */
.L_x_2074:
[----:B------:R-:W-:Y:S01]  /*12910*/  IMAD.MOV.U32 R2, RZ, RZ, R14 ;  /* 0x000000ffff027224 */ /* 0x000fe200078e000e */
[----:B------:R-:W-:Y:S06]  /*12920*/  BRA `(.L_x_2075) ;  /* 0xffffffc800187947 */ /* 0x000fec000383ffff */
.L_x_1972:
[----:B0-----:R0:W2:Y:S02]  /*12930*/  SYNCS.PHASECHK.TRANS64.TRYWAIT P2, [R2+URZ+0x13270], R3 ;  /* 0x01327003020075a7 */ /* 0x0010a4000804017f */
[----:B--2---:R-:W-:Y:S05]  /*12940*/  @!P2 NANOSLEEP.SYNCS 0x989680 ;  /* 0x009896800000a95d */ /* 0x004fea0003900000 */
[----:B------:R-:W2:Y:S02]  /*12950*/  @!P2 SYNCS.PHASECHK.TRANS64 P2, [R2+URZ+0x13270], R3 ;  /* 0x013270030200a5a7 */ /* 0x000ea4000804007f */
[----:B--2---:R-:W-:Y:S05]  /*12960*/  @!P2 BRA `(.L_x_1972) ;  /* 0xfffffffc00f0a947 */ /* 0x004fea000383ffff */
[----:B------:R-:W-:Y:S05]  /*12970*/  BRA `(.L_x_2076) ;  /* 0xffffffc8007c7947 */ /* 0x000fea000383ffff */
.L_x_1974:
[----:B0-----:R0:W2:Y:S02]  /*12980*/  SYNCS.PHASECHK.TRANS64.TRYWAIT P2, [R2+URZ+0x13260], R5 ;  /* 0x01326005020075a7 */ /* 0x0010a4000804017f */
[----:B--2---:R-:W-:Y:S05]  /*12990*/  @!P2 NANOSLEEP.SYNCS 0x989680 ;  /* 0x009896800000a95d */ /* 0x004fea0003900000 */
[----:B------:R-:W2:Y:S02]  /*129a0*/  @!P2 SYNCS.PHASECHK.TRANS64 P2, [R2+URZ+0x13260], R5 ;  /* 0x013260050200a5a7 */ /* 0x000ea4000804007f */
[----:B--2---:R-:W-:Y:S05]  /*129b0*/  @!P2 BRA `(.L_x_1974) ;  /* 0xfffffffc00f0a947 */ /* 0x004fea000383ffff */
[----:B------:R-:W-:Y:S05]  /*129c0*/  BRA `(.L_x_2077) ;  /* 0xffffffc8008c7947 */ /* 0x000fea000383ffff */
.L_x_1982:
[----:B0-----:R0:W3:Y:S02]  /*129d0*/  SYNCS.PHASECHK.TRANS64.TRYWAIT P2, [R3+URZ+0x13270], R0 ;  /* 0x01327000030075a7 */ /* 0x0010e4000804017f */
[----:B---3--:R-:W-:Y:S05]  /*129e0*/  @!P2 NANOSLEEP.SYNCS 0x989680 ;  /* 0x009896800000a95d */ /* 0x008fea0003900000 */
[----:B------:R-:W3:Y:S02]  /*129f0*/  @!P2 SYNCS.PHASECHK.TRANS64 P2, [R3+URZ+0x13270], R0 ;  /* 0x013270000300a5a7 */ /* 0x000ee4000804007f */
[----:B---3--:R-:W-:Y:S05]  /*12a00*/  @!P2 BRA `(.L_x_1982) ;  /* 0xfffffffc00f0a947 */ /* 0x008fea000383ffff */
[----:B------:R-:W-:Y:S05]  /*12a10*/  BRA `(.L_x_2078) ;  /* 0xffffffcc00d87947 */ /* 0x000fea000383ffff */
.L_x_1984:
[----:B0-----:R0:W2:Y:S02]  /*12a20*/  SYNCS.PHASECHK.TRANS64.TRYWAIT P2, [R3+URZ+0x13260], R0 ;  /* 0x01326000030075a7 */ /* 0x0010a4000804017f */
[----:B--2---:R-:W-:Y:S05]  /*12a30*/  @!P2 NANOSLEEP.SYNCS 0x989680 ;  /* 0x009896800000a95d */ /* 0x004fea0003900000 */
[----:B------:R-:W2:Y:S02]  /*12a40*/  @!P2 SYNCS.PHASECHK.TRANS64 P2, [R3+URZ+0x13260], R0 ;  /* 0x013260000300a5a7 */ /* 0x000ea4000804007f */
[----:B--2---:R-:W-:Y:S05]  /*12a50*/  @!P2 BRA `(.L_x_1984) ;  /* 0xfffffffc00f0a947 */ /* 0x004fea000383ffff */
[----:B------:R-:W-:Y:S05]  /*12a60*/  BRA `(.L_x_2079) ;  /* 0xffffffcc00e87947 */ /* 0x000fea000383ffff */
.L_x_1991:
[----:B0-----:R0:W2:Y:S02]  /*12a70*/  SYNCS.PHASECHK.TRANS64.TRYWAIT P0, [R5+URZ+0x13220], R0 ;  /* 0x01322000050075a7 */ /* 0x0010a4000800017f */
[----:B--2---:R-:W-:Y:S05]  /*12a80*/  @!P0 NANOSLEEP.SYNCS 0x989680 ;  /* 0x009896800000895d */ /* 0x004fea0003900000 */
[----:B------:R-:W2:Y:S02]  /*12a90*/  @!P0 SYNCS.PHASECHK.TRANS64 P0, [R5+URZ+0x13220], R0 ;  /* 0x01322000050085a7 */ /* 0x000ea4000800007f */
[----:B--2---:R-:W-:Y:S05]  /*12aa0*/  @!P0 BRA `(.L_x_1991) ;  /* 0xfffffffc00f08947 */ /* 0x004fea000383ffff */
[----:B------:R-:W-:Y:S05]  /*12ab0*/  BRA `(.L_x_2080) ;  /* 0xffffffd400747947 */ /* 0x000fea000383ffff */
.L_x_1992:
        /* <DEDUP_REMOVED lines=11> */
.L_x_2082:
[----:B------:R-:W-:Y:S05]  /*12b70*/  BSYNC B0 ;  /* 0x0000000000007941 */ /* 0x000fea0003800000 */
.L_x_2081:
[----:B------:R-:W-:Y:S05]  /*12b80*/  BRA `(.L_x_2083) ;  /* 0xffffffd4005c7947 */ /* 0x000fea000383ffff */
.L_x_1995:
[----:B------:R-:W-:Y:S01]  /*12b90*/  BSSY B1, `(.L_x_2084) ;  /* 0x0000006000017945 */ /* 0x000fe20003800000 */
[----:B------:R-:W-:-:S07]  /*12ba0*/  IMAD.MOV.U32 R15, RZ, RZ, -0x1 ;  /* 0xffffffffff0f7424 */ /* 0x000fce00078e00ff */
[----:B01----:R-:W-:Y:S05]  /*12bb0*/  WARPSYNC.COLLECTIVE R15, `(.L_x_2085) ;  /* 0x000000000f0c7348 */ /* 0x003fea0003c00000 */
[----:B------:R-:W-:Y:S02]  /*12bc0*/  ELECT P6, UR62, PT ;  /* 0x00000000003e782f */ /* 0x000fe400038c0000 */
[----:B------:R-:W-:Y:S01]  /*12bd0*/  MOV R14, UR62 ;  /* 0x0000003e000e7c02 */ /* 0x000fe20008000f00 */
[----:B01----:R-:W-:Y:S10]  /*12be0*/  ENDCOLLECTIVE ;  /* 0x000000000000791b */ /* 0x003ff40003800000 */
.L_x_2085:
[----:B------:R-:W-:Y:S05]  /*12bf0*/  BSYNC B1 ;  /* 0x0000000000017941 */ /* 0x000fea0003800000 */
.L_x_2084:
[----:B------:R-:W-:Y:S05]  /*12c00*/  BRA `(.L_x_2086) ;  /* 0xffffffd400547947 */ /* 0x000fea000383ffff */
.L_x_1997:
[----:B0-----:R0:W2:Y:S02]  /*12c10*/  SYNCS.PHASECHK.TRANS64.TRYWAIT P1, [R3+URZ+0x13240], R2 ;  /* 0x01324002030075a7 */ /* 0x0010a4000802017f */
[----:B--2---:R-:W-:Y:S05]  /*12c20*/  @!P1 NANOSLEEP.SYNCS 0x989680 ;  /* 0x009896800000995d */ /* 0x004fea0003900000 */
[----:B------:R-:W2:Y:S02]  /*12c30*/  @!P1 SYNCS.PHASECHK.TRANS64 P1, [R3+URZ+0x13240], R2 ;  /* 0x01324002030095a7 */ /* 0x000ea4000802007f */
[----:B--2---:R-:W-:Y:S05]  /*12c40*/  @!P1 BRA `(.L_x_1997) ;  /* 0xfffffffc00f09947 */ /* 0x004fea000383ffff */
[----:B------:R-:W-:Y:S05]  /*12c50*/  BRA `(.L_x_2087) ;  /* 0xffffffd400787947 */ /* 0x000fea000383ffff */
.L_x_1999:
[----:B--2---:R2:W3:Y:S02]  /*12c60*/  SYNCS.PHASECHK.TRANS64.TRYWAIT P1, [R27+URZ+0x13240], R0 ;  /* 0x013240001b0075a7 */ /* 0x0044e4000802017f */
[----:B---3--:R-:W-:Y:S05]  /*12c70*/  @!P1 NANOSLEEP.SYNCS 0x989680 ;  /* 0x009896800000995d */ /* 0x008fea0003900000 */
[----:B------:R-:W3:Y:S02]  /*12c80*/  @!P1 SYNCS.PHASECHK.TRANS64 P1, [R27+URZ+0x13240], R0 ;  /* 0x013240001b0095a7 */ /* 0x000ee4000802007f */
[----:B---3--:R-:W-:Y:S05]  /*12c90*/  @!P1 BRA `(.L_x_1999) ;  /* 0xfffffffc00f09947 */ /* 0x008fea000383ffff */
[----:B------:R-:W-:Y:S05]  /*12ca0*/  BRA `(.L_x_2088) ;  /* 0xffffffd400887947 */ /* 0x000fea000383ffff */
.L_x_2001:
[----:B---3--:R3:W4:Y:S02]  /*12cb0*/  SYNCS.PHASECHK.TRANS64.TRYWAIT P1, [R3+URZ+0x13260], R2 ;  /* 0x01326002030075a7 */ /* 0x008724000802017f */
[----:B----4-:R-:W-:Y:S05]  /*12cc0*/  @!P1 NANOSLEEP.SYNCS 0x989680 ;  /* 0x009896800000995d */ /* 0x010fea0003900000 */
[----:B------:R-:W4:Y:S02]  /*12cd0*/  @!P1 SYNCS.PHASECHK.TRANS64 P1, [R3+URZ+0x13260], R2 ;  /* 0x01326002030095a7 */ /* 0x000f24000802007f */
[----:B----4-:R-:W-:Y:S05]  /*12ce0*/  @!P1 BRA `(.L_x_2001) ;  /* 0xfffffffc00f09947 */ /* 0x010fea000383ffff */
[----:B------:R-:W-:Y:S05]  /*12cf0*/  BRA `(.L_x_2089) ;  /* 0xffffffd400847947 */ /* 0x000fea000383ffff */
.L_x_2003:
[----:B----4-:R4:W0:Y:S02]  /*12d00*/  SYNCS.PHASECHK.TRANS64.TRYWAIT P1, [R27+URZ+0x13260], R0 ;  /* 0x013260001b0075a7 */ /* 0x010824000802017f */
[----:B0-----:R-:W-:Y:S05]  /*12d10*/  @!P1 NANOSLEEP.SYNCS 0x989680 ;  /* 0x009896800000995d */ /* 0x001fea0003900000 */
[----:B------:R-:W0:Y:S02]  /*12d20*/  @!P1 SYNCS.PHASECHK.TRANS64 P1, [R27+URZ+0x13260], R0 ;  /* 0x013260001b0095a7 */ /* 0x000e24000802007f */
[----:B0-----:R-:W-:Y:S05]  /*12d30*/  @!P1 BRA `(.L_x_2003) ;  /* 0xfffffffc00f09947 */ /* 0x001fea000383ffff */
[----:B------:R-:W-:Y:S05]  /*12d40*/  BRA `(.L_x_2090) ;  /* 0xffffffd400807947 */ /* 0x000fea000383ffff */
.L_x_2005:
[----:B------:R0:W0:Y:S02]  /*12d50*/  SYNCS.PHASECHK.TRANS64.TRYWAIT P1, [R3+URZ+0x13280], R2 ;  /* 0x01328002030075a7 */ /* 0x000024000802017f */
[----:B0-----:R-:W-:Y:S05]  /*12d60*/  @!P1 NANOSLEEP.SYNCS 0x989680 ;  /* 0x009896800000995d */ /* 0x001fea0003900000 */
[----:B------:R-:W0:Y:S02]  /*12d70*/  @!P1 SYNCS.PHASECHK.TRANS64 P1, [R3+URZ+0x13280], R2 ;  /* 0x01328002030095a7 */ /* 0x000e24000802007f */
[----:B0-----:R-:W-:Y:S05]  /*12d80*/  @!P1 BRA `(.L_x_2005) ;  /* 0xfffffffc00f09947 */ /* 0x001fea000383ffff */
[----:B------:R-:W-:Y:S05]  /*12d90*/  BRA `(.L_x_2091) ;  /* 0xffffffd4007c7947 */ /* 0x000fea000383ffff */
.L_x_2092:
        /* <DEDUP_REMOVED lines=14> */
.L_x_2753:


//--------------------- .text._ZN7cutlass13device_kernelIN5flash11enable_sm90INS1_16FlashAttnFwdSm90INS1_25CollectiveMainloopFwdSm90ILi2EN4cute5tupleIJNS5_1CILi1EEES8_S8_EEENS6_IJNS7_ILi192EEENS7_ILi160EEENS7_ILi64EEEEEELi64ENS_12float_e4m3_tEfNS_4arch4Sm90ELb1ELb0ELb0ELb1ELb1ELb0ELb0ELb1ELb1ELb1ELb0ELb0EEENS1_21CollectiveEpilogueFwdINS6_IJSA_SC_SB_EEES9_NS_10bfloat16_tESG_Li384ELb1ELb1ELb0ELb1EEENS1_36VarlenDynamicPersistentTileSchedulerILi192ELi160ELi384ELi128ELb0ELb1ELb1ELb1ELb1ELb1EEEEEEEEEvNT_6ParamsE --------------------------
	.section	.text._ZN7cutlass13device_kernelIN5flash11enable_sm90INS1_16FlashAttnFwdSm90INS1_25CollectiveMainloopFwdSm90ILi2EN4cute5tupleIJNS5_1CILi1EEES8_S8_EEENS6_IJNS7_ILi192EEENS7_ILi160EEENS7_ILi64EEEEEELi64ENS_12float_e4m3_tEfNS_4arch4Sm90ELb1ELb0ELb0ELb1ELb1ELb0ELb0ELb1ELb1ELb1ELb0ELb0EEENS1_21CollectiveEpilogueFwdINS6_IJSA_SC_SB_EEES9_NS_10bfloat16_tESG_Li384ELb1ELb1ELb0ELb1EEENS1_36VarlenDynamicPersistentTileSchedulerILi192ELi160ELi384ELi128ELb0ELb1ELb1ELb1ELb1ELb1EEEEEEEEEvNT_6ParamsE,"ax",@progbits
	.align	128
.text._ZN7cutlass13device_kernelIN5flash11enable_sm90INS1_16FlashAttnFwdSm90INS1_25CollectiveMainloopFwdSm90ILi2EN4cute5tupleIJNS5_1CILi1EEES8_S8_EEENS6_IJNS7_ILi192EEENS7_ILi160EEENS7_ILi64EEEEEELi64ENS_12float_e4m3_tEfNS_4arch4Sm90ELb1ELb0ELb0ELb1ELb1ELb0ELb0ELb1ELb1ELb1ELb0ELb0EEENS1_21CollectiveEpilogueFwdINS6_IJSA_SC_SB_EEES9_NS_10bfloat16_tESG_Li384ELb1ELb1ELb0ELb1EEENS1_36VarlenDynamicPersistentTileSchedulerILi192ELi160ELi384ELi128ELb0ELb1ELb1ELb1ELb1ELb1EEEEEEEEEvNT_6ParamsE:
        .type           _ZN7cutlass13device_kernelIN5flash11enable_sm90INS1_16FlashAttnFwdSm90INS1_25CollectiveMainloopFwdSm90ILi2EN4cute5tupleIJNS5_1CILi1EEES8_S8_EEENS6_IJNS7_ILi192EEENS7_ILi160EEENS7_ILi64EEEEEELi64ENS_12float_e4m3_tEfNS_4arch4Sm90ELb1ELb0ELb0ELb1ELb1ELb0ELb0ELb1ELb1ELb1ELb0ELb0EEENS1_21CollectiveEpilogueFwdINS6_IJSA_SC_SB_EEES9_NS_10bfloat16_tESG_Li384ELb1ELb1ELb0ELb1EEENS1_36VarlenDynamicPersistentTileSchedulerILi192ELi160ELi384ELi128ELb0ELb1ELb1ELb1ELb1ELb1EEEEEEEEEvNT_6ParamsE,@function
        .size           _ZN7cutlass13device_kernelIN5flash11enable_sm90INS1_16FlashAttnFwdSm90INS1_25CollectiveMainloopFwdSm90ILi2EN4cute5tupleIJNS5_1CILi1EEES8_S8_EEENS6_IJNS7_ILi192EEENS7_ILi160EEENS7_ILi64EEEEEELi64ENS_12float_e4m3_tEfNS_4arch4Sm90ELb1ELb0ELb0ELb1ELb1ELb0ELb0ELb1ELb1ELb1ELb0ELb0EEENS1_21CollectiveEpilogueFwdINS6_IJSA_SC_SB_EEES9_NS_10bfloat16_tESG_Li384ELb1ELb1ELb0ELb1EEENS1_36VarlenDynamicPersistentTileSchedulerILi192ELi160ELi384ELi128ELb0ELb1ELb1ELb1ELb1ELb1EEEEEEEEEvNT_6ParamsE,(.L_x_2754 - _ZN7cutlass13device_kernelIN5flash11enable_sm90INS1_16FlashAttnFwdSm90INS1_25CollectiveMainloopFwdSm90ILi2EN4cute5tupleIJNS5_1CILi1EEES8_S8_EEENS6_IJNS7_ILi192EEENS7_ILi160EEENS7_ILi64EEEEEELi64ENS_12float_e4m3_tEfNS_4arch4Sm90ELb1ELb0ELb0ELb1ELb1ELb0ELb0ELb1ELb1ELb1ELb0ELb0EEENS1_21CollectiveEpilogueFwdINS6_IJSA_SC_SB_EEES9_NS_10bfloat16_tESG_Li384ELb1ELb1ELb0ELb1EEENS1_36VarlenDynamicPersistentTileSchedulerILi192ELi160ELi384ELi128ELb0ELb1ELb1ELb1ELb1ELb1EEEEEEEEEvNT_6ParamsE)
        .other          _ZN7cutlass13device_kernelIN5flash11enable_sm90INS1_16FlashAttnFwdSm90INS1_25CollectiveMainloopFwdSm90ILi2EN4cute5tupleIJNS5_1CILi1EEES8_S8_EEENS6_IJNS7_ILi192EEENS7_ILi160EEENS7_ILi64EEEEEELi64ENS_12float_e4m3_tEfNS_4arch4Sm90ELb1ELb0ELb0ELb1ELb1ELb0ELb0ELb1ELb1ELb1ELb0ELb0EEENS1_21CollectiveEpilogueFwdINS6_IJSA_SC_SB_EEES9_NS_10bfloat16_tESG_Li384ELb1ELb1ELb0ELb1EEENS1_36VarlenDynamicPersistentTileSchedulerILi192ELi160ELi384ELi128ELb0ELb1ELb1ELb1ELb1ELb1EEEEEEEEEvNT_6ParamsE,@"STO_CUDA_ENTRY STV_DEFAULT"
_ZN7cutlass13device_kernelIN5flash11enable_sm90INS1_16FlashAttnFwdSm90INS1_25CollectiveMainloopFwdSm90ILi2EN4cute5tupleIJNS5_1CILi1EEES8_S8_EEENS6_IJNS7_ILi192EEENS7_ILi160EEENS7_ILi64EEEEEELi64ENS_12float_e4m3_tEfNS_4arch4Sm90ELb1ELb0ELb0ELb1ELb1ELb0ELb0ELb1ELb1ELb1ELb0ELb0EEENS1_21CollectiveEpilogueFwdINS6_IJSA_SC_SB_EEES9_NS_10bfloat16_tESG_Li384ELb1ELb1ELb0ELb1EEENS1_36VarlenDynamicPersistentTileSchedulerILi192ELi160ELi384ELi128ELb0ELb1ELb1ELb1ELb1ELb1EEEEEEEEEvNT_6ParamsE:
        /* <DEDUP_REMOVED lines=45> */
.L_x_2093:
        /* <DEDUP_REMOVED lines=22> */
.L_x_2094:
        /* <DEDUP_REMOVED lines=18> */
.L_x_2095:
        /* <DEDUP_REMOVED lines=22> */
.L_x_2096:
        /* <DEDUP_REMOVED lines=24> */
.L_x_2097:
        /* <DEDUP_REMOVED lines=8> */
.L_x_2099:
        /* <DEDUP_REMOVED lines=34> */
[----:B------:R-:W-:Y:S02]  /*0ad0*/  LOP3.LUT R2, R2, 0x1ffffffe, RZ, 0xc0, !PT ;  /* 0x1ffffffe02027812 */ /* 0x000fe400078ec0ff */
[----:B------:R-:W-:Y:S01]  /*0ae0*/  SHF.R.S32.HI R6, RZ, 0x1f, R23 ;  /* 0x0000001fff067819 */ /* 0x000fe20000011417 */
[----:B------:R-:W-:Y:S01]  /*0af0*/  IMAD R3, R3, 0x40, R4 ;  /* 0x0000004003037824 */ /* 0x000fe200078e0204 */
[----:B------:R-:W-:Y:S01]  /*0b00*/  LEA.HI R10, R0, R12, RZ, 0x2 ;  /* 0x0000000c000a7211 */ /* 0x000fe200078f10ff */
[----:B------:R-:W-:Y:S01]  /*0b10*/  IMAD.IADD R2, R5, 0x1, -R2 ;  /* 0x0000000105027824 */ /* 0x000fe200078e0a02 */
[----:B------:R-:W-:Y:S02]  /*0b20*/  LEA.HI R7, R6, R23, RZ, 0x2 ;  /* 0x0000001706077211 */ /* 0x000fe400078f10ff */
[----:B------:R-:W-:Y:S01]  /*0b30*/  SHF.R.S32.HI R156, RZ, 0x7, R156 ;  /* 0x00000007ff9c7819 */ /* 0x000fe2000001149c */
[----:B------:R-:W-:Y:S01]  /*0b40*/  IMAD R2, R2, 0x8, R3 ;  /* 0x0000000802027824 */ /* 0x000fe200078e0203 */
[----:B------:R-:W-:-:S02]  /*0b50*/  SHF.R.S32.HI R8, RZ, 0x2, R7 ;  /* 0x00000002ff087819 */ /* 0x000fc40000011407 */
[----:B------:R-:W-:Y:S01]  /*0b60*/  SHF.R.S32.HI R9, RZ, 0x1f, R7 ;  /* 0x0000001fff097819 */ /* 0x000fe20000011407 */
[----:B------:R-:W-:Y:S01]  /*0b70*/  IMAD.HI R4, R156, 0x55555556, RZ ;  /* 0x555555569c047827 */ /* 0x000fe200078e02ff */
[----:B------:R-:W-:Y:S01]  /*0b80*/  LOP3.LUT R10, R10, 0xfffffffc, RZ, 0xc0, !PT ;  /* 0xfffffffc0a0a7812 */ /* 0x000fe200078ec0ff */
[----:B------:R0:W-:Y:S01]  /*0b90*/  STL [R1], R2 ;  /* 0x0000000201007387 */ /* 0x0001e20000100800 */
[----:B------:R-:W-:Y:S02]  /*0ba0*/  LEA.HI R9, R9, R8, RZ, 0x3 ;  /* 0x0000000809097211 */ /* 0x000fe400078f18ff */
[----:B------:R-:W-:Y:S01]  /*0bb0*/  LEA.HI R0, R0, R12, RZ, 0x3 ;  /* 0x0000000c00007211 */ /* 0x000fe200078f18ff */
[----:B------:R-:W-:Y:S01]  /*0bc0*/  IMAD.IADD R10, R12, 0x1, -R10 ;  /* 0x000000010c0a7824 */ /* 0x000fe200078e0a0a */
[----:B------:R-:W-:Y:S02]  /*0bd0*/  LOP3.LUT R9, R9, 0xfffffff8, RZ, 0xc0, !PT ;  /* 0xfffffff809097812 */ /* 0x000fe400078ec0ff */
[----:B------:R-:W-:-:S02]  /*0be0*/  LEA.HI R6, R6, R23, RZ, 0x5 ;  /* 0x0000001706067211 */ /* 0x000fc400078f28ff */
[----:B------:R-:W-:Y:S01]  /*0bf0*/  LEA.HI R5, R4, R4, RZ, 0x1 ;  /* 0x0000000404057211 */ /* 0x000fe200078f08ff */
[----:B------:R-:W-:Y:S01]  /*0c00*/  IMAD.IADD R9, R8, 0x1, -R9 ;  /* 0x0000000108097824 */ /* 0x000fe200078e0a09 */
[----:B------:R-:W-:Y:S02]  /*0c10*/  LOP3.LUT R18, R0, 0xfffffff8, RZ, 0xc0, !PT ;  /* 0xfffffff800127812 */ /* 0x000fe400078ec0ff */
[----:B------:R-:W-:Y:S01]  /*0c20*/  LEA.HI R4, R10, R10, RZ, 0x1 ;  /* 0x0000000a0a047211 */ /* 0x000fe200078f08ff */
[----:B------:R-:W-:Y:S01]  /*0c30*/  IMAD R5, R5, -0x3, R156 ;  /* 0xfffffffd05057824 */ /* 0x000fe200078e029c */
[----:B------:R-:W-:Y:S01]  /*0c40*/  SHF.R.S32.HI R6, RZ, 0x5, R6 ;  /* 0x00000005ff067819 */ /* 0x000fe20000011406 */
[----:B------:R-:W-:Y:S01]  /*0c50*/  IMAD.IADD R18, R12, 0x1, -R18 ;  /* 0x000000010c127824 */ /* 0x000fe200078e0a12 */
[----:B------:R-:W-:Y:S02]  /*0c60*/  LOP3.LUT R11, R4, 0x1ffffffe, RZ, 0xc0, !PT ;  /* 0x1ffffffe040b7812 */ /* 0x000fe400078ec0ff */
[----:B------:R-:W-:Y:S01]  /*0c70*/  LOP3.LUT R16, R7, 0x7ffffffc, RZ, 0xc0, !PT ;  /* 0x7ffffffc07107812 */ /* 0x000fe200078ec0ff */
[----:B------:R-:W-:Y:S01]  /*0c80*/  IMAD R6, R6, 0x10, R9 ;  /* 0x0000001006067824 */ /* 0x000fe200078e0209 */
[----:B------:R-:W-:Y:S01]  /*0c90*/  SHF.R.S32.HI R22, RZ, 0x3, R0 ;  /* 0x00000003ff167819 */ /* 0x000fe20000011400 */
[----:B------:R-:W-:-:S02]  /*0ca0*/  IMAD.SHL.U32 R19, R18, 0x8, RZ ;  /* 0x0000000812137824 */ /* 0x000fc400078e00ff */
[----:B------:R-:W-:Y:S02]  /*0cb0*/  IMAD.IADD R10, R10, 0x1, -R11 ;  /* 0x000000010a0a7824 */ /* 0x000fe400078e0a0b */
[----:B------:R-:W-:Y:S01]  /*0cc0*/  IMAD R157, R5, 0x40, R6 ;  /* 0x00000040059d7824 */ /* 0x000fe200078e0206 */
[----:B------:R-:W-:Y:S01]  /*0cd0*/  SHF.R.S32.HI R0, RZ, 0x1f, R19 ;  /* 0x0000001fff007819 */ /* 0x000fe20000011413 */
[----:B------:R-:W-:Y:S02]  /*0ce0*/  IMAD.IADD R16, R23, 0x1, -R16 ;  /* 0x0000000117107824 */ /* 0x000fe400078e0a10 */
[----:B0-----:R-:W-:-:S07]  /*0cf0*/  IMAD R17, R10, 0x8, R157 ;  /* 0x000000080a117824 */ /* 0x001fce00078e029d */
.L_x_2147:
[----:B012---:R-:W0:Y:S01]  /*0d00*/  LDC.64 R2, c[0x0][0xc88] ;  /* 0x00032200ff027b82 */ /* 0x007e220000000a00 */
[----:B------:R-:W-:Y:S01]  /*0d10*/  ULDC.64 UR6, c[0x0][0xa28] ;  /* 0x00028a0000067ab9 */ /* 0x000fe20000000a00 */
[----:B------:R-:W-:Y:S01]  /*0d20*/  ULDC.64 UR8, c[0x0][0xa18] ;  /* 0x0002860000087ab9 */ /* 0x000fe20000000a00 */
[----:B------:R-:W-:Y:S01]  /*0d30*/  ULDC UR4, c[0x0][0x424] ;  /* 0x0001090000047ab9 */ /* 0x000fe20000000800 */
[----:B0-----:R-:W-:-:S06]  /*0d40*/  IMAD.WIDE R2, R31, 0x4, R2 ;  /* 0x000000041f027825 */ /* 0x001fcc00078e0202 */
[----:B------:R-:W2:Y:S01]  /*0d50*/  LDG.E R2, desc[UR52][R2.64] ;  /* 0x0000003402027981 */ /* 0x000ea2000c1e1900 */
[----:B------:R-:W-:Y:S02]  /*0d60*/  UISETP.NE.U32.AND UP0, UPT, UR6, URZ, UPT ;  /* 0x0000003f0600728c */ /* 0x000fe4000bf05070 */
[----:B------:R-:W-:Y:S02]  /*0d70*/  UISETP.NE.U32.AND UP1, UPT, UR8, URZ, UPT ;  /* 0x0000003f0800728c */ /* 0x000fe4000bf25070 */
[----:B------:R-:W-:Y:S02]  /*0d80*/  UISETP.NE.AND.EX UP0, UPT, UR7, URZ, UPT, UP0 ;  /* 0x0000003f0700728c */ /* 0x000fe4000bf05300 */
[----:B------:R-:W-:-:S04]  /*0d90*/  UISETP.NE.AND.EX UP1, UPT, UR9, URZ, UPT, UP1 ;  /* 0x0000003f0900728c */ /* 0x000fc8000bf25310 */
[----:B------:R-:W-:Y:S02]  /*0da0*/  PLOP3.LUT P0, PT, PT, PT, UP0, 0x80, 0x0 ;  /* 0x000000000000781c */ /* 0x000fe40003f0f008 */
[----:B------:R-:W-:Y:S02]  /*0db0*/  PLOP3.LUT P2, PT, PT, PT, UP1, 0x80, 0x0 ;  /* 0x000000000000781c */ /* 0x000fe40003f4f018 */
[----:B--2---:R-:W-:-:S13]  /*0dc0*/  R2UR UR39, R2 ;  /* 0x00000000022772ca */ /* 0x004fda00000e0000 */
[----:B------:R-:W-:Y:S02]  /*0dd0*/  USHF.R.S32.HI UR40, URZ, 0x1f, UR39 ;  /* 0x0000001f3f287899 */ /* 0x000fe40008011427 */
[----:B------:R-:W-:-:S04]  /*0de0*/  @UP0 ULEA UR6, UP2, UR39, UR6, 0x2 ;  /* 0x0000000627060291 */ /* 0x000fc8000f84103f */
[----:B------:R-:W-:Y:S02]  /*0df0*/  @UP0 ULEA.HI.X UR7, UR39, UR7, UR40, 0x2, UP2 ;  /* 0x0000000727070291 */ /* 0x000fe400090f1428 */
[----:B------:R-:W-:Y:S01]  /*0e00*/  @UP1 ULEA UR8, UP0, UR39, UR8, 0x2 ;  /* 0x0000000827081291 */ /* 0x000fe2000f80103f */
[----:B------:R-:W-:-:S03]  /*0e10*/  IMAD.U32 R2, RZ, RZ, UR6 ;  /* 0x00000006ff027e24 */ /* 0x000fc6000f8e00ff */
[----:B------:R-:W-:Y:S01]  /*0e20*/  @UP1 ULEA.HI.X UR9, UR39, UR9, UR40, 0x2, UP0 ;  /* 0x0000000927091291 */ /* 0x000fe200080f1428 */
[----:B------:R-:W-:Y:S01]  /*0e30*/  IMAD.U32 R3, RZ, RZ, UR7 ;  /* 0x00000007ff037e24 */ /* 0x000fe2000f8e00ff */
[----:B------:R-:W-:Y:S01]  /*0e40*/  ULDC.64 UR6, c[0x0][0x418] ;  /* 0x0001060000067ab9 */ /* 0x000fe20000000a00 */
[----:B-----5:R-:W-:-:S03]  /*0e50*/  IMAD.U32 R4, RZ, RZ, UR8 ;  /* 0x00000008ff047e24 */ /* 0x020fc6000f8e00ff */
[----:B------:R-:W-:Y:S01]  /*0e60*/  IMAD.U32 R5, RZ, RZ, UR9 ;  /* 0x00000009ff057e24 */ /* 0x000fe2000f8e00ff */
[----:B------:R-:W2:Y:S01]  /*0e70*/  @P0 LDG.E R2, desc[UR52][R2.64] ;  /* 0x0000003402020981 */ /* 0x000ea2000c1e1900 */
[----:B------:R-:W-:Y:S01]  /*0e80*/  UISETP.NE.U32.AND UP0, UPT, UR6, URZ, UPT ;  /* 0x0000003f0600728c */ /* 0x000fe2000bf05070 */
[----:B------:R-:W-:Y:S02]  /*0e90*/  ULDC.64 UR8, c[0x0][0xa20] ;  /* 0x0002880000087ab9 */ /* 0x000fe40000000a00 */
[----:B------:R-:W3:Y:S01]  /*0ea0*/  @P2 LDG.E R4, desc[UR52][R4.64] ;  /* 0x0000003404042981 */ /* 0x000ee2000c1e1900 */
[----:B------:R-:W-:Y:S01]  /*0eb0*/  UISETP.NE.AND.EX UP0, UPT, UR7, URZ, UPT, UP0 ;  /* 0x0000003f0700728c */ /* 0x000fe2000bf05300 */
[----:B------:R-:W-:Y:S01]  /*0ec0*/  ISETP.NE.U32.AND P1, PT, RZ, UR8, PT ;  /* 0x00000008ff007c0c */ /* 0x000fe2000bf25070 */
[----:B------:R-:W-:Y:S01]  /*0ed0*/  ULDC UR6, c[0x0][0x2f0] ;  /* 0x0000bc0000067ab9 */ /* 0x000fe20000000800 */
[----:B------:R-:W-:Y:S01]  /*0ee0*/  UMOV UR49, URZ ;  /* 0x0000003f00317c82 */ /* 0x000fe20008000000 */
[----:B------:R-:W-:Y:S01]  /*0ef0*/  USEL UR4, UR4, 0x1, UP0 ;  /* 0x0000000104047887 */ /* 0x000fe20008000000 */
[----:B------:R-:W-:-:S03]  /*0f00*/  ISETP.NE.AND.EX P1, PT, RZ, UR9, PT, P1 ;  /* 0x00000009ff007c0c */ /* 0x000fc6000bf25310 */
[----:B------:R-:W-:Y:S01]  /*0f10*/  UIMAD UR4, UR4, UR6, URZ ;  /* 0x00000006040472a4 */ /* 0x000fe2000f8e023f */
[----:B--2---:R-:W-:Y:S02]  /*0f20*/  @P0 R2UR UR49, R2 ;  /* 0x00000000023102ca */ /* 0x004fe400000e0000 */
[----:B---3--:R-:W-:Y:S01]  /*0f30*/  @P2 R2UR UR50, R4 ;  /* 0x00000000043222ca */ /* 0x008fe200000e0000 */
[----:B------:R-:W-:-:S14]  /*0f40*/  @P2 BRA `(.L_x_2100) ;  /* 0x0000000000382947 */ /* 0x000fdc0003800000 */
[----:B------:R-:W-:Y:S01]  /*0f50*/  ULDC.64 UR6, c[0x0][0xa00] ;  /* 0x0002800000067ab9 */ /* 0x000fe20000000a00 */
[----:B------:R-:W-:Y:S01]  /*0f60*/  ULDC UR50, c[0x0][0x288] ;  /* 0x0000a20000327ab9 */ /* 0x000fe20000000800 */
        /* <DEDUP_REMOVED lines=8> */
[----:B------:R-:W3:Y:S01]  /*0ff0*/  LDG.E R0, desc[UR52][R2.64+0x4] ;  /* 0x0000043402007981 */ /* 0x000ee2000c1e1900 */
[----:B--2---:R-:W-:Y:S02]  /*1000*/  R2UR UR50, R4 ;  /* 0x00000000043272ca */ /* 0x004fe400000e0000 */
[----:B---3--:R-:W-:-:S13]  /*1010*/  R2UR UR6, R0 ;  /* 0x00000000000672ca */ /* 0x008fda00000e0000 */
[----:B------:R-:W-:-:S12]  /*1020*/  UIADD3 UR50, -UR50, UR6, URZ ;  /* 0x0000000632327290 */ /* 0x000fd8000fffe13f */
.L_x_2100:
[----:B------:R-:W-:Y:S01]  /*1030*/  UMOV UR41, UR48 ;  /* 0x0000003000297c82 */ /* 0x000fe20008000000 */
[----:B------:R-:W-:Y:S05]  /*1040*/  @!P1 BRA `(.L_x_2101) ;  /* 0x00000000001c9947 */ /* 0x000fea0003800000 */
[----:B------:R-:W-:-:S04]  /*1050*/  ULEA UR4, UP0, UR39, UR8, 0x2 ;  /* 0x0000000827047291 */ /* 0x000fc8000f80103f */
[----:B------:R-:W-:Y:S02]  /*1060*/  ULEA.HI.X UR6, UR39, UR9, UR40, 0x2, UP0 ;  /* 0x0000000927067291 */ /* 0x000fe400080f1428 */
[----:B------:R-:W-:-:S04]  /*1070*/  IMAD.U32 R2, RZ, RZ, UR4 ;  /* 0x00000004ff027e24 */ /* 0x000fc8000f8e00ff */
[----:B------:R-:W-:-:S05]  /*1080*/  IMAD.U32 R3, RZ, RZ, UR6 ;  /* 0x00000006ff037e24 */ /* 0x000fca000f8e00ff */
[----:B------:R-:W2:Y:S02]  /*1090*/  LDG.E R2, desc[UR52][R2.64] ;  /* 0x0000003402027981 */ /* 0x000ea4000c1e1900 */
[----:B--2---:R-:W-:Y:S01]  /*10a0*/  R2UR UR4, R2 ;  /* 0x00000000020472ca */ /* 0x004fe200000e0000 */
[----:B------:R-:W-:-:S14]  /*10b0*/  BRA `(.L_x_2102) ;  /* 0x0000000000347947 */ /* 0x000fdc0003800000 */
.L_x_2101:
        /* <DEDUP_REMOVED lines=13> */
.L_x_2102:
[----:B------:R-:W-:Y:S01]  /*1190*/  ULDC.64 UR8, c[0x0][0x990] ;  /* 0x0002640000087ab9 */ /* 0x000fe20000000a00 */
[----:B------:R-:W-:Y:S01]  /*11a0*/  ULDC.64 UR6, c[0x0][0x998] ;  /* 0x0002660000067ab9 */ /* 0x000fe20000000a00 */
[----:B------:R-:W-:Y:S01]  /*11b0*/  UISETP.NE.U32.AND UP0, UPT, UR8, URZ, UPT ;  /* 0x0000003f0800728c */ /* 0x000fe2000bf05070 */
[----:B------:R-:W-:Y:S01]  /*11c0*/  IMAD.MOV.U32 R7, RZ, RZ, 0x3f800000 ;  /* 0x3f800000ff077424 */ /* 0x000fe200078e00ff */
[----:B------:R-:W-:Y:S01]  /*11d0*/  UISETP.NE.U32.AND UP1, UPT, UR6, URZ, UPT ;  /* 0x0000003f0600728c */ /* 0x000fe2000bf25070 */
[----:B------:R-:W-:Y:S01]  /*11e0*/  IMAD.MOV.U32 R0, RZ, RZ, 0x3f800000 ;  /* 0x3f800000ff007424 */ /* 0x000fe200078e00ff */
[----:B------:R-:W-:Y:S02]  /*11f0*/  UISETP.NE.AND.EX UP0, UPT, UR9, URZ, UPT, UP0 ;  /* 0x0000003f0900728c */ /* 0x000fe4000bf05300 */
[----:B------:R-:W-:-:S04]  /*1200*/  UISETP.NE.AND.EX UP1, UPT, UR7, URZ, UPT, UP1 ;  /* 0x0000003f0700728c */ /* 0x000fc8000bf25310 */
[----:B------:R-:W-:Y:S02]  /*1210*/  PLOP3.LUT P0, PT, PT, PT, UP0, 0x80, 0x0 ;  /* 0x000000000000781c */ /* 0x000fe40003f0f008 */
[----:B------:R-:W-:-:S03]  /*1220*/  PLOP3.LUT P1, PT, PT, PT, UP1, 0x80, 0x0 ;  /* 0x000000000000781c */ /* 0x000fc60003f2f018 */
[----:B------:R-:W-:Y:S01]  /*1230*/  @UP0 ULDC.64 UR16, c[0x0][0x9a8] ;  /* 0x00026a0000100ab9 */ /* 0x000fe20000000a00 */
[----:B------:R-:W-:Y:S01]  /*1240*/  @UP0 ULDC.64 UR20, c[0x0][0x9b0] ;  /* 0x00026c0000140ab9 */ /* 0x000fe20000000a00 */
[----:B------:R-:W-:Y:S01]  /*1250*/  @UP1 ULDC.64 UR18, c[0x0][0x9b8] ;  /* 0x00026e0000121ab9 */ /* 0x000fe20000000a00 */
[----:B------:R-:W-:Y:S02]  /*1260*/  @UP0 UIMAD UR10, UR40, UR16, URZ ;  /* 0x00000010280a02a4 */ /* 0x000fe4000f8e023f */
[----:B------:R-:W-:Y:S02]  /*1270*/  @UP1 UIMAD UR12, UR40, UR18, URZ ;  /* 0x00000012280c12a4 */ /* 0x000fe4000f8e023f */
[----:B------:R-:W-:Y:S02]  /*1280*/  @UP0 UIMAD UR17, UR39, UR17, UR10 ;  /* 0x00000011271102a4 */ /* 0x000fe4000f8e020a */
[----:B------:R-:W-:Y:S02]  /*1290*/  @UP1 UIMAD.WIDE.U32 UR10, UR39, UR18, URZ ;  /* 0x00000012270a12a5 */ /* 0x000fe4000f8e003f */
[----:B------:R-:W-:-:S02]  /*12a0*/  @UP0 UIMAD.WIDE.U32 UR14, UR39, UR16, URZ ;  /* 0x00000010270e02a5 */ /* 0x000fc4000f8e003f */
[----:B------:R-:W-:Y:S02]  /*12b0*/  @UP1 UIMAD UR18, UR39, UR19, UR12 ;  /* 0x00000013271212a4 */ /* 0x000fe4000f8e020c */
[----:B------:R-:W-:Y:S02]  /*12c0*/  @UP1 USHF.R.S32.HI UR19, URZ, 0x1f, UR48 ;  /* 0x0000001f3f131899 */ /* 0x000fe40008011430 */
[----:B------:R-:W-:Y:S01]  /*12d0*/  @UP0 USHF.R.S32.HI UR16, URZ, 0x1f, UR48 ;  /* 0x0000001f3f100899 */ /* 0x000fe20008011430 */
[----:B------:R-:W-:Y:S01]  /*12e0*/  @UP1 ULDC.64 UR12, c[0x0][0x9c0] ;  /* 0x00027000000c1ab9 */ /* 0x000fe20000000a00 */
[----:B------:R-:W-:Y:S02]  /*12f0*/  @UP0 UIADD3 UR15, UR15, UR17, URZ ;  /* 0x000000110f0f0290 */ /* 0x000fe4000fffe03f */
[----:B------:R-:W-:Y:S02]  /*1300*/  @UP1 UIMAD UR17, UR19, UR12, URZ ;  /* 0x0000000c131112a4 */ /* 0x000fe4000f8e023f */
[----:B------:R-:W-:-:S02]  /*1310*/  @UP0 UIMAD UR16, UR16, UR20, URZ ;  /* 0x00000014101002a4 */ /* 0x000fc4000f8e023f */
[----:B------:R-:W-:Y:S02]  /*1320*/  @UP1 UIADD3 UR11, UR11, UR18, URZ ;  /* 0x000000120b0b1290 */ /* 0x000fe4000fffe03f */
[----:B------:R-:W-:Y:S02]  /*1330*/  @UP1 UIMAD UR17, UR48, UR13, UR17 ;  /* 0x0000000d301112a4 */ /* 0x000fe4000f8e0211 */
[----:B------:R-:W-:Y:S02]  /*1340*/  @UP0 UIMAD UR16, UR48, UR21, UR16 ;  /* 0x00000015301002a4 */ /* 0x000fe4000f8e0210 */
[----:B------:R-:W-:Y:S02]  /*1350*/  @UP0 UIMAD.WIDE.U32 UR14, UR48, UR20, UR14 ;  /* 0x00000014300e02a5 */ /* 0x000fe4000f8e000e */
[----:B------:R-:W-:Y:S02]  /*1360*/  @UP1 UIMAD.WIDE.U32 UR12, UR48, UR12, UR10 ;  /* 0x0000000c300c12a5 */ /* 0x000fe4000f8e000a */
[----:B------:R-:W-:-:S02]  /*1370*/  @UP0 UIADD3 UR11, UR15, UR16, URZ ;  /* 0x000000100f0b0290 */ /* 0x000fc4000fffe03f */
[----:B------:R-:W-:Y:S02]  /*1380*/  @UP0 ULEA UR8, UP2, UR14, UR8, 0x2 ;  /* 0x000000080e080291 */ /* 0x000fe4000f84103f */
[----:B------:R-:W-:Y:S02]  /*1390*/  @UP1 UIADD3 UR10, UR13, UR17, URZ ;  /* 0x000000110d0a1290 */ /* 0x000fe4000fffe03f */
[----:B------:R-:W-:Y:S02]  /*13a0*/  @UP1 ULEA UR6, UP3, UR12, UR6, 0x2 ;  /* 0x000000060c061291 */ /* 0x000fe4000f86103f */
[----:B------:R-:W-:Y:S01]  /*13b0*/  @UP0 ULEA.HI.X UR9, UR14, UR9, UR11, 0x2, UP2 ;  /* 0x000000090e090291 */ /* 0x000fe200090f140b */
[----:B------:R-:W-:Y:S01]  /*13c0*/  IMAD.U32 R2, RZ, RZ, UR8 ;  /* 0x00000008ff027e24 */ /* 0x000fe2000f8e00ff */
[----:B------:R-:W-:Y:S02]  /*13d0*/  @UP1 ULEA.HI.X UR7, UR12, UR7, UR10, 0x2, UP3 ;  /* 0x000000070c071291 */ /* 0x000fe400098f140a */
[----:B------:R-:W-:Y:S01]  /*13e0*/  IMAD.U32 R4, RZ, RZ, UR6 ;  /* 0x00000006ff047e24 */ /* 0x000fe2000f8e00ff */
[----:B------:R-:W-:Y:S01]  /*13f0*/  UIMAD UR42, UR5, 0xc0, URZ ;  /* 0x000000c0052a78a4 */ /* 0x000fe2000f8e023f */
[----:B------:R-:W-:Y:S01]  /*1400*/  IMAD.U32 R3, RZ, RZ, UR9 ;  /* 0x00000009ff037e24 */ /* 0x000fe2000f8e00ff */
[----:B------:R-:W-:Y:S01]  /*1410*/  ULDC UR6, c[0x0][0x988] ;  /* 0x0002620000067ab9 */ /* 0x000fe20000000800 */
[----:B------:R-:W-:Y:S01]  /*1420*/  IMAD.U32 R5, RZ, RZ, UR7 ;  /* 0x00000007ff057e24 */ /* 0x000fe2000f8e00ff */
[----:B------:R-:W-:-:S02]  /*1430*/  ULDC UR7, c[0x0][0x448] ;  /* 0x0001120000077ab9 */ /* 0x000fc40000000800 */
[----:B------:R0:W2:Y:S04]  /*1440*/  @P0 LDG.E R7, desc[UR52][R2.64] ;  /* 0x0000003402070981 */ /* 0x0000a8000c1e1900 */
[----:B------:R1:W2:Y:S01]  /*1450*/  @P1 LDG.E R0, desc[UR52][R4.64] ;  /* 0x0000003404001981 */ /* 0x0002a2000c1e1900 */
[----:B------:R-:W-:Y:S01]  /*1460*/  UISETP.NE.AND UP4, UPT, UR7, 0x1, UPT ;  /* 0x000000010700788c */ /* 0x000fe2000bf85270 */
[----:B------:R-:W-:Y:S01]  /*1470*/  PLOP3.LUT P0, PT, PT, PT, PT, 0x80, 0x0 ;  /* 0x000000000000781c */ /* 0x000fe20003f0f070 */
[----:B------:R-:W-:Y:S01]  /*1480*/  UIADD3 UR49, -UR49, UR4, URZ ;  /* 0x0000000431317290 */ /* 0x000fe2000fffe13f */
[----:B------:R-:W-:Y:S01]  /*1490*/  CS2R R54, SRZ ;  /* 0x0000000000367805 */ /* 0x000fe2000001ff00 */
[----:B------:R-:W-:Y:S01]  /*14a0*/  UP2UR UR51, UPR, URZ, 0x10 ;  /* 0x000000103f337883 */ /* 0x000fe20008000000 */
[----:B0-----:R-:W-:Y:S01]  /*14b0*/  CS2R R2, SRZ ;  /* 0x0000000000027805 */ /* 0x001fe2000001ff00 */
[----:B------:R-:W-:Y:S01]  /*14c0*/  UIADD3 UR7, UR49, 0xa0, -UR50 ;  /* 0x000000a031077890 */ /* 0x000fe2000fffe832 */
[----:B------:R-:W-:-:S02]  /*14d0*/  CS2R R52, SRZ ;  /* 0x0000000000347805 */ /* 0x000fc4000001ff00 */
[----:B------:R-:W-:Y:S02]  /*14e0*/  CS2R R8, SRZ ;  /* 0x0000000000087805 */ /* 0x000fe4000001ff00 */
[----:B-1----:R-:W-:Y:S02]  /*14f0*/  CS2R R4, SRZ ;  /* 0x0000000000047805 */ /* 0x002fe4000001ff00 */
[----:B------:R-:W-:Y:S01]  /*1500*/  CS2R R46, SRZ ;  /* 0x00000000002e7805 */ /* 0x000fe2000001ff00 */
[----:B------:R-:W-:Y:S01]  /*1510*/  @UP4 ULDC UR4, c[0x0][0x44c] ;  /* 0x0001130000044ab9 */ /* 0x000fe20000000800 */
[----:B------:R-:W-:Y:S01]  /*1520*/  @UP4 ULDC UR8, c[0x0][0x450] ;  /* 0x0001140000084ab9 */ /* 0x000fe20000000800 */
        /* <DEDUP_REMOVED lines=9> */
[----:B------:R-:W-:Y:S01]  /*15c0*/  CS2R R56, SRZ ;  /* 0x0000000000387805 */ /* 0x000fe2000001ff00 */
[----:B------:R-:W-:Y:S02]  /*15d0*/  IMAD.MOV.U32 R33, RZ, RZ, RZ ;  /* 0x000000ffff217224 */ /* 0x000fe400078e00ff */
[----:B------:R-:W-:Y:S02]  /*15e0*/  IMAD.MOV.U32 R58, RZ, RZ, RZ ;  /* 0x000000ffff3a7224 */ /* 0x000fe400078e00ff */
[----:B--2---:R-:W-:-:S04]  /*15f0*/  FMUL.FTZ R0, R7, R0 ;  /* 0x0000000007007220 */ /* 0x004fc80000410000 */
[----:B------:R-:W-:Y:S01]  /*1600*/  FMUL.FTZ R0, R0, UR6 ;  /* 0x0000000600007c20 */ /* 0x000fe20008410000 */
[----:B------:R-:W-:-:S04]  /*1610*/  UIADD3 UR6, UR42, 0xbf, URZ ;  /* 0x000000bf2a067890 */ /* 0x000fc8000fffe03f */
[----:B------:R-:W-:Y:S01]  /*1620*/  UIMAD.WIDE.U32 UR4, UR6, UR4, URZ ;  /* 0x00000004060472a5 */ /* 0x000fe2000f8e003f */
[----:B------:R-:W-:Y:S01]  /*1630*/  R2UR UR43, R0 ;  /* 0x00000000002b72ca */ /* 0x000fe200000e0000 */
[----:B------:R-:W-:Y:S02]  /*1640*/  UIADD3 UR4, UR49, 0x9f, URZ ;  /* 0x0000009f31047890 */ /* 0x000fe4000fffe03f */
[----:B------:R-:W-:Y:S02]  /*1650*/  @UP4 USHF.R.U32.HI UR6, URZ, UR8, UR5 ;  /* 0x000000083f064299 */ /* 0x000fe40008011605 */
        /* <DEDUP_REMOVED lines=43> */
.L_x_2104:
        /* <DEDUP_REMOVED lines=9> */
.L_x_2249:
[----:B------:R-:W-:Y:S05]  /*19a0*/  @!P0 BRA `(.L_x_2106) ;  /* 0x0000000000048947 */ /* 0x000fea0003800000 */
[----:B------:R-:W-:Y:S01]  /*19b0*/  BPT.TRAP 0x1 ;  /* 0x000000040000795c */ /* 0x000fe20000300000 */
.L_x_2106:
[----:B0-----:R-:W-:Y:S02]  /*19c0*/  IMAD.U32 R3, RZ, RZ, UR37 ;  /* 0x00000025ff037e24 */ /* 0x001fe4000f8e00ff */
[----:B------:R-:W-:-:S03]  /*19d0*/  IMAD.U32 R0, RZ, RZ, UR36 ;  /* 0x00000024ff007e24 */ /* 0x000fc6000f8e00ff */
[----:B------:R-:W-:Y:S02]  /*19e0*/  LEA R3, R3, UR45, 0x3 ;  /* 0x0000002d03037c11 */ /* 0x000fe4000f8e18ff */
[----:B------:R-:W-:-:S04]  /*19f0*/  SHF.L.U32 R0, R0, 0x1f, RZ ;  /* 0x0000001f00007819 */ /* 0x000fc800000006ff */
[----:B------:R0:W1:Y:S01]  /*1a00*/  SYNCS.PHASECHK.TRANS64.TRYWAIT P1, [R3+URZ+0x13230], R0 ;  /* 0x01323000030075a7 */ /* 0x000062000802017f */
[----:B------:R-:W-:Y:S05]  /*1a10*/  @!P0 BRA `(.L_x_2107) ;  /* 0x0000000000048947 */ /* 0x000fea0003800000 */
[----:B------:R-:W-:Y:S01]  /*1a20*/  BPT.TRAP 0x1 ;  /* 0x000000040000795c */ /* 0x000fe20000300000 */
.L_x_2107:
[----:B-1----:R-:W-:Y:S05]  /*1a30*/  @P1 BRA `(.L_x_2108) ;  /* 0x0000000000081947 */ /* 0x002fea0003800000 */
[----:B------:R-:W1:Y:S02]  /*1a40*/  SYNCS.PHASECHK.TRANS64.TRYWAIT P1, [R3+URZ+0x13230], R0 ;  /* 0x01323000030075a7 */ /* 0x000e64000802017f */
[----:B-1----:R-:W-:Y:S05]  /*1a50*/  @!P1 BRA `(.L_x_2109) ;  /* 0x0000010400e49947 */ /* 0x002fea0003800000 */
.L_x_2108:
        /* <DEDUP_REMOVED lines=73> */
.L_x_2110:
[----:B------:R-:W-:Y:S01]  /*1ef0*/  UISETP.NE.AND UP0, UPT, UR51, URZ, UPT ;  /* 0x0000003f3300728c */ /* 0x000fe2000bf05270 */
[----:B------:R-:W-:Y:S01]  /*1f00*/  VIADD R10, R17, UR42 ;  /* 0x0000002a110a7c36 */ /* 0x000fe20008000000 */
[----:B------:R-:W-:Y:S01]  /*1f10*/  UMOV UR7, 0xffffff60 ;  /* 0xffffff6000077882 */ /* 0x000fe20000000000 */
[----:B------:R-:W-:Y:S01]  /*1f20*/  IMAD.U32 R4, RZ, RZ, UR50 ;  /* 0x00000032ff047e24 */ /* 0x000fe2000f8e00ff */
[----:B------:R-:W-:Y:S01]  /*1f30*/  UIMAD UR7, UR54, UR7, 0xa1 ;  /* 0x000000a1360774a4 */ /* 0x000fe2000f8e0207 */
[----:B------:R-:W-:Y:S01]  /*1f40*/  IMAD.U32 R111, RZ, RZ, UR43 ;  /* 0x0000002bff6f7e24 */ /* 0x000fe2000f8e00ff */
[----:B------:R-:W-:Y:S01]  /*1f50*/  PLOP3.LUT P1, PT, PT, PT, UP0, 0x80, 0x0 ;  /* 0x000000000000781c */ /* 0x000fe20003f2f008 */
[----:B------:R-:W-:Y:S01]  /*1f60*/  UMOV UR10, UR42 ;  /* 0x0000002a000a7c82 */ /* 0x000fe20008000000 */
[----:B------:R-:W-:Y:S01]  /*1f70*/  PLOP3.LUT P2, PT, PT, PT, UP0, 0x80, 0x0 ;  /* 0x000000000000781c */ /* 0x000fe20003f4f008 */
[----:B------:R-:W-:Y:S01]  /*1f80*/  UIADD3 UR22, UR54, -0x2, URZ ;  /* 0xfffffffe36167890 */ /* 0x000fe2000fffe03f */
[----:B------:R-:W-:Y:S01]  /*1f90*/  IMAD.U32 R11, RZ, RZ, UR7 ;  /* 0x00000007ff0b7e24 */ /* 0x000fe2000f8e00ff */
[----:B------:R-:W-:Y:S01]  /*1fa0*/  @UP0 ULDC UR6, c[0x0][0x44c] ;  /* 0x0001130000060ab9 */ /* 0x000fe20000000800 */
[----:B------:R-:W-:Y:S01]  /*1fb0*/  R2UR UR11, R3 ;  /* 0x00000000030b72ca */ /* 0x000fe200000e0000 */
[----:B------:R-:W-:Y:S01]  /*1fc0*/  @UP0 ULDC UR12, c[0x0][0x450] ;  /* 0x00011400000c0ab9 */ /* 0x000fe20000000800 */
[----:B------:R-:W-:-:S05]  /*1fd0*/  IMAD R11, R16, -0x2, R11 ;  /* 0xfffffffe100b7824 */ /* 0x000fca00078e020b */
[----:B01----:R-:W-:Y:S01]  /*1fe0*/  @P1 IMAD.HI.U32 R0, R10, UR6, RZ ;  /* 0x000000060a001c27 */ /* 0x003fe2000f8e00ff */
[----:B------:R-:W-:Y:S01]  /*1ff0*/  @UP0 ULDC UR6, c[0x0][0x450] ;  /* 0x0001140000060ab9 */ /* 0x000fe20000000800 */
[----:B------:R-:W-:-:S03]  /*2000*/  IADD3 R11, -R4, UR49, R11 ;  /* 0x00000031040b7c10 */ /* 0x000fc6000fffe10b */
[----:B------:R-:W-:Y:S01]  /*2010*/  @P2 SHF.R.U32.HI R10, RZ, UR6, R0 ;  /* 0x00000006ff0a2c19 */ /* 0x000fe20008011600 */
[----:B------:R-:W-:-:S04]  /*2020*/  UIMAD UR6, UR54, -0xa0, UR49 ;  /* 0xffffff60360678a4 */ /* 0x000fc8000f8e0231 */
[----:B------:R-:W0:Y:S01]  /*2030*/  SHFL.IDX PT, R0, R10, 0x1, 0x1c1f ;  /* 0x003c1f000a007f89 */ /* 0x000e2200000e0000 */
[----:B------:R-:W-:-:S03]  /*2040*/  UIADD3 UR6, UR6, 0xa0, URZ ;  /* 0x000000a006067890 */ /* 0x000fc6000fffe03f */
[----:B------:R-:W1:Y:S03]  /*2050*/  SHFL.IDX PT, R10, R10, RZ, 0x1c1f ;  /* 0x001c1fff0a0a7589 */ /* 0x000e6600000e0000 */
[----:B------:R-:W-:Y:S01]  /*2060*/  IMAD.U32 R7, RZ, RZ, UR6 ;  /* 0x00000006ff077e24 */ /* 0x000fe2000f8e00ff */
[----:B------:R-:W-:Y:S02]  /*2070*/  @UP0 ULDC UR6, c[0x0][0x44c] ;  /* 0x0001130000060ab9 */ /* 0x000fe40000000800 */
[----:B------:R-:W-:Y:S01]  /*2080*/  UIMAD.WIDE.U32 UR6, UR42, UR6, URZ ;  /* 0x000000062a0672a5 */ /* 0x000fe2000f8e003f */
[----:B------:R-:W-:-:S03]  /*2090*/  IMAD R2, R16, -0x2, R7 ;  /* 0xfffffffe10027824 */ /* 0x000fc600078e0207 */
[----:B------:R-:W-:-:S04]  /*20a0*/  @UP0 USHF.R.U32.HI UR10, URZ, UR12, UR7 ;  /* 0x0000000c3f0a0299 */ /* 0x000fc80008011607 */
[----:B------:R-:W-:-:S04]  /*20b0*/  UIADD3 UR6, UR10, UR49, -UR50 ;  /* 0x000000310a067290 */ /* 0x000fc8000fffe832 */
[----:B------:R-:W-:Y:S01]  /*20c0*/  UIMAD.WIDE UR6, UR6, 0x66666667, URZ ;  /* 0x66666667060678a5 */ /* 0x000fe2000f8e023f */
[----:B0-----:R-:W-:-:S03]  /*20d0*/  VIADDMNMX R0, R0, R11, R2, PT ;  /* 0x0000000b00007246 */ /* 0x001fc60003800102 */
[----:B------:R-:W-:Y:S01]  /*20e0*/  USHF.R.U32.HI UR6, URZ, 0x1f, UR7 ;  /* 0x0000001f3f067899 */ /* 0x000fe20008011607 */
[C---:B------:R-:W-:Y:S02]  /*20f0*/  ISETP.GT.AND P1, PT, R0.reuse, RZ, PT ;  /* 0x000000ff0000720c */ /* 0x040fe40003f24270 */
[C---:B------:R-:W-:Y:S01]  /*2100*/  ISETP.GT.AND P2, PT, R0.reuse, 0x1, PT ;  /* 0x000000010000780c */ /* 0x040fe20003f44270 */
[----:B------:R-:W-:Y:S01]  /*2110*/  ULEA.HI.SX32 UR7, UR7, UR6, 0x1a ;  /* 0x0000000607077291 */ /* 0x000fe2000f8fd23f */
[----:B------:R-:W-:Y:S01]  /*2120*/  ISETP.GT.AND P3, PT, R0, 0x8, PT ;  /* 0x000000080000780c */ /* 0x000fe20003f64270 */
[----:B------:R-:W-:Y:S01]  /*2130*/  UIADD3 UR6, UR11, 0x13240, URZ ;  /* 0x000132400b067890 */ /* 0x000fe2000fffe03f */
[----:B------:R-:W-:Y:S01]  /*2140*/  FSEL R107, R90, -INF , P1 ;  /* 0xff8000005a6b7808 */ /* 0x000fe20000800000 */
[----:B------:R-:W-:Y:S01]  /*2150*/  UISETP.LT.AND UP0, UPT, URZ, UR7, UPT ;  /* 0x000000073f00728c */ /* 0x000fe2000bf01270 */
[----:B------:R-:W-:Y:S01]  /*2160*/  FSEL R7, R91, -INF , P2 ;  /* 0xff8000005b077808 */ /* 0x000fe20001000000 */
[----:B------:R-:W-:Y:S01]  /*2170*/  UPRMT UR6, UR44, 0x654, UR6 ;  /* 0x000006542c067896 */ /* 0x000fe20008000006 */
[----:B------:R-:W-:Y:S01]  /*2180*/  ISETP.GT.AND P1, PT, R0, 0x9, PT ;  /* 0x000000090000780c */ /* 0x000fe20003f24270 */
[----:B------:R-:W-:Y:S01]  /*2190*/  USEL UR21, URZ, UR7, !UP0 ;  /* 0x000000073f157287 */ /* 0x000fe2000c000000 */
[----:B------:R-:W-:-:S02]  /*21a0*/  FSEL R9, R94, -INF , P3 ;  /* 0xff8000005e097808 */ /* 0x000fc40001800000 */
[----:B------:R-:W-:Y:S01]  /*21b0*/  FMNMX.FTZ R4, R107, R7, !PT ;  /* 0x000000076b047209 */ /* 0x000fe20007810000 */
[----:B------:R-:W-:Y:S01]  /*21c0*/  UISETP.GE.AND UP0, UPT, UR22, UR21, UPT ;  /* 0x000000151600728c */ /* 0x000fe2000bf06270 */
[C---:B------:R-:W-:Y:S02]  /*21d0*/  ISETP.GT.AND P2, PT, R0.reuse, 0x10, PT ;  /* 0x000000100000780c */ /* 0x040fe40003f44270 */
[----:B------:R-:W-:Y:S01]  /*21e0*/  FSEL R95, R95, -INF , P1 ;  /* 0xff8000005f5f7808 */ /* 0x000fe20000800000 */
[----:B------:R-:W-:Y:S01]  /*21f0*/  SYNCS.ARRIVE.TRANS64.RED.A1T0 RZ, [UR6], RZ ;  /* 0x000000ffffff79a7 */ /* 0x000fe20008100406 */
[----:B------:R-:W-:Y:S02]  /*2200*/  FMNMX.FTZ R4, R9, R4, !PT ;  /* 0x0000000409047209 */ /* 0x000fe40007810000 */
[----:B------:R-:W-:Y:S02]  /*2210*/  ISETP.GT.AND P1, PT, R0, 0x11, PT ;  /* 0x000000110000780c */ /* 0x000fe40003f24270 */
[----:B------:R-:W-:-:S02]  /*2220*/  FSEL R105, R98, -INF , P2 ;  /* 0xff80000062697808 */ /* 0x000fc40001000000 */
[----:B------:R-:W-:Y:S02]  /*2230*/  FMNMX.FTZ R4, R95, R4, !PT ;  /* 0x000000045f047209 */ /* 0x000fe40007810000 */
[C---:B------:R-:W-:Y:S02]  /*2240*/  ISETP.GT.AND P2, PT, R0.reuse, 0x18, PT ;  /* 0x000000180000780c */ /* 0x040fe40003f44270 */
[----:B------:R-:W-:Y:S02]  /*2250*/  FSEL R99, R99, -INF , P1 ;  /* 0xff80000063637808 */ /* 0x000fe40000800000 */
        /* <DEDUP_REMOVED lines=28> */
[----:B------:R-:W-:Y:S02]  /*2420*/  ISETP.GT.AND P2, PT, R0, 0x40, PT ;  /* 0x000000400000780c */ /* 0x000fe40003f44270 */
        /* <DEDUP_REMOVED lines=71> */
[----:B------:R-:W-:Y:S02]  /*28a0*/  FSEL R39, R39, -INF , P1 ;  /* 0xff80000027277808 */ /* 0x000fe40000800000 */
[----:B------:R-:W-:Y:S02]  /*28b0*/  FMNMX.FTZ R0, R38, R109, !PT ;  /* 0x0000006d26007209 */ /* 0x000fe40007810000 */
[----:B-1----:R-:W-:Y:S02]  /*28c0*/  VIADDMNMX R2, R10, R11, R2, PT ;  /* 0x0000000b0a027246 */ /* 0x002fe40003800102 */
[----:B------:R-:W-:Y:S02]  /*28d0*/  FMNMX.FTZ R8, R39, R0, !PT ;  /* 0x0000000027087209 */ /* 0x000fe40007810000 */
[----:B------:R-:W-:-:S02]  /*28e0*/  ISETP.GT.AND P2, PT, R2, 0x1, PT ;  /* 0x000000010200780c */ /* 0x000fc40003f44270 */
[----:B------:R-:W-:Y:S01]  /*28f0*/  ISETP.GT.AND P3, PT, R2, 0x8, PT ;  /* 0x000000080200780c */ /* 0x000fe20003f64270 */
[----:B------:R-:W0:Y:S01]  /*2900*/  SHFL.BFLY PT, R109, R8, 0x2, 0x1f ;  /* 0x0c401f00086d7f89 */ /* 0x000e2200000e0000 */
[----:B------:R-:W-:Y:S02]  /*2910*/  FSEL R89, R89, -INF , P2 ;  /* 0xff80000059597808 */ /* 0x000fe40001000000 */
[----:B------:R-:W-:Y:S02]  /*2920*/  FSEL R92, R92, -INF , P3 ;  /* 0xff8000005c5c7808 */ /* 0x000fe40001800000 */
[----:B------:R-:W-:-:S04]  /*2930*/  ISETP.GT.AND P2, PT, R2, 0x10, PT ;  /* 0x000000100200780c */ /* 0x000fc80003f44270 */
[----:B------:R-:W-:Y:S02]  /*2940*/  FSEL R96, R96, -INF , P2 ;  /* 0xff80000060607808 */ /* 0x000fe40001000000 */
[----:B------:R-:W-:-:S04]  /*2950*/  ISETP.GT.AND P2, PT, R2, 0x18, PT ;  /* 0x000000180200780c */ /* 0x000fc80003f44270 */
[----:B------:R-:W-:Y:S02]  /*2960*/  FSEL R100, R100, -INF , P2 ;  /* 0xff80000064647808 */ /* 0x000fe40001000000 */
[----:B------:R-:W-:-:S04]  /*2970*/  ISETP.GT.AND P2, PT, R2, 0x21, PT ;  /* 0x000000210200780c */ /* 0x000fc80003f44270 */
[----:B------:R-:W-:Y:S02]  /*2980*/  FSEL R73, R73, -INF , P2 ;  /* 0xff80000049497808 */ /* 0x000fe40001000000 */
[----:B------:R-:W-:Y:S02]  /*2990*/  ISETP.GT.AND P2, PT, R2, 0x29, PT ;  /* 0x000000290200780c */ /* 0x000fe40003f44270 */
[----:B0-----:R-:W-:Y:S02]  /*29a0*/  FMNMX.FTZ R109, R8, R109, !PT ;  /* 0x0000006d086d7209 */ /* 0x001fe40007810000 */
[----:B------:R-:W-:Y:S02]  /*29b0*/  FSEL R77, R77, -INF , P2 ;  /* 0xff8000004d4d7808 */ /* 0x000fe40001000000 */
[----:B------:R-:W-:Y:S01]  /*29c0*/  ISETP.GT.AND P2, PT, R2, 0x31, PT ;  /* 0x000000310200780c */ /* 0x000fe20003f44270 */
[----:B------:R-:W0:Y:S03]  /*29d0*/  SHFL.BFLY PT, R0, R109, 0x1, 0x1f ;  /* 0x0c201f006d007f89 */ /* 0x000e2600000e0000 */
[----:B------:R-:W-:-:S02]  /*29e0*/  FSEL R81, R81, -INF , P2 ;  /* 0xff80000051517808 */ /* 0x000fc40001000000 */
        /* <DEDUP_REMOVED lines=9> */
[C---:B------:R-:W-:Y:S01]  /*2a80*/  FSETP.NEU.FTZ.AND P1, PT, R0.reuse, -INF , PT ;  /* 0xff8000000000780b */ /* 0x040fe20003f3d000 */
[----:B------:R-:W-:-:S01]  /*2a90*/  FFMA.FTZ R4, R0, R111, -8 ;  /* 0xc100000000047423 */ /* 0x000fc2000001006f */
[----:B------:R-:W-:-:S04]  /*2aa0*/  ISETP.GT.AND P2, PT, R2, 0x59, PT ;  /* 0x000000590200780c */ /* 0x000fc80003f44270 */
[----:B------:R-:W-:Y:S02]  /*2ab0*/  FSEL R4, R4, RZ, P1 ;  /* 0x000000ff04047208 */ /* 0x000fe40000800000 */
[----:B------:R-:W-:Y:S02]  /*2ac0*/  ISETP.GT.AND P1, PT, R2, RZ, PT ;  /* 0x000000ff0200720c */ /* 0x000fe40003f24270 */
[----:B------:R-:W-:Y:S01]  /*2ad0*/  FSEL R69, R69, -INF , P2 ;  /* 0xff80000045457808 */ /* 0x000fe20001000000 */
[----:B------:R-:W-:-:S01]  /*2ae0*/  FFMA.FTZ R8, R9, UR43, -R4 ;  /* 0x0000002b09087c23 */ /* 0x000fc20008010804 */
[----:B------:R-:W-:Y:S01]  /*2af0*/  FSEL R88, R88, -INF , P1 ;  /* 0xff80000058587808 */ /* 0x000fe20000800000 */
[----:B------:R-:W-:-:S01]  /*2b00*/  FFMA.FTZ R9, R95, UR43, -R4 ;  /* 0x0000002b5f097c23 */ /* 0x000fc20008010804 */
[----:B------:R-:W-:Y:S01]  /*2b10*/  ISETP.GT.AND P1, PT, R2, 0x9, PT ;  /* 0x000000090200780c */ /* 0x000fe20003f24270 */
[----:B------:R-:W-:-:S01]  /*2b20*/  FFMA.FTZ R12, R13, UR43, -R4 ;  /* 0x0000002b0d0c7c23 */ /* 0x000fc20008010804 */
[----:B------:R-:W-:Y:S01]  /*2b30*/  FMNMX.FTZ R95, R88, R89, !PT ;  /* 0x00000059585f7209 */ /* 0x000fe20007810000 */
[----:B------:R-:W-:-:S01]  /*2b40*/  FFMA.FTZ R82, R79, UR43, -R4 ;  /* 0x0000002b4f527c23 */ /* 0x000fc20008010804 */
[----:B------:R-:W-:Y:S01]  /*2b50*/  FSEL R93, R93, -INF , P1 ;  /* 0xff8000005d5d7808 */ /* 0x000fe20000800000 */
[----:B------:R-:W-:-:S01]  /*2b60*/  FFMA.FTZ R90, R75, UR43, -R4 ;  /* 0x0000002b4b5a7c23 */ /* 0x000fc20008010804 */
[----:B------:R-:W-:Y:S01]  /*2b70*/  FMNMX.FTZ R14, R92, R95, !PT ;  /* 0x0000005f5c0e7209 */ /* 0x000fe20007810000 */
        /* <DEDUP_REMOVED lines=9> */
[C---:B------:R-:W-:Y:S01]  /*2c10*/  ISETP.GT.AND P1, PT, R2.reuse, 0x19, PT ;  /* 0x000000190200780c */ /* 0x040fe20003f24270 */
[----:B------:R-:W-:Y:S01]  /*2c20*/  MUFU.EX2 R8, R8 ;  /* 0x0000000800087308 */ /* 0x000fe20000000800 */
[----:B------:R-:W-:Y:S01]  /*2c30*/  FMNMX.FTZ R95, R97, R14, !PT ;  /* 0x0000000e615f7209 */ /* 0x000fe20007810000 */
[--C-:B------:R-:W-:Y:S01]  /*2c40*/  FFMA.FTZ R14, R91, UR43, -R4.reuse ;  /* 0x0000002b5b0e7c23 */ /* 0x100fe20008010804 */
[----:B------:R-:W-:Y:S01]  /*2c50*/  FSEL R101, R101, -INF , P1 ;  /* 0xff80000065657808 */ /* 0x000fe20000800000 */
[--C-:B------:R-:W-:Y:S01]  /*2c60*/  FFMA.FTZ R105, R105, UR43, -R4.reuse ;  /* 0x0000002b69697c23 */ /* 0x100fe20008010804 */
[----:B------:R-:W-:Y:S01]  /*2c70*/  ISETP.GT.AND P1, PT, R2, 0x20, PT ;  /* 0x000000200200780c */ /* 0x000fe20003f24270 */
[--C-:B------:R-:W-:Y:S01]  /*2c80*/  FFMA.FTZ R11, R99, UR43, -R4.reuse ;  /* 0x0000002b630b7c23 */ /* 0x100fe20008010804 */
[----:B------:R-:W-:Y:S01]  /*2c90*/  FMNMX.FTZ R20, R100, R95, !PT ;  /* 0x0000005f64147209 */ /* 0x000fe20007810000 */
[----:B------:R-:W-:Y:S01]  /*2ca0*/  MUFU.EX2 R6, R6 ;  /* 0x0000000600067308 */ /* 0x000fe20000000800 */
[----:B------:R-:W-:Y:S01]  /*2cb0*/  FSEL R72, R72, -INF , P1 ;  /* 0xff80000048487808 */ /* 0x000fe20000800000 */
[--C-:B------:R-:W-:Y:S01]  /*2cc0*/  FFMA.FTZ R103, R103, UR43, -R4.reuse ;  /* 0x0000002b67677c23 */ /* 0x100fe20008010804 */
[----:B------:R-:W-:Y:S01]  /*2cd0*/  FMNMX.FTZ R91, R101, R20, !PT ;  /* 0x00000014655b7209 */ /* 0x000fe20007810000 */
        /* <DEDUP_REMOVED lines=12> */
[----:B------:R-:W0:Y:S01]  /*2da0*/  MUFU.EX2 R9, R9 ;  /* 0x0000000900097308 */ /* 0x000e220000000800 */
        /* <DEDUP_REMOVED lines=13> */
[----:B------:R-:W-:Y:S01]  /*2e80*/  FFMA.FTZ R38, R38, UR43, -R4 ;  /* 0x0000002b26267c23 */ /* 0x000fe20008010804 */
[----:B------:R-:W-:Y:S01]  /*2e90*/  FMNMX.FTZ R78, R84, R79, !PT ;  /* 0x0000004f544e7209 */ /* 0x000fe20007810000 */
[----:B------:R1:W-:Y:S01]  /*2ea0*/  MUFU.EX2 R21, R82 ;  /* 0x0000005200157308 */ /* 0x0003e20000000800 */
[----:B------:R-:W-:-:S02]  /*2eb0*/  FSEL R74, R56, -INF , P1 ;  /* 0xff800000384a7808 */ /* 0x000fc40000800000 */
[----:B------:R-:W-:Y:S02]  /*2ec0*/  FMNMX.FTZ R75, R85, R78, !PT ;  /* 0x0000004e554b7209 */ /* 0x000fe40007810000 */
[----:B------:R-:W-:Y:S02]  /*2ed0*/  ISETP.GT.AND P1, PT, R2, 0x48, PT ;  /* 0x000000480200780c */ /* 0x000fe40003f24270 */
[----:B------:R-:W-:Y:S01]  /*2ee0*/  FMNMX.FTZ R78, R74, R75, !PT ;  /* 0x0000004b4a4e7209 */ /* 0x000fe20007810000 */
[----:B------:R-:W-:Y:S01]  /*2ef0*/  MUFU.EX2 R56, R90 ;  /* 0x0000005a00387308 */ /* 0x000fe20000000800 */
[----:B------:R-:W-:Y:S02]  /*2f00*/  FSEL R60, R60, -INF , P1 ;  /* 0xff8000003c3c7808 */ /* 0x000fe40000800000 */
[----:B------:R-:W-:Y:S02]  /*2f10*/  FMNMX.FTZ R79, R57, R78, !PT ;  /* 0x0000004e394f7209 */ /* 0x000fe40007810000 */
[----:B------:R-:W-:-:S02]  /*2f20*/  ISETP.GT.AND P1, PT, R2, 0x50, PT ;  /* 0x000000500200780c */ /* 0x000fc40003f24270 */
[----:B-1----:R-:W-:Y:S01]  /*2f30*/  FMNMX.FTZ R82, R60, R79, !PT ;  /* 0x0000004f3c527209 */ /* 0x002fe20007810000 */
[----:B------:R1:W-:Y:S01]  /*2f40*/  MUFU.EX2 R75, R83 ;  /* 0x00000053004b7308 */ /* 0x0003e20000000800 */
[----:B------:R-:W-:Y:S02]  /*2f50*/  FSEL R78, R64, -INF , P1 ;  /* 0xff800000404e7808 */ /* 0x000fe40000800000 */
[----:B------:R-:W-:Y:S02]  /*2f60*/  FMNMX.FTZ R79, R61, R82, !PT ;  /* 0x000000523d4f7209 */ /* 0x000fe40007810000 */
[----:B------:R-:W-:Y:S02]  /*2f70*/  ISETP.GT.AND P1, PT, R2, 0x58, PT ;  /* 0x000000580200780c */ /* 0x000fe40003f24270 */
[----:B------:R-:W-:Y:S01]  /*2f80*/  FMNMX.FTZ R82, R78, R79, !PT ;  /* 0x0000004f4e527209 */ /* 0x000fe20007810000 */
[----:B------:R2:W-:Y:S01]  /*2f90*/  MUFU.EX2 R64, R86 ;  /* 0x0000005600407308 */ /* 0x0005e20000000800 */
[----:B------:R-:W-:-:S02]  /*2fa0*/  FSEL R68, R68, -INF , P1 ;  /* 0xff80000044447808 */ /* 0x000fc40000800000 */
[----:B-1----:R-:W-:Y:S02]  /*2fb0*/  FMNMX.FTZ R83, R65, R82, !PT ;  /* 0x0000005241537209 */ /* 0x002fe40007810000 */
[----:B------:R-:W-:Y:S02]  /*2fc0*/  ISETP.GT.AND P1, PT, R2, 0x60, PT ;  /* 0x000000600200780c */ /* 0x000fe40003f24270 */
[----:B------:R-:W-:Y:S01]  /*2fd0*/  FMNMX.FTZ R82, R68, R83, !PT ;  /* 0x0000005344527209 */ /* 0x000fe20007810000 */
[----:B------:R1:W-:Y:S01]  /*2fe0*/  MUFU.EX2 R79, R87 ;  /* 0x00000057004f7308 */ /* 0x0003e20000000800 */
[----:B--2---:R-:W-:-:S01]  /*2ff0*/  FFMA.FTZ R86, R58, UR43, -R4 ;  /* 0x0000002b3a567c23 */ /* 0x004fc20008010804 */
[----:B------:R-:W-:Y:S02]  /*3000*/  ISETP.GT.AND P2, PT, R2, 0x61, PT ;  /* 0x000000610200780c */ /* 0x000fe40003f44270 */
[----:B------:R-:W-:Y:S02]  /*3010*/  FSEL R58, R40, -INF , P1 ;  /* 0xff800000283a7808 */ /* 0x000fe40000800000 */
[----:B------:R-:W-:-:S02]  /*3020*/  FMNMX.FTZ R83, R69, R82, !PT ;  /* 0x0000005245537209 */ /* 0x000fc40007810000 */
[----:B------:R-:W-:Y:S01]  /*3030*/  ISETP.GT.AND P1, PT, R2, 0x68, PT ;  /* 0x000000680200780c */ /* 0x000fe20003f24270 */
[----:B------:R2:W-:Y:S01]  /*3040*/  MUFU.EX2 R40, R86 ;  /* 0x0000005600287308 */ /* 0x0005e20000000800 */
[----:B------:R-:W-:Y:S01]  /*3050*/  FSEL R41, R41, -INF , P2 ;  /* 0xff80000029297808 */ /* 0x000fe20001000000 */
[--C-:B-1----:R-:W-:Y:S01]  /*3060*/  FFMA.FTZ R87, R66, UR43, -R4.reuse ;  /* 0x0000002b42577c23 */ /* 0x102fe20008010804 */
[----:B------:R-:W-:Y:S02]  /*3070*/  FMNMX.FTZ R82, R58, R83, !PT ;  /* 0x000000533a527209 */ /* 0x000fe40007810000 */
[----:B------:R-:W-:Y:S02]  /*3080*/  ISETP.GT.AND P2, PT, R2, 0x69, PT ;  /* 0x000000690200780c */ /* 0x000fe40003f44270 */
[----:B------:R-:W-:Y:S01]  /*3090*/  FSEL R44, R44, -INF , P1 ;  /* 0xff8000002c2c7808 */ /* 0x000fe20000800000 */
[----:B------:R-:W-:Y:S01]  /*30a0*/  MUFU.EX2 R11, R11 ;  /* 0x0000000b000b7308 */ /* 0x000fe20000000800 */
[----:B------:R-:W-:Y:S01]  /*30b0*/  FMNMX.FTZ R83, R41, R82, !PT ;  /* 0x0000005229537209 */ /* 0x000fe20007810000 */
[----:B--2---:R-:W-:Y:S01]  /*30c0*/  FFMA.FTZ R86, R62, UR43, -R4 ;  /* 0x0000002b3e567c23 */ /* 0x004fe20008010804 */
[----:B------:R-:W-:-:S02]  /*30d0*/  ISETP.GT.AND P1, PT, R2, 0x70, PT ;  /* 0x000000700200780c */ /* 0x000fc40003f24270 */
[----:B------:R-:W-:Y:S02]  /*30e0*/  FSEL R45, R45, -INF , P2 ;  /* 0xff8000002d2d7808 */ /* 0x000fe40001000000 */
[----:B------:R-:W-:Y:S01]  /*30f0*/  FMNMX.FTZ R82, R44, R83, !PT ;  /* 0x000000532c527209 */ /* 0x000fe20007810000 */
[----:B------:R-:W-:Y:S01]  /*3100*/  MUFU.EX2 R12, R12 ;  /* 0x0000000c000c7308 */ /* 0x000fe20000000800 */
[----:B------:R-:W-:Y:S02]  /*3110*/  ISETP.GT.AND P2, PT, R2, 0x71, PT ;  /* 0x000000710200780c */ /* 0x000fe40003f44270 */
[----:B------:R-:W-:Y:S02]  /*3120*/  FSEL R62, R48, -INF , P1 ;  /* 0xff800000303e7808 */ /* 0x000fe40000800000 */
[----:B------:R-:W-:Y:S02]  /*3130*/  FMNMX.FTZ R83, R45, R82, !PT ;  /* 0x000000522d537209 */ /* 0x000fe40007810000 */
[----:B------:R-:W-:Y:S01]  /*3140*/  ISETP.GT.AND P1, PT, R2, 0x78, PT ;  /* 0x000000780200780c */ /* 0x000fe20003f24270 */
[----:B------:R1:W-:Y:S01]  /*3150*/  MUFU.EX2 R48, R86 ;  /* 0x0000005600307308 */ /* 0x0003e20000000800 */
[----:B------:R-:W-:Y:S01]  /*3160*/  FSEL R82, R49, -INF , P2 ;  /* 0xff80000031527808 */ /* 0x000fe20001000000 */
[----:B------:R-:W-:Y:S01]  /*3170*/  FFMA.FTZ R49, R63, UR43, -R4 ;  /* 0x0000002b3f317c23 */ /* 0x000fe20008010804 */
[----:B------:R-:W-:-:S02]  /*3180*/  FMNMX.FTZ R83, R62, R83, !PT ;  /* 0x000000533e537209 */ /* 0x000fc40007810000 */
[----:B------:R-:W-:Y:S02]  /*3190*/  ISETP.GT.AND P2, PT, R2, 0x79, PT ;  /* 0x000000790200780c */ /* 0x000fe40003f44270 */
[----:B------:R-:W-:Y:S01]  /*31a0*/  FSEL R52, R52, -INF , P1 ;  /* 0xff80000034347808 */ /* 0x000fe20000800000 */
[----:B------:R-:W2:Y:S01]  /*31b0*/  MUFU.EX2 R13, R103 ;  /* 0x00000067000d7308 */ /* 0x000ea20000000800 */
[----:B------:R-:W-:Y:S02]  /*31c0*/  FMNMX.FTZ R83, R82, R83, !PT ;  /* 0x0000005352537209 */ /* 0x000fe40007810000 */
[----:B------:R-:W-:Y:S02]  /*31d0*/  FSEL R53, R53, -INF , P2 ;  /* 0xff80000035357808 */ /* 0x000fe40001000000 */
[----:B------:R-:W-:Y:S02]  /*31e0*/  ISETP.GT.AND P1, PT, R2, 0x80, PT ;  /* 0x000000800200780c */ /* 0x000fe40003f24270 */
[----:B------:R-:W-:Y:S01]  /*31f0*/  FMNMX.FTZ R66, R52, R83, !PT ;  /* 0x0000005334427209 */ /* 0x000fe20007810000 */
[----:B------:R-:W-:Y:S01]  /*3200*/  MUFU.EX2 R14, R14 ;  /* 0x0000000e000e7308 */ /* 0x000fe20000000800 */
[----:B------:R-:W-:-:S02]  /*3210*/  ISETP.GT.AND P2, PT, R2, 0x81, PT ;  /* 0x000000810200780c */ /* 0x000fc40003f44270 */
[----:B------:R-:W-:Y:S02]  /*3220*/  FSEL R63, R24, -INF , P1 ;  /* 0xff800000183f7808 */ /* 0x000fe40000800000 */
[----:B-1----:R-:W-:Y:S02]  /*3230*/  FMNMX.FTZ R86, R53, R66, !PT ;  /* 0x0000004235567209 */ /* 0x002fe40007810000 */
[----:B------:R-:W-:Y:S01]  /*3240*/  ISETP.GT.AND P1, PT, R2, 0x88, PT ;  /* 0x000000880200780c */ /* 0x000fe20003f24270 */
[----:B------:R1:W-:Y:S01]  /*3250*/  MUFU.EX2 R24, R87 ;  /* 0x0000005700187308 */ /* 0x0003e20000000800 */
[----:B------:R-:W-:Y:S01]  /*3260*/  FSEL R66, R25, -INF , P2 ;  /* 0xff80000019427808 */ /* 0x000fe20001000000 */
[----:B------:R-:W-:Y:S01]  /*3270*/  FFMA.FTZ R25, R67, UR43, -R4 ;  /* 0x0000002b43197c23 */ /* 0x000fe20008010804 */
[----:B------:R-:W-:Y:S02]  /*3280*/  FMNMX.FTZ R83, R63, R86, !PT ;  /* 0x000000563f537209 */ /* 0x000fe40007810000 */
[----:B------:R-:W-:-:S02]  /*3290*/  FSEL R67, R28, -INF , P1 ;  /* 0xff8000001c437808 */ /* 0x000fc40000800000 */
[----:B------:R-:W-:Y:S01]  /*32a0*/  ISETP.GT.AND P2, PT, R2, 0x89, PT ;  /* 0x000000890200780c */ /* 0x000fe20003f44270 */
[----:B------:R-:W-:Y:S01]  /*32b0*/  MUFU.EX2 R15, R15 ;  /* 0x0000000f000f7308 */ /* 0x000fe20000000800 */
[----:B------:R-:W-:Y:S01]  /*32c0*/  FMNMX.FTZ R28, R66, R83, !PT ;  /* 0x00000053421c7209 */ /* 0x000fe20007810000 */
[----:B-1----:R-:W-:Y:S01]  /*32d0*/  FFMA.FTZ R87, R70, UR43, -R4 ;  /* 0x0000002b46577c23 */ /* 0x002fe20008010804 */
[C---:B------:R-:W-:Y:S02]  /*32e0*/  ISETP.GT.AND P1, PT, R2.reuse, 0x90, PT ;  /* 0x000000900200780c */ /* 0x040fe40003f24270 */
[----:B------:R-:W-:Y:S02]  /*32f0*/  FSEL R29, R29, -INF , P2 ;  /* 0xff8000001d1d7808 */ /* 0x000fe40001000000 */
[----:B------:R-:W-:Y:S01]  /*3300*/  FMNMX.FTZ R70, R67, R28, !PT ;  /* 0x0000001c43467209 */ /* 0x000fe20007810000 */
[----:B------:R-:W1:Y:S01]  /*3310*/  MUFU.EX2 R20, R20 ;  /* 0x0000001400147308 */ /* 0x000e620000000800 */
[----:B------:R-:W-:-:S02]  /*3320*/  ISETP.GT.AND P2, PT, R2, 0x91, PT ;  /* 0x000000910200780c */ /* 0x000fc40003f44270 */
[----:B------:R-:W-:Y:S02]  /*3330*/  FSEL R32, R32, -INF , P1 ;  /* 0xff80000020207808 */ /* 0x000fe40000800000 */
[----:B------:R-:W-:Y:S02]  /*3340*/  FMNMX.FTZ R83, R29, R70, !PT ;  /* 0x000000461d537209 */ /* 0x000fe40007810000 */
[----:B------:R-:W-:Y:S01]  /*3350*/  FSEL R70, R33, -INF , P2 ;  /* 0xff80000021467808 */ /* 0x000fe20001000000 */
[----:B------:R3:W-:Y:S01]  /*3360*/  MUFU.EX2 R28, R87 ;  /* 0x00000057001c7308 */ /* 0x0007e20000000800 */
[----:B------:R-:W-:Y:S02]  /*3370*/  ISETP.GT.AND P1, PT, R2, 0x98, PT ;  /* 0x000000980200780c */ /* 0x000fe40003f24270 */
[----:B------:R-:W-:Y:S02]  /*3380*/  FMNMX.FTZ R33, R32, R83, !PT ;  /* 0x0000005320217209 */ /* 0x000fe40007810000 */
        /* <DEDUP_REMOVED lines=16> */
[----:B---3--:R-:W3:Y:S01]  /*3490*/  SHFL.BFLY PT, R87, R2, 0x2, 0x1f ;  /* 0x0c401f0002577f89 */ /* 0x008ee200000e0000 */
[----:B------:R-:W-:Y:S01]  /*34a0*/  MUFU.EX2 R59, R59 ;  /* 0x0000003b003b7308 */ /* 0x000fe20000000800 */
[----:B0-----:R-:W-:-:S02]  /*34b0*/  F2FP.SATFINITE.E4M3.F32.PACK_AB_MERGE_C R153, R9, R8, RZ ;  /* 0x000000080999723e */ /* 0x001fc400048070ff */
[----:B--2---:R-:W-:Y:S02]  /*34c0*/  F2FP.SATFINITE.E4M3.F32.PACK_AB_MERGE_C R155, R13, R12, RZ ;  /* 0x0000000c0d9b723e */ /* 0x004fe400048070ff */
[----:B-1----:R-:W-:Y:S02]  /*34d0*/  F2FP.SATFINITE.E4M3.F32.PACK_AB_MERGE_C R149, R21, R20, RZ ;  /* 0x000000141595723e */ /* 0x002fe400048070ff */
[----:B------:R-:W-:Y:S01]  /*34e0*/  F2FP.SATFINITE.E4M3.F32.PACK_AB_MERGE_C R153, R7, R6, R153 ;  /* 0x000000060799723e */ /* 0x000fe20004807099 */
[----:B------:R-:W-:Y:S01]  /*34f0*/  MUFU.EX2 R49, R49 ;  /* 0x0000003100317308 */ /* 0x000fe20000000800 */
[----:B------:R-:W-:Y:S02]  /*3500*/  F2FP.SATFINITE.E4M3.F32.PACK_AB_MERGE_C R155, R11, R10, R155 ;  /* 0x0000000a0b9b723e */ /* 0x000fe4000480709b */
[----:B------:R-:W-:-:S05]  /*3510*/  F2FP.SATFINITE.E4M3.F32.PACK_AB_MERGE_C R149, R15, R14, R149 ;  /* 0x0000000e0f95723e */ /* 0x000fca0004807095 */
[----:B------:R-:W-:Y:S01]  /*3520*/  MUFU.EX2 R25, R25 ;  /* 0x0000001900197308 */ /* 0x000fe20000000800 */
[----:B---3--:R-:W-:-:S07]  /*3530*/  FMNMX.FTZ R87, R2, R87, !PT ;  /* 0x0000005702577209 */ /* 0x008fce0007810000 */
        /* <DEDUP_REMOVED lines=153> */
[----:B------:R-:W-:-:S06]  /*3ed0*/  CS2R R36, SRZ ;  /* 0x0000000000247805 */ /* 0x000fcc000001ff00 */
[----:B------:R-:W2:Y:S01]  /*3ee0*/  MUFU.EX2 R44, R44 ;  /* 0x0000002c002c7308 */ /* 0x000ea20000000800 */
[----:B0-----:R-:W-:-:S07]  /*3ef0*/  FADD.FTZ R6, R41, R6 ;  /* 0x0000000629067221 */ /* 0x001fce0000010000 */
[----:B------:R-:W0:Y:S01]  /*3f00*/  MUFU.EX2 R39, R39 ;  /* 0x0000002700277308 */ /* 0x000e220000000800 */
[----:B-1----:R-:W-:-:S07]  /*3f10*/  FADD.FTZ R7, R3, R6 ;  /* 0x0000000603077221 */ /* 0x002fce0000010000 */
[----:B------:R-:W1:Y:S01]  /*3f20*/  MUFU.EX2 R46, R46 ;  /* 0x0000002e002e7308 */ /* 0x000e620000000800 */
[C---:B--2---:R-:W-:Y:S01]  /*3f30*/  F2FP.SATFINITE.E4M3.F32.PACK_AB_MERGE_C R13, R44.reuse, R3, RZ ;  /* 0x000000032c0d723e */ /* 0x044fe200048070ff */
[----:B------:R-:W-:-:S03]  /*3f40*/  FADD.FTZ R44, R44, R7 ;  /* 0x000000072c2c7221 */ /* 0x000fc60000010000 */
[----:B------:R-:W-:Y:S02]  /*3f50*/  F2FP.SATFINITE.E4M3.F32.PACK_AB_MERGE_C R140, R41, R58, R13 ;  /* 0x0000003a298c723e */ /* 0x000fe4000480700d */
[----:B------:R-:W-:Y:S01]  /*3f60*/  CS2R R40, SRZ ;  /* 0x0000000000287805 */ /* 0x000fe2000001ff00 */
[----:B------:R-:W2:Y:S01]  /*3f70*/  MUFU.EX2 R52, R82 ;  /* 0x0000005200347308 */ /* 0x000ea20000000800 */
[----:B0-----:R-:W-:-:S07]  /*3f80*/  FADD.FTZ R7, R39, R44 ;  /* 0x0000002c27077221 */ /* 0x001fce0000010000 */
[----:B------:R-:W0:Y:S01]  /*3f90*/  MUFU.EX2 R47, R47 ;  /* 0x0000002f002f7308 */ /* 0x000e220000000800 */
[----:B-1----:R-:W-:-:S07]  /*3fa0*/  FADD.FTZ R10, R46, R11 ;  /* 0x0000000b2e0a7221 */ /* 0x002fce0000010000 */
[----:B------:R1:W3:Y:S01]  /*3fb0*/  MUFU.EX2 R29, R45 ;  /* 0x0000002d001d7308 */ /* 0x0002e20000000800 */
[----:B--2---:R-:W-:-:S07]  /*3fc0*/  FADD.FTZ R6, R52, R7 ;  /* 0x0000000734067221 */ /* 0x004fce0000010000 */
[----:B------:R-:W2:Y:S01]  /*3fd0*/  MUFU.EX2 R50, R50 ;  /* 0x0000003200327308 */ /* 0x000ea20000000800 */
[----:B0-----:R-:W-:-:S01]  /*3fe0*/  FADD.FTZ R11, R47, R10 ;  /* 0x0000000a2f0b7221 */ /* 0x001fc20000010000 */
[----:B-1----:R-:W-:-:S06]  /*3ff0*/  CS2R R44, SRZ ;  /* 0x00000000002c7805 */ /* 0x002fcc000001ff00 */
[----:B------:R-:W0:Y:S01]  /*4000*/  MUFU.EX2 R12, R53 ;  /* 0x00000035000c7308 */ /* 0x000e220000000800 */
[----:B---3--:R-:W-:-:S07]  /*4010*/  FADD.FTZ R7, R29, R6 ;  /* 0x000000061d077221 */ /* 0x008fce0000010000 */
[----:B------:R-:W1:Y:S01]  /*4020*/  MUFU.EX2 R26, R26 ;  /* 0x0000001a001a7308 */ /* 0x000e620000000800 */
[----:B--2---:R-:W-:-:S01]  /*4030*/  FADD.FTZ R11, R50, R11 ;  /* 0x0000000b320b7221 */ /* 0x004fc20000010000 */
[----:B------:R-:W-:Y:S02]  /*4040*/  F2FP.SATFINITE.E4M3.F32.PACK_AB_MERGE_C R47, R50, R47, RZ ;  /* 0x0000002f322f723e */ /* 0x000fe400048070ff */
[----:B------:R-:W-:Y:S02]  /*4050*/  CS2R R50, SRZ ;  /* 0x0000000000327805 */ /* 0x000fe4000001ff00 */
[----:B------:R-:W-:Y:S02]  /*4060*/  F2FP.SATFINITE.E4M3.F32.PACK_AB_MERGE_C R143, R46, R43, R47 ;  /* 0x0000002b2e8f723e */ /* 0x000fe4000480702f */
[----:B------:R-:W-:Y:S01]  /*4070*/  CS2R R46, SRZ ;  /* 0x00000000002e7805 */ /* 0x000fe2000001ff00 */
[----:B------:R-:W2:Y:S01]  /*4080*/  MUFU.EX2 R8, R63 ;  /* 0x0000003f00087308 */ /* 0x000ea20000000800 */
[----:B0-----:R-:W-:-:S01]  /*4090*/  FADD.FTZ R7, R12, R7 ;  /* 0x000000070c077221 */ /* 0x001fc20000010000 */
[----:B------:R-:W-:-:S02]  /*40a0*/  F2FP.SATFINITE.E4M3.F32.PACK_AB_MERGE_C R29, R12, R29, RZ ;  /* 0x0000001d0c1d723e */ /* 0x000fc400048070ff */
[----:B------:R-:W-:Y:S02]  /*40b0*/  CS2R R42, SRZ ;  /* 0x00000000002a7805 */ /* 0x000fe4000001ff00 */
[----:B------:R-:W-:Y:S02]  /*40c0*/  F2FP.SATFINITE.E4M3.F32.PACK_AB_MERGE_C R142, R52, R39, R29 ;  /* 0x00000027348e723e */ /* 0x000fe4000480701d */
[----:B------:R-:W-:Y:S01]  /*40d0*/  CS2R R52, SRZ ;  /* 0x0000000000347805 */ /* 0x000fe2000001ff00 */
[----:B------:R-:W0:Y:S01]  /*40e0*/  MUFU.EX2 R27, R27 ;  /* 0x0000001b001b7308 */ /* 0x000e220000000800 */
[----:B-1----:R-:W-:-:S01]  /*40f0*/  FADD.FTZ R12, R26, R11 ;  /* 0x0000000b1a0c7221 */ /* 0x002fc20000010000 */
[----:B------:R-:W-:-:S06]  /*4100*/  CS2R R28, SRZ ;  /* 0x00000000001c7805 */ /* 0x000fcc000001ff00 */
        /* <DEDUP_REMOVED lines=11> */
[C---:B-1----:R-:W-:Y:S01]  /*41c0*/  F2FP.SATFINITE.E4M3.F32.PACK_AB_MERGE_C R30, R31.reuse, R30, RZ ;  /* 0x0000001e1f1e723e */ /* 0x042fe200048070ff */
[----:B------:R-:W-:-:S03]  /*41d0*/  FADD.FTZ R31, R31, R12 ;  /* 0x0000000c1f1f7221 */ /* 0x000fc60000010000 */
[----:B------:R-:W-:Y:S02]  /*41e0*/  F2FP.SATFINITE.E4M3.F32.PACK_AB_MERGE_C R137, R27, R26, R30 ;  /* 0x0000001a1b89723e */ /* 0x000fe4000480701e */
[----:B------:R-:W-:Y:S01]  /*41f0*/  CS2R R26, SRZ ;  /* 0x00000000001a7805 */ /* 0x000fe2000001ff00 */
[----:B------:R-:W-:Y:S01]  /*4200*/  MUFU.EX2 R32, R32 ;  /* 0x0000002000207308 */ /* 0x000fe20000000800 */
[----:B--2---:R-:W-:-:S01]  /*4210*/  FADD.FTZ R11, R62, R11 ;  /* 0x0000000b3e0b7221 */ /* 0x004fc20000010000 */
[----:B------:R-:W-:-:S04]  /*4220*/  F2FP.SATFINITE.E4M3.F32.PACK_AB_MERGE_C R67, R62, R67, RZ ;  /* 0x000000433e43723e */ /* 0x000fc800048070ff */
[----:B------:R-:W-:Y:S02]  /*4230*/  F2FP.SATFINITE.E4M3.F32.PACK_AB_MERGE_C R136, R9, R8, R67 ;  /* 0x000000080988723e */ /* 0x000fe40004807043 */
[----:B------:R-:W1:Y:S01]  /*4240*/  MUFU.EX2 R35, R35 ;  /* 0x0000002300237308 */ /* 0x000e620000000800 */
[----:B0-----:R-:W-:-:S01]  /*4250*/  FADD.FTZ R10, R34, R31 ;  /* 0x0000001f220a7221 */ /* 0x001fc20000010000 */
[----:B------:R-:W-:-:S06]  /*4260*/  CS2R R30, SRZ ;  /* 0x00000000001e7805 */ /* 0x000fcc000001ff00 */
[----:B------:R-:W-:Y:S08]  /*4270*/  MUFU.EX2 R3, R70 ;  /* 0x0000004600037308 */ /* 0x000ff00000000800 */
[----:B------:R-:W-:Y:S01]  /*4280*/  MUFU.EX2 R38, R38 ;  /* 0x0000002600267308 */ /* 0x000fe20000000800 */
[----:B-1----:R-:W-:-:S07]  /*4290*/  FADD.FTZ R9, R35, R10 ;  /* 0x0000000a23097221 */ /* 0x002fce0000010000 */
        /* <DEDUP_REMOVED lines=22> */
[----:B------:R-:W-:-:S07]  /*4400*/  IMAD.MOV.U32 R55, RZ, RZ, RZ ;  /* 0x000000ffff377224 */ /* 0x000fce00078e00ff */
.L_x_2122:
[----:B------:R-:W-:-:S04]  /*4410*/  UISETP.NE.AND UP0, UPT, UR23, 0x1, UPT ;  /* 0x000000011700788c */ /* 0x000fc8000bf05270 */
[----:B------:R-:W-:-:S04]  /*4420*/  USEL UR36, URZ, 0x1, UP0 ;  /* 0x000000013f247887 */ /* 0x000fc80008000000 */
[----:B------:R-:W-:Y:S01]  /*4430*/  ULOP3.LUT UR36, UR24, UR36, URZ, 0x3c, !UPT ;  /* 0x0000002418247292 */ /* 0x000fe2000f8e3c3f */
[----:B------:R-:W-:Y:S11]  /*4440*/  @!P0 BRA `(.L_x_2112) ;  /* 0x0000000000048947 */ /* 0x000ff60003800000 */
[----:B------:R-:W-:Y:S01]  /*4450*/  BPT.TRAP 0x1 ;  /* 0x000000040000795c */ /* 0x000fe20000300000 */
.L_x_2112:
        /* <DEDUP_REMOVED lines=9> */
.L_x_2113:
[----:B-1----:R-:W-:Y:S05]  /*44f0*/  @P1 BRA `(.L_x_2114) ;  /* 0x0000000000081947 */ /* 0x002fea0003800000 */
[----:B------:R-:W1:Y:S02]  /*4500*/  SYNCS.PHASECHK.TRANS64.TRYWAIT P1, [UR20+0x13230], R0 ;  /* 0x01323000ff0075a7 */ /* 0x000e640008020154 */
[----:B-1----:R-:W-:Y:S05]  /*4510*/  @!P1 BRA `(.L_x_2115) ;  /* 0x000000dc00489947 */ /* 0x002fea0003800000 */
.L_x_2114:
        /* <DEDUP_REMOVED lines=64> */
.L_x_2116:
[----:B------:R-:W-:Y:S01]  /*4920*/  ULEA UR11, UR23, UR45, 0x3 ;  /* 0x0000002d170b7291 */ /* 0x000fe2000f8e183f */
[----:B01----:R-:W-:-:S05]  /*4930*/  IMAD.U32 R0, RZ, RZ, UR24 ;  /* 0x00000018ff007e24 */ /* 0x003fca000f8e00ff */
[----:B------:R-:W-:-:S04]  /*4940*/  SHF.L.U32 R0, R0, 0x1f, RZ ;  /* 0x0000001f00007819 */ /* 0x000fc800000006ff */
[----:B------:R0:W1:Y:S01]  /*4950*/  SYNCS.PHASECHK.TRANS64.TRYWAIT P1, [UR11+0x13250], R0 ;  /* 0x01325000ff0075a7 */ /* 0x000062000802014b */
[----:B------:R-:W-:Y:S05]  /*4960*/  @!P0 BRA `(.L_x_2117) ;  /* 0x0000000000048947 */ /* 0x000fea0003800000 */
[----:B------:R-:W-:Y:S01]  /*4970*/  BPT.TRAP 0x1 ;  /* 0x000000040000795c */ /* 0x000fe20000300000 */
.L_x_2117:
[----:B-1----:R-:W-:Y:S05]  /*4980*/  @P1 BRA `(.L_x_2118) ;  /* 0x0000000000081947 */ /* 0x002fea0003800000 */
[----:B------:R-:W1:Y:S02]  /*4990*/  SYNCS.PHASECHK.TRANS64.TRYWAIT P1, [UR11+0x13250], R0 ;  /* 0x01325000ff0075a7 */ /* 0x000e64000802014b */
[----:B-1----:R-:W-:Y:S05]  /*49a0*/  @!P1 BRA `(.L_x_2119) ;  /* 0x000000d8003c9947 */ /* 0x002fea0003800000 */
.L_x_2118:
        /* <DEDUP_REMOVED lines=32> */
.L_x_2120:
[----:B------:R-:W-:Y:S01]  /*4bb0*/  UISETP.NE.AND UP0, UPT, UR51, URZ, UPT ;  /* 0x0000003f3300728c */ /* 0x000fe2000bf05270 */
[----:B------:R-:W-:Y:S01]  /*4bc0*/  VIADD R8, R17, UR42 ;  /* 0x0000002a11087c36 */ /* 0x000fe20008000000 */
[----:B------:R-:W-:Y:S01]  /*4bd0*/  UIADD3 UR20, UR20, 0x13240, URZ ;  /* 0x0001324014147890 */ /* 0x000fe2000fffe03f */
[----:B------:R-:W-:Y:S02]  /*4be0*/  IMAD.MOV.U32 R11, RZ, RZ, -0x2 ;  /* 0xfffffffeff0b7424 */ /* 0x000fe400078e00ff */
[----:B------:R-:W-:Y:S01]  /*4bf0*/  IMAD.U32 R15, RZ, RZ, UR43 ;  /* 0x0000002bff0f7e24 */ /* 0x000fe2000f8e00ff */
[----:B------:R-:W-:Y:S01]  /*4c00*/  PLOP3.LUT P1, PT, PT, PT, UP0, 0x80, 0x0 ;  /* 0x000000000000781c */ /* 0x000fe20003f2f008 */
[----:B------:R-:W-:Y:S01]  /*4c10*/  UPRMT UR20, UR44, 0x654, UR20 ;  /* 0x000006542c147896 */ /* 0x000fe20008000014 */
[----:B------:R-:W-:-:S03]  /*4c20*/  PLOP3.LUT P2, PT, PT, PT, UP0, 0x80, 0x0 ;  /* 0x000000000000781c */ /* 0x000fc60003f4f008 */
[----:B------:R-:W-:-:S05]  /*4c30*/  @UP0 ULDC UR6, c[0x0][0x44c] ;  /* 0x0001130000060ab9 */ /* 0x000fca0000000800 */
[----:B------:R-:W-:Y:S03]  /*4c40*/  SYNCS.ARRIVE.TRANS64.RED.A1T0 RZ, [UR20], RZ ;  /* 0x000000ffffff79a7 */ /* 0x000fe60008100414 */
[----:B01----:R-:W-:Y:S01]  /*4c50*/  @P1 IMAD.HI.U32 R0, R8, UR6, RZ ;  /* 0x0000000608001c27 */ /* 0x003fe2000f8e00ff */
[----:B------:R-:W-:-:S04]  /*4c60*/  @UP0 ULDC UR6, c[0x0][0x450] ;  /* 0x0001140000060ab9 */ /* 0x000fc80000000800 */
[----:B------:R-:W-:Y:S01]  /*4c70*/  @P2 SHF.R.U32.HI R8, RZ, UR6, R0 ;  /* 0x00000006ff082c19 */ /* 0x000fe20008011600 */
[----:B------:R-:W-:Y:S02]  /*4c80*/  UMOV UR6, 0x1 ;  /* 0x0000000100067882 */ /* 0x000fe40000000000 */
[----:B------:R-:W-:Y:S02]  /*4c90*/  UIMAD UR6, UR22, -0xa0, UR6 ;  /* 0xffffff60160678a4 */ /* 0x000fe4000f8e0206 */
[----:B------:R-:W0:Y:S04]  /*4ca0*/  SHFL.IDX PT, R9, R8, RZ, 0x1c1f ;  /* 0x001c1fff08097589 */ /* 0x000e2800000e0000 */
[----:B------:R-:W-:Y:S02]  /*4cb0*/  IMAD R0, R16, R11, UR6 ;  /* 0x0000000610007e24 */ /* 0x000fe4000f8e020b */
[----:B------:R-:W-:-:S05]  /*4cc0*/  IMAD.U32 R11, RZ, RZ, UR50 ;  /* 0x00000032ff0b7e24 */ /* 0x000fca000f8e00ff */
[----:B------:R-:W-:-:S05]  /*4cd0*/  IADD3 R0, -R11, UR49, R0 ;  /* 0x000000310b007c10 */ /* 0x000fca000fffe100 */
[----:B0-----:R-:W-:-:S05]  /*4ce0*/  IMAD.IADD R2, R0, 0x1, R9 ;  /* 0x0000000100027824 */ /* 0x001fca00078e0209 */
        /* <DEDUP_REMOVED lines=126> */
[----:B------:R0:W1:Y:S03]  /*54d0*/  SHFL.IDX PT, R15, R8, 0x1, 0x1c1f ;  /* 0x003c1f00080f7f89 */ /* 0x00006600000e0000 */
[----:B------:R-:W-:-:S05]  /*54e0*/  FSEL R10, R10, RZ, P1 ;  /* 0x000000ff0a0a7208 */ /* 0x000fca0000800000 */
[--C-:B------:R-:W-:Y:S01]  /*54f0*/  FFMA.FTZ R11, R124, UR43, -R10.reuse ;  /* 0x0000002b7c0b7c23 */ /* 0x100fe2000801080a */
[----:B------:R-:W-:-:S01]  /*5500*/  FFMA.FTZ R124, R104, UR43, -R10 ;  /* 0x0000002b687c7c23 */ /* 0x000fc2000801080a */
[--C-:B------:R-:W-:Y:S01]  /*5510*/  FFMA.FTZ R12, R121, UR43, -R10.reuse ;  /* 0x0000002b790c7c23 */ /* 0x100fe2000801080a */
[----:B------:R-:W-:-:S01]  /*5520*/  FFMA.FTZ R14, R125, UR43, -R10 ;  /* 0x0000002b7d0e7c23 */ /* 0x000fc2000801080a */
[--C-:B------:R-:W-:Y:S01]  /*5530*/  FFMA.FTZ R125, R113, UR43, -R10.reuse ;  /* 0x0000002b717d7c23 */ /* 0x100fe2000801080a */
[----:B0-----:R-:W-:-:S01]  /*5540*/  FFMA.FTZ R8, R129, UR43, -R10 ;  /* 0x0000002b81087c23 */ /* 0x001fc2000801080a */
[--C-:B------:R-:W-:Y:S01]  /*5550*/  FFMA.FTZ R13, R128, UR43, -R10.reuse ;  /* 0x0000002b800d7c23 */ /* 0x100fe2000801080a */
[----:B------:R-:W-:Y:S01]  /*5560*/  FSEL R129, R2, RZ, P1 ;  /* 0x000000ff02817208 */ /* 0x000fe20000800000 */
        /* <DEDUP_REMOVED lines=8> */
[----:B-1----:R-:W-:-:S02]  /*55f0*/  IMAD.IADD R0, R0, 0x1, R15 ;  /* 0x0000000100007824 */ /* 0x002fc400078e020f */
[----:B------:R-:W-:-:S01]  /*5600*/  FFMA.FTZ R15, R132, UR43, -R10 ;  /* 0x0000002b840f7c23 */ /* 0x000fc2000801080a */
[--C-:B------:R-:W-:Y:S01]  /*5610*/  FFMA.FTZ R76, R76, UR43, -R10.reuse ;  /* 0x0000002b4c4c7c23 */ /* 0x100fe2000801080a */
[----:B------:R-:W-:-:S01]  /*5620*/  FFMA.FTZ R77, R77, UR43, -R10 ;  /* 0x0000002b4d4d7c23 */ /* 0x000fc2000801080a */
[--C-:B------:R-:W-:Y:S01]  /*5630*/  FFMA.FTZ R80, R80, UR43, -R10.reuse ;  /* 0x0000002b50507c23 */ /* 0x100fe2000801080a */
[C---:B------:R-:W-:Y:S01]  /*5640*/  ISETP.GT.AND P2, PT, R0.reuse, RZ, PT ;  /* 0x000000ff0000720c */ /* 0x040fe20003f44270 */
[--C-:B------:R-:W-:Y:S01]  /*5650*/  FFMA.FTZ R81, R81, UR43, -R10.reuse ;  /* 0x0000002b51517c23 */ /* 0x100fe2000801080a */
[----:B------:R-:W-:Y:S01]  /*5660*/  ISETP.GT.AND P3, PT, R0, 0x1, PT ;  /* 0x000000010000780c */ /* 0x000fe20003f64270 */
[--C-:B------:R-:W-:Y:S01]  /*5670*/  FFMA.FTZ R84, R84, UR43, -R10.reuse ;  /* 0x0000002b54547c23 */ /* 0x100fe2000801080a */
[----:B------:R-:W-:Y:S01]  /*5680*/  FSEL R122, R122, -INF , P2 ;  /* 0xff8000007a7a7808 */ /* 0x000fe20001000000 */
[--C-:B------:R-:W-:Y:S01]  /*5690*/  FFMA.FTZ R85, R85, UR43, -R10.reuse ;  /* 0x0000002b55557c23 */ /* 0x100fe2000801080a */
[----:B------:R-:W-:Y:S01]  /*56a0*/  ISETP.GT.AND P2, PT, R0, 0x8, PT ;  /* 0x000000080000780c */ /* 0x000fe20003f44270 */
[--C-:B------:R-:W-:Y:S01]  /*56b0*/  FFMA.FTZ R56, R56, UR43, -R10.reuse ;  /* 0x0000002b38387c23 */ /* 0x100fe2000801080a */
        /* <DEDUP_REMOVED lines=15> */
[----:B------:R-:W-:Y:S01]  /*57b0*/  FFMA.FTZ R69, R69, UR43, -R10 ;  /* 0x0000002b45457c23 */ /* 0x000fe2000801080a */
[----:B------:R-:W-:Y:S01]  /*57c0*/  ISETP.GT.AND P3, PT, R0, 0x11, PT ;  /* 0x000000110000780c */ /* 0x000fe20003f64270 */
[----:B------:R-:W-:Y:S01]  /*57d0*/  FADD.FTZ R129, -R129, R6 ;  /* 0x0000000681817221 */ /* 0x000fe20000010100 */
        /* <DEDUP_REMOVED lines=9> */
[----:B------:R-:W-:Y:S01]  /*5870*/  FMNMX.FTZ R121, R131, R104, !PT ;  /* 0x0000006883797209 */ /* 0x000fe20007810000 */
[----:B------:R-:W-:Y:S01]  /*5880*/  FFMA.FTZ R104, R105, UR43, -R10 ;  /* 0x0000002b69687c23 */ /* 0x000fe2000801080a */
[----:B------:R-:W-:Y:S01]  /*5890*/  FSEL R135, R135, -INF , P3 ;  /* 0xff80000087877808 */ /* 0x000fe20001800000 */
[----:B------:R0:W-:Y:S01]  /*58a0*/  MUFU.EX2 R21, R124 ;  /* 0x0000007c00157308 */ /* 0x0001e20000000800 */
[----:B------:R-:W-:-:S02]  /*58b0*/  ISETP.GT.AND P2, PT, R0, 0x20, PT ;  /* 0x000000200000780c */ /* 0x000fc40003f44270 */
[----:B------:R-:W-:Y:S02]  /*58c0*/  FMNMX.FTZ R120, R134, R121, !PT ;  /* 0x0000007986787209 */ /* 0x000fe40007810000 */
[----:B------:R-:W-:Y:S02]  /*58d0*/  ISETP.GT.AND P3, PT, R0, 0x21, PT ;  /* 0x000000210000780c */ /* 0x000fe40003f64270 */
[----:B------:R-:W-:Y:S01]  /*58e0*/  FSEL R106, R106, -INF , P2 ;  /* 0xff8000006a6a7808 */ /* 0x000fe20001000000 */
[----:B------:R-:W-:Y:S01]  /*58f0*/  MUFU.EX2 R11, R11 ;  /* 0x0000000b000b7308 */ /* 0x000fe20000000800 */
[----:B------:R-:W-:Y:S01]  /*5900*/  FMNMX.FTZ R105, R135, R120, !PT ;  /* 0x0000007887697209 */ /* 0x000fe20007810000 */
[----:B0-----:R-:W-:Y:S01]  /*5910*/  FFMA.FTZ R124, R108, UR43, -R10 ;  /* 0x0000002b6c7c7c23 */ /* 0x001fe2000801080a */
[----:B------:R-:W-:Y:S02]  /*5920*/  ISETP.GT.AND P2, PT, R0, 0x28, PT ;  /* 0x000000280000780c */ /* 0x000fe40003f44270 */
[----:B------:R-:W-:-:S02]  /*5930*/  FSEL R107, R107, -INF , P3 ;  /* 0xff8000006b6b7808 */ /* 0x000fc40001800000 */
[----:B------:R-:W-:Y:S01]  /*5940*/  FMNMX.FTZ R108, R106, R105, !PT ;  /* 0x000000696a6c7209 */ /* 0x000fe20007810000 */
[----:B------:R-:W-:Y:S01]  /*5950*/  MUFU.EX2 R14, R14 ;  /* 0x0000000e000e7308 */ /* 0x000fe20000000800 */
[----:B------:R-:W-:Y:S02]  /*5960*/  ISETP.GT.AND P3, PT, R0, 0x29, PT ;  /* 0x000000290000780c */ /* 0x000fe40003f64270 */
[----:B------:R-:W-:Y:S02]  /*5970*/  FSEL R110, R110, -INF , P2 ;  /* 0xff8000006e6e7808 */ /* 0x000fe40001000000 */
[----:B------:R-:W-:Y:S01]  /*5980*/  FMNMX.FTZ R121, R107, R108, !PT ;  /* 0x0000006c6b797209 */ /* 0x000fe20007810000 */
[----:B------:R-:W-:Y:S01]  /*5990*/  FFMA.FTZ R108, R109, UR43, -R10 ;  /* 0x0000002b6d6c7c23 */ /* 0x000fe2000801080a */
[----:B------:R-:W-:Y:S01]  /*59a0*/  ISETP.GT.AND P2, PT, R0, 0x30, PT ;  /* 0x000000300000780c */ /* 0x000fe20003f44270 */
[----:B------:R0:W-:Y:S01]  /*59b0*/  MUFU.EX2 R105, R124 ;  /* 0x0000007c00697308 */ /* 0x0001e20000000800 */
[----:B------:R-:W-:-:S02]  /*59c0*/  FSEL R111, R111, -INF , P3 ;  /* 0xff8000006f6f7808 */ /* 0x000fc40001800000 */
        /* <DEDUP_REMOVED lines=12> */
[----:B------:R-:W-:Y:S02]  /*5a90*/  FMNMX.FTZ R121, R115, R112, !PT ;  /* 0x0000007073797209 */ /* 0x000fe40007810000 */
[----:B------:R-:W-:Y:S01]  /*5aa0*/  FSEL R119, R119, -INF , P3 ;  /* 0xff80000077777808 */ /* 0x000fe20001800000 */
[----:B------:R-:W-:Y:S01]  /*5ab0*/  MUFU.EX2 R109, R124 ;  /* 0x0000007c006d7308 */ /* 0x000fe20000000800 */
[----:B------:R-:W-:-:S02]  /*5ac0*/  ISETP.GT.AND P2, PT, R0, 0x40, PT ;  /* 0x000000400000780c */ /* 0x000fc40003f44270 */
[----:B------:R-:W-:Y:S02]  /*5ad0*/  FMNMX.FTZ R120, R118, R121, !PT ;  /* 0x0000007976787209 */ /* 0x000fe40007810000 */
[----:B------:R-:W-:Y:S02]  /*5ae0*/  ISETP.GT.AND P3, PT, R0, 0x41, PT ;  /* 0x000000410000780c */ /* 0x000fe40003f64270 */
[----:B------:R-:W-:Y:S01]  /*5af0*/  FSEL R112, R90, -INF , P2 ;  /* 0xff8000005a707808 */ /* 0x000fe20001000000 */
[----:B------:R-:W-:Y:S01]  /*5b00*/  MUFU.EX2 R15, R15 ;  /* 0x0000000f000f7308 */ /* 0x000fe20000000800 */
[----:B------:R-:W-:Y:S01]  /*5b10*/  FMNMX.FTZ R113, R119, R120, !PT ;  /* 0x0000007877717209 */ /* 0x000fe20007810000 */
[----:B------:R-:W-:Y:S01]  /*5b20*/  FFMA.FTZ R120, R116, UR43, -R10 ;  /* 0x0000002b74787c23 */ /* 0x000fe2000801080a */
[----:B------:R-:W-:Y:S02]  /*5b30*/  ISETP.GT.AND P2, PT, R0, 0x48, PT ;  /* 0x000000480000780c */ /* 0x000fe40003f44270 */
[----:B------:R-:W-:-:S02]  /*5b40*/  FSEL R91, R91, -INF , P3 ;  /* 0xff8000005b5b7808 */ /* 0x000fc40001800000 */
[----:B------:R-:W-:Y:S01]  /*5b50*/  FMNMX.FTZ R116, R112, R113, !PT ;  /* 0x0000007170747209 */ /* 0x000fe20007810000 */
[----:B------:R-:W-:Y:S01]  /*5b60*/  MUFU.EX2 R90, R125 ;  /* 0x0000007d005a7308 */ /* 0x000fe20000000800 */
[----:B------:R-:W-:Y:S02]  /*5b70*/  ISETP.GT.AND P3, PT, R0, 0x49, PT ;  /* 0x000000490000780c */ /* 0x000fe40003f64270 */
[----:B------:R-:W-:Y:S02]  /*5b80*/  FSEL R113, R94, -INF , P2 ;  /* 0xff8000005e717808 */ /* 0x000fe40001000000 */
[----:B------:R-:W-:Y:S02]  /*5b90*/  FMNMX.FTZ R116, R91, R116, !PT ;  /* 0x000000745b747209 */ /* 0x000fe40007810000 */
        /* <DEDUP_REMOVED lines=23> */
[----:B------:R-:W-:Y:S02]  /*5d10*/  FMNMX.FTZ R121, R103, R116, !PT ;  /* 0x0000007467797209 */ /* 0x000fe40007810000 */
        /* <DEDUP_REMOVED lines=57> */
[----:B------:R-:W-:-:S04]  /*60b0*/  FMNMX.FTZ R0, R72, R121, !PT ;  /* 0x0000007948007209 */ /* 0x000fc80007810000 */
[----:B------:R-:W-:-:S03]  /*60c0*/  FMNMX.FTZ R0, R71, R0, !PT ;  /* 0x0000000047007209 */ /* 0x000fc60007810000 */
[----:B------:R-:W-:Y:S02]  /*60d0*/  MUFU.EX2 R77, R77 ;  /* 0x0000004d004d7308 */ /* 0x000fe40000000800 */
[----:B------:R-:W1:Y:S06]  /*60e0*/  SHFL.BFLY PT, R121, R0, 0x2, 0x1f ;  /* 0x0c401f0000797f89 */ /* 0x000e6c00000e0000 */
[----:B------:R-:W-:Y:S08]  /*60f0*/  MUFU.EX2 R80, R80 ;  /* 0x0000005000507308 */ /* 0x000ff00000000800 */
[----:B------:R-:W-:Y:S08]  /*6100*/  MUFU.EX2 R81, R81 ;  /* 0x0000005100517308 */ /* 0x000ff00000000800 */
[----:B------:R-:W-:Y:S01]  /*6110*/  MUFU.EX2 R84, R84 ;  /* 0x0000005400547308 */ /* 0x000fe20000000800 */
[----:B-1----:R-:W-:-:S05]  /*6120*/  FMNMX.FTZ R121, R0, R121, !PT ;  /* 0x0000007900797209 */ /* 0x002fca0007810000 */
[----:B------:R-:W1:Y:S02]  /*6130*/  SHFL.BFLY PT, R0, R121, 0x1, 0x1f ;  /* 0x0c201f0079007f89 */ /* 0x000e6400000e0000 */
[----:B------:R-:W-:Y:S08]  /*6140*/  MUFU.EX2 R85, R85 ;  /* 0x0000005500557308 */ /* 0x000ff00000000800 */
[----:B------:R-:W-:Y:S08]  /*6150*/  MUFU.EX2 R56, R56 ;  /* 0x0000003800387308 */ /* 0x000ff00000000800 */
[----:B------:R-:W-:Y:S01]  /*6160*/  MUFU.EX2 R57, R57 ;  /* 0x0000003900397308 */ /* 0x000fe20000000800 */
[----:B-1----:R-:W-:Y:S01]  /*6170*/  FMNMX.FTZ R0, R121, R0, !PT ;  /* 0x0000000079007209 */ /* 0x002fe20007810000 */
[----:B------:R-:W-:-:S06]  /*6180*/  IMAD.U32 R121, RZ, RZ, UR43 ;  /* 0x0000002bff797e24 */ /* 0x000fcc000f8e00ff */
[----:B------:R-:W-:Y:S01]  /*6190*/  MUFU.EX2 R60, R60 ;  /* 0x0000003c003c7308 */ /* 0x000fe20000000800 */
[C---:B------:R-:W-:Y:S01]  /*61a0*/  FSETP.NEU.FTZ.AND P2, PT, R0.reuse, -INF , PT ;  /* 0xff8000000000780b */ /* 0x040fe20003f5d000 */
[----:B------:R-:W-:-:S03]  /*61b0*/  FFMA.FTZ R116, R0, R121, -8 ;  /* 0xc100000000747423 */ /* 0x000fc60000010079 */
[----:B------:R-:W-:Y:S02]  /*61c0*/  FSEL R128, R0, RZ, P2 ;  /* 0x000000ff00807208 */ /* 0x000fe40001000000 */
[----:B------:R-:W-:Y:S01]  /*61d0*/  FSEL R10, R116, RZ, P2 ;  /* 0x000000ff740a7208 */ /* 0x000fe20001000000 */
[----:B------:R-:W-:Y:S02]  /*61e0*/  MUFU.EX2 R61, R61 ;  /* 0x0000003d003d7308 */ /* 0x000fe40000000800 */
[----:B------:R-:W-:-:S02]  /*61f0*/  FADD.FTZ R128, -R128, R7 ;  /* 0x0000000780807221 */ /* 0x000fc40000010100 */
[--C-:B0-----:R-:W-:Y:S01]  /*6200*/  FFMA.FTZ R120, R126, UR43, -R10.reuse ;  /* 0x0000002b7e787c23 */ /* 0x101fe2000801080a */
[----:B------:R-:W-:Y:S01]  /*6210*/  FMUL.FTZ R126, R129, UR43 ;  /* 0x0000002b817e7c20 */ /* 0x000fe20008410000 */
[--C-:B------:R-:W-:Y:S01]  /*6220*/  FFMA.FTZ R116, R122, UR43, -R10.reuse ;  /* 0x0000002b7a747c23 */ /* 0x100fe2000801080a */
[----:B------:R-:W-:Y:S01]  /*6230*/  FMUL.FTZ R7, R128, UR43 ;  /* 0x0000002b80077c20 */ /* 0x000fe20008410000 */
        /* <DEDUP_REMOVED lines=43> */
[----:B-1----:R-:W-:-:S01]  /*64f0*/  FFMA.FTZ R4, R7, R3, R116 ;  /* 0x0000000307047223 */ /* 0x002fc20000010074 */
[----:B------:R-:W-:Y:S01]  /*6500*/  FADD.FTZ R113, R13, R128 ;  /* 0x000000800d717221 */ /* 0x000fe20000010000 */
[----:B------:R-:W-:-:S01]  /*6510*/  FFMA.FTZ R63, R63, UR43, -R10 ;  /* 0x0000002b3f3f7c23 */ /* 0x000fc2000801080a */
[--C-:B------:R-:W-:Y:S01]  /*6520*/  FFMA.FTZ R66, R66, UR43, -R10.reuse ;  /* 0x0000002b42427c23 */ /* 0x100fe2000801080a */
[----:B------:R-:W-:-:S01]  /*6530*/  FFMA.FTZ R67, R67, UR43, -R10 ;  /* 0x0000002b43437c23 */ /* 0x000fc2000801080a */
[----:B------:R-:W-:Y:S01]  /*6540*/  FADD.FTZ R128, R8, R113 ;  /* 0x0000007108807221 */ /* 0x000fe20000010000 */
[----:B------:R-:W-:-:S01]  /*6550*/  FFMA.FTZ R72, R72, UR43, -R10 ;  /* 0x0000002b48487c23 */ /* 0x000fc2000801080a */
[----:B------:R-:W1:Y:S01]  /*6560*/  MUFU.EX2 R122, R122 ;  /* 0x0000007a007a7308 */ /* 0x000e620000000800 */
[----:B0-----:R-:W-:-:S01]  /*6570*/  FADD.FTZ R3, R121, R4 ;  /* 0x0000000479037221 */ /* 0x001fc20000010000 */
[----:B------:R-:W-:Y:S01]  /*6580*/  FADD.FTZ R113, R15, R128 ;  /* 0x000000800f717221 */ /* 0x000fe20000010000 */
[----:B------:R-:W-:-:S02]  /*6590*/  FFMA.FTZ R71, R71, UR43, -R10 ;  /* 0x0000002b47477c23 */ /* 0x000fc4000801080a */
[----:B------:R-:W-:Y:S01]  /*65a0*/  FADD.FTZ R4, R120, R3 ;  /* 0x0000000378047221 */ /* 0x000fe20000010000 */
[----:B------:R-:W-:-:S02]  /*65b0*/  FADD.FTZ R128, R20, R113 ;  /* 0x0000007114807221 */ /* 0x000fc40000010000 */
[----:B------:R-:W0:Y:S01]  /*65c0*/  MUFU.EX2 R125, R125 ;  /* 0x0000007d007d7308 */ /* 0x000e220000000800 */
[----:B--2---:R-:W-:-:S01]  /*65d0*/  FADD.FTZ R3, R123, R4 ;  /* 0x000000047b037221 */ /* 0x004fc20000010000 */
[----:B------:R-:W-:-:S04]  /*65e0*/  FADD.FTZ R113, R21, R128 ;  /* 0x0000008015717221 */ /* 0x000fc80000010000 */
[----:B------:R-:W-:Y:S02]  /*65f0*/  FADD.FTZ R128, R104, R113 ;  /* 0x0000007168807221 */ /* 0x000fe40000010000 */
[----:B------:R-:W2:Y:S01]  /*6600*/  MUFU.EX2 R124, R124 ;  /* 0x0000007c007c7308 */ /* 0x000ea20000000800 */
[----:B-1----:R-:W-:-:S01]  /*6610*/  FADD.FTZ R4, R122, R3 ;  /* 0x000000037a047221 */ /* 0x002fc20000010000 */
[----:B------:R-:W-:-:S04]  /*6620*/  FADD.FTZ R113, R105, R128 ;  /* 0x0000008069717221 */ /* 0x000fc80000010000 */
[----:B------:R-:W-:Y:S02]  /*6630*/  FADD.FTZ R128, R108, R113 ;  /* 0x000000716c807221 */ /* 0x000fe40000010000 */
[----:B------:R-:W1:Y:S01]  /*6640*/  MUFU.EX2 R127, R127 ;  /* 0x0000007f007f7308 */ /* 0x000e620000000800 */
[----:B0-----:R-:W-:-:S01]  /*6650*/  FADD.FTZ R3, R125, R4 ;  /* 0x000000047d037221 */ /* 0x001fc20000010000 */
[----:B------:R-:W-:-:S04]  /*6660*/  FADD.FTZ R113, R109, R128 ;  /* 0x000000806d717221 */ /* 0x000fc80000010000 */
[----:B------:R-:W-:Y:S02]  /*6670*/  FADD.FTZ R113, R90, R113 ;  /* 0x000000715a717221 */ /* 0x000fe40000010000 */
        /* <DEDUP_REMOVED lines=16> */
[----:B------:R-:W-:-:S06]  /*6780*/  FADD.FTZ R4, R94, R113 ;  /* 0x000000715e047221 */ /* 0x000fcc0000010000 */
[----:B------:R-:W1:Y:S01]  /*6790*/  MUFU.EX2 R112, R112 ;  /* 0x0000007000707308 */ /* 0x000e620000000800 */
[----:B0-----:R-:W-:-:S01]  /*67a0*/  FADD.FTZ R128, R118, R3 ;  /* 0x0000000376807221 */ /* 0x001fc20000010000 */
[----:B------:R-:W-:-:S04]  /*67b0*/  FADD.FTZ R3, R117, R4 ;  /* 0x0000000475037221 */ /* 0x000fc80000010000 */
[----:B------:R-:W-:Y:S02]  /*67c0*/  FADD.FTZ R4, R88, R3 ;  /* 0x0000000358047221 */ /* 0x000fe40000010000 */
        /* <DEDUP_REMOVED lines=38> */
[----:B------:R-:W-:-:S06]  /*6a30*/  FADD.FTZ R3, R61, R4 ;  /* 0x000000043d037221 */ /* 0x000fcc0000010000 */
        /* <DEDUP_REMOVED lines=38> */
.L_x_2121:
        /* <DEDUP_REMOVED lines=12> */
[----:B------:R-:W-:Y:S01]  /*6d60*/  FMUL.FTZ R26, R26, R7 ;  /* 0x000000071a1a7220 */ /* 0x000fe20000410000 */
        /* <DEDUP_REMOVED lines=70> */
.L_x_2111:
[----:B------:R-:W-:-:S13]  /*71d0*/  ISETP.LE.AND P1, PT, RZ, UR22, PT ;  /* 0x00000016ff007c0c */ /* 0x000fda000bf23270 */
[----:B------:R-:W-:Y:S05]  /*71e0*/  @!P1 BRA `(.L_x_2123) ;  /* 0x0000002000a09947 */ /* 0x000fea0003800000 */
[----:B------:R-:W-:Y:S01]  /*71f0*/  IMAD.MOV.U32 R9, RZ, RZ, R0 ;  /* 0x000000ffff097224 */ /* 0x000fe200078e0000 */
[----:B------:R-:W-:Y:S01]  /*7200*/  UMOV UR21, UR36 ;  /* 0x0000002400157c82 */ /* 0x000fe20008000000 */
[----:B------:R-:W-:Y:S01]  /*7210*/  IMAD.MOV.U32 R7, RZ, RZ, R2 ;  /* 0x000000ffff077224 */ /* 0x000fe200078e0002 */
[----:B------:R-:W-:-:S06]  /*7220*/  UMOV UR20, UR37 ;  /* 0x0000002500147c82 */ /* 0x000fcc0008000000 */
.L_x_2134:
[----:B------:R-:W-:-:S04]  /*7230*/  UIADD3 UR37, UR20, 0x1, URZ ;  /* 0x0000000114257890 */ /* 0x000fc8000fffe03f */
[----:B------:R-:W-:-:S04]  /*7240*/  UISETP.NE.AND UP0, UPT, UR37, 0x2, UPT ;  /* 0x000000022500788c */ /* 0x000fc8000bf05270 */
[----:B------:R-:W-:Y:S02]  /*7250*/  USEL UR36, URZ, 0x1, UP0 ;  /* 0x000000013f247887 */ /* 0x000fe40008000000 */
[----:B------:R-:W-:Y:S02]  /*7260*/  USEL UR37, UR37, URZ, UP0 ;  /* 0x0000003f25257287 */ /* 0x000fe40008000000 */
[----:B------:R-:W-:Y:S01]  /*7270*/  ULOP3.LUT UR36, UR21, UR36, URZ, 0x3c, !UPT ;  /* 0x0000002415247292 */ /* 0x000fe2000f8e3c3f */
[----:B------:R-:W-:Y:S11]  /*7280*/  @!P0 BRA `(.L_x_2124) ;  /* 0x0000000000048947 */ /* 0x000ff60003800000 */
[----:B------:R-:W-:Y:S01]  /*7290*/  BPT.TRAP 0x1 ;  /* 0x000000040000795c */ /* 0x000fe20000300000 */
.L_x_2124:
[----:B------:R-:W-:Y:S01]  /*72a0*/  ULEA UR6, UR37, UR45, 0x3 ;  /* 0x0000002d25067291 */ /* 0x000fe2000f8e183f */
[----:B------:R-:W-:-:S05]  /*72b0*/  IMAD.U32 R0, RZ, RZ, UR36 ;  /* 0x00000024ff007e24 */ /* 0x000fca000f8e00ff */
[----:B------:R-:W-:-:S04]  /*72c0*/  SHF.L.U32 R0, R0, 0x1f, RZ ;  /* 0x0000001f00007819 */ /* 0x000fc800000006ff */
[----:B------:R0:W1:Y:S01]  /*72d0*/  SYNCS.PHASECHK.TRANS64.TRYWAIT P1, [UR6+0x13230], R0 ;  /* 0x01323000ff0075a7 */ /* 0x0000620008020146 */
[----:B------:R-:W-:Y:S05]  /*72e0*/  @!P0 BRA `(.L_x_2125) ;  /* 0x0000000000048947 */ /* 0x000fea0003800000 */
[----:B------:R-:W-:Y:S01]  /*72f0*/  BPT.TRAP 0x1 ;  /* 0x000000040000795c */ /* 0x000fe20000300000 */
.L_x_2125:
[----:B-1----:R-:W-:Y:S05]  /*7300*/  @P1 BRA `(.L_x_2126) ;  /* 0x0000000000081947 */ /* 0x002fea0003800000 */
[----:B------:R-:W1:Y:S02]  /*7310*/  SYNCS.PHASECHK.TRANS64.TRYWAIT P1, [UR6+0x13230], R0 ;  /* 0x01323000ff0075a7 */ /* 0x000e640008020146 */
[----:B-1----:R-:W-:Y:S05]  /*7320*/  @!P1 BRA `(.L_x_2127) ;  /* 0x000000ac00f49947 */ /* 0x002fea0003800000 */
.L_x_2126:
        /* <DEDUP_REMOVED lines=64> */
.L_x_2128:
[----:B------:R-:W-:Y:S01]  /*7730*/  ULEA UR11, UR20, UR45, 0x3 ;  /* 0x0000002d140b7291 */ /* 0x000fe2000f8e183f */
[----:B01----:R-:W-:-:S05]  /*7740*/  IMAD.U32 R0, RZ, RZ, UR21 ;  /* 0x00000015ff007e24 */ /* 0x003fca000f8e00ff */
[----:B------:R-:W-:-:S04]  /*7750*/  SHF.L.U32 R0, R0, 0x1f, RZ ;  /* 0x0000001f00007819 */ /* 0x000fc800000006ff */
[----:B------:R0:W1:Y:S01]  /*7760*/  SYNCS.PHASECHK.TRANS64.TRYWAIT P1, [UR11+0x13250], R0 ;  /* 0x01325000ff0075a7 */ /* 0x000062000802014b */
[----:B------:R-:W-:Y:S05]  /*7770*/  @!P0 BRA `(.L_x_2129) ;  /* 0x0000000000048947 */ /* 0x000fea0003800000 */
[----:B------:R-:W-:Y:S01]  /*7780*/  BPT.TRAP 0x1 ;  /* 0x000000040000795c */ /* 0x000fe20000300000 */
.L_x_2129:
[----:B-1----:R-:W-:Y:S05]  /*7790*/  @P1 BRA `(.L_x_2130) ;  /* 0x0000000000081947 */ /* 0x002fea0003800000 */
[----:B------:R-:W1:Y:S02]  /*77a0*/  SYNCS.PHASECHK.TRANS64.TRYWAIT P1, [UR11+0x13250], R0 ;  /* 0x01325000ff0075a7 */ /* 0x000e64000802014b */
[----:B-1----:R-:W-:Y:S05]  /*77b0*/  @!P1 BRA `(.L_x_2131) ;  /* 0x000000a800e89947 */ /* 0x002fea0003800000 */
.L_x_2130:
        /* <DEDUP_REMOVED lines=32> */
.L_x_2132:
        /* <DEDUP_REMOVED lines=344> */
.L_x_2133:
        /* <DEDUP_REMOVED lines=83> */
.L_x_2123:
[----:B------:R-:W-:Y:S06]  /*9470*/  BAR.ARV 0x8, 0x200 ;  /* 0x0208000000007b1d */ /* 0x000fec0000002000 */
[----:B------:R-:W-:Y:S05]  /*9480*/  @!P0 BRA `(.L_x_2135) ;  /* 0x0000000000048947 */ /* 0x000fea0003800000 */
[----:B------:R-:W-:Y:S01]  /*9490*/  BPT.TRAP 0x1 ;  /* 0x000000040000795c */ /* 0x000fe20000300000 */
.L_x_2135:
[----:B------:R-:W-:Y:S01]  /*94a0*/  ULEA UR14, UR37, UR45, 0x3 ;  /* 0x0000002d250e7291 */ /* 0x000fe2000f8e183f */
[----:B------:R-:W-:-:S05]  /*94b0*/  IMAD.U32 R5, RZ, RZ, UR36 ;  /* 0x00000024ff057e24 */ /* 0x000fca000f8e00ff */
[----:B------:R-:W-:-:S04]  /*94c0*/  SHF.L.U32 R5, R5, 0x1f, RZ ;  /* 0x0000001f05057819 */ /* 0x000fc800000006ff */
[----:B------:R0:W1:Y:S01]  /*94d0*/  SYNCS.PHASECHK.TRANS64.TRYWAIT P1, [UR14+0x13250], R5 ;  /* 0x01325005ff0075a7 */ /* 0x000062000802014e */
[----:B------:R-:W-:Y:S05]  /*94e0*/  @!P0 BRA `(.L_x_2136) ;  /* 0x0000000000048947 */ /* 0x000fea0003800000 */
[----:B------:R-:W-:Y:S01]  /*94f0*/  BPT.TRAP 0x1 ;  /* 0x000000040000795c */ /* 0x000fe20000300000 */
.L_x_2136:
[----:B-1----:R-:W-:Y:S05]  /*9500*/  @P1 BRA `(.L_x_2137) ;  /* 0x0000000000081947 */ /* 0x002fea0003800000 */
[----:B------:R-:W1:Y:S02]  /*9510*/  SYNCS.PHASECHK.TRANS64.TRYWAIT P1, [UR14+0x13250], R5 ;  /* 0x01325005ff0075a7 */ /* 0x000e64000802014e */
[----:B-1----:R-:W-:Y:S05]  /*9520*/  @!P1 BRA `(.L_x_2138) ;  /* 0x0000008c00a49947 */ /* 0x002fea0003800000 */
.L_x_2137:
        /* <DEDUP_REMOVED lines=10> */
[----:B------:R-:W-:Y:S01]  /*95d0*/  @UP0 ULDC.64 UR10, c[0x0][0x9c8] ;  /* 0x00027200000a0ab9 */ /* 0x000fe20000000a00 */
[----:B------:R-:W-:Y:S02]  /*95e0*/  @UP0 USHF.R.S32.HI UR7, URZ, 0x1f, UR48 ;  /* 0x0000001f3f070899 */ /* 0x000fe40008011430 */
[----:B------:R-:W-:Y:S01]  /*95f0*/  @UP0 UIMAD UR6, UR40, UR10, URZ ;  /* 0x0000000a280602a4 */ /* 0x000fe2000f8e023f */
[----:B------:R-:W-:Y:S01]  /*9600*/  @UP0 ULDC.64 UR12, c[0x0][0x9d0] ;  /* 0x00027400000c0ab9 */ /* 0x000fe20000000a00 */
[----:B------:R-:W-:Y:S02]  /*9610*/  @UP0 UIMAD.WIDE.U32 UR8, UR39, UR10, URZ ;  /* 0x0000000a270802a5 */ /* 0x000fe4000f8e003f */
[----:B------:R-:W-:Y:S02]  /*9620*/  @UP0 UIMAD UR6, UR39, UR11, UR6 ;  /* 0x0000000b270602a4 */ /* 0x000fe4000f8e0206 */
[----:B------:R-:W-:Y:S02]  /*9630*/  UIMAD UR10, UR37, 0x280, UR45 ;  /* 0x00000280250a78a4 */ /* 0x000fe4000f8e022d */
        /* <DEDUP_REMOVED lines=71> */
.L_x_2139:
[----:B------:R-:W-:Y:S01]  /*9ab0*/  UIADD3 UR4, UR14, 0x13260, URZ ;  /* 0x000132600e047890 */ /* 0x000fe2000fffe03f */
[-C--:B------:R-:W-:Y:S01]  /*9ac0*/  FMUL.FTZ R20, R33, R6.reuse ;  /* 0x0000000621147220 */ /* 0x080fe20000410000 */
[----:B------:R-:W-:Y:S01]  /*9ad0*/  UIADD3 UR37, UR37, 0x1, URZ ;  /* 0x0000000125257890 */ /* 0x000fe2000fffe03f */
[-C--:B------:R-:W-:Y:S01]  /*9ae0*/  FMUL.FTZ R58, R24, R6.reuse ;  /* 0x00000006183a7220 */ /* 0x080fe20000410000 */
[----:B------:R-:W-:Y:S01]  /*9af0*/  UPRMT UR4, UR44, 0x654, UR4 ;  /* 0x000006542c047896 */ /* 0x000fe20008000004 */
[----:B------:R-:W-:Y:S01]  /*9b00*/  FMUL.FTZ R56, R25, R6 ;  /* 0x0000000619387220 */ /* 0x000fe20000410000 */
[----:B------:R-:W-:Y:S01]  /*9b10*/  UISETP.NE.AND UP0, UPT, UR37, 0x2, UPT ;  /* 0x000000022500788c */ /* 0x000fe2000bf05270 */
[----:B------:R-:W-:Y:S01]  /*9b20*/  FMUL.FTZ R33, R26, R0 ;  /* 0x000000001a217220 */ /* 0x000fe20000410000 */
        /* <DEDUP_REMOVED lines=34> */
.L_x_2103:
        /* <DEDUP_REMOVED lines=39> */
[----:B------:R-:W-:Y:S01]  /*9fc0*/  ULDC.64 UR12, c[0x0][0xc08] ;  /* 0x00030200000c7ab9 */ /* 0x000fe20000000a00 */
[----:B------:R-:W-:Y:S02]  /*9fd0*/  ULDC.64 UR14, c[0x0][0xb98] ;  /* 0x0002e600000e7ab9 */ /* 0x000fe40000000a00 */
[----:B------:R0:W3:Y:S01]  /*9fe0*/  LDG.E.CONSTANT R28, desc[UR52][R6.64] ;  /* 0x00000034061c7981 */ /* 0x0000e2000c1e9900 */
[----:B------:R-:W-:-:S04]  /*9ff0*/  UISETP.NE.U32.AND UP0, UPT, UR6, URZ, UPT ;  /* 0x0000003f0600728c */ /* 0x000fc8000bf05070 */
        /* <DEDUP_REMOVED lines=26> */
[----:B------:R-:W-:Y:S02]  /*a1a0*/  IADD3 R55, P2, R8, 0x40, RZ ;  /* 0x0000004008377810 */ /* 0x000fe40007f5e0ff */
[----:B------:R-:W-:Y:S01]  /*a1b0*/  LOP3.LUT R2, R53, 0x380, RZ, 0xc0, !PT ;  /* 0x0000038035027812 */ /* 0x000fe200078ec0ff */
[--C-:B------:R-:W-:Y:S01]  /*a1c0*/  IMAD.X R11, RZ, RZ, R9.reuse, P1 ;  /* 0x000000ffff0b7224 */ /* 0x100fe200008e0609 */
[----:B------:R-:W-:Y:S01]  /*a1d0*/  LOP3.LUT R10, R55, 0x380, RZ, 0xc0, !PT ;  /* 0x00000380370a7812 */ /* 0x000fe200078ec0ff */
[----:B------:R-:W-:Y:S01]  /*a1e0*/  IMAD.X R13, RZ, RZ, R9, P2 ;  /* 0x000000ffff0d7224 */ /* 0x000fe200010e0609 */
[----:B------:R-:W-:-:S02]  /*a1f0*/  LOP3.LUT R20, R59, 0x380, RZ, 0xc0, !PT ;  /* 0x000003803b147812 */ /* 0x000fc400078ec0ff */
[----:B------:R-:W-:Y:S02]  /*a200*/  SHF.R.U64 R2, R2, 0x3, RZ ;  /* 0x0000000302027819 */ /* 0x000fe400000012ff */
[----:B------:R-:W-:Y:S02]  /*a210*/  SHF.R.U64 R10, R10, 0x3, RZ ;  /* 0x000000030a0a7819 */ /* 0x000fe400000012ff */
[----:B------:R-:W-:Y:S02]  /*a220*/  SHF.R.U64 R20, R20, 0x3, RZ ;  /* 0x0000000314147819 */ /* 0x000fe400000012ff */
[----:B------:R-:W-:Y:S02]  /*a230*/  LOP3.LUT R14, R2, R53, RZ, 0x3c, !PT ;  /* 0x00000035020e7212 */ /* 0x000fe400078e3cff */
[----:B------:R-:W-:Y:S02]  /*a240*/  LOP3.LUT R12, R10, R55, RZ, 0x3c, !PT ;  /* 0x000000370a0c7212 */ /* 0x000fe400078e3cff */
[----:B------:R-:W-:-:S02]  /*a250*/  LOP3.LUT R10, R20, R59, RZ, 0x3c, !PT ;  /* 0x0000003b140a7212 */ /* 0x000fc400078e3cff */
[----:B------:R-:W-:Y:S02]  /*a260*/  LOP3.LUT R15, R8, 0x380, RZ, 0xc0, !PT ;  /* 0x00000380080f7812 */ /* 0x000fe400078ec0ff */
[----:B------:R-:W-:Y:S02]  /*a270*/  MOV R44, R12 ;  /* 0x0000000c002c7202 */ /* 0x000fe40000000f00 */
[----:B------:R-:W-:Y:S02]  /*a280*/  SHF.R.U64 R15, R15, 0x3, RZ ;  /* 0x000000030f0f7819 */ /* 0x000fe400000012ff */
[----:B------:R-:W-:Y:S02]  /*a290*/  PLOP3.LUT P2, PT, PT, PT, UP0, 0x80, 0x0 ;  /* 0x000000000000781c */ /* 0x000fe40003f4f008 */
[----:B------:R-:W-:Y:S01]  /*a2a0*/  LOP3.LUT R8, R15, R8, RZ, 0x3c, !PT ;  /* 0x000000080f087212 */ /* 0x000fe200078e3cff */
[----:B------:R-:W-:-:S03]  /*a2b0*/  IMAD.X R15, RZ, RZ, R9, P3 ;  /* 0x000000ffff0f7224 */ /* 0x000fc600018e0609 */
[----:B------:R-:W-:Y:S02]  /*a2c0*/  MOV R48, R8 ;  /* 0x0000000800307202 */ /* 0x000fe40000000f00 */
[----:B------:R-:W-:Y:S02]  /*a2d0*/  MOV R46, R14 ;  /* 0x0000000e002e7202 */ /* 0x000fe40000000f00 */
[----:B---3--:R-:W-:Y:S01]  /*a2e0*/  LOP3.LUT R2, R28, 0x2, RZ, 0x3c, !PT ;  /* 0x000000021c027812 */ /* 0x008fe200078e3cff */
[----:B------:R-:W-:Y:S04]  /*a2f0*/  SHFL.IDX PT, R25, R25, R28, 0x1c1f ;  /* 0x001c1f1c19197589 */ /* 0x000fe800000e0000 */
[----:B------:R-:W0:Y:S04]  /*a300*/  SHFL.IDX PT, R20, R57, R2, 0x1c1f ;  /* 0x001c1f0239147589 */ /* 0x000e2800000e0000 */
[----:B------:R-:W-:Y:S04]  /*a310*/  SHFL.IDX PT, R29, R29, R28, 0x1c1f ;  /* 0x001c1f1c1d1d7589 */ /* 0x000fe800000e0000 */
[----:B------:R1:W2:Y:S04]  /*a320*/  SHFL.IDX PT, R24, R21, R2, 0x1c1f ;  /* 0x001c1f0215187589 */ /* 0x0002a800000e0000 */
[----:B------:R-:W-:Y:S04]  /*a330*/  SHFL.IDX PT, R41, R41, R28, 0x1c1f ;  /* 0x001c1f1c29297589 */ /* 0x000fe800000e0000 */
[----:B------:R-:W3:Y:S01]  /*a340*/  SHFL.IDX PT, R36, R27, R2, 0x1c1f ;  /* 0x001c1f021b247589 */ /* 0x000ee200000e0000 */
[----:B-1----:R-:W-:-:S03]  /*a350*/  IMAD.U32 R21, RZ, RZ, UR7 ;  /* 0x00000007ff157e24 */ /* 0x002fc6000f8e00ff */
[----:B------:R-:W-:Y:S04]  /*a360*/  SHFL.IDX PT, R33, R33, R28, 0x1c1f ;  /* 0x001c1f1c21217589 */ /* 0x000fe800000e0000 */
[----:B------:R-:W1:Y:S01]  /*a370*/  SHFL.IDX PT, R26, R35, R2, 0x1c1f ;  /* 0x001c1f02231a7589 */ /* 0x000e6200000e0000 */
[----:B0-----:R-:W-:-:S03]  /*a380*/  SEL R8, R25, R20, P0 ;  /* 0x0000001419087207 */ /* 0x001fc60000000000 */
[----:B------:R-:W-:Y:S04]  /*a390*/  SHFL.IDX PT, R43, R43, R28, 0x1c1f ;  /* 0x001c1f1c2b2b7589 */ /* 0x000fe800000e0000 */
[----:B------:R-:W0:Y:S01]  /*a3a0*/  SHFL.IDX PT, R38, R45, R2, 0x1c1f ;  /* 0x001c1f022d267589 */ /* 0x000e2200000e0000 */
[----:B--2---:R-:W-:Y:S02]  /*a3b0*/  SEL R12, R29, R24, P0 ;  /* 0x000000181d0c7207 */ /* 0x004fe40000000000 */
[----:B------:R-:W-:Y:S01]  /*a3c0*/  SEL R14, R24, R29, P0 ;  /* 0x0000001d180e7207 */ /* 0x000fe20000000000 */
[----:B------:R-:W-:Y:S04]  /*a3d0*/  SHFL.IDX PT, R47, R47, R28, 0x1c1f ;  /* 0x001c1f1c2f2f7589 */ /* 0x000fe800000e0000 */
[----:B------:R-:W2:Y:S01]  /*a3e0*/  SHFL.IDX PT, R40, R49, R2, 0x1c1f ;  /* 0x001c1f0231287589 */ /* 0x000ea200000e0000 */
[----:B---3--:R-:W-:-:S03]  /*a3f0*/  SEL R9, R41, R36, P0 ;  /* 0x0000002429097207 */ /* 0x008fc60000000000 */
[----:B------:R-:W-:Y:S04]  /*a400*/  SHFL.IDX PT, R37, R37, R28, 0x1c1f ;  /* 0x001c1f1c25257589 */ /* 0x000fe800000e0000 */
[----:B------:R3:W4:Y:S01]  /*a410*/  SHFL.IDX PT, R30, R39, R2, 0x1c1f ;  /* 0x001c1f02271e7589 */ /* 0x00072200000e0000 */
[----:B-1----:R-:W-:Y:S02]  /*a420*/  SEL R24, R33, R26, P0 ;  /* 0x0000001a21187207 */ /* 0x002fe40000000000 */
[----:B------:R-:W-:Y:S01]  /*a430*/  SEL R26, R26, R33, P0 ;  /* 0x000000211a1a7207 */ /* 0x000fe20000000000 */
[----:B------:R-:W-:Y:S04]  /*a440*/  SHFL.IDX PT, R51, R51, R28, 0x1c1f ;  /* 0x001c1f1c33337589 */ /* 0x000fe800000e0000 */
[----:B------:R-:W1:Y:S01]  /*a450*/  SHFL.IDX PT, R42, R5, R2, 0x1c1f ;  /* 0x001c1f02052a7589 */ /* 0x000e6200000e0000 */
[----:B0-----:R-:W-:-:S02]  /*a460*/  SEL R13, R43, R38, P0 ;  /* 0x000000262b0d7207 */ /* 0x001fc40000000000 */
[----:B---3--:R-:W-:Y:S02]  /*a470*/  MOV R39, R10 ;  /* 0x0000000a00277202 */ /* 0x008fe40000000f00 */
[----:B------:R-:W-:Y:S01]  /*a480*/  SEL R10, R20, R25, P0 ;  /* 0x00000019140a7207 */ /* 0x000fe20000000000 */
[----:B------:R-:W-:Y:S01]  /*a490*/  IMAD.U32 R20, RZ, RZ, UR6 ;  /* 0x00000006ff147e24 */ /* 0x000fe2000f8e00ff */
[----:B------:R-:W-:Y:S02]  /*a4a0*/  SEL R11, R36, R41, P0 ;  /* 0x00000029240b7207 */ /* 0x000fe40000000000 */
[----:B------:R-:W-:Y:S02]  /*a4b0*/  SEL R15, R38, R43, P0 ;  /* 0x0000002b260f7207 */ /* 0x000fe40000000000 */
[----:B--2---:R-:W-:Y:S01]  /*a4c0*/  SEL R25, R47, R40, P0 ;  /* 0x000000282f197207 */ /* 0x004fe20000000000 */
[----:B------:R0:W-:Y:S01]  /*a4d0*/  STSM.16.M88.4 [R48], R8 ;  /* 0x0000000830007844 */ /* 0x0001e20000000200 */
[----:B------:R-:W-:-:S02]  /*a4e0*/  SEL R27, R40, R47, P0 ;  /* 0x0000002f281b7207 */ /* 0x000fc40000000000 */
[----:B----4-:R-:W-:Y:S01]  /*a4f0*/  SEL R32, R37, R30, P0 ;  /* 0x0000001e25207207 */ /* 0x010fe20000000000 */
[----:B------:R2:W-:Y:S01]  /*a500*/  STSM.16.M88.4 [R46], R12 ;  /* 0x0000000c2e007844 */ /* 0x0005e20000000200 */
[----:B------:R-:W-:Y:S02]  /*a510*/  SEL R34, R30, R37, P0 ;  /* 0x000000251e227207 */ /* 0x000fe40000000000 */
[----:B------:R-:W3:Y:S01]  /*a520*/  LDC R37, c[0x0][0xbe8] ;  /* 0x0002fa00ff257b82 */ /* 0x000ee20000000800 */
[----:B------:R2:W-:Y:S01]  /*a530*/  STSM.16.M88.4 [R44], R24 ;  /* 0x000000182c007844 */ /* 0x0005e20000000200 */
[----:B-1----:R-:W-:Y:S02]  /*a540*/  SEL R33, R51, R42, P0 ;  /* 0x0000002a33217207 */ /* 0x002fe40000000000 */
[----:B------:R-:W-:-:S05]  /*a550*/  SEL R35, R42, R51, P0 ;  /* 0x000000332a237207 */ /* 0x000fca0000000000 */
[----:B------:R2:W-:Y:S01]  /*a560*/  STSM.16.M88.4 [R39], R32 ;  /* 0x0000002027007844 */ /* 0x0005e20000000200 */
[----:B------:R-:W-:Y:S06]  /*a570*/  BAR.SYNC.DEFER_BLOCKING 0x1, 0x180 ;  /* 0x0046000000007b1d */ /* 0x000fec0000010000 */
[----:B------:R-:W4:Y:S01]  /*a580*/  @P2 LDG.E R2, desc[UR52][R20.64] ;  /* 0x0000003414022981 */ /* 0x000f22000c1e1900 */
[----:B---3--:R-:W-:Y:S01]  /*a590*/  ISETP.NE.AND P1, PT, R37, 0x1, PT ;  /* 0x000000012500780c */ /* 0x008fe20003f25270 */
[----:B------:R-:W-:Y:S01]  /*a5a0*/  UIMAD UR6, UR17, UR8, URZ ;  /* 0x00000008110672a4 */ /* 0x000fe2000f8e023f */
[----:B0-----:R-:W-:Y:S01]  /*a5b0*/  VIADD R10, R17, UR42 ;  /* 0x0000002a110a7c36 */ /* 0x001fe20008000000 */
[----:B------:R-:W-:-:S02]  /*a5c0*/  USEL UR16, UR40, URZ, !UP0 ;  /* 0x0000003f28107287 */ /* 0x000fc4000c000000 */
[----:B------:R-:W-:Y:S01]  /*a5d0*/  UIMAD UR9, UR41, UR9, UR6 ;  /* 0x00000009290972a4 */ /* 0x000fe2000f8e0206 */
[----:B------:R-:W-:Y:S01]  /*a5e0*/  IMAD.MOV.U32 R8, RZ, RZ, R10 ;  /* 0x000000ffff087224 */ /* 0x000fe200078e000a */
[----:B------:R-:W-:-:S06]  /*a5f0*/  UISETP.NE.U32.AND UP1, UPT, UR12, URZ, UPT ;  /* 0x0000003f0c00728c */ /* 0x000fcc000bf25070 */
[----:B------:R-:W0:Y:S08]  /*a600*/  @P1 LDC R5, c[0x0][0xbec] ;  /* 0x0002fb00ff051b82 */ /* 0x000e300000000800 */
[----:B------:R-:W1:Y:S01]  /*a610*/  @P1 LDC R9, c[0x0][0xbf0] ;  /* 0x0002fc00ff091b82 */ /* 0x000e620000000800 */
[----:B----4-:R-:W-:Y:S01]  /*a620*/  @P2 R2UR UR4, R2 ;  /* 0x00000000020422ca */ /* 0x010fe200000e0000 */
[----:B0-----:R-:W-:-:S05]  /*a630*/  @P1 IMAD.HI.U32 R2, R10, R5, RZ ;  /* 0x000000050a021227 */ /* 0x001fca00078e00ff */
[----:B-1----:R-:W-:-:S04]  /*a640*/  @P1 SHF.R.U32.HI R8, RZ, R9, R2 ;  /* 0x00000009ff081219 */ /* 0x002fc80000011602 */
[--C-:B------:R-:W-:Y:S01]  /*a650*/  SHF.R.S32.HI R9, RZ, 0x1f, R8.reuse ;  /* 0x0000001fff097819 */ /* 0x100fe20000011408 */
[----:B------:R-:W-:Y:S02]  /*a660*/  IMAD.MOV R2, RZ, RZ, -R8 ;  /* 0x000000ffff027224 */ /* 0x000fe400078e0a08 */
[----:B------:R-:W-:Y:S02]  /*a670*/  USHF.R.S32.HI UR7, URZ, 0x1f, UR4 ;  /* 0x0000001f3f077899 */ /* 0x000fe40008011404 */
[----:B------:R-:W-:Y:S01]  /*a680*/  UMOV UR6, UR4 ;  /* 0x0000000400067c82 */ /* 0x000fe20008000000 */
[----:B------:R-:W-:Y:S01]  /*a690*/  IMAD R5, R37, R2, R10 ;  /* 0x0000000225057224 */ /* 0x000fe200078e020a */
[----:B------:R-:W-:Y:S02]  /*a6a0*/  UIMAD.WIDE.U32 UR10, UR41, UR8, UR6 ;  /* 0x00000008290a72a5 */ /* 0x000fe4000f8e0006 */
[----:B------:R-:W-:Y:S02]  /*a6b0*/  USEL UR8, UR39, URZ, !UP0 ;  /* 0x0000003f27087287 */ /* 0x000fe4000c000000 */
[----:B------:R-:W-:Y:S01]  /*a6c0*/  UIADD3 UR11, UR11, UR9, URZ ;  /* 0x000000090b0b7290 */ /* 0x000fe2000fffe03f */
[----:B------:R-:W-:Y:S01]  /*a6d0*/  SHF.R.S32.HI R2, RZ, 0x1f, R5 ;  /* 0x0000001fff027819 */ /* 0x000fe20000011405 */
[----:B------:R-:W-:-:S02]  /*a6e0*/  UIMAD UR9, UR16, UR14, URZ ;  /* 0x0000000e100972a4 */ /* 0x000fc4000f8e023f */
[----:B------:R-:W-:Y:S02]  /*a6f0*/  UISETP.NE.AND.EX UP0, UPT, UR13, URZ, UPT, UP1 ;  /* 0x0000003f0d00728c */ /* 0x000fe4000bf05310 */
[----:B------:R-:W-:Y:S02]  /*a700*/  UIMAD UR9, UR8, UR15, UR9 ;  /* 0x0000000f080972a4 */ /* 0x000fe4000f8e0209 */
[----:B------:R-:W-:Y:S02]  /*a710*/  UIMAD.WIDE.U32 UR10, UR8, UR14, UR10 ;  /* 0x0000000e080a72a5 */ /* 0x000fe4000f8e000a */
[----:B------:R-:W-:Y:S01]  /*a720*/  PLOP3.LUT P3, PT, PT, PT, UP0, 0x80, 0x0 ;  /* 0x000000000000781c */ /* 0x000fe20003f6f008 */
[----:B------:R-:W-:Y:S01]  /*a730*/  ULDC.64 UR14, c[0x0][0xb88] ;  /* 0x0002e200000e7ab9 */ /* 0x000fe20000000a00 */
[----:B------:R-:W-:Y:S01]  /*a740*/  IMAD.U32 R10, RZ, RZ, UR9 ;  /* 0x00000009ff0a7e24 */ /* 0x000fe2000f8e00ff */
[----:B------:R-:W-:Y:S01]  /*a750*/  ULDC UR9, c[0x0][0xa88] ;  /* 0x0002a20000097ab9 */ /* 0x000fe20000000800 */
[----:B------:R-:W-:Y:S01]  /*a760*/  IADD3 R8, P0, R8, UR10, RZ ;  /* 0x0000000a08087c10 */ /* 0x000fe2000ff1e0ff */
[----:B------:R-:W-:Y:S01]  /*a770*/  @UP0 ULEA UR10, UP1, UR39, UR12, 0x2 ;  /* 0x0000000c270a0291 */ /* 0x000fe2000f82103f */
[----:B------:R-:W-:-:S02]  /*a780*/  IMAD R2, R2, UR14, RZ ;  /* 0x0000000e02027c24 */ /* 0x000fc4000f8e02ff */
[----:B------:R-:W-:Y:S01]  /*a790*/  IADD3.X R9, R9, UR11, R10, P0, !PT ;  /* 0x0000000b09097c10 */ /* 0x000fe200087fe40a */
[----:B------:R-:W-:Y:S01]  /*a7a0*/  @UP0 ULEA.HI.X UR11, UR39, UR13, UR40, 0x2, UP1 ;  /* 0x0000000d270b0291 */ /* 0x000fe200088f1428 */
[C---:B------:R-:W-:Y:S02]  /*a7b0*/  IMAD R11, R5.reuse, UR15, R2 ;  /* 0x0000000f050b7c24 */ /* 0x040fe4000f8e0202 */
[----:B------:R-:W-:Y:S01]  /*a7c0*/  IMAD.U32 R2, RZ, RZ, UR9 ;  /* 0x00000009ff027e24 */ /* 0x000fe2000f8e00ff */
[----:B------:R-:W-:Y:S01]  /*a7d0*/  ULDC.64 UR12, c[0x0][0xb50] ;  /* 0x0002d400000c7ab9 */ /* 0x000fe20000000a00 */
[----:B------:R-:W-:-:S04]  /*a7e0*/  IMAD.WIDE.U32 R8, R5, UR14, R8 ;  /* 0x0000000e05087c25 */ /* 0x000fc8000f8e0008 */
[----:B------:R-:W-:Y:S01]  /*a7f0*/  IMAD.IADD R5, R9, 0x1, R11 ;  /* 0x0000000109057824 */ /* 0x000fe200078e020b */
[C---:B------:R-:W-:Y:S01]  /*a800*/  LEA R9, P0, R8.reuse, UR12, 0x2 ;  /* 0x0000000c08097c11 */ /* 0x040fe2000f8010ff */
[----:B------:R-:W-:Y:S02]  /*a810*/  IMAD.U32 R10, RZ, RZ, UR10 ;  /* 0x0000000aff0a7e24 */ /* 0x000fe4000f8e00ff */
[----:B------:R-:W-:Y:S01]  /*a820*/  IMAD.U32 R11, RZ, RZ, UR11 ;  /* 0x0000000bff0b7e24 */ /* 0x000fe2000f8e00ff */
[----:B------:R-:W-:Y:S01]  /*a830*/  LEA.HI.X R8, R8, UR13, R5, 0x2, P0 ;  /* 0x0000000d08087c11 */ /* 0x000fe200080f1405 */
[----:B------:R-:W-:-:S03]  /*a840*/  IMAD R5, R22, 0x40, R19 ;  /* 0x0000004016057824 */ /* 0x000fc600078e0213 */
[----:B------:R2:W5:Y:S01]  /*a850*/  @P3 LDG.E R2, desc[UR52][R10.64] ;  /* 0x000000340a023981 */ /* 0x000562000c1e1900 */
[----:B------:R-:W-:Y:S05]  /*a860*/  @P3 BRA `(.L_x_2142) ;  /* 0x0000000000103947 */ /* 0x000fea0003800000 */
[----:B------:R-:W-:Y:S05]  /*a870*/  @!P2 BRA `(.L_x_2142) ;  /* 0x00000000000ca947 */ /* 0x000fea0003800000 */
[----:B--2---:R-:W2:Y:S04]  /*a880*/  LDG.E R11, desc[UR52][R20.64] ;  /* 0x00000034140b7981 */ /* 0x004ea8000c1e1900 */
[----:B-----5:R-:W2:Y:S02]  /*a890*/  LDG.E R2, desc[UR52][R20.64+0x4] ;  /* 0x0000043414027981 */ /* 0x020ea4000c1e1900 */
[----:B--2---:R-:W-:-:S07]  /*a8a0*/  IMAD.IADD R2, R2, 0x1, -R11 ;  /* 0x0000000102027824 */ /* 0x004fce00078e0a0b */
.L_x_2142:
[----:B------:R-:W-:Y:S01]  /*a8b0*/  SHFL.IDX PT, R20, R9, RZ, 0x1c1f ;  /* 0x001c1fff09147589 */ /* 0x000fe200000e0000 */
[----:B------:R-:W-:Y:S01]  /*a8c0*/  IMAD.WIDE R6, R5, 0x2, R6 ;  /* 0x0000000205067825 */ /* 0x000fe200078e0206 */
[----:B------:R-:W-:Y:S01]  /*a8d0*/  LOP3.LUT P0, RZ, R23, 0x3, RZ, 0xc0, !PT ;  /* 0x0000000317ff7812 */ /* 0x000fe2000780c0ff */
[----:B------:R-:W-:Y:S01]  /*a8e0*/  ULDC.64 UR10, c[0x0][0xaa0] ;  /* 0x0002a800000a7ab9 */ /* 0x000fe20000000a00 */
[----:B------:R-:W0:Y:S01]  /*a8f0*/  SHFL.IDX PT, R21, R8, RZ, 0x1c1f ;  /* 0x001c1fff08157589 */ /* 0x000e2200000e0000 */
[----:B--2---:R-:W-:Y:S01]  /*a900*/  VIADD R10, R157, UR42 ;  /* 0x0000002a9d0a7c36 */ /* 0x004fe20008000000 */
[----:B------:R-:W-:Y:S01]  /*a910*/  IADD3 R13, P3, R6, 0x1800, RZ ;  /* 0x00001800060d7810 */ /* 0x000fe20007f7e0ff */
[----:B-----5:R-:W-:Y:S01]  /*a920*/  IMAD R35, R2, R37, RZ ;  /* 0x0000002502237224 */ /* 0x020fe200078e02ff */
[----:B------:R1:W-:Y:S01]  /*a930*/  SHFL.IDX PT, R28, R9, 0x1, 0x1c1f ;  /* 0x003c1f00091c7f89 */ /* 0x0003e200000e0000 */
[----:B------:R-:W-:Y:S01]  /*a940*/  VIADD R2, R10, 0x8 ;  /* 0x000000080a027836 */ /* 0x000fe20000000000 */
[----:B------:R-:W-:-:S02]  /*a950*/  IADD3 R25, P4, R6, 0x3000, RZ ;  /* 0x0000300006197810 */ /* 0x000fc40007f9e0ff */
[----:B------:R2:W3:Y:S01]  /*a960*/  SHFL.IDX PT, R29, R8, 0x1, 0x1c1f ;  /* 0x003c1f00081d7f89 */ /* 0x0004e200000e0000 */
[-C--:B------:R-:W-:Y:S02]  /*a970*/  ISETP.GE.OR P2, PT, R10, R35.reuse, P0 ;  /* 0x000000230a00720c */ /* 0x080fe40000746670 */
[----:B------:R-:W-:Y:S02]  /*a980*/  LOP3.LUT R12, R13, 0x380, RZ, 0xc0, !PT ;  /* 0x000003800d0c7812 */ /* 0x000fe400078ec0ff */
[----:B-1----:R-:W-:Y:S02]  /*a990*/  LOP3.LUT R9, R6, 0x380, RZ, 0xc0, !PT ;  /* 0x0000038006097812 */ /* 0x002fe400078ec0ff */
[----:B------:R-:W-:Y:S02]  /*a9a0*/  ISETP.GE.OR P0, PT, R2, R35, P0 ;  /* 0x000000230200720c */ /* 0x000fe40000706670 */
[----:B------:R-:W-:Y:S02]  /*a9b0*/  LOP3.LUT R24, R25, 0x380, RZ, 0xc0, !PT ;  /* 0x0000038019187812 */ /* 0x000fe400078ec0ff */
[----:B------:R-:W-:-:S02]  /*a9c0*/  SHF.R.U64 R9, R9, 0x3, RZ ;  /* 0x0000000309097819 */ /* 0x000fc400000012ff */
[----:B------:R-:W-:Y:S02]  /*a9d0*/  SHF.R.U64 R12, R12, 0x3, RZ ;  /* 0x000000030c0c7819 */ /* 0x000fe400000012ff */
[----:B------:R-:W-:Y:S01]  /*a9e0*/  SHF.R.U64 R24, R24, 0x3, RZ ;  /* 0x0000000318187819 */ /* 0x000fe200000012ff */
[----:B0-----:R0:W-:Y:S01]  /*a9f0*/  @!P2 ST.E desc[UR52][R20.64], R4 ;  /* 0x000000041400a985 */ /* 0x0011e2000c101934 */
[----:B--2---:R-:W-:Y:S01]  /*aa00*/  LOP3.LUT R8, R9, R6, RZ, 0x3c, !PT ;  /* 0x0000000609087212 */ /* 0x004fe200078e3cff */
[--C-:B------:R-:W-:Y:S01]  /*aa10*/  IMAD.MOV.U32 R9, RZ, RZ, R7.reuse ;  /* 0x000000ffff097224 */ /* 0x100fe200078e0007 */
[----:B------:R-:W-:Y:S01]  /*aa20*/  LOP3.LUT R12, R12, R13, RZ, 0x3c, !PT ;  /* 0x0000000d0c0c7212 */ /* 0x000fe200078e3cff */
[--C-:B------:R-:W-:Y:S01]  /*aa30*/  IMAD.X R13, RZ, RZ, R7.reuse, P3 ;  /* 0x000000ffff0d7224 */ /* 0x100fe200018e0607 */
[----:B------:R-:W-:Y:S01]  /*aa40*/  LOP3.LUT R24, R24, R25, RZ, 0x3c, !PT ;  /* 0x0000001918187212 */ /* 0x000fe200078e3cff */
[----:B------:R-:W-:Y:S01]  /*aa50*/  IMAD.X R25, RZ, RZ, R7, P4 ;  /* 0x000000ffff197224 */ /* 0x000fe200020e0607 */
[----:B---3--:R1:W-:Y:S04]  /*aa60*/  @!P0 ST.E desc[UR52][R28.64], R3 ;  /* 0x000000031c008985 */ /* 0x0083e8000c101934 */
[----:B------:R-:W2:Y:S01]  /*aa70*/  LD.E.128 R8, desc[UR52][R8.64] ;  /* 0x0000003408087980 */ /* 0x000ea2000c101d00 */
[----:B0-----:R-:W0:Y:S03]  /*aa80*/  @P1 LDC R20, c[0x0][0xbec] ;  /* 0x0002fb00ff141b82 */ /* 0x001e260000000800 */
[----:B------:R-:W3:Y:S04]  /*aa90*/  LD.E.128 R12, desc[UR52][R12.64] ;  /* 0x000000340c0c7980 */ /* 0x000ee8000c101d00 */
[----:B------:R-:W4:Y:S01]  /*aaa0*/  LD.E.128 R24, desc[UR52][R24.64] ;  /* 0x0000003418187980 */ /* 0x000f22000c101d00 */
[----:B------:R-:W-:Y:S01]  /*aab0*/  IADD3 R5, P0, R6, 0x4800, RZ ;  /* 0x0000480006057810 */ /* 0x000fe20007f1e0ff */
[----:B-1----:R-:W1:Y:S01]  /*aac0*/  @P1 LDC R3, c[0x0][0xbf0] ;  /* 0x0002fc00ff031b82 */ /* 0x002e620000000800 */
[----:B------:R-:W-:-:S02]  /*aad0*/  UIMAD UR9, UR7, UR10, URZ ;  /* 0x0000000a070972a4 */ /* 0x000fc4000f8e023f */
[----:B------:R-:W-:Y:S01]  /*aae0*/  LOP3.LUT R2, R5, 0x380, RZ, 0xc0, !PT ;  /* 0x0000038005027812 */ /* 0x000fe200078ec0ff */
[----:B------:R-:W-:Y:S01]  /*aaf0*/  UIMAD.WIDE.U32 UR6, UR4, UR10, URZ ;  /* 0x0000000a040672a5 */ /* 0x000fe2000f8e003f */
[----:B------:R-:W-:Y:S01]  /*ab00*/  IMAD.X R7, RZ, RZ, R7, P0 ;  /* 0x000000ffff077224 */ /* 0x000fe200000e0607 */
[----:B------:R-:W-:Y:S01]  /*ab10*/  UIMAD UR9, UR4, UR11, UR9 ;  /* 0x0000000b040972a4 */ /* 0x000fe2000f8e0209 */
[----:B------:R-:W-:Y:S02]  /*ab20*/  SHF.R.U64 R2, R2, 0x3, RZ ;  /* 0x0000000302027819 */ /* 0x000fe400000012ff */
[----:B------:R-:W-:Y:S01]  /*ab30*/  ULDC.64 UR10, c[0x0][0xae8] ;  /* 0x0002ba00000a7ab9 */ /* 0x000fe20000000a00 */
[----:B------:R-:W-:Y:S01]  /*ab40*/  UIADD3 UR7, UR7, UR9, URZ ;  /* 0x0000000907077290 */ /* 0x000fe2000fffe03f */
[----:B------:R-:W-:Y:S01]  /*ab50*/  LOP3.LUT R6, R2, R5, RZ, 0x3c, !PT ;  /* 0x0000000502067212 */ /* 0x000fe200078e3cff */
[----:B------:R-:W-:Y:S01]  /*ab60*/  UIMAD UR4, UR17, UR10, URZ ;  /* 0x0000000a110472a4 */ /* 0x000fe2000f8e023f */
[----:B------:R-:W-:Y:S01]  /*ab70*/  IMAD R2, R18, 0x30, R22 ;  /* 0x0000003012027824 */ /* 0x000fe200078e0216 */
[----:B------:R-:W-:-:S02]  /*ab80*/  UIMAD.WIDE.U32 UR6, UR41, UR10, UR6 ;  /* 0x0000000a290672a5 */ /* 0x000fc4000f8e0006 */
[----:B------:R-:W-:Y:S01]  /*ab90*/  UIMAD UR4, UR41, UR11, UR4 ;  /* 0x0000000b290472a4 */ /* 0x000fe2000f8e0204 */
[----:B------:R-:W-:Y:S01]  /*aba0*/  VIADD R29, R2, UR42 ;  /* 0x0000002a021d7c36 */ /* 0x000fe20008000000 */
[----:B------:R-:W5:Y:S01]  /*abb0*/  LD.E.128 R4, desc[UR52][R6.64] ;  /* 0x0000003406047980 */ /* 0x000f62000c101d00 */
[----:B------:R-:W-:Y:S01]  /*abc0*/  ULDC.64 UR10, c[0x0][0xaf0] ;  /* 0x0002bc00000a7ab9 */ /* 0x000fe20000000a00 */
[----:B------:R-:W-:Y:S01]  /*abd0*/  UIADD3 UR7, UR7, UR4, URZ ;  /* 0x0000000407077290 */ /* 0x000fe2000fffe03f */
[----:B0-----:R-:W-:Y:S01]  /*abe0*/  @P1 IMAD.HI.U32 R2, R29, R20, RZ ;  /* 0x000000141d021227 */ /* 0x001fe200078e00ff */
[----:B------:R-:W-:Y:S01]  /*abf0*/  UIMAD UR4, UR16, UR10, URZ ;  /* 0x0000000a100472a4 */ /* 0x000fe2000f8e023f */
[----:B------:R-:W-:Y:S01]  /*ac00*/  @!PT LDS RZ, [RZ] ;  /* 0x00000000fffff984 */ /* 0x000fe20000000800 */
[----:B------:R-:W-:Y:S01]  /*ac10*/  @!PT LDS RZ, [RZ] ;  /* 0x00000000fffff984 */ /* 0x000fe20000000800 */
[----:B------:R-:W-:Y:S01]  /*ac20*/  @!PT LDS RZ, [RZ] ;  /* 0x00000000fffff984 */ /* 0x000fe20000000800 */
[----:B------:R-:W-:Y:S01]  /*ac30*/  @!PT LDS RZ, [RZ] ;  /* 0x00000000fffff984 */ /* 0x000fe20000000800 */
[----:B------:R0:W-:Y:S06]  /*ac40*/  MEMBAR.ALL.CTA ;  /* 0x0000000000007992 */ /* 0x0001ec0000008000 */
[----:B0-----:R-:W0:Y:S01]  /*ac50*/  FENCE.VIEW.ASYNC.S ;  /* 0x00000000000073c6 */ /* 0x001e220000000000 */
[----:B------:R-:W-:Y:S01]  /*ac60*/  SHF.R.S32.HI R39, RZ, 0x1f, R19 ;  /* 0x0000001fff277819 */ /* 0x000fe20000011413 */
[----:B------:R-:W-:Y:S01]  /*ac70*/  IMAD.MOV.U32 R21, RZ, RZ, R29 ;  /* 0x000000ffff157224 */ /* 0x000fe200078e001d */
[----:B------:R-:W-:Y:S01]  /*ac80*/  UIMAD UR4, UR8, UR11, UR4 ;  /* 0x0000000b080472a4 */ /* 0x000fe2000f8e0204 */
[----:B-1----:R-:W-:Y:S01]  /*ac90*/  @P1 SHF.R.U32.HI R21, RZ, R3, R2 ;  /* 0x00000003ff151219 */ /* 0x002fe20000011602 */
[----:B------:R-:W-:Y:S01]  /*aca0*/  UIMAD.WIDE.U32 UR8, UR8, UR10, UR6 ;  /* 0x0000000a080872a5 */ /* 0x000fe2000f8e0006 */
[----:B------:R-:W-:-:S02]  /*acb0*/  VIADD R36, R22, UR42 ;  /* 0x0000002a16247c36 */ /* 0x000fc40008000000 */
[--C-:B------:R-:W-:Y:S01]  /*acc0*/  SHF.R.S32.HI R20, RZ, 0x1f, R21.reuse ;  /* 0x0000001fff147819 */ /* 0x100fe20000011415 */
[----:B------:R-:W-:Y:S01]  /*acd0*/  UIADD3 UR4, UR9, UR4, URZ ;  /* 0x0000000409047290 */ /* 0x000fe2000fffe03f */
[----:B------:R-:W-:Y:S01]  /*ace0*/  IMAD.MOV R28, RZ, RZ, -R21 ;  /* 0x000000ffff1c7224 */ /* 0x000fe200078e0a15 */
[----:B------:R-:W-:Y:S01]  /*acf0*/  ULDC.64 UR6, c[0x0][0xae0] ;  /* 0x0002b80000067ab9 */ /* 0x000fe20000000a00 */
[----:B------:R-:W-:Y:S02]  /*ad00*/  IMAD.U32 R3, RZ, RZ, UR9 ;  /* 0x00000009ff037e24 */ /* 0x000fe4000f8e00ff */
[----:B------:R-:W-:Y:S02]  /*ad10*/  IMAD R20, R20, UR6, RZ ;  /* 0x0000000614147c24 */ /* 0x000fe4000f8e02ff */
[----:B------:R-:W-:Y:S02]  /*ad20*/  IMAD R29, R37, R28, R29 ;  /* 0x0000001c251d7224 */ /* 0x000fe400078e021d */
[----:B------:R-:W-:-:S02]  /*ad30*/  IMAD.U32 R2, RZ, RZ, UR8 ;  /* 0x00000008ff027e24 */ /* 0x000fc4000f8e00ff */
[----:B------:R-:W-:Y:S01]  /*ad40*/  IMAD.U32 R3, RZ, RZ, UR4 ;  /* 0x00000004ff037e24 */ /* 0x000fe2000f8e00ff */
[----:B------:R-:W-:Y:S01]  /*ad50*/  ULDC UR4, c[0x0][0xac8] ;  /* 0x0002b20000047ab9 */ /* 0x000fe20000000800 */
[C---:B------:R-:W-:Y:S01]  /*ad60*/  IMAD R33, R21.reuse, UR7, R20 ;  /* 0x0000000715217c24 */ /* 0x040fe2000f8e0214 */
[----:B------:R-:W-:Y:S01]  /*ad70*/  SHF.R.S32.HI R20, RZ, 0x1f, R29 ;  /* 0x0000001fff147819 */ /* 0x000fe2000001141d */
        /* <DEDUP_REMOVED lines=9> */
[----:B------:R-:W-:-:S03]  /*ae10*/  IMAD.IADD R3, R3, 0x1, R21 ;  /* 0x0000000103037824 */ /* 0x000fc600078e0215 */
[----:B------:R-:W-:Y:S01]  /*ae20*/  PRMT R0, RZ, 0x654, R0 ;  /* 0x00000654ff007816 */ /* 0x000fe20000000000 */
[----:B0-----:R-:W0:Y:S01]  /*ae30*/  SHFL.IDX PT, R20, R30, RZ, 0x181f ;  /* 0x00181fff1e147589 */ /* 0x001e2200000e0000 */
[----:B------:R-:W-:Y:S01]  /*ae40*/  LEA.HI.X R32, R2, UR7, R3, 0x1, P0 ;  /* 0x0000000702207c11 */ /* 0x000fe200080f0c03 */
[C---:B------:R-:W-:Y:S01]  /*ae50*/  VIADD R2, R36.reuse, 0x30 ;  /* 0x0000003024027836 */ /* 0x040fe20000000000 */
[----:B------:R-:W-:Y:S01]  /*ae60*/  ISETP.GE.AND P0, PT, R19, UR4, PT ;  /* 0x0000000413007c0c */ /* 0x000fe2000bf06270 */
[----:B------:R-:W1:Y:S01]  /*ae70*/  SHFL.IDX PT, R28, R30, 0x1, 0x181f ;  /* 0x00381f001e1c7f89 */ /* 0x000e6200000e0000 */
[C---:B------:R-:W-:Y:S01]  /*ae80*/  VIADD R3, R36.reuse, 0x60 ;  /* 0x0000006024037836 */ /* 0x040fe20000000000 */
[----:B------:R0:W-:Y:S01]  /*ae90*/  SYNCS.ARRIVE.TRANS64.RED.A1T0 RZ, [R0+URZ], RZ ;  /* 0x000000ff00ff79a7 */ /* 0x0001e2000810043f */
[-C--:B------:R-:W-:Y:S01]  /*aea0*/  ISETP.GE.OR P1, PT, R36, R35.reuse, P0 ;  /* 0x000000232400720c */ /* 0x080fe20000726670 */
[----:B------:R-:W1:Y:S01]  /*aeb0*/  SHFL.IDX PT, R42, R30, 0x2, 0x181f ;  /* 0x00581f001e2a7f89 */ /* 0x000e6200000e0000 */
[----:B------:R-:W-:-:S02]  /*aec0*/  ISETP.GE.OR P2, PT, R2, R35, P0 ;  /* 0x000000230200720c */ /* 0x000fc40000746670 */
[----:B------:R-:W-:Y:S01]  /*aed0*/  ISETP.GE.OR P3, PT, R3, R35, P0 ;  /* 0x000000230300720c */ /* 0x000fe20000766670 */
[----:B------:R-:W1:Y:S01]  /*aee0*/  SHFL.IDX PT, R34, R32, RZ, 0x181f ;  /* 0x00181fff20227589 */ /* 0x000e6200000e0000 */
[----:B0-----:R-:W-:-:S03]  /*aef0*/  VIADD R0, R36, 0x90 ;  /* 0x0000009024007836 */ /* 0x001fc60000000000 */
[----:B------:R-:W0:Y:S02]  /*af00*/  SHFL.IDX PT, R38, R32, 0x1, 0x181f ;  /* 0x00381f0020267f89 */ /* 0x000e2400000e0000 */
[----:B------:R-:W-:Y:S02]  /*af10*/  ISETP.GE.OR P0, PT, R0, R35, P0 ;  /* 0x000000230000720c */ /* 0x000fe40000706670 */
[----:B------:R-:W0:Y:S01]  /*af20*/  SHFL.IDX PT, R40, R32, 0x2, 0x181f ;  /* 0x00581f0020287f89 */ /* 0x000e2200000e0000 */
[----:B------:R-:W-:-:S03]  /*af30*/  @!P1 LEA R2, P4, R19, R20, 0x1 ;  /* 0x0000001413029211 */ /* 0x000fc600078808ff */
[----:B------:R-:W2:Y:S01]  /*af40*/  SHFL.IDX PT, R30, R30, 0x3, 0x181f ;  /* 0x00781f001e1e7f89 */ /* 0x000ea200000e0000 */
[----:B-1----:R-:W-:-:S03]  /*af50*/  @!P2 LEA R20, P5, R19, R28, 0x1 ;  /* 0x0000001c1314a211 */ /* 0x002fc600078a08ff */
[----:B------:R-:W1:Y:S01]  /*af60*/  SHFL.IDX PT, R32, R32, 0x3, 0x181f ;  /* 0x00781f0020207f89 */ /* 0x000e6200000e0000 */
[C---:B------:R-:W-:Y:S02]  /*af70*/  @!P3 LEA R28, P6, R19.reuse, R42, 0x1 ;  /* 0x0000002a131cb211 */ /* 0x040fe400078c08ff */
[C-C-:B------:R-:W-:Y:S02]  /*af80*/  @!P1 LEA.HI.X R3, R19.reuse, R34, R39.reuse, 0x1, P4 ;  /* 0x0000002213039211 */ /* 0x140fe400020f0c27 */
[C-C-:B0-----:R-:W-:Y:S02]  /*af90*/  @!P2 LEA.HI.X R21, R19.reuse, R38, R39.reuse, 0x1, P5 ;  /* 0x000000261315a211 */ /* 0x141fe400028f0c27 */
[----:B------:R-:W-:Y:S01]  /*afa0*/  @!P3 LEA.HI.X R29, R19, R40, R39, 0x1, P6 ;  /* 0x00000028131db211 */ /* 0x000fe200030f0c27 */
[----:B--2---:R0:W-:Y:S04]  /*afb0*/  @!P1 ST.E.128 desc[UR52][R2.64], R8 ;  /* 0x0000000802009985 */ /* 0x0041e8000c101d34 */
[----:B---3--:R0:W-:Y:S04]  /*afc0*/  @!P2 ST.E.128 desc[UR52][R20.64], R12 ;  /* 0x0000000c1400a985 */ /* 0x0081e8000c101d34 */
[----:B----4-:R0:W-:Y:S01]  /*afd0*/  @!P3 ST.E.128 desc[UR52][R28.64], R24 ;  /* 0x000000181c00b985 */ /* 0x0101e2000c101d34 */
[----:B-1----:R-:W-:Y:S05]  /*afe0*/  @P0 BRA `(.L_x_2143) ;  /* 0x0000000800780947 */ /* 0x002fea0003800000 */
[----:B0-----:R-:W-:-:S04]  /*aff0*/  LEA R2, P0, R19, R30, 0x1 ;  /* 0x0000001e13027211 */ /* 0x001fc800078008ff */
[----:B------:R-:W-:-:S05]  /*b000*/  LEA.HI.X R3, R19, R32, R39, 0x1, P0 ;  /* 0x0000002013037211 */ /* 0x000fca00000f0c27 */
[----:B-----5:R1:W-:Y:S01]  /*b010*/  ST.E.128 desc[UR52][R2.64], R4 ;  /* 0x0000000402007985 */ /* 0x0203e2000c101d34 */
[----:B------:R-:W-:Y:S05]  /*b020*/  BRA `(.L_x_2143) ;  /* 0x0000000800687947 */ /* 0x000fea0003800000 */
.L_x_2141:
        /* <DEDUP_REMOVED lines=11> */
[----:B------:R-:W-:-:S03]  /*b0e0*/  UISETP.NE.U32.AND UP1, UPT, UR6, URZ, UPT ;  /* 0x0000003f0600728c */ /* 0x000fc6000bf25070 */
[----:B------:R-:W2:Y:S01]  /*b0f0*/  @P2 LDG.E R6, desc[UR52][R2.64] ;  /* 0x0000003402062981 */ /* 0x000ea2000c1e1900 */
[----:B------:R-:W-:Y:S01]  /*b100*/  UISETP.NE.AND.EX UP1, UPT, UR7, URZ, UPT, UP1 ;  /* 0x0000003f0700728c */ /* 0x000fe2000bf25310 */
[----:B------:R-:W-:-:S05]  /*b110*/  IMAD.U32 R0, RZ, RZ, UR4 ;  /* 0x00000004ff007e24 */ /* 0x000fca000f8e00ff */
        /* <DEDUP_REMOVED lines=20> */
.L_x_2144:
[----:B------:R-:W-:Y:S01]  /*b260*/  USEL UR39, UR39, URZ, !UP0 ;  /* 0x0000003f27277287 */ /* 0x000fe2000c000000 */
[----:B------:R-:W-:Y:S01]  /*b270*/  BSSY B1, `(.L_x_2145) ;  /* 0x000002c000017945 */ /* 0x000fe20003800000 */
[----:B------:R-:W-:-:S03]  /*b280*/  USEL UR40, UR40, URZ, !UP0 ;  /* 0x0000003f28287287 */ /* 0x000fc6000c000000 */
[----:B------:R-:W-:Y:S09]  /*b290*/  @P1 BRA `(.L_x_2146) ;  /* 0x0000000000a41947 */ /* 0x000ff20003800000 */
        /* <DEDUP_REMOVED lines=41> */
.L_x_2146:
[----:B------:R-:W-:Y:S05]  /*b530*/  BSYNC B1 ;  /* 0x0000000000017941 */ /* 0x000fea0003800000 */
.L_x_2145:
[----:B0-----:R-:W0:Y:S01]  /*b540*/  @P0 LDC R3, c[0x0][0xbf0] ;  /* 0x0002fc00ff030b82 */ /* 0x001e220000000800 */
[----:B------:R-:W-:Y:S01]  /*b550*/  ULDC.64 UR12, c[0x0][0xaa0] ;  /* 0x0002a800000c7ab9 */ /* 0x000fe20000000a00 */
[----:B------:R-:W-:Y:S01]  /*b560*/  IMAD R2, R18, 0x30, R22 ;  /* 0x0000003012027824 */ /* 0x000fe200078e0216 */
[----:B------:R-:W-:Y:S01]  /*b570*/  UIMAD UR8, UR9, UR12, URZ ;  /* 0x0000000c090872a4 */ /* 0x000fe2000f8e023f */
[----:B------:R-:W-:Y:S01]  /*b580*/  VIADD R30, R22, UR42 ;  /* 0x0000002a161e7c36 */ /* 0x000fe20008000000 */
[----:B------:R-:W-:Y:S01]  /*b590*/  UIMAD.WIDE.U32 UR6, UR4, UR12, URZ ;  /* 0x0000000c040672a5 */ /* 0x000fe2000f8e003f */
[----:B------:R-:W-:Y:S01]  /*b5a0*/  VIADD R4, R2, UR42 ;  /* 0x0000002a02047c36 */ /* 0x000fe20008000000 */
[----:B------:R-:W-:Y:S01]  /*b5b0*/  UIMAD UR8, UR4, UR13, UR8 ;  /* 0x0000000d040872a4 */ /* 0x000fe2000f8e0208 */
[----:B------:R-:W-:Y:S02]  /*b5c0*/  SHF.R.S32.HI R13, RZ, 0x1f, R19 ;  /* 0x0000001fff0d7819 */ /* 0x000fe40000011413 */
[----:B------:R-:W-:Y:S01]  /*b5d0*/  ULDC.64 UR12, c[0x0][0xae8] ;  /* 0x0002ba00000c7ab9 */ /* 0x000fe20000000a00 */
[----:B------:R-:W-:Y:S01]  /*b5e0*/  UIADD3 UR7, UR7, UR8, URZ ;  /* 0x0000000807077290 */ /* 0x000fe2000fffe03f */
[----:B------:R-:W-:Y:S01]  /*b5f0*/  @P0 IMAD.HI.U32 R2, R4, R9, RZ ;  /* 0x0000000904020227 */ /* 0x000fe200078e00ff */
[----:B------:R-:W-:-:S02]  /*b600*/  UIMAD UR4, UR10, UR12, URZ ;  /* 0x0000000c0a0472a4 */ /* 0x000fc4000f8e023f */
        /* <DEDUP_REMOVED lines=30> */
[----:B-----5:R-:W-:Y:S02]  /*b7f0*/  IMAD R11, R0, R11, RZ ;  /* 0x0000000b000b7224 */ /* 0x020fe400078e02ff */
[----:B------:R-:W-:Y:S01]  /*b800*/  VIADD R0, R30, 0x30 ;  /* 0x000000301e007836 */ /* 0x000fe20000000000 */
[----:B------:R-:W-:Y:S01]  /*b810*/  LEA.HI.X R8, R2, UR7, R3, 0x1, P0 ;  /* 0x0000000702087c11 */ /* 0x000fe200080f0c03 */
[----:B------:R-:W0:Y:S01]  /*b820*/  SHFL.IDX PT, R6, R4, RZ, 0x181f ;  /* 0x00181fff04067589 */ /* 0x000e2200000e0000 */
[----:B------:R-:W-:Y:S01]  /*b830*/  ISETP.GE.AND P0, PT, R19, UR4, PT ;  /* 0x0000000413007c0c */ /* 0x000fe2000bf06270 */
[C---:B------:R-:W-:Y:S02]  /*b840*/  VIADD R2, R30.reuse, 0x60 ;  /* 0x000000601e027836 */ /* 0x040fe40000000000 */
[----:B------:R-:W1:Y:S01]  /*b850*/  SHFL.IDX PT, R14, R4, 0x1, 0x181f ;  /* 0x00381f00040e7f89 */ /* 0x000e6200000e0000 */
[CC--:B------:R-:W-:Y:S01]  /*b860*/  ISETP.GE.OR P3, PT, R30.reuse, R11.reuse, P0 ;  /* 0x0000000b1e00720c */ /* 0x0c0fe20000766670 */
[----:B------:R-:W-:Y:S01]  /*b870*/  VIADD R3, R30, 0x90 ;  /* 0x000000901e037836 */ /* 0x000fe20000000000 */
[-C--:B------:R-:W-:Y:S01]  /*b880*/  ISETP.GE.OR P2, PT, R0, R11.reuse, P0 ;  /* 0x0000000b0000720c */ /* 0x080fe20000746670 */
[----:B------:R-:W2:Y:S01]  /*b890*/  SHFL.IDX PT, R24, R4, 0x2, 0x181f ;  /* 0x00581f0004187f89 */ /* 0x000ea200000e0000 */
[----:B------:R-:W-:-:S02]  /*b8a0*/  ISETP.GE.OR P1, PT, R2, R11, P0 ;  /* 0x0000000b0200720c */ /* 0x000fc40000726670 */
[----:B------:R-:W-:Y:S01]  /*b8b0*/  ISETP.GE.OR P0, PT, R3, R11, P0 ;  /* 0x0000000b0300720c */ /* 0x000fe20000706670 */
[----:B------:R-:W3:Y:S04]  /*b8c0*/  SHFL.IDX PT, R10, R8, RZ, 0x181f ;  /* 0x00181fff080a7589 */ /* 0x000ee800000e0000 */
        /* <DEDUP_REMOVED lines=16> */
.L_x_2143:
[----:B------:R-:W-:Y:S05]  /*b9d0*/  BSYNC B0 ;  /* 0x0000000000007941 */ /* 0x000fea0003800000 */
.L_x_2140:
[----:B------:R-:W-:Y:S02]  /*b9e0*/  ULDC UR4, c[0x0][0xc3c] ;  /* 0x00030f0000047ab9 */ /* 0x000fe40000000800 */
[----:B------:R-:W-:-:S13]  /*b9f0*/  ISETP.GE.AND P0, PT, R31, UR4, PT ;  /* 0x000000041f007c0c */ /* 0x000fda000bf06270 */
[----:B------:R-:W-:Y:S05]  /*ba00*/  @!P0 BRA `(.L_x_2147) ;  /* 0xffffff5000bc8947 */ /* 0x000fea000383ffff */
[----:B------:R-:W-:Y:S05]  /*ba10*/  EXIT ;  /* 0x000000000000794d */ /* 0x000fea0003800000 */
.L_x_2098:
        /* <DEDUP_REMOVED lines=57> */
.L_x_2153:
        /* <DEDUP_REMOVED lines=12> */
.L_x_2152:
[----:B------:R-:W-:Y:S05]  /*be70*/  BSYNC B0 ;  /* 0x0000000000007941 */ /* 0x000fea0003800000 */
.L_x_2151:
        /* <DEDUP_REMOVED lines=21> */
.L_x_2149:
[----:B------:R-:W-:-:S04]  /*bfd0*/  IMAD.IADD R13, R4, 0x1, -R3 ;  /* 0x00000001040d7824 */ /* 0x000fc800078e0a03 */
[----:B------:R-:W-:-:S05]  /*bfe0*/  IMAD R2, R10, R9, R13 ;  /* 0x000000090a027224 */ /* 0x000fca00078e020d */
[----:B------:R-:W-:-:S13]  /*bff0*/  ISETP.GT.AND P0, PT, R2, R7, PT ;  /* 0x000000070200720c */ /* 0x000fda0003f04270 */
[----:B------:R-:W-:Y:S02]  /*c000*/  VOTEU.ANY UR7, UPT, !P0 ;  /* 0x0000000000077886 */ /* 0x000fe400040e0100 */
[----:B------:R-:W-:-:S04]  /*c010*/  UPOPC UR6, UR7 ;  /* 0x00000007000672bf */ /* 0x000fc80008000000 */
[----:B------:R-:W-:-:S03]  /*c020*/  UIADD3 UR40, UR6, UR4, URZ ;  /* 0x0000000406287290 */ /* 0x000fc6000fffe03f */
[----:B------:R-:W-:Y:S02]  /*c030*/  ULDC.64 UR4, c[0x0][0xc90] ;  /* 0x0003240000047ab9 */ /* 0x000fe40000000a00 */
[----:B------:R-:W-:-:S06]  /*c040*/  UIMAD.WIDE UR4, UR40, 0x4, UR4 ;  /* 0x00000004280478a5 */ /* 0x000fcc000f8e0204 */
[----:B------:R-:W-:Y:S02]  /*c050*/  IMAD.U32 R2, RZ, RZ, UR4 ;  /* 0x00000004ff027e24 */ /* 0x000fe4000f8e00ff */
[----:B------:R-:W-:-:S05]  /*c060*/  IMAD.U32 R3, RZ, RZ, UR5 ;  /* 0x00000005ff037e24 */ /* 0x000fca000f8e00ff */
[----:B------:R-:W2:Y:S01]  /*c070*/  LDG.E R6, desc[UR52][R2.64] ;  /* 0x0000003402067981 */ /* 0x000ea2000c1e1900 */
[----:B------:R-:W-:Y:S01]  /*c080*/  IMAD.U32 R15, RZ, RZ, UR6 ;  /* 0x00000006ff0f7e24 */ /* 0x000fe2000f8e00ff */
[----:B------:R-:W-:-:S04]  /*c090*/  ISETP.NE.AND P0, PT, RZ, UR7, PT ;  /* 0x00000007ff007c0c */ /* 0x000fc8000bf05270 */
[----:B------:R-:W2:Y:S02]  /*c0a0*/  SHFL.IDX PT, R0, R0, R15, 0x1f ;  /* 0x00001f0f00007589 */ /* 0x000ea400000e0000 */
[----:B--2---:R-:W-:-:S05]  /*c0b0*/  IMAD R4, R0, R6, RZ ;  /* 0x0000000600047224 */ /* 0x004fca00078e02ff */
[----:B------:R-:W-:-:S04]  /*c0c0*/  IABS R8, R4 ;  /* 0x0000000400087213 */ /* 0x000fc80000000000 */
[----:B------:R-:W0:Y:S08]  /*c0d0*/  I2F.RP R11, R8 ;  /* 0x00000008000b7306 */ /* 0x000e300000209400 */
[----:B0-----:R-:W0:Y:S02]  /*c0e0*/  MUFU.RCP R11, R11 ;  /* 0x0000000b000b7308 */ /* 0x001e240000001000 */
[----:B0-----:R-:W-:-:S06]  /*c0f0*/  VIADD R12, R11, 0xffffffe ;  /* 0x0ffffffe0b0c7836 */ /* 0x001fcc0000000000 */
[----:B------:R0:W1:Y:S01]  /*c100*/  F2I.FTZ.U32.TRUNC.NTZ R3, R12 ;  /* 0x0000000c00037305 */ /* 0x000062000021f000 */
[----:B------:R-:W-:Y:S05]  /*c110*/  @!P0 BRA `(.L_x_2154) ;  /* 0x00000000000c8947 */ /* 0x000fea0003800000 */
[----:B------:R-:W-:-:S06]  /*c120*/  UIADD3 UR4, UR6, -0x1, URZ ;  /* 0xffffffff06047890 */ /* 0x000fcc000fffe03f */
[----:B------:R-:W-:-:S05]  /*c130*/  IMAD.U32 R11, RZ, RZ, UR4 ;  /* 0x00000004ff0b7e24 */ /* 0x000fca000f8e00ff */
[----:B------:R2:W3:Y:S02]  /*c140*/  SHFL.IDX PT, R16, R10, R11, 0x1f ;  /* 0x00001f0b0a107589 */ /* 0x0004e400000e0000 */
.L_x_2154:
[----:B---3--:R-:W-:Y:S01]  /*c150*/  IMAD R16, R16, R9, R13 ;  /* 0x0000000910107224 */ /* 0x008fe200078e020d */
[----:B------:R-:W-:Y:S01]  /*c160*/  IABS R2, R4 ;  /* 0x0000000400027213 */ /* 0x000fe20000000000 */
[----:B-12---:R-:W-:Y:S02]  /*c170*/  IMAD.MOV R11, RZ, RZ, -R3 ;  /* 0x000000ffff0b7224 */ /* 0x006fe400078e0a03 */
[----:B------:R-:W-:Y:S02]  /*c180*/  IMAD.IADD R7, R7, 0x1, -R16 ;  /* 0x0000000107077824 */ /* 0x000fe400078e0a10 */
[----:B0-----:R-:W-:Y:S02]  /*c190*/  IMAD.MOV R12, RZ, RZ, -R2 ;  /* 0x000000ffff0c7224 */ /* 0x001fe400078e0a02 */
        /* <DEDUP_REMOVED lines=22> */
[----:B------:R-:W-:-:S04]  /*c300*/  VIADDMNMX R6, R3, R9, R6, PT ;  /* 0x0000000903067246 */ /* 0x000fc80003800106 */
[-C--:B------:R-:W-:Y:S02]  /*c310*/  IABS R9, R6.reuse ;  /* 0x0000000600097213 */ /* 0x080fe40000000000 */
[----:B------:R-:W-:Y:S02]  /*c320*/  IABS R4, R6 ;  /* 0x0000000600047213 */ /* 0x000fe40000000000 */
[----:B------:R-:W0:Y:S03]  /*c330*/  I2F.RP R10, R9 ;  /* 0x00000009000a7306 */ /* 0x000e260000209400 */
[----:B------:R-:W-:-:S05]  /*c340*/  IMAD.MOV R4, RZ, RZ, -R4 ;  /* 0x000000ffff047224 */ /* 0x000fca00078e0a04 */
[----:B0-----:R-:W0:Y:S02]  /*c350*/  MUFU.RCP R10, R10 ;  /* 0x0000000a000a7308 */ /* 0x001e240000001000 */
[----:B0-----:R-:W-:-:S06]  /*c360*/  VIADD R3, R10, 0xffffffe ;  /* 0x0ffffffe0a037836 */ /* 0x001fcc0000000000 */
[----:B------:R-:W0:Y:S02]  /*c370*/  F2I.FTZ.U32.TRUNC.NTZ R3, R3 ;  /* 0x0000000300037305 */ /* 0x000e24000021f000 */
[----:B0-----:R-:W-:-:S04]  /*c380*/  IMAD.MOV R11, RZ, RZ, -R3 ;  /* 0x000000ffff0b7224 */ /* 0x001fc800078e0a03 */
[----:B------:R-:W-:Y:S01]  /*c390*/  IMAD.MOV.U32 R2, RZ, RZ, R11 ;  /* 0x000000ffff027224 */ /* 0x000fe200078e000b */
[----:B------:R-:W-:-:S03]  /*c3a0*/  IABS R11, R13 ;  /* 0x0000000d000b7213 */ /* 0x000fc60000000000 */
[----:B------:R-:W-:Y:S02]  /*c3b0*/  IMAD R7, R2, R9, RZ ;  /* 0x0000000902077224 */ /* 0x000fe400078e02ff */
[----:B------:R-:W-:-:S04]  /*c3c0*/  IMAD.MOV.U32 R2, RZ, RZ, RZ ;  /* 0x000000ffff027224 */ /* 0x000fc800078e00ff */
[----:B------:R-:W-:Y:S01]  /*c3d0*/  IMAD.HI.U32 R2, R3, R7, R2 ;  /* 0x0000000703027227 */ /* 0x000fe200078e0002 */
[----:B------:R-:W-:-:S04]  /*c3e0*/  LOP3.LUT R3, R13, R6, RZ, 0x3c, !PT ;  /* 0x000000060d037212 */ /* 0x000fc800078e3cff */
[----:B------:R-:W-:Y:S01]  /*c3f0*/  ISETP.GE.AND P2, PT, R3, RZ, PT ;  /* 0x000000ff0300720c */ /* 0x000fe20003f46270 */
[----:B------:R-:W-:-:S04]  /*c400*/  IMAD.HI.U32 R2, R2, R11, RZ ;  /* 0x0000000b02027227 */ /* 0x000fc800078e00ff */
[----:B------:R-:W-:Y:S02]  /*c410*/  IMAD R4, R2, R4, R11 ;  /* 0x0000000402047224 */ /* 0x000fe400078e020b */
[----:B------:R-:W-:-:S03]  /*c420*/  IMAD.IADD R3, R13, 0x1, R8 ;  /* 0x000000010d037824 */ /* 0x000fc600078e0208 */
[----:B------:R-:W-:-:S13]  /*c430*/  ISETP.GT.U32.AND P1, PT, R9, R4, PT ;  /* 0x000000040900720c */ /* 0x000fda0003f24070 */
[----:B------:R-:W-:Y:S02]  /*c440*/  @!P1 IMAD.IADD R4, R4, 0x1, -R9 ;  /* 0x0000000104049824 */ /* 0x000fe400078e0a09 */
[----:B------:R-:W-:Y:S01]  /*c450*/  @!P1 VIADD R2, R2, 0x1 ;  /* 0x0000000102029836 */ /* 0x000fe20000000000 */
[----:B------:R-:W-:Y:S02]  /*c460*/  ISETP.NE.AND P1, PT, R6, RZ, PT ;  /* 0x000000ff0600720c */ /* 0x000fe40003f25270 */
[----:B------:R-:W-:-:S13]  /*c470*/  ISETP.GE.U32.AND P0, PT, R4, R9, PT ;  /* 0x000000090400720c */ /* 0x000fda0003f06070 */
[----:B------:R-:W-:-:S04]  /*c480*/  @P0 VIADD R2, R2, 0x1 ;  /* 0x0000000102020836 */ /* 0x000fc80000000000 */
[----:B------:R-:W-:Y:S01]  /*c490*/  @!P2 IMAD.MOV R2, RZ, RZ, -R2 ;  /* 0x000000ffff02a224 */ /* 0x000fe200078e0a02 */
[----:B------:R-:W-:Y:S01]  /*c4a0*/  @!P1 LOP3.LUT R2, RZ, R6, RZ, 0x33, !PT ;  /* 0x00000006ff029212 */ /* 0x000fe200078e33ff */
[----:B------:R-:W-:-:S03]  /*c4b0*/  IMAD.MOV R6, RZ, RZ, -R6 ;  /* 0x000000ffff067224 */ /* 0x000fc600078e0a06 */
[----:B------:R-:W-:Y:S01]  /*c4c0*/  LOP3.LUT R17, RZ, R2, RZ, 0x33, !PT ;  /* 0x00000002ff117212 */ /* 0x000fe200078e33ff */
[----:B------:R-:W-:-:S04]  /*c4d0*/  IMAD R18, R2, R6, R3 ;  /* 0x0000000602127224 */ /* 0x000fc800078e0203 */
[----:B------:R-:W-:Y:S01]  /*c4e0*/  IMAD.IADD R17, R0, 0x1, R17 ;  /* 0x0000000100117824 */ /* 0x000fe200078e0211 */
[----:B------:R-:W-:Y:S06]  /*c4f0*/  BRA `(.L_x_2155) ;  /* 0x0000000000107947 */ /* 0x000fec0003800000 */
.L_x_2150:
[----:B------:R-:W-:Y:S01]  /*c500*/  IMAD.MOV.U32 R16, RZ, RZ, R7 ;  /* 0x000000ffff107224 */ /* 0x000fe200078e0007 */
[----:B------:R-:W-:Y:S01]  /*c510*/  ULDC UR40, c[0x0][0xc3c] ;  /* 0x00030f0000287ab9 */ /* 0x000fe20000000800 */
[----:B------:R-:W-:Y:S02]  /*c520*/  IMAD.MOV.U32 R17, RZ, RZ, RZ ;  /* 0x000000ffff117224 */ /* 0x000fe400078e00ff */
[----:B------:R-:W-:-:S07]  /*c530*/  IMAD.MOV.U32 R18, RZ, RZ, RZ ;  /* 0x000000ffff127224 */ /* 0x000fce00078e00ff */
.L_x_2155:
[----:B------:R-:W-:Y:S01]  /*c540*/  ISETP.NE.AND P0, PT, R5, RZ, PT ;  /* 0x000000ff0500720c */ /* 0x000fe20003f05270 */
[----:B------:R-:W-:-:S12]  /*c550*/  IMAD.U32 R19, RZ, RZ, UR40 ;  /* 0x00000028ff137e24 */ /* 0x000fd8000f8e00ff */
[----:B------:R-:W0:Y:S01]  /*c560*/  @!P0 S2R R3, SR_CgaCtaId ;  /* 0x0000000000038919 */ /* 0x000e220000008800 */
[----:B------:R-:W-:-:S04]  /*c570*/  @!P0 MOV R0, 0x400 ;  /* 0x0000040000008802 */ /* 0x000fc80000000f00 */
[----:B0-----:R-:W-:-:S05]  /*c580*/  @!P0 LEA R0, R3, R0, 0x18 ;  /* 0x0000000003008211 */ /* 0x001fca00078ec0ff */
[----:B------:R0:W-:Y:S01]  /*c590*/  @!P0 STS.128 [R0+0x132d0], R16 ;  /* 0x0132d01000008388 */ /* 0x0001e20000000c00 */
[----:B------:R-:W-:Y:S06]  /*c5a0*/  BAR.ARV 0x5, 0x200 ;  /* 0x0148000000007b1d */ /* 0x000fec0000002000 */
.L_x_2148:
        /* <DEDUP_REMOVED lines=47> */
[----:B------:R0:W-:Y:S02]  /*c8a0*/  STL [R1+0x30], RZ ;  /* 0x000030ff01007387 */ /* 0x0001e40000100800 */
[----:B------:R-:W-:Y:S02]  /*c8b0*/  IMAD.IADD R0, R22, 0x1, R2 ;  /* 0x0000000116007824 */ /* 0x000fe400078e0202 */
[----:B------:R0:W-:Y:S04]  /*c8c0*/  STL [R1+0x18], R2 ;  /* 0x0000180201007387 */ /* 0x0001e80000100800 */
[----:B------:R0:W-:Y:S02]  /*c8d0*/  STL [R1+0x2c], R0 ;  /* 0x00002c0001007387 */ /* 0x0001e40000100800 */
.L_x_2231:
[----:B------:R-:W-:Y:S01]  /*c8e0*/  ULDC.64 UR4, c[0x0][0xc88] ;  /* 0x0003220000047ab9 */ /* 0x000fe20000000a00 */
[----:B------:R-:W-:Y:S01]  /*c8f0*/  ULDC.64 UR6, c[0x0][0xa18] ;  /* 0x0002860000067ab9 */ /* 0x000fe20000000a00 */
[----:B------:R-:W-:Y:S01]  /*c900*/  UIMAD.WIDE UR4, UR40, 0x4, UR4 ;  /* 0x00000004280478a5 */ /* 0x000fe2000f8e0204 */
[----:B------:R-:W-:-:S05]  /*c910*/  ULDC.64 UR8, c[0x0][0xa00] ;  /* 0x0002800000087ab9 */ /* 0x000fca0000000a00 */
[----:B0-2---:R-:W-:Y:S02]  /*c920*/  IMAD.U32 R2, RZ, RZ, UR4 ;  /* 0x00000004ff027e24 */ /* 0x005fe4000f8e00ff */
        /* <DEDUP_REMOVED lines=45> */
.L_x_2157:
        /* <DEDUP_REMOVED lines=22> */
.L_x_2158:
        /* <DEDUP_REMOVED lines=11> */
.L_x_2159:
[----:B------:R-:W-:Y:S01]  /*ce10*/  R2UR UR6, R17 ;  /* 0x00000000110672ca */ /* 0x000fe200000e0000 */
[----:B------:R-:W-:Y:S01]  /*ce20*/  ULDC UR4, c[0x0][0x448] ;  /* 0x0001120000047ab9 */ /* 0x000fe20000000800 */
[----:B------:R-:W-:Y:S01]  /*ce30*/  UIADD3 UR36, -UR39, UR36, URZ ;  /* 0x0000002427247290 */ /* 0x000fe2000fffe13f */
[----:B------:R-:W-:Y:S01]  /*ce40*/  BSSY B7, `(.L_x_2160) ;  /* 0x0000432000077945 */ /* 0x000fe20003800000 */
[----:B------:R-:W-:Y:S02]  /*ce50*/  UISETP.NE.AND UP0, UPT, UR4, 0x1, UPT ;  /* 0x000000010400788c */ /* 0x000fe4000bf05270 */
[----:B------:R-:W-:Y:S02]  /*ce60*/  UIADD3 UR7, UR36, 0xa0, -UR41 ;  /* 0x000000a024077890 */ /* 0x000fe4000fffe829 */
[----:B------:R-:W-:-:S05]  /*ce70*/  UP2UR UR49, UPR, URZ, 0x1 ;  /* 0x000000013f317883 */ /* 0x000fca0008000000 */
[----:B------:R-:W-:Y:S02]  /*ce80*/  UIMAD UR6, UR6, 0xc0, URZ ;  /* 0x000000c0060678a4 */ /* 0x000fe4000f8e023f */
[----:B------:R-:W-:Y:S01]  /*ce90*/  @UP0 ULDC UR4, c[0x0][0x44c] ;  /* 0x0001130000040ab9 */ /* 0x000fe20000000800 */
[----:B------:R-:W-:Y:S01]  /*cea0*/  @UP0 ULDC UR8, c[0x0][0x450] ;  /* 0x0001140000080ab9 */ /* 0x000fe20000000800 */
[----:B------:R-:W-:-:S04]  /*ceb0*/  UIADD3 UR6, UR6, 0xbf, URZ ;  /* 0x000000bf06067890 */ /* 0x000fc8000fffe03f */
[----:B------:R-:W-:Y:S02]  /*cec0*/  UIMAD.WIDE.U32 UR4, UR6, UR4, URZ ;  /* 0x00000004060472a5 */ /* 0x000fe4000f8e003f */
        /* <DEDUP_REMOVED lines=10> */
[----:B------:R-:W-:-:S06]  /*cf70*/  USEL UR42, UR4, UR6, UP0 ;  /* 0x00000006042a7287 */ /* 0x000fcc0008000000 */
[----:B------:R-:W-:-:S13]  /*cf80*/  ISETP.LT.AND P0, PT, RZ, UR42, PT ;  /* 0x0000002aff007c0c */ /* 0x000fda000bf01270 */
[----:B------:R-:W-:Y:S05]  /*cf90*/  @P0 BRA `(.L_x_2161) ;  /* 0x0000000000440947 */ /* 0x000fea0003800000 */
        /* <DEDUP_REMOVED lines=17> */
.L_x_2161:
        /* <DEDUP_REMOVED lines=19> */
[----:B-1----:R-:W-:Y:S05]  /*d1e0*/  CALL.ABS.NOINC R2 ;  /* 0x0000000002007343 */ /* 0x002fea0003c00000 */
.L_x_2164:
[----:B------:R-:W-:Y:S05]  /*d1f0*/  BSYNC B6 ;  /* 0x0000000000067941 */ /* 0x000fea0003800000 */
.L_x_2163:
        /* <DEDUP_REMOVED lines=24> */
.L_x_2166:
[----:B------:R-:W-:Y:S05]  /*d380*/  BSYNC B6 ;  /* 0x0000000000067941 */ /* 0x000fea0003800000 */
.L_x_2165:
        /* <DEDUP_REMOVED lines=20> */
.L_x_2168:
[----:B------:R-:W-:Y:S05]  /*d4d0*/  BSYNC B6 ;  /* 0x0000000000067941 */ /* 0x000fea0003800000 */
.L_x_2167:
        /* <DEDUP_REMOVED lines=20> */
.L_x_2170:
[----:B------:R-:W-:Y:S05]  /*d620*/  BSYNC B6 ;  /* 0x0000000000067941 */ /* 0x000fea0003800000 */
.L_x_2169:
        /* <DEDUP_REMOVED lines=18> */
.L_x_2251:
        /* <DEDUP_REMOVED lines=30> */
[----:B------:R-:W-:-:S04]  /*d930*/  @!P1 IMAD.WIDE.U32 R2, R20, R2, R6 ;  /* 0x0000000214029225 */ /* 0x000fc800078e0006 */
[----:B------:R-:W-:Y:S01]  /*d940*/  @!P1 IMAD.IADD R0, R3, 0x1, R0 ;  /* 0x0000000103009824 */ /* 0x000fe200078e0200 */
        /* <DEDUP_REMOVED lines=43> */
.L_x_2172:
        /* <DEDUP_REMOVED lines=8> */
.L_x_2252:
[----:B------:R-:W-:Y:S05]  /*dc80*/  BSYNC B0 ;  /* 0x0000000000007941 */ /* 0x000fea0003800000 */
.L_x_2173:
        /* <DEDUP_REMOVED lines=12> */
[----:B------:R-:W-:-:S04]  /*dd50*/  IMAD R0, R6, UR5, R0 ;  /* 0x0000000506007c24 */ /* 0x000fc8000f8e0200 */
[----:B------:R-:W-:Y:S02]  /*dd60*/  IMAD.IADD R11, R11, 0x1, R0 ;  /* 0x000000010b0b7824 */ /* 0x000fe400078e0200 */
[----:B------:R-:W-:Y:S02]  /*dd70*/  IMAD R0, R29, UR6, RZ ;  /* 0x000000061d007c24 */ /* 0x000fe4000f8e02ff */
[----:B------:R-:W-:-:S04]  /*dd80*/  IMAD.WIDE.U32 R10, R5, UR6, R10 ;  /* 0x00000006050a7c25 */ /* 0x000fc8000f8e000a */
[----:B------:R-:W-:-:S04]  /*dd90*/  IMAD R0, R5, UR7, R0 ;  /* 0x0000000705007c24 */ /* 0x000fc8000f8e0200 */
        /* <DEDUP_REMOVED lines=73> */
.L_x_2264:
        /* <DEDUP_REMOVED lines=12> */
.L_x_2176:
        /* <DEDUP_REMOVED lines=11> */
.L_x_2177:
[----:B------:R3:W-:Y:S01]  /*e3a0*/  SYNCS.ARRIVE.TRANS64.A1T0 RZ, [R4+URZ+0x13270], RZ ;  /* 0x013270ff04ff79a7 */ /* 0x0007e2000810003f */
[----:B------:R-:W-:Y:S05]  /*e3b0*/  @!P6 BRA `(.L_x_2178) ;  /* 0x000000000004e947 */ /* 0x000fea0003800000 */
[----:B------:R-:W-:Y:S01]  /*e3c0*/  BPT.TRAP 0x1 ;  /* 0x000000040000795c */ /* 0x000fe20000300000 */
.L_x_2178:
[----:B------:R-:W4:Y:S01]  /*e3d0*/  LDL R3, [R1+0x24] ;  /* 0x0000240001037983 */ /* 0x000f220000100800 */
[----:B------:R-:W-:Y:S01]  /*e3e0*/  BSSY B0, `(.L_x_2179) ;  /* 0x0000003000007945 */ /* 0x000fe20003800000 */
[----:B----4-:R-:W4:Y:S03]  /*e3f0*/  SYNCS.PHASECHK.TRANS64.TRYWAIT P0, [R4+URZ+0x13240], R3 ;  /* 0x01324003040075a7 */ /* 0x010f26000800017f */
[----:B----4-:R-:W-:Y:S05]  /*e400*/  @!P0 BRA `(.L_x_2180) ;  /* 0x0000004400fc8947 */ /* 0x010fea0003800000 */
.L_x_2265:
[----:B------:R-:W-:Y:S05]  /*e410*/  BSYNC B0 ;  /* 0x0000000000007941 */ /* 0x000fea0003800000 */
.L_x_2179:
        /* <DEDUP_REMOVED lines=67> */
.L_x_2277:
        /* <DEDUP_REMOVED lines=15> */
.L_x_2183:
[----:B------:R-:W-:Y:S05]  /*e940*/  BSYNC B0 ;  /* 0x0000000000007941 */ /* 0x000fea0003800000 */
.L_x_2182:
[----:B------:R-:W-:Y:S01]  /*e950*/  NOP ;  /* 0x0000000000007918 */ /* 0x000fe20000000000 */
[----:B------:R-:W-:-:S13]  /*e960*/  PLOP3.LUT P0, PT, PT, PT, PT, 0x80, 0x0 ;  /* 0x000000000000781c */ /* 0x000fda0003f0f070 */
.L_x_2184:
        /* <DEDUP_REMOVED lines=11> */
.L_x_2185:
        /* <DEDUP_REMOVED lines=23> */
[----:B---34-:R-:W-:Y:S02]  /*eb90*/  IMAD.U32 R4, RZ, RZ, UR6 ;  /* 0x00000006ff047e24 */ /* 0x018fe4000f8e00ff */
[----:B------:R-:W2:Y:S01]  /*eba0*/  LDC.64 R2, c[0x4][R2] ;  /* 0x0100000002027b82 */ /* 0x000ea20000000a00 */
        /* <DEDUP_REMOVED lines=9> */
[----:B012---:R-:W-:Y:S05]  /*ec40*/  CALL.ABS.NOINC R2 ;  /* 0x0000000002007343 */ /* 0x007fea0003c00000 */
.L_x_2187:
[----:B------:R-:W-:Y:S05]  /*ec50*/  BSYNC B6 ;  /* 0x0000000000067941 */ /* 0x000fea0003800000 */
.L_x_2186:
[----:B------:R-:W3:Y:S01]  /*ec60*/  LDL R19, [R1+0x8] ;  /* 0x0000080001137983 */ /* 0x000ee20000100800 */
[----:B------:R-:W-:Y:S01]  /*ec70*/  UISETP.NE.AND UP0, UPT, UR49, URZ, UPT ;  /* 0x0000003f3100728c */ /* 0x000fe2000bf05270 */
[C---:B------:R-:W-:Y:S01]  /*ec80*/  R2UR UR8, R18.reuse ;  /* 0x00000000120872ca */ /* 0x040fe200000e0000 */
[----:B------:R-:W-:Y:S01]  /*ec90*/  ULDC.64 UR6, c[0x0][0x2d8] ;  /* 0x0000b60000067ab9 */ /* 0x000fe20000000a00 */
[----:B------:R0:W5:Y:S01]  /*eca0*/  LDL R10, [R1+0x2c] ;  /* 0x00002c00010a7983 */ /* 0x0001620000100800 */
[----:B------:R-:W-:Y:S01]  /*ecb0*/  R2UR UR10, R18 ;  /* 0x00000000120a72ca */ /* 0x000fe200000e0000 */
[----:B------:R-:W-:Y:S01]  /*ecc0*/  UMOV UR4, UR36 ;  /* 0x0000002400047c82 */ /* 0x000fe20008000000 */
[----:B------:R-:W-:Y:S01]  /*ecd0*/  PLOP3.LUT P0, PT, PT, PT, UP0, 0x80, 0x0 ;  /* 0x000000000000781c */ /* 0x000fe20003f0f008 */
[----:B--2---:R-:W2:Y:S01]  /*ece0*/  S2R R2, SR_TID.X ;  /* 0x0000000000027919 */ /* 0x004ea20000002100 */
[----:B------:R-:W-:Y:S01]  /*ecf0*/  PLOP3.LUT P1, PT, PT, PT, UP0, 0x80, 0x0 ;  /* 0x000000000000781c */ /* 0x000fe20003f2f008 */
[----:B------:R-:W-:Y:S01]  /*ed00*/  UMOV UR5, UR45 ;  /* 0x0000002d00057c82 */ /* 0x000fe20008000000 */
[----:B------:R-:W1:Y:S01]  /*ed10*/  LDC R8, c[0x0][0x448] ;  /* 0x00011200ff087b82 */ /* 0x000e620000000800 */
[----:B------:R-:W-:Y:S01]  /*ed20*/  @UP0 ULDC UR11, c[0x0][0x44c] ;  /* 0x00011300000b0ab9 */ /* 0x000fe20000000800 */
[----:B------:R-:W-:-:S02]  /*ed30*/  @UP0 ULDC UR12, c[0x0][0x44c] ;  /* 0x00011300000c0ab9 */ /* 0x000fc40000000800 */
[----:B------:R-:W-:Y:S01]  /*ed40*/  UIMAD.WIDE.U32 UR4, UR8, UR6, UR4 ;  /* 0x00000006080472a5 */ /* 0x000fe2000f8e0004 */
[----:B------:R-:W0:Y:S01]  /*ed50*/  S2R R20, SR_TID.X ;  /* 0x0000000000147919 */ /* 0x000e220000002100 */
[----:B---3--:R-:W-:Y:S02]  /*ed60*/  R2UR UR9, R19 ;  /* 0x00000000130972ca */ /* 0x008fe400000e0000 */
[C---:B--2---:R-:W-:Y:S01]  /*ed70*/  LOP3.LUT R19, R2.reuse, 0x7f, RZ, 0xc0, !PT ;  /* 0x0000007f02137812 */ /* 0x044fe200078ec0ff */
[----:B------:R-:W-:-:S03]  /*ed80*/  IMAD.SHL.U32 R2, R2, 0x20, RZ ;  /* 0x0000002002027824 */ /* 0x000fc600078e00ff */
[----:B------:R-:W-:-:S04]  /*ed90*/  SHF.R.U32.HI R19, RZ, 0x2, R19 ;  /* 0x00000002ff137819 */ /* 0x000fc80000011613 */
[----:B------:R-:W-:-:S03]  /*eda0*/  LOP3.LUT R2, R19, 0x60, R2, 0xf8, !PT ;  /* 0x0000006013027812 */ /* 0x000fc600078ef802 */
[----:B------:R-:W-:Y:S02]  /*edb0*/  UIMAD UR6, UR9, UR6, URZ ;  /* 0x00000006090672a4 */ /* 0x000fe4000f8e023f */
[----:B------:R-:W-:Y:S01]  /*edc0*/  IMAD R6, R17, 0xc0, R2 ;  /* 0x000000c011067824 */ /* 0x000fe200078e0202 */
[----:B------:R-:W-:Y:S01]  /*edd0*/  ULDC.64 UR8, c[0x0][0x2e0] ;  /* 0x0000b80000087ab9 */ /* 0x000fe20000000a00 */
[----:B------:R-:W-:Y:S02]  /*ede0*/  UIMAD UR6, UR10, UR7, UR6 ;  /* 0x000000070a0672a4 */ /* 0x000fe4000f8e0206 */
[----:B------:R-:W-:Y:S01]  /*edf0*/  @P0 IMAD.HI.U32 R0, R6, UR11, RZ ;  /* 0x0000000b06000c27 */ /* 0x000fe2000f8e00ff */
[----:B------:R-:W-:Y:S01]  /*ee00*/  @UP0 ULDC UR7, c[0x0][0x450] ;  /* 0x0001140000070ab9 */ /* 0x000fe20000000800 */
[----:B------:R-:W-:Y:S02]  /*ee10*/  UIADD3 UR5, UR5, UR6, URZ ;  /* 0x0000000605057290 */ /* 0x000fe4000fffe03f */
[----:B------:R-:W-:Y:S01]  /*ee20*/  IMAD.MOV.U32 R2, RZ, RZ, R6 ;  /* 0x000000ffff027224 */ /* 0x000fe200078e0006 */
[----:B------:R-:W-:Y:S01]  /*ee30*/  @P1 SHF.R.U32.HI R2, RZ, UR7, R0 ;  /* 0x00000007ff021c19 */ /* 0x000fe20008011600 */
[----:B------:R-:W-:-:S02]  /*ee40*/  UIMAD UR6, UR44, UR8, URZ ;  /* 0x000000082c0672a4 */ /* 0x000fc4000f8e023f */
[----:B------:R-:W-:Y:S01]  /*ee50*/  UIMAD.WIDE.U32 UR4, UR43, UR8, UR4 ;  /* 0x000000082b0472a5 */ /* 0x000fe2000f8e0004 */
[--C-:B----4-:R-:W-:Y:S01]  /*ee60*/  SHF.R.S32.HI R4, RZ, 0x1f, R2.reuse ;  /* 0x0000001fff047819 */ /* 0x110fe20000011402 */
[----:B------:R-:W-:Y:S01]  /*ee70*/  UIMAD UR6, UR43, UR9, UR6 ;  /* 0x000000092b0672a4 */ /* 0x000fe2000f8e0206 */
[----:B------:R-:W-:Y:S02]  /*ee80*/  ULDC.64 UR10, c[0x0][0x280] ;  /* 0x0000a000000a7ab9 */ /* 0x000fe40000000a00 */
[----:B------:R-:W-:Y:S01]  /*ee90*/  ULDC.64 UR8, c[0x0][0x2d0] ;  /* 0x0000b40000087ab9 */ /* 0x000fe20000000a00 */
[----:B------:R-:W-:Y:S01]  /*eea0*/  UIADD3 UR5, UR5, UR6, URZ ;  /* 0x0000000605057290 */ /* 0x000fe2000fffe03f */
[----:B------:R-:W-:Y:S02]  /*eeb0*/  IMAD R4, R4, UR8, RZ ;  /* 0x0000000804047c24 */ /* 0x000fe4000f8e02ff */
[----:B------:R-:W-:Y:S01]  /*eec0*/  IMAD.U32 R5, RZ, RZ, UR8 ;  /* 0x00000008ff057e24 */ /* 0x000fe2000f8e00ff */
[----:B------:R-:W-:Y:S01]  /*eed0*/  ULDC.64 UR6, c[0x0][0x2c8] ;  /* 0x0000b20000067ab9 */ /* 0x000fe20000000a00 */
[----:B------:R-:W-:-:S02]  /*eee0*/  IMAD.MOV R0, RZ, RZ, -R2 ;  /* 0x000000ffff007224 */ /* 0x000fc400078e0a02 */
[C---:B------:R-:W-:Y:S02]  /*eef0*/  IMAD R4, R2.reuse, UR9, R4 ;  /* 0x0000000902047c24 */ /* 0x040fe4000f8e0204 */
[----:B------:R-:W-:-:S04]  /*ef00*/  IMAD.WIDE.U32 R2, R2, R5, UR4 ;  /* 0x0000000402027e25 */ /* 0x000fc8000f8e0005 */
[----:B-1----:R-:W-:Y:S02]  /*ef10*/  IMAD R0, R8, R0, R6 ;  /* 0x0000000008007224 */ /* 0x002fe400078e0206 */
        /* <DEDUP_REMOVED lines=9> */
[----:B------:R-:W-:-:S04]  /*efb0*/  VIADD R6, R6, 0x80 ;  /* 0x0000008006067836 */ /* 0x000fc80000000000 */
[----:B------:R-:W-:-:S06]  /*efc0*/  IMAD.MOV.U32 R2, RZ, RZ, R6 ;  /* 0x000000ffff027224 */ /* 0x000fcc00078e0006 */
[----:B------:R-:W-:Y:S01]  /*efd0*/  @P0 IMAD.HI.U32 R3, R6, UR12, RZ ;  /* 0x0000000c06030c27 */ /* 0x000fe2000f8e00ff */
[----:B------:R-:W-:-:S04]  /*efe0*/  @UP0 ULDC UR12, c[0x0][0x450] ;  /* 0x00011400000c0ab9 */ /* 0x000fc80000000800 */
[----:B------:R-:W-:-:S05]  /*eff0*/  @P1 SHF.R.U32.HI R2, RZ, UR12, R3 ;  /* 0x0000000cff021c19 */ /* 0x000fca0008011603 */
[----:B------:R-:W-:-:S04]  /*f000*/  IMAD.MOV R3, RZ, RZ, -R2 ;  /* 0x000000ffff037224 */ /* 0x000fc800078e0a02 */
        /* <DEDUP_REMOVED lines=23> */
[----:B------:R-:W1:Y:S04]  /*f180*/  SHFL.IDX PT, R2, R4, RZ, 0x1c1f ;  /* 0x001c1fff04027589 */ /* 0x000e6800000e0000 */
[----:B------:R-:W-:Y:S01]  /*f190*/  ISETP.GE.AND P2, PT, R17, R6, PT ;  /* 0x000000061100720c */ /* 0x000fe20003f46270 */
[----:B------:R-:W-:-:S12]  /*f1a0*/  SHFL.IDX PT, R14, R5, 0x1, 0x1c1f ;  /* 0x003c1f00050e7f89 */ /* 0x000fd800000e0000 */
        /* <DEDUP_REMOVED lines=44> */
.L_x_2290:
[----:B------:R-:W-:-:S05]  /*f470*/  VIADD R17, R17, 0xa0 ;  /* 0x000000a011117836 */ /* 0x000fca0000000000 */
        /* <DEDUP_REMOVED lines=9> */
.L_x_2189:
        /* <DEDUP_REMOVED lines=18> */
.L_x_2291:
[----:B------:R-:W-:Y:S05]  /*f630*/  BSYNC B0 ;  /* 0x0000000000007941 */ /* 0x000fea0003800000 */
.L_x_2190:
[----:B------:R-:W-:-:S06]  /*f640*/  UISETP.GE.AND UP0, UPT, UR42, 0x2, UPT ;  /* 0x000000022a00788c */ /* 0x000fcc000bf06270 */
[----:B------:R-:W-:-:S13]  /*f650*/  PLOP3.LUT P0, PT, PT, PT, UP0, 0x80, 0x0 ;  /* 0x000000000000781c */ /* 0x000fda0003f0f008 */
[----:B------:R-:W-:Y:S05]  /*f660*/  @!P0 BRA `(.L_x_2192) ;  /* 0x0000001400288947 */ /* 0x000fea0003800000 */
[----:B------:R1:W5:Y:S01]  /*f670*/  LDL.LU R21, [R1+0x4] ;  /* 0x0000040001157983 */ /* 0x0003620000300800 */
[----:B------:R-:W-:Y:S01]  /*f680*/  UIADD3 UR4, UR42, -0x2, URZ ;  /* 0xfffffffe2a047890 */ /* 0x000fe2000fffe03f */
[----:B------:R-:W-:-:S05]  /*f690*/  IMAD.MOV.U32 R20, RZ, RZ, R28 ;  /* 0x000000ffff147224 */ /* 0x000fca00078e001c */
[----:B------:R-:W-:-:S07]  /*f6a0*/  IMAD.U32 R29, RZ, RZ, UR4 ;  /* 0x00000004ff1d7e24 */ /* 0x000fce000f8e00ff */
.L_x_2212:
        /* <DEDUP_REMOVED lines=60> */
[----:B------:R-:W-:Y:S01]  /*fa70*/  ISETP.NE.AND P2, PT, R12, 0x3, PT ;  /* 0x000000030c00780c */ /* 0x000fe20003f45270 */
[----:B0-----:R-:W-:Y:S01]  /*fa80*/  IMAD.MOV R5, RZ, RZ, -R6 ;  /* 0x000000ffff057224 */ /* 0x001fe200078e0a06 */
[----:B------:R-:W-:-:S03]  /*fa90*/  SEL R28, R28, RZ, P0 ;  /* 0x000000ff1c1c7207 */ /* 0x000fc60000000000 */
[----:B------:R-:W-:Y:S02]  /*faa0*/  IMAD R9, R5, UR4, R9 ;  /* 0x0000000405097c24 */ /* 0x000fe4000f8e0209 */
[----:B------:R-:W-:Y:S01]  /*fab0*/  VIADD R29, R29, 0xffffffff ;  /* 0xffffffff1d1d7836 */ /* 0x000fe20000000000 */
[----:B--2---:R-:W-:-:S05]  /*fac0*/  SHF.R.S32.HI R26, RZ, 0x1f, R4 ;  /* 0x0000001fff1a7819 */ /* 0x004fca0000011404 */
[----:B-1----:R-:W-:Y:S05]  /*fad0*/  @!P2 BRA `(.L_x_2193) ;  /* 0x000000000004a947 */ /* 0x002fea0003800000 */
[----:B------:R-:W-:Y:S01]  /*fae0*/  BPT.TRAP 0x1 ;  /* 0x000000040000795c */ /* 0x000fe20000300000 */
.L_x_2193:
[----:B------:R-:W-:Y:S01]  /*faf0*/  IMAD R0, R28, 0x8, R22 ;  /* 0x000000081c007824 */ /* 0x000fe200078e0216 */
[----:B------:R-:W-:Y:S01]  /*fb00*/  SHF.L.U32 R27, R2, 0x1f, RZ ;  /* 0x0000001f021b7819 */ /* 0x000fe200000006ff */
[----:B------:R-:W-:Y:S01]  /*fb10*/  BSSY B0, `(.L_x_2194) ;  /* 0x0000004000007945 */ /* 0x000fe20003800000 */
[----:B------:R-:W-:Y:S02]  /*fb20*/  SHF.R.S32.HI R25, RZ, 0x1f, R7 ;  /* 0x0000001fff197819 */ /* 0x000fe40000011407 */
[----:B------:R-:W0:Y:S02]  /*fb30*/  SYNCS.PHASECHK.TRANS64.TRYWAIT P0, [R0+URZ+0x13280], R27 ;  /* 0x0132801b000075a7 */ /* 0x000e24000800017f */
[----:B0-----:R-:W-:Y:S05]  /*fb40*/  @!P0 BRA `(.L_x_2195) ;  /* 0x0000003c00d08947 */ /* 0x001fea0003800000 */
.L_x_2292:
[----:B------:R-:W-:Y:S05]  /*fb50*/  BSYNC B0 ;  /* 0x0000000000007941 */ /* 0x000fea0003800000 */
.L_x_2194:
        /* <DEDUP_REMOVED lines=66> */
.L_x_2304:
        /* <DEDUP_REMOVED lines=11> */
.L_x_2197:
        /* <DEDUP_REMOVED lines=11> */
.L_x_2198:
[----:B------:R2:W-:Y:S01]  /*100e0*/  SYNCS.ARRIVE.TRANS64.A1T0 RZ, [R0+URZ+0x13270], RZ ;  /* 0x013270ff00ff79a7 */ /* 0x0005e2000810003f */
[----:B------:R-:W-:Y:S05]  /*100f0*/  @!P3 BRA `(.L_x_2199) ;  /* 0x000000000004b947 */ /* 0x000fea0003800000 */
[----:B------:R-:W-:Y:S01]  /*10100*/  BPT.TRAP 0x1 ;  /* 0x000000040000795c */ /* 0x000fe20000300000 */
.L_x_2199:
[----:B------:R-:W3:Y:S01]  /*10110*/  SYNCS.PHASECHK.TRANS64.TRYWAIT P0, [R0+URZ+0x13240], R27 ;  /* 0x0132401b000075a7 */ /* 0x000ee2000800017f */
[----:B------:R-:W-:Y:S04]  /*10120*/  BSSY B0, `(.L_x_2200) ;  /* 0x0000002000007945 */ /* 0x000fe80003800000 */
[----:B---3--:R-:W-:Y:S05]  /*10130*/  @!P0 BRA `(.L_x_2201) ;  /* 0x0000004000048947 */ /* 0x008fea0003800000 */
.L_x_2305:
[----:B------:R-:W-:Y:S05]  /*10140*/  BSYNC B0 ;  /* 0x0000000000007941 */ /* 0x000fea0003800000 */
.L_x_2200:
        /* <DEDUP_REMOVED lines=59> */
.L_x_2317:
        /* <DEDUP_REMOVED lines=8> */
.L_x_2203:
        /* <DEDUP_REMOVED lines=11> */
.L_x_2204:
[----:B------:R2:W-:Y:S02]  /*10630*/  SYNCS.ARRIVE.TRANS64.A1T0 RZ, [R0+URZ+0x13230], RZ ;  /* 0x013230ff00ff79a7 */ /* 0x0005e4000810003f */
[----:B--23--:R-:W-:-:S05]  /*10640*/  IMAD.U32 R0, RZ, RZ, UR47 ;  /* 0x0000002fff007e24 */ /* 0x00cfca000f8e00ff */
[----:B------:R-:W-:-:S13]  /*10650*/  ISETP.NE.AND P0, PT, R0, 0x3, PT ;  /* 0x000000030000780c */ /* 0x000fda0003f05270 */
[----:B------:R-:W-:Y:S05]  /*10660*/  @!P0 BRA `(.L_x_2205) ;  /* 0x0000000000048947 */ /* 0x000fea0003800000 */
[----:B------:R-:W-:Y:S01]  /*10670*/  BPT.TRAP 0x1 ;  /* 0x000000040000795c */ /* 0x000fe20000300000 */
.L_x_2205:
[----:B------:R-:W-:Y:S01]  /*10680*/  LOP3.LUT R0, R21, 0x1, RZ, 0x3c, !PT ;  /* 0x0000000115007812 */ /* 0x000fe200078e3cff */
[----:B------:R-:W-:Y:S01]  /*10690*/  IMAD R2, R20, 0x8, R22 ;  /* 0x0000000814027824 */ /* 0x000fe200078e0216 */
[----:B------:R-:W-:Y:S02]  /*106a0*/  BSSY B0, `(.L_x_2206) ;  /* 0x0000004000007945 */ /* 0x000fe40003800000 */
[----:B------:R-:W-:-:S04]  /*106b0*/  SHF.L.U32 R0, R0, 0x1f, RZ ;  /* 0x0000001f00007819 */ /* 0x000fc800000006ff */
[----:B------:R-:W0:Y:S02]  /*106c0*/  SYNCS.PHASECHK.TRANS64.TRYWAIT P2, [R2+URZ+0x13270], R0 ;  /* 0x01327000020075a7 */ /* 0x000e24000804017f */
[----:B0-----:R-:W-:Y:S05]  /*106d0*/  @!P2 BRA `(.L_x_2207) ;  /* 0x00000040000ca947 */ /* 0x001fea0003800000 */
.L_x_2318:
[----:B------:R-:W-:Y:S05]  /*106e0*/  BSYNC B0 ;  /* 0x0000000000007941 */ /* 0x000fea0003800000 */
.L_x_2206:
[----:B------:R-:W-:-:S05]  /*106f0*/  IMAD.U32 R3, RZ, RZ, UR46 ;  /* 0x0000002eff037e24 */ /* 0x000fca000f8e00ff */
[----:B------:R-:W-:-:S13]  /*10700*/  ISETP.NE.AND P2, PT, R3, 0x3, PT ;  /* 0x000000030300780c */ /* 0x000fda0003f45270 */
[----:B------:R-:W-:Y:S05]  /*10710*/  @!P2 BRA `(.L_x_2208) ;  /* 0x000000000004a947 */ /* 0x000fea0003800000 */
[----:B------:R-:W-:Y:S01]  /*10720*/  BPT.TRAP 0x1 ;  /* 0x000000040000795c */ /* 0x000fe20000300000 */
.L_x_2208:
[----:B0-----:R-:W-:Y:S01]  /*10730*/  SHF.L.U32 R0, R21, 0x1f, RZ ;  /* 0x0000001f15007819 */ /* 0x001fe200000006ff */
[----:B------:R-:W-:-:S03]  /*10740*/  IMAD R3, R20, 0x2800, RZ ;  /* 0x0000280014037824 */ /* 0x000fc600078e02ff */
[----:B------:R-:W0:Y:S02]  /*10750*/  SYNCS.PHASECHK.TRANS64.TRYWAIT P2, [R2+URZ+0x13260], R0 ;  /* 0x01326000020075a7 */ /* 0x000e24000804017f */
[----:B0-----:R-:W-:Y:S05]  /*10760*/  @!P2 BRA `(.L_x_2209) ;  /* 0x0000003c00fca947 */ /* 0x001fea0003800000 */
.L_x_2319:
        /* <DEDUP_REMOVED lines=47> */
.L_x_2210:
[----:B--2---:R2:W-:Y:S01]  /*10a60*/  SYNCS.ARRIVE.TRANS64.A1T0 RZ, [R2+URZ+0x13250], RZ ;  /* 0x013250ff02ff79a7 */ /* 0x0045e2000810003f */
[----:B------:R-:W-:Y:S06]  /*10a70*/  BAR.SYNC.DEFER_BLOCKING 0x2, 0x80 ;  /* 0x0082000000007b1d */ /* 0x000fec0000010000 */
[----:B------:R-:W-:Y:S05]  /*10a80*/  @!P0 BRA `(.L_x_2211) ;  /* 0x0000000000048947 */ /* 0x000fea0003800000 */
[----:B------:R-:W-:Y:S01]  /*10a90*/  BPT.TRAP 0x1 ;  /* 0x000000040000795c */ /* 0x000fe20000300000 */
.L_x_2211:
[----:B------:R-:W3:Y:S01]  /*10aa0*/  LDL R0, [R1+0x14] ;  /* 0x0000140001007983 */ /* 0x000ee20000100800 */
[----:B--2---:R-:W-:-:S03]  /*10ab0*/  VIADD R2, R2, 0x13280 ;  /* 0x0001328002027836 */ /* 0x004fc60000000000 */
[----:B------:R2:W5:Y:S01]  /*10ac0*/  LDL R21, [R1+0x4] ;  /* 0x0000040001157983 */ /* 0x0005620000100800 */
[----:B------:R-:W-:Y:S01]  /*10ad0*/  IMAD.MOV.U32 R20, RZ, RZ, R28 ;  /* 0x000000ffff147224 */ /* 0x000fe200078e001c */
[----:B---3--:R-:W-:-:S04]  /*10ae0*/  PRMT R2, R0, 0x654, R2 ;  /* 0x0000065400027816 */ /* 0x008fc80000000002 */
[----:B------:R2:W-:Y:S01]  /*10af0*/  SYNCS.ARRIVE.TRANS64.RED.A1T0 RZ, [R2+URZ], RZ ;  /* 0x000000ff02ff79a7 */ /* 0x0005e2000810043f */
[----:B------:R-:W-:Y:S05]  /*10b00*/  @P1 BRA `(.L_x_2212) ;  /* 0xffffffe800e81947 */ /* 0x000fea000383ffff */
.L_x_2192:
        /* <DEDUP_REMOVED lines=19> */
.L_x_2214:
[----:B------:R-:W-:Y:S05]  /*10c40*/  BSYNC B0 ;  /* 0x0000000000007941 */ /* 0x000fea0003800000 */
.L_x_2213:
[----:B------:R-:W-:Y:S05]  /*10c50*/  @!P0 BRA `(.L_x_2215) ;  /* 0x0000000000048947 */ /* 0x000fea0003800000 */
[----:B------:R-:W-:Y:S01]  /*10c60*/  BPT.TRAP 0x1 ;  /* 0x000000040000795c */ /* 0x000fe20000300000 */
.L_x_2215:
[----:B------:R-:W2:Y:S01]  /*10c70*/  LDL R0, [R1+0x4] ;  /* 0x0000040001007983 */ /* 0x000ea20000100800 */
[----:B0-----:R-:W-:Y:S01]  /*10c80*/  IMAD R3, R28, 0x8, R22 ;  /* 0x000000081c037824 */ /* 0x001fe200078e0216 */
[----:B------:R-:W-:Y:S01]  /*10c90*/  BSSY B0, `(.L_x_2216) ;  /* 0x0000005000007945 */ /* 0x000fe20003800000 */
[----:B--2---:R-:W-:-:S04]  /*10ca0*/  LOP3.LUT R0, R0, 0x1, RZ, 0x3c, !PT ;  /* 0x0000000100007812 */ /* 0x004fc800078e3cff */
[----:B------:R-:W-:-:S04]  /*10cb0*/  SHF.L.U32 R0, R0, 0x1f, RZ ;  /* 0x0000001f00007819 */ /* 0x000fc800000006ff */
[----:B------:R-:W0:Y:S02]  /*10cc0*/  SYNCS.PHASECHK.TRANS64.TRYWAIT P1, [R3+URZ+0x13270], R0 ;  /* 0x01327000030075a7 */ /* 0x000e24000802017f */
[----:B0-----:R-:W-:Y:S05]  /*10cd0*/  @!P1 BRA `(.L_x_2217) ;  /* 0x0000003800b49947 */ /* 0x001fea0003800000 */
.L_x_2320:
[----:B------:R-:W-:Y:S05]  /*10ce0*/  BSYNC B0 ;  /* 0x0000000000007941 */ /* 0x000fea0003800000 */
.L_x_2216:
[----:B------:R-:W-:-:S05]  /*10cf0*/  IMAD.U32 R2, RZ, RZ, UR46 ;  /* 0x0000002eff027e24 */ /* 0x000fca000f8e00ff */
[----:B------:R-:W-:-:S13]  /*10d00*/  ISETP.NE.AND P1, PT, R2, 0x3, PT ;  /* 0x000000030200780c */ /* 0x000fda0003f25270 */
[----:B------:R-:W-:Y:S05]  /*10d10*/  @!P1 BRA `(.L_x_2218) ;  /* 0x0000000000049947 */ /* 0x000fea0003800000 */
[----:B------:R-:W-:Y:S01]  /*10d20*/  BPT.TRAP 0x1 ;  /* 0x000000040000795c */ /* 0x000fe20000300000 */
.L_x_2218:
[----:B0-----:R-:W2:Y:S02]  /*10d30*/  LDL R0, [R1+0x4] ;  /* 0x0000040001007983 */ /* 0x001ea40000100800 */
[----:B--2---:R-:W-:-:S04]  /*10d40*/  SHF.L.U32 R0, R0, 0x1f, RZ ;  /* 0x0000001f00007819 */ /* 0x004fc800000006ff */
[----:B------:R-:W0:Y:S02]  /*10d50*/  SYNCS.PHASECHK.TRANS64.TRYWAIT P1, [R3+URZ+0x13260], R0 ;  /* 0x01326000030075a7 */ /* 0x000e24000802017f */
[----:B0-----:R-:W-:Y:S05]  /*10d60*/  @!P1 BRA `(.L_x_2219) ;  /* 0x0000003800a49947 */ /* 0x001fea0003800000 */
.L_x_2321:
        /* <DEDUP_REMOVED lines=48> */
.L_x_2220:
[----:B--2---:R2:W-:Y:S01]  /*11070*/  SYNCS.ARRIVE.TRANS64.A1T0 RZ, [R3+URZ+0x13250], RZ ;  /* 0x013250ff03ff79a7 */ /* 0x0045e2000810003f */
[----:B------:R-:W-:Y:S06]  /*11080*/  BAR.SYNC.DEFER_BLOCKING 0x2, 0x80 ;  /* 0x0082000000007b1d */ /* 0x000fec0000010000 */
[----:B------:R-:W-:Y:S05]  /*11090*/  @!P0 BRA `(.L_x_2221) ;  /* 0x0000000000048947 */ /* 0x000fea0003800000 */
[----:B------:R-:W-:Y:S01]  /*110a0*/  BPT.TRAP 0x1 ;  /* 0x000000040000795c */ /* 0x000fe20000300000 */
.L_x_2221:
        /* <DEDUP_REMOVED lines=11> */
.L_x_2162:
[----:B------:R-:W-:Y:S05]  /*11160*/  BSYNC B7 ;  /* 0x0000000000077941 */ /* 0x000fea0003800000 */
.L_x_2160:
        /* <DEDUP_REMOVED lines=13> */
.L_x_2222:
[----:B------:R-:W3:Y:S01]  /*11240*/  S2R R0, SR_TID.X ;  /* 0x0000000000007919 */ /* 0x000ee20000002100 */
[----:B------:R-:W-:Y:S01]  /*11250*/  ULDC UR4, c[0x0][0xc3c] ;  /* 0x00030f0000047ab9 */ /* 0x000fe20000000800 */
[----:B------:R-:W-:Y:S01]  /*11260*/  IMAD.MOV.U32 R17, RZ, RZ, RZ ;  /* 0x000000ffff117224 */ /* 0x000fe200078e00ff */
[----:B---3--:R-:W-:-:S04]  /*11270*/  LOP3.LUT R6, R0, 0x1f, RZ, 0xc0, !PT ;  /* 0x0000001f00067812 */ /* 0x008fc800078ec0ff */
        /* <DEDUP_REMOVED lines=23> */
[----:B0-----:R-:W-:Y:S02]  /*113f0*/  SEL R3, R2, RZ, P4 ;  /* 0x000000ff02037207 */ /* 0x001fe40002000000 */
[----:B------:R-:W-:Y:S03]  /*11400*/  SHFL.IDX PT, R2, R16, 0x1, 0x1f ;  /* 0x00201f0010027f89 */ /* 0x000fe600000e0000 */
        /* <DEDUP_REMOVED lines=10> */
.L_x_2228:
[----:B------:R-:W-:-:S04]  /*114b0*/  UIADD3 UR40, UR40, 0x1f, URZ ;  /* 0x0000001f28287890 */ /* 0x000fc8000fffe03f */
[----:B------:R-:W-:-:S06]  /*114c0*/  UISETP.GE.AND UP0, UPT, UR40, UR4, UPT ;  /* 0x000000042800728c */ /* 0x000fcc000bf06270 */
[----:B------:R-:W-:-:S13]  /*114d0*/  PLOP3.LUT P6, PT, PT, PT, UP0, 0x40, 0x0 ;  /* 0x000000000000781c */ /* 0x000fda0003fce808 */
[----:B------:R-:W-:Y:S05]  /*114e0*/  @!P6 BRA `(.L_x_2225) ;  /* 0x0000000400c8e947 */ /* 0x000fea0003800000 */
[----:B------:R-:W0:Y:S01]  /*114f0*/  S2R R0, SR_TID.X ;  /* 0x0000000000007919 */ /* 0x000e220000002100 */
[----:B------:R-:W-:Y:S01]  /*11500*/  BSSY B0, `(.L_x_2226) ;  /* 0x0000009000007945 */ /* 0x000fe20003800000 */
[----:B------:R-:W-:Y:S01]  /*11510*/  IMAD.MOV.U32 R17, RZ, RZ, RZ ;  /* 0x000000ffff117224 */ /* 0x000fe200078e00ff */
[----:B0-----:R-:W-:-:S05]  /*11520*/  LOP3.LUT R0, R0, 0x1f, RZ, 0xc0, !PT ;  /* 0x0000001f00007812 */ /* 0x001fca00078ec0ff */
[----:B------:R-:W-:-:S05]  /*11530*/  VIADD R7, R0, UR40 ;  /* 0x0000002800077c36 */ /* 0x000fca0008000000 */
[----:B------:R-:W-:-:S13]  /*11540*/  ISETP.GE.OR P6, PT, R7, UR4, !P0 ;  /* 0x0000000407007c0c */ /* 0x000fda000c7c6670 */
[----:B------:R-:W-:Y:S05]  /*11550*/  @P6 BRA `(.L_x_2227) ;  /* 0x00000000000c6947 */ /* 0x000fea0003800000 */
[----:B------:R-:W0:Y:S02]  /*11560*/  LDC.64 R2, c[0x0][0xc80] ;  /* 0x00032000ff027b82 */ /* 0x000e240000000a00 */
[----:B0-----:R-:W-:-:S05]  /*11570*/  IMAD.WIDE R2, R7, 0x4, R2 ;  /* 0x0000000407027825 */ /* 0x001fca00078e0202 */
[----:B------:R0:W5:Y:S02]  /*11580*/  LDG.E R17, desc[UR52][R2.64] ;  /* 0x0000003402117981 */ /* 0x000164000c1e1900 */
.L_x_2227:
[----:B------:R-:W-:Y:S05]  /*11590*/  BSYNC B0 ;  /* 0x0000000000007941 */ /* 0x000fea0003800000 */
.L_x_2226:
[----:B-----5:R-:W2:Y:S02]  /*115a0*/  SHFL.UP PT, R0, R17, 0x1, RZ ;  /* 0x0420000011007989 */ /* 0x020ea400000e00ff */
[----:B--2---:R-:W-:-:S05]  /*115b0*/  SEL R0, R0, RZ, P1 ;  /* 0x000000ff00007207 */ /* 0x004fca0000800000 */
[----:B------:R-:W-:-:S05]  /*115c0*/  IMAD.IADD R0, R17, 0x1, R0 ;  /* 0x0000000111007824 */ /* 0x000fca00078e0200 */
[----:B0-----:R-:W0:Y:S02]  /*115d0*/  SHFL.UP PT, R2, R0, 0x2, RZ ;  /* 0x0440000000027989 */ /* 0x001e2400000e00ff */
[----:B0-----:R-:W-:-:S05]  /*115e0*/  SEL R3, R2, RZ, P2 ;  /* 0x000000ff02037207 */ /* 0x001fca0001000000 */
[----:B------:R-:W-:Y:S02]  /*115f0*/  IMAD.IADD R3, R0, 0x1, R3 ;  /* 0x0000000100037824 */ /* 0x000fe400078e0203 */
[----:B------:R-:W0:Y:S03]  /*11600*/  LDC R0, c[0x0][0xc38] ;  /* 0x00030e00ff007b82 */ /* 0x000e260000000800 */
[----:B------:R-:W2:Y:S02]  /*11610*/  SHFL.UP PT, R2, R3, 0x4, RZ ;  /* 0x0480000003027989 */ /* 0x000ea400000e00ff */
[----:B--2---:R-:W-:-:S05]  /*11620*/  SEL R2, R2, RZ, P3 ;  /* 0x000000ff02027207 */ /* 0x004fca0001800000 */
[----:B------:R-:W-:-:S05]  /*11630*/  IMAD.IADD R2, R3, 0x1, R2 ;  /* 0x0000000103027824 */ /* 0x000fca00078e0202 */
[----:B------:R-:W2:Y:S02]  /*11640*/  SHFL.UP PT, R6, R2, 0x8, RZ ;  /* 0x0500000002067989 */ /* 0x000ea400000e00ff */
[----:B--2---:R-:W-:-:S05]  /*11650*/  SEL R7, R6, RZ, P4 ;  /* 0x000000ff06077207 */ /* 0x004fca0002000000 */
[----:B------:R-:W-:-:S05]  /*11660*/  IMAD.IADD R7, R2, 0x1, R7 ;  /* 0x0000000102077824 */ /* 0x000fca00078e0207 */
[----:B------:R-:W2:Y:S02]  /*11670*/  SHFL.UP PT, R6, R7, 0x10, RZ ;  /* 0x0600000007067989 */ /* 0x000ea400000e00ff */
[----:B--2---:R-:W-:-:S05]  /*11680*/  SEL R6, R6, RZ, P5 ;  /* 0x000000ff06067207 */ /* 0x004fca0002800000 */
[----:B------:R-:W-:-:S05]  /*11690*/  IMAD.IADD R6, R7, 0x1, R6 ;  /* 0x0000000107067824 */ /* 0x000fca00078e0206 */
[----:B------:R-:W0:Y:S02]  /*116a0*/  SHFL.IDX PT, R9, R6, 0x1f, 0x1f ;  /* 0x03e01f0006097f89 */ /* 0x000e2400000e0000 */
[----:B0-----:R-:W-:-:S04]  /*116b0*/  IMAD R9, R9, R0, RZ ;  /* 0x0000000009097224 */ /* 0x001fc800078e02ff */
[----:B------:R-:W-:-:S05]  /*116c0*/  IMAD.IADD R4, R9, 0x1, R4 ;  /* 0x0000000109047824 */ /* 0x000fca00078e0204 */
[----:B------:R-:W-:-:S13]  /*116d0*/  ISETP.GT.AND P6, PT, R4, R5, PT ;  /* 0x000000050400720c */ /* 0x000fda0003fc4270 */
[----:B------:R-:W-:Y:S05]  /*116e0*/  @!P6 BRA `(.L_x_2228) ;  /* 0xfffffffc0070e947 */ /* 0x000fea000383ffff */
[----:B------:R-:W-:-:S07]  /*116f0*/  IMAD.MOV.U32 R7, RZ, RZ, R6 ;  /* 0x000000ffff077224 */ /* 0x000fce00078e0006 */
.L_x_2224:
[----:B------:R-:W-:Y:S01]  /*11700*/  IMAD.IADD R9, R4, 0x1, -R9 ;  /* 0x0000000104097824 */ /* 0x000fe200078e0a09 */
[----:B------:R-:W-:-:S03]  /*11710*/  ULDC.64 UR4, c[0x0][0xc90] ;  /* 0x0003240000047ab9 */ /* 0x000fc60000000a00 */
[----:B------:R-:W-:-:S05]  /*11720*/  IMAD R2, R7, R0, R9 ;  /* 0x0000000007027224 */ /* 0x000fca00078e0209 */
[----:B------:R-:W-:-:S13]  /*11730*/  ISETP.GT.AND P0, PT, R2, R5, PT ;  /* 0x000000050200720c */ /* 0x000fda0003f04270 */
[----:B------:R-:W-:Y:S02]  /*11740*/  VOTEU.ANY UR7, UPT, !P0 ;  /* 0x0000000000077886 */ /* 0x000fe400040e0100 */
[----:B------:R-:W-:-:S04]  /*11750*/  UPOPC UR6, UR7 ;  /* 0x00000007000672bf */ /* 0x000fc80008000000 */
[----:B------:R-:W-:-:S04]  /*11760*/  UIADD3 UR40, UR6, UR40, URZ ;  /* 0x0000002806287290 */ /* 0x000fc8000fffe03f */
[----:B------:R-:W-:-:S06]  /*11770*/  UIMAD.WIDE UR4, UR40, 0x4, UR4 ;  /* 0x00000004280478a5 */ /* 0x000fcc000f8e0204 */
[----:B------:R-:W-:Y:S02]  /*11780*/  IMAD.U32 R2, RZ, RZ, UR4 ;  /* 0x00000004ff027e24 */ /* 0x000fe4000f8e00ff */
[----:B------:R-:W-:-:S05]  /*11790*/  IMAD.U32 R3, RZ, RZ, UR5 ;  /* 0x00000005ff037e24 */ /* 0x000fca000f8e00ff */
[----:B------:R-:W2:Y:S01]  /*117a0*/  LDG.E R6, desc[UR52][R2.64] ;  /* 0x0000003402067981 */ /* 0x000ea2000c1e1900 */
[----:B------:R-:W-:Y:S01]  /*117b0*/  IMAD.U32 R12, RZ, RZ, UR6 ;  /* 0x00000006ff0c7e24 */ /* 0x000fe2000f8e00ff */
[----:B------:R-:W-:Y:S01]  /*117c0*/  ISETP.NE.AND P0, PT, RZ, UR7, PT ;  /* 0x00000007ff007c0c */ /* 0x000fe2000bf05270 */
[----:B------:R-:W-:-:S03]  /*117d0*/  IMAD.MOV.U32 R16, RZ, RZ, RZ ;  /* 0x000000ffff107224 */ /* 0x000fc600078e00ff */
[----:B------:R-:W2:Y:S02]  /*117e0*/  SHFL.IDX PT, R17, R17, R12, 0x1f ;  /* 0x00001f0c11117589 */ /* 0x000ea400000e0000 */
[----:B--2---:R-:W-:-:S05]  /*117f0*/  IMAD R4, R17, R6, RZ ;  /* 0x0000000611047224 */ /* 0x004fca00078e02ff */
[----:B------:R-:W-:-:S04]  /*11800*/  IABS R8, R4 ;  /* 0x0000000400087213 */ /* 0x000fc80000000000 */
[----:B------:R-:W0:Y:S08]  /*11810*/  I2F.RP R10, R8 ;  /* 0x00000008000a7306 */ /* 0x000e300000209400 */
[----:B0-----:R-:W0:Y:S02]  /*11820*/  MUFU.RCP R10, R10 ;  /* 0x0000000a000a7308 */ /* 0x001e240000001000 */
[----:B0-----:R-:W-:-:S06]  /*11830*/  VIADD R11, R10, 0xffffffe ;  /* 0x0ffffffe0a0b7836 */ /* 0x001fcc0000000000 */
[----:B------:R0:W2:Y:S01]  /*11840*/  F2I.FTZ.U32.TRUNC.NTZ R3, R11 ;  /* 0x0000000b00037305 */ /* 0x0000a2000021f000 */
[----:B------:R-:W-:Y:S05]  /*11850*/  @!P0 BRA `(.L_x_2229) ;  /* 0x00000000000c8947 */ /* 0x000fea0003800000 */
[----:B------:R-:W-:-:S06]  /*11860*/  UIADD3 UR4, UR6, -0x1, URZ ;  /* 0xffffffff06047890 */ /* 0x000fcc000fffe03f */
[----:B------:R-:W-:-:S06]  /*11870*/  IMAD.U32 R16, RZ, RZ, UR4 ;  /* 0x00000004ff107e24 */ /* 0x000fcc000f8e00ff */
[----:B------:R3:W4:Y:S02]  /*11880*/  SHFL.IDX PT, R16, R7, R16, 0x1f ;  /* 0x00001f1007107589 */ /* 0x00072400000e0000 */
.L_x_2229:
[----:B--23--:R-:W-:Y:S02]  /*11890*/  IMAD.MOV R7, RZ, RZ, -R3 ;  /* 0x000000ffff077224 */ /* 0x00cfe400078e0a03 */
[----:B----4-:R-:W-:Y:S02]  /*118a0*/  IMAD R16, R16, R0, R9 ;  /* 0x0000000010107224 */ /* 0x010fe400078e0209 */
[----:B------:R-:W-:Y:S02]  /*118b0*/  IMAD R7, R7, R8, RZ ;  /* 0x0000000807077224 */ /* 0x000fe400078e02ff */
        /* <DEDUP_REMOVED lines=22> */
[----:B------:R-:W-:-:S04]  /*11a20*/  VIADDMNMX R0, R3, R0, R6, PT ;  /* 0x0000000003007246 */ /* 0x000fc80003800106 */
[----:B------:R-:W-:-:S04]  /*11a30*/  IABS R6, R0 ;  /* 0x0000000000067213 */ /* 0x000fc80000000000 */
[----:B------:R-:W2:Y:S08]  /*11a40*/  I2F.RP R8, R6 ;  /* 0x0000000600087306 */ /* 0x000eb00000209400 */
[----:B--2---:R-:W2:Y:S02]  /*11a50*/  MUFU.RCP R8, R8 ;  /* 0x0000000800087308 */ /* 0x004ea40000001000 */
[----:B--2---:R-:W-:Y:S01]  /*11a60*/  VIADD R2, R8, 0xffffffe ;  /* 0x0ffffffe08027836 */ /* 0x004fe20000000000 */
[----:B------:R-:W-:-:S05]  /*11a70*/  IABS R8, R4 ;  /* 0x0000000400087213 */ /* 0x000fca0000000000 */
[----:B------:R2:W3:Y:S02]  /*11a80*/  F2I.FTZ.U32.TRUNC.NTZ R3, R2 ;  /* 0x0000000200037305 */ /* 0x0004e4000021f000 */
[----:B--2---:R-:W-:Y:S02]  /*11a90*/  IMAD.MOV.U32 R2, RZ, RZ, RZ ;  /* 0x000000ffff027224 */ /* 0x004fe400078e00ff */
[----:B---3--:R-:W-:-:S04]  /*11aa0*/  IMAD.MOV R5, RZ, RZ, -R3 ;  /* 0x000000ffff057224 */ /* 0x008fc800078e0a03 */
[----:B------:R-:W-:-:S04]  /*11ab0*/  IMAD R5, R5, R6, RZ ;  /* 0x0000000605057224 */ /* 0x000fc800078e02ff */
[----:B------:R-:W-:Y:S01]  /*11ac0*/  IMAD.HI.U32 R3, R3, R5, R2 ;  /* 0x0000000503037227 */ /* 0x000fe200078e0002 */
[-C--:B------:R-:W-:Y:S02]  /*11ad0*/  IABS R5, R0.reuse ;  /* 0x0000000000057213 */ /* 0x080fe40000000000 */
[C---:B------:R-:W-:Y:S01]  /*11ae0*/  LOP3.LUT R2, R4.reuse, R0, RZ, 0x3c, !PT ;  /* 0x0000000004027212 */ /* 0x040fe200078e3cff */
[----:B------:R-:W-:Y:S02]  /*11af0*/  IMAD.IADD R4, R4, 0x1, R7 ;  /* 0x0000000104047824 */ /* 0x000fe400078e0207 */
[----:B------:R-:W-:Y:S01]  /*11b00*/  IMAD.MOV R5, RZ, RZ, -R5 ;  /* 0x000000ffff057224 */ /* 0x000fe200078e0a05 */
[----:B------:R-:W-:Y:S01]  /*11b10*/  ISETP.GE.AND P2, PT, R2, RZ, PT ;  /* 0x000000ff0200720c */ /* 0x000fe20003f46270 */
[----:B------:R-:W-:-:S04]  /*11b20*/  IMAD.HI.U32 R3, R3, R8, RZ ;  /* 0x0000000803037227 */ /* 0x000fc800078e00ff */
[----:B------:R-:W-:-:S05]  /*11b30*/  IMAD R5, R3, R5, R8 ;  /* 0x0000000503057224 */ /* 0x000fca00078e0208 */
        /* <DEDUP_REMOVED lines=8> */
[----:B------:R-:W-:-:S04]  /*11bc0*/  IMAD.MOV R0, RZ, RZ, -R0 ;  /* 0x000000ffff007224 */ /* 0x000fc800078e0a00 */
[----:B------:R-:W-:Y:S01]  /*11bd0*/  IMAD R18, R3, R0, R4 ;  /* 0x0000000003127224 */ /* 0x000fe200078e0204 */
[----:B------:R-:W-:-:S05]  /*11be0*/  LOP3.LUT R0, RZ, R3, RZ, 0x33, !PT ;  /* 0x00000003ff007212 */ /* 0x000fca00078e33ff */
[----:B------:R-:W-:Y:S01]  /*11bf0*/  IMAD.IADD R17, R17, 0x1, R0 ;  /* 0x0000000111117824 */ /* 0x000fe200078e0200 */
[----:B------:R-:W-:Y:S06]  /*11c00*/  BRA `(.L_x_2230) ;  /* 0x0000000000107947 */ /* 0x000fec0003800000 */
.L_x_2225:
[----:B------:R-:W-:Y:S01]  /*11c10*/  IMAD.MOV.U32 R16, RZ, RZ, R5 ;  /* 0x000000ffff107224 */ /* 0x000fe200078e0005 */
[----:B------:R-:W-:Y:S01]  /*11c20*/  ULDC UR40, c[0x0][0xc3c] ;  /* 0x00030f0000287ab9 */ /* 0x000fe20000000800 */
[----:B------:R-:W-:Y:S02]  /*11c30*/  IMAD.MOV.U32 R17, RZ, RZ, RZ ;  /* 0x000000ffff117224 */ /* 0x000fe400078e00ff */
[----:B------:R-:W-:-:S07]  /*11c40*/  IMAD.MOV.U32 R18, RZ, RZ, RZ ;  /* 0x000000ffff127224 */ /* 0x000fce00078e00ff */
.L_x_2230:
[----:B------:R2:W3:Y:S01]  /*11c50*/  LDL R2, [R1+0x14] ;  /* 0x0000140001027983 */ /* 0x0004e20000100800 */
[----:B------:R-:W4:Y:S02]  /*11c60*/  S2R R0, SR_TID.X ;  /* 0x0000000000007919 */ /* 0x000f240000002100 */
[----:B----4-:R-:W-:Y:S01]  /*11c70*/  LOP3.LUT R0, R0, 0x1f, RZ, 0xc0, !PT ;  /* 0x0000001f00007812 */ /* 0x010fe200078ec0ff */
[----:B------:R-:W-:Y:S03]  /*11c80*/  BAR.SYNC.DEFER_BLOCKING 0x4, 0x200 ;  /* 0x0108000000007b1d */ /* 0x000fe60000010000 */
[----:B------:R-:W-:Y:S01]  /*11c90*/  ISETP.NE.AND P0, PT, R0, RZ, PT ;  /* 0x000000ff0000720c */ /* 0x000fe20003f05270 */
[----:B-1----:R-:W-:-:S12]  /*11ca0*/  IMAD.U32 R19, RZ, RZ, UR40 ;  /* 0x00000028ff137e24 */ /* 0x002fd8000f8e00ff */
[----:B------:R-:W-:Y:S01]  /*11cb0*/  @!P0 MOV R0, 0x400 ;  /* 0x0000040000008802 */ /* 0x000fe20000000f00 */
[----:B---3--:R-:W1:Y:S03]  /*11cc0*/  @!P0 S2R R2, SR_CgaCtaId ;  /* 0x0000000000028919 */ /* 0x008e660000008800 */
[----:B-1----:R-:W-:Y:S01]  /*11cd0*/  @!P0 LEA R22, R2, R0, 0x18 ;  /* 0x0000000002168211 */ /* 0x002fe200078ec0ff */
[----:B------:R2:W-:Y:S04]  /*11ce0*/  @!P0 STL [R1+0x14], R2 ;  /* 0x0000140201008387 */ /* 0x0005e80000100800 */
[----:B------:R2:W-:Y:S01]  /*11cf0*/  @!P0 STS.128 [R22+0x132d0], R16 ;  /* 0x0132d01016008388 */ /* 0x0005e20000000c00 */
[----:B------:R-:W-:Y:S06]  /*11d00*/  BAR.ARV 0x5, 0x200 ;  /* 0x0148000000007b1d */ /* 0x000fec0000002000 */
.L_x_2223:
[----:B------:R-:W-:Y:S02]  /*11d10*/  ULDC UR4, c[0x0][0xc3c] ;  /* 0x00030f0000047ab9 */ /* 0x000fe40000000800 */
[----:B------:R-:W-:-:S06]  /*11d20*/  UISETP.GE.AND UP0, UPT, UR40, UR4, UPT ;  /* 0x000000042800728c */ /* 0x000fcc000bf06270 */
[----:B------:R-:W-:-:S13]  /*11d30*/  PLOP3.LUT P0, PT, PT, PT, UP0, 0x80, 0x0 ;  /* 0x000000000000781c */ /* 0x000fda0003f0f008 */
[----:B------:R-:W-:Y:S05]  /*11d40*/  @!P0 BRA `(.L_x_2231) ;  /* 0xffffffa800e48947 */ /* 0x000fea000383ffff */
.L_x_2156:
[----:B------:R-:W3:Y:S01]  /*11d50*/  LDL.LU R0, [R1+0x30] ;  /* 0x0000300001007983 */ /* 0x000ee20000300800 */
[----:B------:R-:W-:Y:S01]  /*11d60*/  BSSY B0, `(.L_x_2232) ;  /* 0x000000b000007945 */ /* 0x000fe20003800000 */
[----:B0-----:R-:W0:Y:S01]  /*11d70*/  S2R R5, SR_CgaCtaId ;  /* 0x0000000000057919 */ /* 0x001e220000008800 */
[----:B---3--:R-:W-:-:S05]  /*11d80*/  VIADD R0, R0, 0x1 ;  /* 0x0000000100007836 */ /* 0x008fca0000000000 */
[----:B--2---:R-:W-:-:S04]  /*11d90*/  LEA.HI R2, R0, R0, RZ, 0x1 ;  /* 0x0000000000027211 */ /* 0x004fc800078f08ff */
[----:B------:R-:W-:Y:S02]  /*11da0*/  LOP3.LUT R3, R2, 0xfffffffe, RZ, 0xc0, !PT ;  /* 0xfffffffe02037812 */ /* 0x000fe400078ec0ff */
[----:B------:R-:W-:-:S03]  /*11db0*/  MOV R2, 0x400 ;  /* 0x0000040000027802 */ /* 0x000fc60000000f00 */
[----:B------:R-:W-:Y:S01]  /*11dc0*/  IMAD.IADD R0, R0, 0x1, -R3 ;  /* 0x0000000100007824 */ /* 0x000fe200078e0a03 */
[----:B0-----:R-:W-:-:S04]  /*11dd0*/  LEA R5, R5, R2, 0x18 ;  /* 0x0000000205057211 */ /* 0x001fc800078ec0ff */
[----:B------:R-:W-:-:S04]  /*11de0*/  SHF.L.U32 R0, R0, 0x1f, RZ ;  /* 0x0000001f00007819 */ /* 0x000fc800000006ff */
[----:B------:R-:W0:Y:S02]  /*11df0*/  SYNCS.PHASECHK.TRANS64.TRYWAIT P0, [R5+URZ+0x13220], R0 ;  /* 0x01322000050075a7 */ /* 0x000e24000800017f */
[----:B0-----:R-:W-:Y:S05]  /*11e00*/  @!P0 BRA `(.L_x_2233) ;  /* 0x0000002800908947 */ /* 0x001fea0003800000 */
.L_x_2322:
[----:B------:R-:W-:Y:S05]  /*11e10*/  BSYNC B0 ;  /* 0x0000000000007941 */ /* 0x000fea0003800000 */
.L_x_2232:
[----:B------:R-:W-:-:S03]  /*11e20*/  UMOV UR4, 0xffffffff ;  /* 0xffffffff00047882 */ /* 0x000fc60000000000 */
[----:B------:R-:W-:Y:S05]  /*11e30*/  BRA.DIV UR4, `(.L_x_2234) ;  /* 0x0000002a04987947 */ /* 0x000fea000b800000 */
[----:B0-----:R-:W0:Y:S02]  /*11e40*/  S2R R0, SR_TID.X ;  /* 0x0000000000007919 */ /* 0x001e240000002100 */
[----:B0-----:R-:W-:-:S04]  /*11e50*/  SHF.R.U32.HI R0, RZ, 0x5, R0 ;  /* 0x00000005ff007819 */ /* 0x001fc80000011600 */
[----:B------:R-:W-:-:S05]  /*11e60*/  LOP3.LUT R0, R0, 0x3, RZ, 0xc0, !PT ;  /* 0x0000000300007812 */ /* 0x000fca00078ec0ff */
[----:B------:R0:W1:Y:S02]  /*11e70*/  SHFL.IDX PT, R14, R0, RZ, 0x1f ;  /* 0x00001fff000e7589 */ /* 0x00006400000e0000 */
.L_x_2325:
[----:B-1----:R-:W-:Y:S01]  /*11e80*/  ISETP.NE.AND P0, PT, R14, RZ, PT ;  /* 0x000000ff0e00720c */ /* 0x002fe20003f05270 */
[----:B------:R-:W-:-:S12]  /*11e90*/  BSSY B0, `(.L_x_2235) ;  /* 0x000002e000007945 */ /* 0x000fd80003800000 */
[----:B------:R-:W-:Y:S05]  /*11ea0*/  @P0 BRA `(.L_x_2236) ;  /* 0x0000000000b00947 */ /* 0x000fea0003800000 */
[----:B------:R-:W-:-:S03]  /*11eb0*/  UMOV UR4, 0xffffffff ;  /* 0xffffffff00047882 */ /* 0x000fc60000000000 */
[----:B------:R-:W-:Y:S05]  /*11ec0*/  BRA.DIV UR4, `(.L_x_2237) ;  /* 0x0000002a04a87947 */ /* 0x000fea000b800000 */
[----:B------:R-:W-:-:S13]  /*11ed0*/  ELECT P6, URZ, PT ;  /* 0x00000000003f782f */ /* 0x000fda00038c0000 */
.L_x_2328:
[----:B------:R-:W-:Y:S05]  /*11ee0*/  @!P6 BRA `(.L_x_2236) ;  /* 0x0000000000a0e947 */ /* 0x000fea0003800000 */
[----:B------:R-:W-:-:S06]  /*11ef0*/  ULOP3.LUT UR4, UR38, 0x2, URZ, 0xfc, !UPT ;  /* 0x0000000226047892 */ /* 0x000fcc000f8efc3f */
[----:B0-----:R-:W-:-:S05]  /*11f00*/  IMAD.U32 R0, RZ, RZ, UR4 ;  /* 0x00000004ff007e24 */ /* 0x001fca000f8e00ff */
[----:B------:R-:W-:-:S13]  /*11f10*/  ISETP.NE.AND P0, PT, R0, 0x3, PT ;  /* 0x000000030000780c */ /* 0x000fda0003f05270 */
[----:B------:R-:W-:Y:S05]  /*11f20*/  @!P0 BRA `(.L_x_2238) ;  /* 0x0000000000048947 */ /* 0x000fea0003800000 */
[----:B------:R-:W-:Y:S01]  /*11f30*/  BPT.TRAP 0x1 ;  /* 0x000000040000795c */ /* 0x000fe20000300000 */
.L_x_2238:
        /* <DEDUP_REMOVED lines=8> */
.L_x_2329:
[----:B------:R-:W2:Y:S01]  /*11fc0*/  LDL.LU R4, [R1+0x4] ;  /* 0x0000040001047983 */ /* 0x000ea20000300800 */
[----:B------:R-:W-:Y:S02]  /*11fd0*/  SEL R28, R28, RZ, P2 ;  /* 0x000000ff1c1c7207 */ /* 0x000fe40001000000 */
[----:B--2---:R-:W-:Y:S01]  /*11fe0*/  LOP3.LUT R0, R4, R0, RZ, 0x3c, !PT ;  /* 0x0000000004007212 */ /* 0x004fe200078e3cff */
[----:B------:R-:W-:Y:S06]  /*11ff0*/  @!P0 BRA `(.L_x_2240) ;  /* 0x0000000000048947 */ /* 0x000fec0003800000 */
[----:B------:R-:W-:Y:S01]  /*12000*/  BPT.TRAP 0x1 ;  /* 0x000000040000795c */ /* 0x000fe20000300000 */
.L_x_2240:
[----:B------:R-:W-:Y:S01]  /*12010*/  IMAD R5, R28, 0x8, R5 ;  /* 0x000000081c057824 */ /* 0x000fe200078e0205 */
[----:B------:R-:W-:-:S04]  /*12020*/  SHF.L.U32 R0, R0, 0x1f, RZ ;  /* 0x0000001f00007819 */ /* 0x000fc800000006ff */
[----:B------:R-:W1:Y:S02]  /*12030*/  SYNCS.PHASECHK.TRANS64.TRYWAIT P1, [R5+URZ+0x13240], R0 ;  /* 0x01324000050075a7 */ /* 0x000e64000802017f */
[----:B-1----:R-:W-:Y:S05]  /*12040*/  @!P1 BRA `(.L_x_2241) ;  /* 0x00000028007c9947 */ /* 0x002fea0003800000 */
.L_x_2330:
[----:B------:R-:W-:Y:S05]  /*12050*/  @!P0 BRA `(.L_x_2242) ;  /* 0x0000000000048947 */ /* 0x000fea0003800000 */
[----:B------:R-:W-:Y:S01]  /*12060*/  BPT.TRAP 0x1 ;  /* 0x000000040000795c */ /* 0x000fe20000300000 */
.L_x_2242:
[----:B------:R-:W2:Y:S02]  /*12070*/  SYNCS.PHASECHK.TRANS64.TRYWAIT P1, [R3+URZ+0x13260], R2 ;  /* 0x01326002030075a7 */ /* 0x000ea4000802017f */
[----:B--2---:R-:W-:Y:S05]  /*12080*/  @!P1 BRA `(.L_x_2243) ;  /* 0x0000002800809947 */ /* 0x004fea0003800000 */
.L_x_2331:
[----:B------:R-:W-:Y:S05]  /*12090*/  @!P0 BRA `(.L_x_2244) ;  /* 0x0000000000048947 */ /* 0x000fea0003800000 */
[----:B------:R-:W-:Y:S01]  /*120a0*/  BPT.TRAP 0x1 ;  /* 0x000000040000795c */ /* 0x000fe20000300000 */
.L_x_2244:
[----:B------:R-:W3:Y:S02]  /*120b0*/  SYNCS.PHASECHK.TRANS64.TRYWAIT P1, [R5+URZ+0x13260], R0 ;  /* 0x01326000050075a7 */ /* 0x000ee4000802017f */
[----:B---3--:R-:W-:Y:S05]  /*120c0*/  @!P1 BRA `(.L_x_2245) ;  /* 0x0000002800849947 */ /* 0x008fea0003800000 */
.L_x_2332:
[----:B------:R-:W-:Y:S05]  /*120d0*/  @!P0 BRA `(.L_x_2246) ;  /* 0x0000000000048947 */ /* 0x000fea0003800000 */
[----:B------:R-:W-:Y:S01]  /*120e0*/  BPT.TRAP 0x1 ;  /* 0x000000040000795c */ /* 0x000fe20000300000 */
.L_x_2246:
[----:B------:R-:W4:Y:S02]  /*120f0*/  SYNCS.PHASECHK.TRANS64.TRYWAIT P1, [R3+URZ+0x13280], R2 ;  /* 0x01328002030075a7 */ /* 0x000f24000802017f */
[----:B----4-:R-:W-:Y:S05]  /*12100*/  @!P1 BRA `(.L_x_2247) ;  /* 0x0000002800889947 */ /* 0x010fea0003800000 */
.L_x_2333:
[----:B------:R-:W-:Y:S05]  /*12110*/  @!P0 BRA `(.L_x_2248) ;  /* 0x0000000000048947 */ /* 0x000fea0003800000 */
[----:B------:R-:W-:Y:S01]  /*12120*/  BPT.TRAP 0x1 ;  /* 0x000000040000795c */ /* 0x000fe20000300000 */
.L_x_2248:
[----:B------:R0:W0:Y:S02]  /*12130*/  SYNCS.PHASECHK.TRANS64.TRYWAIT P0, [R5+URZ+0x13280], R0 ;  /* 0x01328000050075a7 */ /* 0x000024000800017f */
[----:B0-----:R-:W-:Y:S05]  /*12140*/  @!P0 NANOSLEEP.SYNCS 0x989680 ;  /* 0x009896800000895d */ /* 0x001fea0003900000 */
[----:B------:R-:W0:Y:S02]  /*12150*/  @!P0 SYNCS.PHASECHK.TRANS64 P0, [R5+URZ+0x13280], R0 ;  /* 0x01328000050085a7 */ /* 0x000e24000800007f */
[----:B0-----:R-:W-:Y:S05]  /*12160*/  @!P0 BRA `(.L_x_2248) ;  /* 0xfffffffc00f08947 */ /* 0x001fea000383ffff */
.L_x_2236:
[----:B------:R-:W-:Y:S05]  /*12170*/  BSYNC B0 ;  /* 0x0000000000007941 */ /* 0x000fea0003800000 */
.L_x_2235:
[----:B------:R-:W-:Y:S05]  /*12180*/  EXIT ;  /* 0x000000000000794d */ /* 0x000fea0003800000 */
.L_x_2105:
[----:B0-----:R-:W-:-:S04]  /*12190*/  IMAD.U32 R3, RZ, RZ, UR45 ;  /* 0x0000002dff037e24 */ /* 0x001fc8000f8e00ff */
[----:B------:R0:W1:Y:S03]  /*121a0*/  SYNCS.PHASECHK.TRANS64.TRYWAIT P1, [R3+URZ+0x13200], R0 ;  /* 0x01320000030075a7 */ /* 0x000066000802017f */
[----:B-1----:R-:W-:Y:S05]  /*121b0*/  @!P1 NANOSLEEP.SYNCS 0x989680 ;  /* 0x009896800000995d */ /* 0x002fea0003900000 */
[----:B------:R-:W1:Y:S02]  /*121c0*/  @!P1 SYNCS.PHASECHK.TRANS64 P1, [R3+URZ+0x13200], R0 ;  /* 0x01320000030095a7 */ /* 0x000e64000802007f */
[----:B-1----:R-:W-:Y:S05]  /*121d0*/  @!P1 BRA `(.L_x_2105) ;  /* 0xfffffffc00ec9947 */ /* 0x002fea000383ffff */
[----:B------:R-:W-:Y:S05]  /*121e0*/  BRA `(.L_x_2249) ;  /* 0xfffffef400ec7947 */ /* 0x000fea000383ffff */
.L_x_2109:
[----:B-1----:R1:W2:Y:S02]  /*121f0*/  SYNCS.PHASECHK.TRANS64.TRYWAIT P1, [R3+URZ+0x13230], R0 ;  /* 0x01323000030075a7 */ /* 0x0022a4000802017f */
[----:B--2---:R-:W-:Y:S05]  /*12200*/  @!P1 NANOSLEEP.SYNCS 0x989680 ;  /* 0x009896800000995d */ /* 0x004fea0003900000 */
[----:B------:R-:W2:Y:S02]  /*12210*/  @!P1 SYNCS.PHASECHK.TRANS64 P1, [R3+URZ+0x13230], R0 ;  /* 0x01323000030095a7 */ /* 0x000ea4000802007f */
[----:B--2---:R-:W-:Y:S05]  /*12220*/  @!P1 BRA `(.L_x_2109) ;  /* 0xfffffffc00f09947 */ /* 0x004fea000383ffff */
[----:B------:R-:W-:Y:S05]  /*12230*/  BRA `(.L_x_2108) ;  /* 0xfffffef800087947 */ /* 0x000fea000383ffff */
.L_x_2115:
[----:B-1----:R-:W-:-:S04]  /*12240*/  IMAD.U32 R9, RZ, RZ, UR20 ;  /* 0x00000014ff097e24 */ /* 0x002fc8000f8e00ff */
[----:B------:R1:W2:Y:S03]  /*12250*/  SYNCS.PHASECHK.TRANS64.TRYWAIT P1, [R9+URZ+0x13230], R0 ;  /* 0x01323000090075a7 */ /* 0x0002a6000802017f */
[----:B--2---:R-:W-:Y:S05]  /*12260*/  @!P1 NANOSLEEP.SYNCS 0x989680 ;  /* 0x009896800000995d */ /* 0x004fea0003900000 */
[----:B------:R-:W2:Y:S02]  /*12270*/  @!P1 SYNCS.PHASECHK.TRANS64 P1, [R9+URZ+0x13230], R0 ;  /* 0x01323000090095a7 */ /* 0x000ea4000802007f */
[----:B--2---:R-:W-:Y:S05]  /*12280*/  @!P1 BRA `(.L_x_2115) ;  /* 0xfffffffc00ec9947 */ /* 0x004fea000383ffff */
[----:B------:R-:W-:Y:S05]  /*12290*/  BRA `(.L_x_2114) ;  /* 0xffffff2000a07947 */ /* 0x000fea000383ffff */
.L_x_2119:
[----:B-1----:R-:W-:-:S04]  /*122a0*/  IMAD.U32 R9, RZ, RZ, UR11 ;  /* 0x0000000bff097e24 */ /* 0x002fc8000f8e00ff */
[----:B------:R1:W2:Y:S03]  /*122b0*/  SYNCS.PHASECHK.TRANS64.TRYWAIT P1, [R9+URZ+0x13250], R0 ;  /* 0x01325000090075a7 */ /* 0x0002a6000802017f */
[----:B--2---:R-:W-:Y:S05]  /*122c0*/  @!P1 NANOSLEEP.SYNCS 0x989680 ;  /* 0x009896800000995d */ /* 0x004fea0003900000 */
[----:B------:R-:W2:Y:S02]  /*122d0*/  @!P1 SYNCS.PHASECHK.TRANS64 P1, [R9+URZ+0x13250], R0 ;  /* 0x01325000090095a7 */ /* 0x000ea4000802007f */
[----:B--2---:R-:W-:Y:S05]  /*122e0*/  @!P1 BRA `(.L_x_2119) ;  /* 0xfffffffc00ec9947 */ /* 0x004fea000383ffff */
[----:B------:R-:W-:Y:S05]  /*122f0*/  BRA `(.L_x_2118) ;  /* 0xffffff2400ac7947 */ /* 0x000fea000383ffff */
.L_x_2127:
[----:B-1----:R-:W-:-:S04]  /*12300*/  IMAD.U32 R11, RZ, RZ, UR6 ;  /* 0x00000006ff0b7e24 */ /* 0x002fc8000f8e00ff */
[----:B------:R1:W2:Y:S03]  /*12310*/  SYNCS.PHASECHK.TRANS64.TRYWAIT P1, [R11+URZ+0x13230], R0 ;  /* 0x013230000b0075a7 */ /* 0x0002a6000802017f */
[----:B--2---:R-:W-:Y:S05]  /*12320*/  @!P1 NANOSLEEP.SYNCS 0x989680 ;  /* 0x009896800000995d */ /* 0x004fea0003900000 */
[----:B------:R-:W2:Y:S02]  /*12330*/  @!P1 SYNCS.PHASECHK.TRANS64 P1, [R11+URZ+0x13230], R0 ;  /* 0x013230000b0095a7 */ /* 0x000ea4000802007f */
[----:B--2---:R-:W-:Y:S05]  /*12340*/  @!P1 BRA `(.L_x_2127) ;  /* 0xfffffffc00ec9947 */ /* 0x004fea000383ffff */
[----:B------:R-:W-:Y:S05]  /*12350*/  BRA `(.L_x_2126) ;  /* 0xffffff4c00f47947 */ /* 0x000fea000383ffff */
.L_x_2131:
[----:B-1----:R-:W-:-:S04]  /*12360*/  IMAD.U32 R11, RZ, RZ, UR11 ;  /* 0x0000000bff0b7e24 */ /* 0x002fc8000f8e00ff */
[----:B------:R1:W2:Y:S03]  /*12370*/  SYNCS.PHASECHK.TRANS64.TRYWAIT P1, [R11+URZ+0x13250], R0 ;  /* 0x013250000b0075a7 */ /* 0x0002a6000802017f */
[----:B--2---:R-:W-:Y:S05]  /*12380*/  @!P1 NANOSLEEP.SYNCS 0x989680 ;  /* 0x009896800000995d */ /* 0x004fea0003900000 */
[----:B------:R-:W2:Y:S02]  /*12390*/  @!P1 SYNCS.PHASECHK.TRANS64 P1, [R11+URZ+0x13250], R0 ;  /* 0x013250000b0095a7 */ /* 0x000ea4000802007f */
[----:B--2---:R-:W-:Y:S05]  /*123a0*/  @!P1 BRA `(.L_x_2131) ;  /* 0xfffffffc00ec9947 */ /* 0x004fea000383ffff */
[----:B------:R-:W-:Y:S05]  /*123b0*/  BRA `(.L_x_2130) ;  /* 0xffffff5400007947 */ /* 0x000fea000383ffff */
.L_x_2138:
[----:B-1----:R-:W-:-:S04]  /*123c0*/  IMAD.U32 R6, RZ, RZ, UR14 ;  /* 0x0000000eff067e24 */ /* 0x002fc8000f8e00ff */
[----:B------:R1:W2:Y:S03]  /*123d0*/  SYNCS.PHASECHK.TRANS64.TRYWAIT P1, [R6+URZ+0x13250], R5 ;  /* 0x01325005060075a7 */ /* 0x0002a6000802017f */
[----:B--2---:R-:W-:Y:S05]  /*123e0*/  @!P1 NANOSLEEP.SYNCS 0x989680 ;  /* 0x009896800000995d */ /* 0x004fea0003900000 */
[----:B------:R-:W2:Y:S02]  /*123f0*/  @!P1 SYNCS.PHASECHK.TRANS64 P1, [R6+URZ+0x13250], R5 ;  /* 0x01325005060095a7 */ /* 0x000ea4000802007f */
[----:B--2---:R-:W-:Y:S05]  /*12400*/  @!P1 BRA `(.L_x_2138) ;  /* 0xfffffffc00ec9947 */ /* 0x004fea000383ffff */
[----:B------:R-:W-:Y:S05]  /*12410*/  BRA `(.L_x_2137) ;  /* 0xffffff7000447947 */ /* 0x000fea000383ffff */
.L_x_2171:
        /* <DEDUP_REMOVED lines=10> */
.L_x_2250:
[----:B------:R-:W-:Y:S05]  /*124c0*/  BRA `(.L_x_2251) ;  /* 0xffffffb000a07947 */ /* 0x000fea000383ffff */
.L_x_2174:
[----:B0-----:R-:W3:Y:S02]  /*124d0*/  LDL R0, [R1+0x24] ;  /* 0x0000240001007983 */ /* 0x001ee40000100800 */
[----:B---3--:R0:W1:Y:S02]  /*124e0*/  SYNCS.PHASECHK.TRANS64.TRYWAIT P0, [R4+URZ+0x13280], R0 ;  /* 0x01328000040075a7 */ /* 0x008064000800017f */
[----:B-1----:R-:W-:Y:S05]  /*124f0*/  @!P0 NANOSLEEP.SYNCS 0x989680 ;  /* 0x009896800000895d */ /* 0x002fea0003900000 */
[----:B------:R-:W1:Y:S02]  /*12500*/  @!P0 SYNCS.PHASECHK.TRANS64 P0, [R4+URZ+0x13280], R0 ;  /* 0x01328000040085a7 */ /* 0x000e64000800007f */
[----:B-1----:R-:W-:Y:S05]  /*12510*/  @!P0 BRA `(.L_x_2174) ;  /* 0xfffffffc00ec8947 */ /* 0x002fea000383ffff */
[----:B------:R-:W-:Y:S05]  /*12520*/  BRA `(.L_x_2252) ;  /* 0xffffffb400d47947 */ /* 0x000fea000383ffff */
.L_x_2175:
        /* <DEDUP_REMOVED lines=8> */
.L_x_2254:
[----:B------:R-:W-:Y:S05]  /*125b0*/  BSYNC B0 ;  /* 0x0000000000007941 */ /* 0x000fea0003800000 */
.L_x_2253:
        /* <DEDUP_REMOVED lines=8> */
.L_x_2255:
        /* <DEDUP_REMOVED lines=13> */
.L_x_2256:
        /* <DEDUP_REMOVED lines=11> */
.L_x_2257:
        /* <DEDUP_REMOVED lines=11> */
.L_x_2258:
        /* <DEDUP_REMOVED lines=10> */
.L_x_2259:
        /* <DEDUP_REMOVED lines=10> */
.L_x_2260:
        /* <DEDUP_REMOVED lines=11> */
.L_x_2261:
        /* <DEDUP_REMOVED lines=8> */
.L_x_2262:
        /* <DEDUP_REMOVED lines=13> */
.L_x_2263:
[----:B------:R-:W-:Y:S01]  /*12bb0*/  IMAD.MOV.U32 R10, RZ, RZ, R14 ;  /* 0x000000ffff0a7224 */ /* 0x000fe200078e000e */
[----:B------:R-:W-:-:S04]  /*12bc0*/  LOP3.LUT R19, R19, 0xffffffef, RZ, 0xc0, !PT ;  /* 0xffffffef13137812 */ /* 0x000fc800078ec0ff */
[----:B------:R-:W-:-:S05]  /*12bd0*/  @P2 LOP3.LUT R19, R19, 0x10, RZ, 0xfc, !PT ;  /* 0x0000001013132812 */ /* 0x000fca00078efcff */
[----:B------:R0:W-:Y:S01]  /*12be0*/  STL [R1+0xc], R19 ;  /* 0x00000c1301007387 */ /* 0x0001e20000100800 */
[----:B------:R-:W-:Y:S05]  /*12bf0*/  BRA `(.L_x_2264) ;  /* 0xffffffb4008c7947 */ /* 0x000fea000383ffff */
.L_x_2180:
[----:B----4-:R-:W4:Y:S02]  /*12c00*/  LDL R3, [R1+0x24] ;  /* 0x0000240001037983 */ /* 0x010f240000100800 */
[----:B----4-:R4:W0:Y:S02]  /*12c10*/  SYNCS.PHASECHK.TRANS64.TRYWAIT P0, [R4+URZ+0x13240], R3 ;  /* 0x01324003040075a7 */ /* 0x010824000800017f */
[----:B0-----:R-:W-:Y:S05]  /*12c20*/  @!P0 NANOSLEEP.SYNCS 0x989680 ;  /* 0x009896800000895d */ /* 0x001fea0003900000 */
[----:B------:R-:W0:Y:S02]  /*12c30*/  @!P0 SYNCS.PHASECHK.TRANS64 P0, [R4+URZ+0x13240], R3 ;  /* 0x01324003040085a7 */ /* 0x000e24000800007f */
[----:B0-----:R-:W-:Y:S05]  /*12c40*/  @!P0 BRA `(.L_x_2180) ;  /* 0xfffffffc00ec8947 */ /* 0x001fea000383ffff */
[----:B------:R-:W-:Y:S05]  /*12c50*/  BRA `(.L_x_2265) ;  /* 0xffffffb400ec7947 */ /* 0x000fea000383ffff */
.L_x_2181:
        /* <DEDUP_REMOVED lines=8> */
.L_x_2267:
[----:B------:R-:W-:Y:S05]  /*12ce0*/  BSYNC B0 ;  /* 0x0000000000007941 */ /* 0x000fea0003800000 */
.L_x_2266:
        /* <DEDUP_REMOVED lines=10> */
.L_x_2268:
        /* <DEDUP_REMOVED lines=8> */
.L_x_2269:
        /* <DEDUP_REMOVED lines=15> */
.L_x_2270:
[----:B------:R-:W-:Y:S02]  /*12f00*/  IMAD.MOV.U32 R13, RZ, RZ, R5 ;  /* 0x000000ffff0d7224 */ /* 0x000fe400078e0005 */
[----:B------:R-:W-:Y:S02]  /*12f10*/  IMAD.MOV.U32 R12, RZ, RZ, 0x2 ;  /* 0x00000002ff0c7424 */ /* 0x000fe400078e00ff */
[----:B------:R-:W-:-:S07]  /*12f20*/  IMAD.MOV.U32 R3, RZ, RZ, R14 ;  /* 0x000000ffff037224 */ /* 0x000fce00078e000e */
[----:B------:R-:W-:Y:S05]  /*12f30*/  WARPSYNC.COLLECTIVE R15, `(.L_x_2271) ;  /* 0x000000000f087348 */ /* 0x000fea0003c00000 */
[----:B------:R0:W1:Y:S02]  /*12f40*/  SHFL.IDX P6, R14, R13, R12, R11 ;  /* 0x0000000c0d0e7389 */ /* 0x00006400000c000b */
[----:B01----:R-:W-:Y:S01]  /*12f50*/  ENDCOLLECTIVE ;  /* 0x000000000000791b */ /* 0x003fe20003800000 */
.L_x_2271:
        /* <DEDUP_REMOVED lines=14> */
.L_x_2272:
[----:B------:R-:W-:Y:S02]  /*13040*/  IMAD.MOV.U32 R13, RZ, RZ, R5 ;  /* 0x000000ffff0d7224 */ /* 0x000fe400078e0005 */
[----:B------:R-:W-:Y:S02]  /*13050*/  IMAD.MOV.U32 R12, RZ, RZ, 0x3 ;  /* 0x00000003ff0c7424 */ /* 0x000fe400078e00ff */
[----:B------:R-:W-:-:S07]  /*13060*/  IMAD.MOV.U32 R3, RZ, RZ, R14 ;  /* 0x000000ffff037224 */ /* 0x000fce00078e000e */
[----:B------:R-:W-:Y:S05]  /*13070*/  WARPSYNC.COLLECTIVE R15, `(.L_x_2273) ;  /* 0x000000000f087348 */ /* 0x000fea0003c00000 */
[----:B------:R0:W1:Y:S02]  /*13080*/  SHFL.IDX P6, R14, R13, R12, R11 ;  /* 0x0000000c0d0e7389 */ /* 0x00006400000c000b */
[----:B01----:R-:W-:Y:S01]  /*13090*/  ENDCOLLECTIVE ;  /* 0x000000000000791b */ /* 0x003fe20003800000 */
.L_x_2273:
        /* <DEDUP_REMOVED lines=10> */
.L_x_2274:
        /* <DEDUP_REMOVED lines=10> */
.L_x_2275:
        /* <DEDUP_REMOVED lines=11> */
.L_x_2276:
[----:B------:R-:W-:Y:S01]  /*13290*/  IMAD.MOV.U32 R2, RZ, RZ, R14 ;  /* 0x000000ffff027224 */ /* 0x000fe200078e000e */
[----:B------:R-:W-:Y:S06]  /*132a0*/  BRA `(.L_x_2277) ;  /* 0xffffffb400687947 */ /* 0x000fec000383ffff */
.L_x_2188:
[----:B------:R-:W-:Y:S02]  /*132b0*/  IMAD.MOV.U32 R13, RZ, RZ, R4 ;  /* 0x000000ffff0d7224 */ /* 0x000fe400078e0004 */
[----:B------:R-:W-:Y:S02]  /*132c0*/  IMAD.MOV.U32 R12, RZ, RZ, RZ ;  /* 0x000000ffff0c7224 */ /* 0x000fe400078e00ff */
[----:B------:R-:W-:Y:S02]  /*132d0*/  IMAD.MOV.U32 R11, RZ, RZ, 0x1c1f ;  /* 0x00001c1fff0b7424 */ /* 0x000fe400078e00ff */
[----:B------:R-:W-:Y:S02]  /*132e0*/  IMAD.MOV.U32 R15, RZ, RZ, -0x1 ;  /* 0xffffffffff0f7424 */ /* 0x000fe400078e00ff */
[----:B------:R-:W-:Y:S02]  /*132f0*/  IMAD R17, R17, 0xc0, R20 ;  /* 0x000000c011117824 */ /* 0x000fe400078e0214 */
[----:B------:R-:W-:-:S07]  /*13300*/  IMAD R6, R8, UR41, RZ ;  /* 0x0000002908067c24 */ /* 0x000fce000f8e02ff */
[----:B-----5:R-:W-:Y:S05]  /*13310*/  WARPSYNC.COLLECTIVE R15, `(.L_x_2278) ;  /* 0x000000000f087348 */ /* 0x020fea0003c00000 */
[----:B------:R0:W1:Y:S02]  /*13320*/  SHFL.IDX P6, R14, R13, R12, R11 ;  /* 0x0000000c0d0e7389 */ /* 0x00006400000c000b */
[----:B01---5:R-:W-:Y:S01]  /*13330*/  ENDCOLLECTIVE ;  /* 0x000000000000791b */ /* 0x023fe20003800000 */
.L_x_2278:
[C---:B------:R-:W-:Y:S01]  /*13340*/  VIADD R9, R17.reuse, 0x20 ;  /* 0x0000002011097836 */ /* 0x040fe20000000000 */
[----:B------:R-:W-:Y:S01]  /*13350*/  ISETP.GE.AND P2, PT, R17, R6, PT ;  /* 0x000000061100720c */ /* 0x000fe20003f46270 */
[----:B------:R-:W-:Y:S02]  /*13360*/  IMAD.MOV.U32 R13, RZ, RZ, R0 ;  /* 0x000000ffff0d7224 */ /* 0x000fe400078e0000 */
[----:B------:R-:W-:-:S10]  /*13370*/  IMAD.MOV.U32 R2, RZ, RZ, R14 ;  /* 0x000000ffff027224 */ /* 0x000fd400078e000e */
[----:B------:R-:W-:Y:S05]  /*13380*/  WARPSYNC.COLLECTIVE R15, `(.L_x_2279) ;  /* 0x000000000f087348 */ /* 0x000fea0003c00000 */
[----:B------:R0:W1:Y:S02]  /*13390*/  SHFL.IDX P6, R14, R13, R12, R11 ;  /* 0x0000000c0d0e7389 */ /* 0x00006400000c000b */
[----:B01----:R-:W-:Y:S01]  /*133a0*/  ENDCOLLECTIVE ;  /* 0x000000000000791b */ /* 0x003fe20003800000 */
.L_x_2279:
[----:B------:R-:W-:Y:S02]  /*133b0*/  IMAD.MOV.U32 R13, RZ, RZ, R4 ;  /* 0x000000ffff0d7224 */ /* 0x000fe400078e0004 */
[----:B------:R-:W-:Y:S02]  /*133c0*/  IMAD.MOV.U32 R12, RZ, RZ, 0x1 ;  /* 0x00000001ff0c7424 */ /* 0x000fe400078e00ff */
[----:B------:R-:W-:-:S07]  /*133d0*/  IMAD.MOV.U32 R3, RZ, RZ, R14 ;  /* 0x000000ffff037224 */ /* 0x000fce00078e000e */
[----:B------:R-:W-:Y:S05]  /*133e0*/  WARPSYNC.COLLECTIVE R15, `(.L_x_2280) ;  /* 0x000000000f087348 */ /* 0x000fea0003c00000 */
[----:B------:R0:W1:Y:S02]  /*133f0*/  SHFL.IDX P6, R14, R13, R12, R11 ;  /* 0x0000000c0d0e7389 */ /* 0x00006400000c000b */
[----:B01----:R-:W-:Y:S01]  /*13400*/  ENDCOLLECTIVE ;  /* 0x000000000000791b */ /* 0x003fe20003800000 */
.L_x_2280:
        /* <DEDUP_REMOVED lines=15> */
.L_x_2281:
[----:B------:R-:W-:Y:S02]  /*13500*/  IMAD.MOV.U32 R13, RZ, RZ, R4 ;  /* 0x000000ffff0d7224 */ /* 0x000fe400078e0004 */
[----:B------:R-:W-:Y:S02]  /*13510*/  IMAD.MOV.U32 R12, RZ, RZ, 0x2 ;  /* 0x00000002ff0c7424 */ /* 0x000fe400078e00ff */
[----:B------:R-:W-:-:S07]  /*13520*/  IMAD.MOV.U32 R3, RZ, RZ, R14 ;  /* 0x000000ffff037224 */ /* 0x000fce00078e000e */
[----:B------:R-:W-:Y:S05]  /*13530*/  WARPSYNC.COLLECTIVE R15, `(.L_x_2282) ;  /* 0x000000000f087348 */ /* 0x000fea0003c00000 */
[----:B------:R0:W1:Y:S02]  /*13540*/  SHFL.IDX P6, R14, R13, R12, R11 ;  /* 0x0000000c0d0e7389 */ /* 0x00006400000c000b */
[----:B01----:R-:W-:Y:S01]  /*13550*/  ENDCOLLECTIVE ;  /* 0x000000000000791b */ /* 0x003fe20003800000 */
.L_x_2282:
        /* <DEDUP_REMOVED lines=16> */
.L_x_2283:
[----:B------:R-:W-:Y:S02]  /*13660*/  IMAD.MOV.U32 R13, RZ, RZ, R4 ;  /* 0x000000ffff0d7224 */ /* 0x000fe400078e0004 */
[----:B------:R-:W-:Y:S02]  /*13670*/  IMAD.MOV.U32 R12, RZ, RZ, 0x3 ;  /* 0x00000003ff0c7424 */ /* 0x000fe400078e00ff */
[----:B------:R-:W-:-:S07]  /*13680*/  IMAD.MOV.U32 R3, RZ, RZ, R14 ;  /* 0x000000ffff037224 */ /* 0x000fce00078e000e */
[----:B------:R-:W-:Y:S05]  /*13690*/  WARPSYNC.COLLECTIVE R15, `(.L_x_2284) ;  /* 0x000000000f087348 */ /* 0x000fea0003c00000 */
[----:B------:R0:W1:Y:S02]  /*136a0*/  SHFL.IDX P6, R14, R13, R12, R11 ;  /* 0x0000000c0d0e7389 */ /* 0x00006400000c000b */
[----:B01----:R-:W-:Y:S01]  /*136b0*/  ENDCOLLECTIVE ;  /* 0x000000000000791b */ /* 0x003fe20003800000 */
.L_x_2284:
        /* <DEDUP_REMOVED lines=10> */
.L_x_2285:
        /* <DEDUP_REMOVED lines=12> */
.L_x_2286:
        /* <DEDUP_REMOVED lines=13> */
.L_x_2287:
        /* <DEDUP_REMOVED lines=8> */
.L_x_2288:
        /* <DEDUP_REMOVED lines=12> */
.L_x_2289:
[----:B------:R-:W-:Y:S05]  /*13a30*/  BRA `(.L_x_2290) ;  /* 0xffffffb8008c7947 */ /* 0x000fea000383ffff */
.L_x_2191:
[----:B0-----:R0:W1:Y:S02]  /*13a40*/  SYNCS.PHASECHK.TRANS64.TRYWAIT P0, [R22+URZ+0x13220], R3 ;  /* 0x01322003160075a7 */ /* 0x001064000800017f */
[----:B-1----:R-:W-:Y:S05]  /*13a50*/  @!P0 NANOSLEEP.SYNCS 0x989680 ;  /* 0x009896800000895d */ /* 0x002fea0003900000 */
[----:B------:R-:W1:Y:S02]  /*13a60*/  @!P0 SYNCS.PHASECHK.TRANS64 P0, [R22+URZ+0x13220], R3 ;  /* 0x01322003160085a7 */ /* 0x000e64000800007f */
[----:B-1----:R-:W-:Y:S05]  /*13a70*/  @!P0 BRA `(.L_x_2191) ;  /* 0xfffffffc00f08947 */ /* 0x002fea000383ffff */
[----:B------:R-:W-:Y:S05]  /*13a80*/  BRA `(.L_x_2291) ;  /* 0xffffffb800e87947 */ /* 0x000fea000383ffff */
.L_x_2195:
[----:B0-----:R0:W1:Y:S02]  /*13a90*/  SYNCS.PHASECHK.TRANS64.TRYWAIT P0, [R0+URZ+0x13280], R27 ;  /* 0x0132801b000075a7 */ /* 0x001064000800017f */
[----:B-1----:R-:W-:Y:S05]  /*13aa0*/  @!P0 NANOSLEEP.SYNCS 0x989680 ;  /* 0x009896800000895d */ /* 0x002fea0003900000 */
[----:B------:R-:W1:Y:S02]  /*13ab0*/  @!P0 SYNCS.PHASECHK.TRANS64 P0, [R0+URZ+0x13280], R27 ;  /* 0x0132801b000085a7 */ /* 0x000e64000800007f */
[----:B-1----:R-:W-:Y:S05]  /*13ac0*/  @!P0 BRA `(.L_x_2195) ;  /* 0xfffffffc00f08947 */ /* 0x002fea000383ffff */
[----:B------:R-:W-:Y:S05]  /*13ad0*/  BRA `(.L_x_2292) ;  /* 0xffffffc0001c7947 */ /* 0x000fea000383ffff */
.L_x_2196:
        /* <DEDUP_REMOVED lines=8> */
.L_x_2294:
[----:B------:R-:W-:Y:S05]  /*13b60*/  BSYNC B0 ;  /* 0x0000000000007941 */ /* 0x000fea0003800000 */
.L_x_2293:
        /* <DEDUP_REMOVED lines=10> */
.L_x_2295:
        /* <DEDUP_REMOVED lines=11> */
.L_x_2296:
        /* <DEDUP_REMOVED lines=10> */
.L_x_2297:
        /* <DEDUP_REMOVED lines=11> */
.L_x_2298:
        /* <DEDUP_REMOVED lines=10> */
.L_x_2299:
        /* <DEDUP_REMOVED lines=11> */
.L_x_2300:
        /* <DEDUP_REMOVED lines=10> */
.L_x_2301:
[----:B------:R-:W-:Y:S02]  /*14000*/  IMAD.MOV.U32 R13, RZ, RZ, R17 ;  /* 0x000000ffff0d7224 */ /* 0x000fe400078e0011 */
[----:B------:R-:W-:Y:S02]  /*14010*/  IMAD.MOV.U32 R12, RZ, RZ, RZ ;  /* 0x000000ffff0c7224 */ /* 0x000fe400078e00ff */
[----:B------:R-:W-:Y:S02]  /*14020*/  IMAD.SHL.U32 R3, R3, 0x10, RZ ;  /* 0x0000001003037824 */ /* 0x000fe400078e00ff */
[----:B------:R-:W-:-:S07]  /*14030*/  IMAD.MOV.U32 R2, RZ, RZ, R14 ;  /* 0x000000ffff027224 */ /* 0x000fce00078e000e */
[----:B------:R-:W-:Y:S05]  /*14040*/  WARPSYNC.COLLECTIVE R15, `(.L_x_2302) ;  /* 0x000000000f087348 */ /* 0x000fea0003c00000 */
[----:B------:R0:W1:Y:S02]  /*14050*/  SHFL.IDX P6, R14, R13, R12, R11 ;  /* 0x0000000c0d0e7389 */ /* 0x00006400000c000b */
[----:B01----:R-:W-:Y:S01]  /*14060*/  ENDCOLLECTIVE ;  /* 0x000000000000791b */ /* 0x003fe20003800000 */
.L_x_2302:
        /* <DEDUP_REMOVED lines=12> */
.L_x_2303:
[----:B------:R-:W-:Y:S01]  /*14130*/  IMAD.MOV.U32 R2, RZ, RZ, R14 ;  /* 0x000000ffff027224 */ /* 0x000fe200078e000e */
[----:B------:R-:W-:Y:S06]  /*14140*/  BRA `(.L_x_2304) ;  /* 0xffffffbc008c7947 */ /* 0x000fec000383ffff */
.L_x_2201:
[----:B---3--:R3:W4:Y:S02]  /*14150*/  SYNCS.PHASECHK.TRANS64.TRYWAIT P0, [R0+URZ+0x13240], R27 ;  /* 0x0132401b000075a7 */ /* 0x008724000800017f */
[----:B----4-:R-:W-:Y:S05]  /*14160*/  @!P0 NANOSLEEP.SYNCS 0x989680 ;  /* 0x009896800000895d */ /* 0x010fea0003900000 */
[----:B------:R-:W4:Y:S02]  /*14170*/  @!P0 SYNCS.PHASECHK.TRANS64 P0, [R0+URZ+0x13240], R27 ;  /* 0x0132401b000085a7 */ /* 0x000f24000800007f */
[----:B----4-:R-:W-:Y:S05]  /*14180*/  @!P0 BRA `(.L_x_2201) ;  /* 0xfffffffc00f08947 */ /* 0x010fea000383ffff */
[----:B------:R-:W-:Y:S05]  /*14190*/  BRA `(.L_x_2305) ;  /* 0xffffffbc00e87947 */ /* 0x000fea000383ffff */
.L_x_2202:
        /* <DEDUP_REMOVED lines=8> */
.L_x_2307:
[----:B------:R-:W-:Y:S05]  /*14220*/  BSYNC B0 ;  /* 0x0000000000007941 */ /* 0x000fea0003800000 */
.L_x_2306:
        /* <DEDUP_REMOVED lines=8> */
.L_x_2308:
[----:B------:R-:W-:Y:S02]  /*142b0*/  IMAD.MOV.U32 R13, RZ, RZ, R8 ;  /* 0x000000ffff0d7224 */ /* 0x000fe400078e0008 */
[----:B------:R-:W-:Y:S02]  /*142c0*/  IMAD.MOV.U32 R12, RZ, RZ, 0x1 ;  /* 0x00000001ff0c7424 */ /* 0x000fe400078e00ff */
[----:B------:R-:W-:-:S07]  /*142d0*/  IMAD.MOV.U32 R2, RZ, RZ, R14 ;  /* 0x000000ffff027224 */ /* 0x000fce00078e000e */
[----:B------:R-:W-:Y:S05]  /*142e0*/  WARPSYNC.COLLECTIVE R15, `(.L_x_2309) ;  /* 0x000000000f087348 */ /* 0x000fea0003c00000 */
[----:B------:R0:W1:Y:S02]  /*142f0*/  SHFL.IDX P6, R14, R13, R12, R11 ;  /* 0x0000000c0d0e7389 */ /* 0x00006400000c000b */
[----:B01----:R-:W-:Y:S01]  /*14300*/  ENDCOLLECTIVE ;  /* 0x000000000000791b */ /* 0x003fe20003800000 */
.L_x_2309:
        /* <DEDUP_REMOVED lines=11> */
.L_x_2310:
[----:B------:R-:W-:Y:S02]  /*143c0*/  IMAD.MOV.U32 R13, RZ, RZ, R8 ;  /* 0x000000ffff0d7224 */ /* 0x000fe400078e0008 */
[----:B------:R-:W-:Y:S02]  /*143d0*/  IMAD.MOV.U32 R12, RZ, RZ, 0x2 ;  /* 0x00000002ff0c7424 */ /* 0x000fe400078e00ff */
[----:B------:R-:W-:-:S07]  /*143e0*/  IMAD.MOV.U32 R2, RZ, RZ, R14 ;  /* 0x000000ffff027224 */ /* 0x000fce00078e000e */
[----:B------:R-:W-:Y:S05]  /*143f0*/  WARPSYNC.COLLECTIVE R15, `(.L_x_2311) ;  /* 0x000000000f087348 */ /* 0x000fea0003c00000 */
[----:B------:R0:W1:Y:S02]  /*14400*/  SHFL.IDX P6, R14, R13, R12, R11 ;  /* 0x0000000c0d0e7389 */ /* 0x00006400000c000b */
[----:B01----:R-:W-:Y:S01]  /*14410*/  ENDCOLLECTIVE ;  /* 0x000000000000791b */ /* 0x003fe20003800000 */
.L_x_2311:
        /* <DEDUP_REMOVED lines=11> */
.L_x_2312:
[----:B------:R-:W-:Y:S02]  /*144d0*/  IMAD.MOV.U32 R13, RZ, RZ, R8 ;  /* 0x000000ffff0d7224 */ /* 0x000fe400078e0008 */
[----:B------:R-:W-:Y:S02]  /*144e0*/  IMAD.MOV.U32 R12, RZ, RZ, 0x3 ;  /* 0x00000003ff0c7424 */ /* 0x000fe400078e00ff */
[----:B------:R-:W-:-:S07]  /*144f0*/  IMAD.MOV.U32 R2, RZ, RZ, R14 ;  /* 0x000000ffff027224 */ /* 0x000fce00078e000e */
[----:B------:R-:W-:Y:S05]  /*14500*/  WARPSYNC.COLLECTIVE R15, `(.L_x_2313) ;  /* 0x000000000f087348 */ /* 0x000fea0003c00000 */
[----:B------:R0:W1:Y:S02]  /*14510*/  SHFL.IDX P6, R14, R13, R12, R11 ;  /* 0x0000000c0d0e7389 */ /* 0x00006400000c000b */
[----:B01----:R-:W-:Y:S01]  /*14520*/  ENDCOLLECTIVE ;  /* 0x000000000000791b */ /* 0x003fe20003800000 */
.L_x_2313:
        /* <DEDUP_REMOVED lines=11> */
.L_x_2314:
[----:B------:R-:W-:Y:S02]  /*145e0*/  IMAD.MOV.U32 R13, RZ, RZ, R5 ;  /* 0x000000ffff0d7224 */ /* 0x000fe400078e0005 */
[----:B------:R-:W-:Y:S02]  /*145f0*/  IMAD.MOV.U32 R12, RZ, RZ, RZ ;  /* 0x000000ffff0c7224 */ /* 0x000fe400078e00ff */
[----:B------:R-:W-:-:S07]  /*14600*/  IMAD.MOV.U32 R2, RZ, RZ, R14 ;  /* 0x000000ffff027224 */ /* 0x000fce00078e000e */
[----:B------:R-:W-:Y:S05]  /*14610*/  WARPSYNC.COLLECTIVE R15, `(.L_x_2315) ;  /* 0x000000000f087348 */ /* 0x000fea0003c00000 */
[----:B------:R0:W1:Y:S02]  /*14620*/  SHFL.IDX P6, R14, R13, R12, R11 ;  /* 0x0000000c0d0e7389 */ /* 0x00006400000c000b */
[----:B01----:R-:W-:Y:S01]  /*14630*/  ENDCOLLECTIVE ;  /* 0x000000000000791b */ /* 0x003fe20003800000 */
.L_x_2315:
        /* <DEDUP_REMOVED lines=11> */
.L_x_2316:
[----:B------:R-:W-:Y:S01]  /*146f0*/  IMAD.MOV.U32 R2, RZ, RZ, R14 ;  /* 0x000000ffff027224 */ /* 0x000fe200078e000e */
[----:B------:R-:W-:Y:S06]  /*14700*/  BRA `(.L_x_2317) ;  /* 0xffffffbc007c7947 */ /* 0x000fec000383ffff */
.L_x_2207:
[----:B0-----:R0:W2:Y:S02]  /*14710*/  SYNCS.PHASECHK.TRANS64.TRYWAIT P2, [R2+URZ+0x13270], R0 ;  /* 0x01327000020075a7 */ /* 0x0010a4000804017f */
[----:B--2---:R-:W-:Y:S05]  /*14720*/  @!P2 NANOSLEEP.SYNCS 0x989680 ;  /* 0x009896800000a95d */ /* 0x004fea0003900000 */
[----:B------:R-:W2:Y:S02]  /*14730*/  @!P2 SYNCS.PHASECHK.TRANS64 P2, [R2+URZ+0x13270], R0 ;  /* 0x013270000200a5a7 */ /* 0x000ea4000804007f */
[----:B--2---:R-:W-:Y:S05]  /*14740*/  @!P2 BRA `(.L_x_2207) ;  /* 0xfffffffc00f0a947 */ /* 0x004fea000383ffff */
[----:B------:R-:W-:Y:S05]  /*14750*/  BRA `(.L_x_2318) ;  /* 0xffffffbc00e07947 */ /* 0x000fea000383ffff */
.L_x_2209:
[----:B0-----:R0:W2:Y:S02]  /*14760*/  SYNCS.PHASECHK.TRANS64.TRYWAIT P2, [R2+URZ+0x13260], R0 ;  /* 0x01326000020075a7 */ /* 0x0010a4000804017f */
[----:B--2---:R-:W-:Y:S05]  /*14770*/  @!P2 NANOSLEEP.SYNCS 0x989680 ;  /* 0x009896800000a95d */ /* 0x004fea0003900000 */
[----:B------:R-:W2:Y:S02]  /*14780*/  @!P2 SYNCS.PHASECHK.TRANS64 P2, [R2+URZ+0x13260], R0 ;  /* 0x013260000200a5a7 */ /* 0x000ea4000804007f */
[----:B--2---:R-:W-:Y:S05]  /*14790*/  @!P2 BRA `(.L_x_2209) ;  /* 0xfffffffc00f0a947 */ /* 0x004fea000383ffff */
[----:B------:R-:W-:Y:S05]  /*147a0*/  BRA `(.L_x_2319) ;  /* 0xffffffbc00f07947 */ /* 0x000fea000383ffff */
.L_x_2217:
[----:B0-----:R0:W2:Y:S02]  /*147b0*/  SYNCS.PHASECHK.TRANS64.TRYWAIT P1, [R3+URZ+0x13270], R0 ;  /* 0x01327000030075a7 */ /* 0x0010a4000802017f */
[----:B--2---:R-:W-:Y:S05]  /*147c0*/  @!P1 NANOSLEEP.SYNCS 0x989680 ;  /* 0x009896800000995d */ /* 0x004fea0003900000 */
[----:B------:R-:W2:Y:S02]  /*147d0*/  @!P1 SYNCS.PHASECHK.TRANS64 P1, [R3+URZ+0x13270], R0 ;  /* 0x01327000030095a7 */ /* 0x000ea4000802007f */
[----:B--2---:R-:W-:Y:S05]  /*147e0*/  @!P1 BRA `(.L_x_2217) ;  /* 0xfffffffc00f09947 */ /* 0x004fea000383ffff */
[----:B------:R-:W-:Y:S05]  /*147f0*/  BRA `(.L_x_2320) ;  /* 0xffffffc400387947 */ /* 0x000fea000383ffff */
.L_x_2219:
[----:B0-----:R0:W2:Y:S02]  /*14800*/  SYNCS.PHASECHK.TRANS64.TRYWAIT P1, [R3+URZ+0x13260], R0 ;  /* 0x01326000030075a7 */ /* 0x0010a4000802017f */
[----:B--2---:R-:W-:Y:S05]  /*14810*/  @!P1 NANOSLEEP.SYNCS 0x989680 ;  /* 0x009896800000995d */ /* 0x004fea0003900000 */
[----:B------:R-:W2:Y:S02]  /*14820*/  @!P1 SYNCS.PHASECHK.TRANS64 P1, [R3+URZ+0x13260], R0 ;  /* 0x01326000030095a7 */ /* 0x000ea4000802007f */
[----:B--2---:R-:W-:Y:S05]  /*14830*/  @!P1 BRA `(.L_x_2219) ;  /* 0xfffffffc00f09947 */ /* 0x004fea000383ffff */
[----:B------:R-:W-:Y:S05]  /*14840*/  BRA `(.L_x_2321) ;  /* 0xffffffc400487947 */ /* 0x000fea000383ffff */
.L_x_2233:
[----:B0-----:R0:W1:Y:S02]  /*14850*/  SYNCS.PHASECHK.TRANS64.TRYWAIT P0, [R5+URZ+0x13220], R0 ;  /* 0x01322000050075a7 */ /* 0x001064000800017f */
[----:B-1----:R-:W-:Y:S05]  /*14860*/  @!P0 NANOSLEEP.SYNCS 0x989680 ;  /* 0x009896800000895d */ /* 0x002fea0003900000 */
[----:B------:R-:W1:Y:S02]  /*14870*/  @!P0 SYNCS.PHASECHK.TRANS64 P0, [R5+URZ+0x13220], R0 ;  /* 0x01322000050085a7 */ /* 0x000e64000800007f */
[----:B-1----:R-:W-:Y:S05]  /*14880*/  @!P0 BRA `(.L_x_2233) ;  /* 0xfffffffc00f08947 */ /* 0x002fea000383ffff */
[----:B------:R-:W-:Y:S05]  /*14890*/  BRA `(.L_x_2322) ;  /* 0xffffffd4005c7947 */ /* 0x000fea000383ffff */
.L_x_2234:
        /* <DEDUP_REMOVED lines=11> */
.L_x_2324:
[----:B------:R-:W-:Y:S05]  /*14950*/  BSYNC B0 ;  /* 0x0000000000007941 */ /* 0x000fea0003800000 */
.L_x_2323:
[----:B------:R-:W-:Y:S05]  /*14960*/  BRA `(.L_x_2325) ;  /* 0xffffffd400447947 */ /* 0x000fea000383ffff */
.L_x_2237:
[----:B------:R-:W-:Y:S01]  /*14970*/  BSSY B1, `(.L_x_2326) ;  /* 0x0000006000017945 */ /* 0x000fe20003800000 */
[----:B------:R-:W-:-:S07]  /*14980*/  IMAD.MOV.U32 R15, RZ, RZ, -0x1 ;  /* 0xffffffffff0f7424 */ /* 0x000fce00078e00ff */
[----:B0----5:R-:W-:Y:S05]  /*14990*/  WARPSYNC.COLLECTIVE R15, `(.L_x_2327) ;  /* 0x000000000f0c7348 */ /* 0x021fea0003c00000 */
[----:B------:R-:W-:Y:S02]  /*149a0*/  ELECT P6, UR62, PT ;  /* 0x00000000003e782f */ /* 0x000fe400038c0000 */
[----:B------:R-:W-:Y:S01]  /*149b0*/  MOV R14, UR62 ;  /* 0x0000003e000e7c02 */ /* 0x000fe20008000f00 */
[----:B0----5:R-:W-:Y:S10]  /*149c0*/  ENDCOLLECTIVE ;  /* 0x000000000000791b */ /* 0x021ff40003800000 */
.L_x_2327:
[----:B------:R-:W-:Y:S05]  /*149d0*/  BSYNC B1 ;  /* 0x0000000000017941 */ /* 0x000fea0003800000 */
.L_x_2326:
[----:B------:R-:W-:Y:S05]  /*149e0*/  BRA `(.L_x_2328) ;  /* 0xffffffd4003c7947 */ /* 0x000fea000383ffff */
.L_x_2239:
[----:B0-----:R0:W1:Y:S02]  /*149f0*/  SYNCS.PHASECHK.TRANS64.TRYWAIT P1, [R3+URZ+0x13240], R2 ;  /* 0x01324002030075a7 */ /* 0x001064000802017f */
[----:B-1----:R-:W-:Y:S05]  /*14a00*/  @!P1 NANOSLEEP.SYNCS 0x989680 ;  /* 0x009896800000995d */ /* 0x002fea0003900000 */
[----:B------:R-:W1:Y:S02]  /*14a10*/  @!P1 SYNCS.PHASECHK.TRANS64 P1, [R3+URZ+0x13240], R2 ;  /* 0x01324002030095a7 */ /* 0x000e64000802007f */
[----:B-1----:R-:W-:Y:S05]  /*14a20*/  @!P1 BRA `(.L_x_2239) ;  /* 0xfffffffc00f09947 */ /* 0x002fea000383ffff */
[----:B------:R-:W-:Y:S05]  /*14a30*/  BRA `(.L_x_2329) ;  /* 0xffffffd400607947 */ /* 0x000fea000383ffff */
.L_x_2241:
[----:B-1----:R1:W2:Y:S02]  /*14a40*/  SYNCS.PHASECHK.TRANS64.TRYWAIT P1, [R5+URZ+0x13240], R0 ;  /* 0x01324000050075a7 */ /* 0x0022a4000802017f */
[----:B--2---:R-:W-:Y:S05]  /*14a50*/  @!P1 NANOSLEEP.SYNCS 0x989680 ;  /* 0x009896800000995d */ /* 0x004fea0003900000 */
[----:B------:R-:W2:Y:S02]  /*14a60*/  @!P1 SYNCS.PHASECHK.TRANS64 P1, [R5+URZ+0x13240], R0 ;  /* 0x01324000050095a7 */ /* 0x000ea4000802007f */
[----:B--2---:R-:W-:Y:S05]  /*14a70*/  @!P1 BRA `(.L_x_2241) ;  /* 0xfffffffc00f09947 */ /* 0x004fea000383ffff */
[----:B------:R-:W-:Y:S05]  /*14a80*/  BRA `(.L_x_2330) ;  /* 0xffffffd400707947 */ /* 0x000fea000383ffff */
.L_x_2243:
[----:B--2---:R2:W3:Y:S02]  /*14a90*/  SYNCS.PHASECHK.TRANS64.TRYWAIT P1, [R3+URZ+0x13260], R2 ;  /* 0x01326002030075a7 */ /* 0x0044e4000802017f */
[----:B---3--:R-:W-:Y:S05]  /*14aa0*/  @!P1 NANOSLEEP.SYNCS 0x989680 ;  /* 0x009896800000995d */ /* 0x008fea0003900000 */
[----:B------:R-:W3:Y:S02]  /*14ab0*/  @!P1 SYNCS.PHASECHK.TRANS64 P1, [R3+URZ+0x13260], R2 ;  /* 0x01326002030095a7 */ /* 0x000ee4000802007f */
[----:B---3--:R-:W-:Y:S05]  /*14ac0*/  @!P1 BRA `(.L_x_2243) ;  /* 0xfffffffc00f09947 */ /* 0x008fea000383ffff */
[----:B------:R-:W-:Y:S05]  /*14ad0*/  BRA `(.L_x_2331) ;  /* 0xffffffd4006c7947 */ /* 0x000fea000383ffff */
.L_x_2245:
[----:B---3--:R3:W4:Y:S02]  /*14ae0*/  SYNCS.PHASECHK.TRANS64.TRYWAIT P1, [R5+URZ+0x13260], R0 ;  /* 0x01326000050075a7 */ /* 0x008724000802017f */
[----:B----4-:R-:W-:Y:S05]  /*14af0*/  @!P1 NANOSLEEP.SYNCS 0x989680 ;  /* 0x009896800000995d */ /* 0x010fea0003900000 */
[----:B------:R-:W4:Y:S02]  /*14b00*/  @!P1 SYNCS.PHASECHK.TRANS64 P1, [R5+URZ+0x13260], R0 ;  /* 0x01326000050095a7 */ /* 0x000f24000802007f */
[----:B----4-:R-:W-:Y:S05]  /*14b10*/  @!P1 BRA `(.L_x_2245) ;  /* 0xfffffffc00f09947 */ /* 0x010fea000383ffff */
[----:B------:R-:W-:Y:S05]  /*14b20*/  BRA `(.L_x_2332) ;  /* 0xffffffd400687947 */ /* 0x000fea000383ffff */
.L_x_2247:
[----:B----4-:R4:W0:Y:S02]  /*14b30*/  SYNCS.PHASECHK.TRANS64.TRYWAIT P1, [R3+URZ+0x13280], R2 ;  /* 0x01328002030075a7 */ /* 0x010824000802017f */
[----:B0-----:R-:W-:Y:S05]  /*14b40*/  @!P1 NANOSLEEP.SYNCS 0x989680 ;  /* 0x009896800000995d */ /* 0x001fea0003900000 */
[----:B------:R-:W0:Y:S02]  /*14b50*/  @!P1 SYNCS.PHASECHK.TRANS64 P1, [R3+URZ+0x13280], R2 ;  /* 0x01328002030095a7 */ /* 0x000e24000802007f */
[----:B0-----:R-:W-:Y:S05]  /*14b60*/  @!P1 BRA `(.L_x_2247) ;  /* 0xfffffffc00f09947 */ /* 0x001fea000383ffff */
[----:B------:R-:W-:Y:S05]  /*14b70*/  BRA `(.L_x_2333) ;  /* 0xffffffd400647947 */ /* 0x000fea000383ffff */
.L_x_2334:
        /* <DEDUP_REMOVED lines=16> */
.L_x_2754:


//--------------------- .text._ZN7cutlass13device_kernelIN5flash11enable_sm90INS1_16FlashAttnFwdSm90INS1_25CollectiveMainloopFwdSm90ILi2EN4cute5tupleIJNS5_1CILi1EEES8_S8_EEENS6_IJNS7_ILi192EEENS7_ILi160EEENS7_ILi64EEEEEELi64ENS_12float_e4m3_tEfNS_4arch4Sm90ELb1ELb0ELb0ELb1ELb1ELb1ELb0ELb1ELb1ELb1ELb0ELb0EEENS1_21CollectiveEpilogueFwdINS6_IJSA_SC_SB_EEES9_NS_10bfloat16_tESG_Li384ELb1ELb1ELb0ELb1EEENS1_36VarlenDynamicPersistentTileSchedulerILi192ELi160ELi384ELi128ELb0ELb1ELb1ELb1ELb1ELb1EEEEEEEEEvNT_6ParamsE --------------------------
	.section	.text._ZN7cutlass13device_kernelIN5flash11enable_sm90INS1_16FlashAttnFwdSm90INS1_25CollectiveMainloopFwdSm90ILi2EN4cute5tupleIJNS5_1CILi1EEES8_S8_EEENS6_IJNS7_ILi192EEENS7_ILi160EEENS7_ILi64EEEEEELi64ENS_12float_e4m3_tEfNS_4arch4Sm90ELb1ELb0ELb0ELb1ELb1ELb1ELb0ELb1ELb1ELb1ELb0ELb0EEENS1_21CollectiveEpilogueFwdINS6_IJSA_SC_SB_EEES9_NS_10bfloat16_tESG_Li384ELb1ELb1ELb0ELb1EEENS1_36VarlenDynamicPersistentTileSchedulerILi192ELi160ELi384ELi128ELb0ELb1ELb1ELb1ELb1ELb1EEEEEEEEEvNT_6ParamsE,"ax",@progbits
	.align	128
.text._ZN7cutlass13device_kernelIN5flash11enable_sm90INS1_16FlashAttnFwdSm90INS1_25CollectiveMainloopFwdSm90ILi2EN4cute5tupleIJNS5_1CILi1EEES8_S8_EEENS6_IJNS7_ILi192EEENS7_ILi160EEENS7_ILi64EEEEEELi64ENS_12float_e4m3_tEfNS_4arch4Sm90ELb1ELb0ELb0ELb1ELb1ELb1ELb0ELb1ELb1ELb1ELb0ELb0EEENS1_21CollectiveEpilogueFwdINS6_IJSA_SC_SB_EEES9_NS_10bfloat16_tESG_Li384ELb1ELb1ELb0ELb1EEENS1_36VarlenDynamicPersistentTileSchedulerILi192ELi160ELi384ELi128ELb0ELb1ELb1ELb1ELb1ELb1EEEEEEEEEvNT_6ParamsE:
        .type           _ZN7cutlass13device_kernelIN5flash11enable_sm90INS1_16FlashAttnFwdSm90INS1_25CollectiveMainloopFwdSm90ILi2EN4cute5tupleIJNS5_1CILi1EEES8_S8_EEENS6_IJNS7_ILi192EEENS7_ILi160EEENS7_ILi64EEEEEELi64ENS_12float_e4m3_tEfNS_4arch4Sm90ELb1ELb0ELb0ELb1ELb1ELb1ELb0ELb1ELb1ELb1ELb0ELb0EEENS1_21CollectiveEpilogueFwdINS6_IJSA_SC_SB_EEES9_NS_10bfloat16_tESG_Li384ELb1ELb1ELb0ELb1EEENS1_36VarlenDynamicPersistentTileSchedulerILi192ELi160ELi384ELi128ELb0ELb1ELb1ELb1ELb1ELb1EEEEEEEEEvNT_6ParamsE,@function
        .size           _ZN7cutlass13device_kernelIN5flash11enable_sm90INS1_16FlashAttnFwdSm90INS1_25CollectiveMainloopFwdSm90ILi2EN4cute5tupleIJNS5_1CILi1EEES8_S8_EEENS6_IJNS7_ILi192EEENS7_ILi160EEENS7_ILi64EEEEEELi64ENS_12float_e4m3_tEfNS_4arch4Sm90ELb1ELb0ELb0ELb1ELb1ELb1ELb0ELb1ELb1ELb1ELb0ELb0EEENS1_21CollectiveEpilogueFwdINS6_IJSA_SC_SB_EEES9_NS_10bfloat16_tESG_Li384ELb1ELb1ELb0ELb1EEENS1_36VarlenDynamicPersistentTileSchedulerILi192ELi160ELi384ELi128ELb0ELb1ELb1ELb1ELb1ELb1EEEEEEEEEvNT_6ParamsE,(.L_x_2755 - _ZN7cutlass13device_kernelIN5flash11enable_sm90INS1_16FlashAttnFwdSm90INS1_25CollectiveMainloopFwdSm90ILi2EN4cute5tupleIJNS5_1CILi1EEES8_S8_EEENS6_IJNS7_ILi192EEENS7_ILi160EEENS7_ILi64EEEEEELi64ENS_12float_e4m3_tEfNS_4arch4Sm90ELb1ELb0ELb0ELb1ELb1ELb1ELb0ELb1ELb1ELb1ELb0ELb0EEENS1_21CollectiveEpilogueFwdINS6_IJSA_SC_SB_EEES9_NS_10bfloat16_tESG_Li384ELb1ELb1ELb0ELb1EEENS1_36VarlenDynamicPersistentTileSchedulerILi192ELi160ELi384ELi128ELb0ELb1ELb1ELb1ELb1ELb1EEEEEEEEEvNT_6ParamsE)
        .other          _ZN7cutlass13device_kernelIN5flash11enable_sm90INS1_16FlashAttnFwdSm90INS1_25CollectiveMainloopFwdSm90ILi2EN4cute5tupleIJNS5_1CILi1EEES8_S8_EEENS6_IJNS7_ILi192EEENS7_ILi160EEENS7_ILi64EEEEEELi64ENS_12float_e4m3_tEfNS_4arch4Sm90ELb1ELb0ELb0ELb1ELb1ELb1ELb0ELb1ELb1ELb1ELb0ELb0EEENS1_21CollectiveEpilogueFwdINS6_IJSA_SC_SB_EEES9_NS_10bfloat16_tESG_Li384ELb1ELb1ELb0ELb1EEENS1_36VarlenDynamicPersistentTileSchedulerILi192ELi160ELi384ELi128ELb0ELb1ELb1ELb1ELb1ELb1EEEEEEEEEvNT_6ParamsE,@"STO_CUDA_ENTRY STV_DEFAULT"
_ZN7cutlass13device_kernelIN5flash11enable_sm90INS1_16FlashAttnFwdSm90INS1_25CollectiveMainloopFwdSm90ILi2EN4cute5tupleIJNS5_1CILi1EEES8_S8_EEENS6_IJNS7_ILi192EEENS7_ILi160EEENS7_ILi64EEEEEELi64ENS_12float_e4m3_tEfNS_4arch4Sm90ELb1ELb0ELb0ELb1ELb1ELb1ELb0ELb1ELb1ELb1ELb0ELb0EEENS1_21CollectiveEpilogueFwdINS6_IJSA_SC_SB_EEES9_NS_10bfloat16_tESG_Li384ELb1ELb1ELb0ELb1EEENS1_36VarlenDynamicPersistentTileSchedulerILi192ELi160ELi384ELi128ELb0ELb1ELb1ELb1ELb1ELb1EEEEEEEEEvNT_6ParamsE:
        /* <DEDUP_REMOVED lines=17> */
.L_x_2336:
[----:B------:R-:W-:Y:S05]  /*0110*/  BSYNC B0 ;  /* 0x0000000000007941 */ /* 0x000fea0003800000 */
.L_x_2335:
        /* <DEDUP_REMOVED lines=40> */
.L_x_2337:
        /* <DEDUP_REMOVED lines=22> */
.L_x_2338:
        /* <DEDUP_REMOVED lines=18> */
.L_x_2339:
        /* <DEDUP_REMOVED lines=22> */
.L_x_2340:
        /* <DEDUP_REMOVED lines=23> */
.L_x_2341:
        /* <DEDUP_REMOVED lines=9> */
.L_x_2344:
        /* <DEDUP_REMOVED lines=19> */
[----:B------:R-:W-:Y:S02]  /*0ab0*/  SHF.R.S32.HI R0, RZ, 0x1f, R16 ;  /* 0x0000001fff007819 */ /* 0x000fe40000011410 */
[-C--:B------:R-:W-:Y:S02]  /*0ac0*/  LEA.HI R3, R16, R16.reuse, RZ, 0x1 ;  /* 0x0000001010037211 */ /* 0x080fe400078f08ff */
[CC--:B------:R-:W-:Y:S02]  /*0ad0*/  LEA.HI R4, R0.reuse, R16.reuse, RZ, 0x5 ;  /* 0x0000001000047211 */ /* 0x0c0fe400078f28ff */
[----:B------:R-:W-:Y:S02]  /*0ae0*/  SHF.R.S32.HI R10, RZ, 0x1, R3 ;  /* 0x00000001ff0a7819 */ /* 0x000fe40000011403 */
[----:B------:R-:W-:Y:S01]  /*0af0*/  LEA.HI R5, R0, R16, RZ, 0x4 ;  /* 0x0000001000057211 */ /* 0x000fe200078f20ff */
[----:B------:R-:W-:Y:S01]  /*0b00*/  IMAD.SHL.U32 R8, R4, 0x20, RZ ;  /* 0x0000002004087824 */ /* 0x000fe200078e00ff */
[----:B------:R-:W-:-:S02]  /*0b10*/  LEA.HI R4, R3, R10, RZ, 0x1 ;  /* 0x0000000a03047211 */ /* 0x000fc400078f08ff */
[----:B--2---:R-:W-:Y:S02]  /*0b20*/  LEA.HI R2, R0, R16, RZ, 0x7 ;  /* 0x0000001000027211 */ /* 0x004fe400078f38ff */
[----:B------:R-:W-:Y:S02]  /*0b30*/  SHF.R.S32.HI R6, RZ, 0x4, R5 ;  /* 0x00000004ff067819 */ /* 0x000fe40000011405 */
[----:B------:R-:W-:Y:S02]  /*0b40*/  LOP3.LUT R4, R4, 0x3fffffe, RZ, 0xc0, !PT ;  /* 0x03fffffe04047812 */ /* 0x000fe400078ec0ff */
[----:B------:R-:W-:Y:S02]  /*0b50*/  LOP3.LUT R9, R2, 0xffffff80, RZ, 0xc0, !PT ;  /* 0xffffff8002097812 */ /* 0x000fe400078ec0ff */
[C---:B------:R-:W-:Y:S01]  /*0b60*/  LOP3.LUT R7, R5.reuse, 0x3fffff0, RZ, 0xc0, !PT ;  /* 0x03fffff005077812 */ /* 0x040fe200078ec0ff */
[----:B------:R-:W-:Y:S01]  /*0b70*/  IMAD.IADD R4, R10, 0x1, -R4 ;  /* 0x000000010a047824 */ /* 0x000fe200078e0a04 */
[----:B------:R-:W-:Y:S01]  /*0b80*/  LEA.HI R5, R5, R6, RZ, 0x1 ;  /* 0x0000000605057211 */ /* 0x000fe200078f08ff */
[----:B------:R-:W-:Y:S01]  /*0b90*/  IMAD.IADD R21, R16, 0x1, -R9 ;  /* 0x0000000110157824 */ /* 0x000fe200078e0a09 */
[----:B------:R-:W-:Y:S01]  /*0ba0*/  LOP3.LUT R8, R8, 0xfffffc00, RZ, 0xc0, !PT ;  /* 0xfffffc0008087812 */ /* 0x000fe200078ec0ff */
[----:B------:R-:W-:Y:S01]  /*0bb0*/  IMAD R20, R6, 0x8, R4 ;  /* 0x0000000806147824 */ /* 0x000fe200078e0204 */
[----:B------:R-:W-:Y:S01]  /*0bc0*/  LOP3.LUT R5, R5, 0x1ffffffe, RZ, 0xc0, !PT ;  /* 0x1ffffffe05057812 */ /* 0x000fe200078ec0ff */
[----:B------:R-:W-:Y:S01]  /*0bd0*/  IMAD.IADD R7, R16, 0x1, -R7 ;  /* 0x0000000110077824 */ /* 0x000fe200078e0a07 */
[----:B------:R-:W-:-:S02]  /*0be0*/  LEA.HI R4, R0, R16, RZ, 0x2 ;  /* 0x0000001000047211 */ /* 0x000fc400078f10ff */
[----:B------:R-:W-:Y:S01]  /*0bf0*/  SHF.R.S32.HI R9, RZ, 0x1f, R21 ;  /* 0x0000001fff097819 */ /* 0x000fe20000011415 */
[----:B------:R-:W-:Y:S01]  /*0c00*/  IMAD.IADD R6, R6, 0x1, -R5 ;  /* 0x0000000106067824 */ /* 0x000fe200078e0a05 */
[----:B------:R-:W-:Y:S01]  /*0c10*/  SHF.R.S32.HI R22, RZ, 0x7, R2 ;  /* 0x00000007ff167819 */ /* 0x000fe20000011402 */
[----:B------:R-:W-:Y:S01]  /*0c20*/  IMAD R7, R7, 0x40, R8 ;  /* 0x0000004007077824 */ /* 0x000fe200078e0208 */
[--C-:B------:R-:W-:Y:S02]  /*0c30*/  SHF.R.S32.HI R2, RZ, 0x2, R4.reuse ;  /* 0x00000002ff027819 */ /* 0x100fe40000011404 */
[----:B------:R-:W-:Y:S02]  /*0c40*/  SHF.R.S32.HI R5, RZ, 0x1f, R4 ;  /* 0x0000001fff057819 */ /* 0x000fe40000011404 */
[----:B------:R-:W-:Y:S02]  /*0c50*/  LEA.HI R8, R9, R21, RZ, 0x2 ;  /* 0x0000001509087211 */ /* 0x000fe400078f10ff */
[----:B------:R-:W-:-:S02]  /*0c60*/  LEA.HI R5, R5, R2, RZ, 0x2 ;  /* 0x0000000205057211 */ /* 0x000fc400078f10ff */
[--C-:B------:R-:W-:Y:S02]  /*0c70*/  SHF.R.S32.HI R10, RZ, 0x2, R8.reuse ;  /* 0x00000002ff0a7819 */ /* 0x100fe40000011408 */
[----:B------:R-:W-:Y:S02]  /*0c80*/  SHF.R.S32.HI R11, RZ, 0x1f, R8 ;  /* 0x0000001fff0b7819 */ /* 0x000fe40000011408 */
[----:B------:R-:W-:Y:S02]  /*0c90*/  LOP3.LUT R5, R5, 0xfffffffc, RZ, 0xc0, !PT ;  /* 0xfffffffc05057812 */ /* 0x000fe400078ec0ff */
[----:B------:R-:W-:Y:S02]  /*0ca0*/  LEA.HI R11, R11, R10, RZ, 0x3 ;  /* 0x0000000a0b0b7211 */ /* 0x000fe400078f18ff */
[----:B------:R-:W-:Y:S01]  /*0cb0*/  LOP3.LUT R12, R4, 0xfffffffc, RZ, 0xc0, !PT ;  /* 0xfffffffc040c7812 */ /* 0x000fe200078ec0ff */
[----:B------:R-:W-:Y:S01]  /*0cc0*/  IMAD.HI R4, R22, 0x55555556, RZ ;  /* 0x5555555616047827 */ /* 0x000fe200078e02ff */
[----:B------:R-:W-:-:S02]  /*0cd0*/  LOP3.LUT R11, R11, 0xfffffff8, RZ, 0xc0, !PT ;  /* 0xfffffff80b0b7812 */ /* 0x000fc400078ec0ff */
[----:B------:R-:W-:Y:S01]  /*0ce0*/  LEA.HI R9, R9, R21, RZ, 0x5 ;  /* 0x0000001509097211 */ /* 0x000fe200078f28ff */
[----:B------:R-:W-:Y:S02]  /*0cf0*/  IMAD.IADD R5, R2, 0x1, -R5 ;  /* 0x0000000102057824 */ /* 0x000fe400078e0a05 */
[----:B------:R-:W-:Y:S01]  /*0d00*/  IMAD R2, R6, 0x8, R7 ;  /* 0x0000000806027824 */ /* 0x000fe200078e0207 */
[----:B------:R-:W-:Y:S01]  /*0d10*/  LEA.HI R0, R0, R16, RZ, 0x3 ;  /* 0x0000001000007211 */ /* 0x000fe200078f18ff */
[----:B------:R-:W-:Y:S01]  /*0d20*/  IMAD.IADD R10, R10, 0x1, -R11 ;  /* 0x000000010a0a7824 */ /* 0x000fe200078e0a0b */
[----:B------:R-:W-:Y:S02]  /*0d30*/  LEA.HI R4, R4, R4, RZ, 0x1 ;  /* 0x0000000404047211 */ /* 0x000fe400078f08ff */
[----:B------:R-:W-:Y:S01]  /*0d40*/  SHF.R.S32.HI R9, RZ, 0x5, R9 ;  /* 0x00000005ff097819 */ /* 0x000fe20000011409 */
[----:B------:R0:W-:Y:S01]  /*0d50*/  STL [R1+0x80], R2 ;  /* 0x0000800201007387 */ /* 0x0001e20000100800 */
[----:B------:R-:W-:Y:S01]  /*0d60*/  LOP3.LUT R3, R3, 0xfffffffe, RZ, 0xc0, !PT ;  /* 0xfffffffe03037812 */ /* 0x000fe200078ec0ff */
[----:B------:R-:W-:-:S02]  /*0d70*/  IMAD R4, R4, -0x3, R22 ;  /* 0xfffffffd04047824 */ /* 0x000fc400078e0216 */
[----:B------:R-:W-:Y:S02]  /*0d80*/  IMAD R9, R9, 0x10, R10 ;  /* 0x0000001009097824 */ /* 0x000fe400078e020a */
[----:B------:R-:W-:Y:S01]  /*0d90*/  IMAD.IADD R3, R16, 0x1, -R3 ;  /* 0x0000000110037824 */ /* 0x000fe200078e0a03 */
[----:B0-----:R-:W-:Y:S01]  /*0da0*/  LOP3.LUT R2, R0, 0xfffffff8, RZ, 0xc0, !PT ;  /* 0xfffffff800027812 */ /* 0x001fe200078ec0ff */
[----:B------:R-:W-:Y:S01]  /*0db0*/  IMAD.IADD R12, R16, 0x1, -R12 ;  /* 0x00000001100c7824 */ /* 0x000fe200078e0a0c */
[----:B------:R0:W-:Y:S01]  /*0dc0*/  STL [R1+0x70], R5 ;  /* 0x0000700501007387 */ /* 0x0001e20000100800 */
[----:B------:R-:W-:Y:S02]  /*0dd0*/  IMAD R4, R4, 0x40, R9 ;  /* 0x0000004004047824 */ /* 0x000fe400078e0209 */
[----:B------:R-:W-:Y:S01]  /*0de0*/  IMAD.IADD R2, R16, 0x1, -R2 ;  /* 0x0000000110027824 */ /* 0x000fe200078e0a02 */
[----:B------:R-:W-:Y:S01]  /*0df0*/  STL [R1+0x4], R13 ;  /* 0x0000040d01007387 */ /* 0x000fe20000100800 */
[C---:B------:R-:W-:Y:S01]  /*0e00*/  IMAD.SHL.U32 R16, R3.reuse, 0x10, RZ ;  /* 0x0000001003107824 */ /* 0x040fe200078e00ff */
[----:B------:R-:W-:Y:S01]  /*0e10*/  SHF.R.S32.HI R0, RZ, 0x3, R0 ;  /* 0x00000003ff007819 */ /* 0x000fe20000011400 */
[----:B------:R-:W-:Y:S01]  /*0e20*/  IMAD.SHL.U32 R6, R3, 0x8, RZ ;  /* 0x0000000803067824 */ /* 0x000fe200078e00ff */
[----:B------:R-:W-:Y:S01]  /*0e30*/  STL [R1+0x8], R14 ;  /* 0x0000080e01007387 */ /* 0x000fe20000100800 */
[----:B------:R-:W-:Y:S01]  /*0e40*/  IMAD.SHL.U32 R0, R5, 0x80, RZ ;  /* 0x0000008005007824 */ /* 0x000fe200078e00ff */
[----:B0-----:R-:W-:Y:S01]  /*0e50*/  SHF.L.U32 R5, R2, 0x3, RZ ;  /* 0x0000000302057819 */ /* 0x001fe200000006ff */
[----:B------:R-:W-:Y:S01]  /*0e60*/  VIADD R3, R16, 0x20 ;  /* 0x0000002010037836 */ /* 0x000fe20000000000 */
[----:B------:R-:W-:Y:S04]  /*0e70*/  STL [R1+0xc], R15 ;  /* 0x00000c0f01007387 */ /* 0x000fe80000100800 */
[----:B------:R-:W-:Y:S01]  /*0e80*/  STL [R1+0x7c], R4 ;  /* 0x00007c0401007387 */ /* 0x000fe20000100800 */
[----:B------:R-:W-:-:S03]  /*0e90*/  LOP3.LUT R2, R0, 0x180, RZ, 0xc0, !PT ;  /* 0x0000018000027812 */ /* 0x000fc600078ec0ff */
[----:B------:R-:W-:Y:S01]  /*0ea0*/  STL [R1+0x64], RZ ;  /* 0x000064ff01007387 */ /* 0x000fe20000100800 */
[----:B------:R-:W-:-:S03]  /*0eb0*/  SHF.R.S32.HI R0, RZ, 0x1f, R5 ;  /* 0x0000001fff007819 */ /* 0x000fc60000011405 */
[----:B------:R-:W-:Y:S04]  /*0ec0*/  STL [R1+0x14], RZ ;  /* 0x000014ff01007387 */ /* 0x000fe80000100800 */
[----:B------:R0:W-:Y:S04]  /*0ed0*/  STL [R1+0x18], R6 ;  /* 0x0000180601007387 */ /* 0x0001e80000100800 */
[----:B------:R-:W-:Y:S04]  /*0ee0*/  STL [R1+0x6c], R5 ;  /* 0x00006c0501007387 */ /* 0x000fe80000100800 */
[----:B------:R1:W-:Y:S01]  /*0ef0*/  STL [R1+0x10], R3 ;  /* 0x0000100301007387 */ /* 0x0003e20000100800 */
[----:B------:R-:W-:Y:S01]  /*0f00*/  LEA.HI R11, R12, R12, RZ, 0x1 ;  /* 0x0000000c0c0b7211 */ /* 0x000fe200078f08ff */
[----:B0-----:R-:W-:-:S02]  /*0f10*/  VIADD R6, R6, 0x10 ;  /* 0x0000001006067836 */ /* 0x001fc40000000000 */
[----:B------:R0:W-:Y:S01]  /*0f20*/  STL [R1+0x84], R0 ;  /* 0x0000840001007387 */ /* 0x0001e20000100800 */
[----:B-1----:R-:W-:-:S03]  /*0f30*/  SHF.R.S32.HI R3, RZ, 0x1f, R3 ;  /* 0x0000001fff037819 */ /* 0x002fc60000011403 */
[----:B------:R-:W-:Y:S04]  /*0f40*/  STL [R1+0x3c], R2 ;  /* 0x00003c0201007387 */ /* 0x000fe80000100800 */
[----:B------:R1:W-:Y:S01]  /*0f50*/  STL [R1+0x28], R3 ;  /* 0x0000280301007387 */ /* 0x0003e20000100800 */
[----:B0-----:R-:W-:Y:S02]  /*0f60*/  LOP3.LUT R0, R2, 0x10, R16, 0xf8, !PT ;  /* 0x0000001002007812 */ /* 0x001fe400078ef810 */
[----:B------:R-:W-:Y:S01]  /*0f70*/  LOP3.LUT R11, R11, 0x1ffffffe, RZ, 0xc0, !PT ;  /* 0x1ffffffe0b0b7812 */ /* 0x000fe200078ec0ff */
[----:B------:R-:W-:Y:S01]  /*0f80*/  STL [R1+0x2c], R6 ;  /* 0x00002c0601007387 */ /* 0x000fe20000100800 */
[----:B------:R-:W-:Y:S02]  /*0f90*/  LOP3.LUT R8, R8, 0x7ffffffc, RZ, 0xc0, !PT ;  /* 0x7ffffffc08087812 */ /* 0x000fe400078ec0ff */
[----:B-1----:R-:W-:-:S02]  /*0fa0*/  SHF.R.U32.HI R3, RZ, 0x3, R2 ;  /* 0x00000003ff037819 */ /* 0x002fc40000011602 */
[----:B------:R-:W-:Y:S01]  /*0fb0*/  LOP3.LUT R2, R2, 0x30, R16, 0xf8, !PT ;  /* 0x0000003002027812 */ /* 0x000fe200078ef810 */
[----:B------:R-:W-:Y:S01]  /*0fc0*/  IMAD.SHL.U32 R5, R20, 0x40, RZ ;  /* 0x0000004014057824 */ /* 0x000fe200078e00ff */
[-C--:B------:R-:W-:Y:S01]  /*0fd0*/  LOP3.LUT R0, R0, R3.reuse, RZ, 0x3c, !PT ;  /* 0x0000000300007212 */ /* 0x080fe200078e3cff */
[----:B------:R0:W-:Y:S01]  /*0fe0*/  STL [R1+0x40], R3 ;  /* 0x0000400301007387 */ /* 0x0001e20000100800 */
[----:B------:R-:W-:Y:S02]  /*0ff0*/  IMAD.IADD R11, R12, 0x1, -R11 ;  /* 0x000000010c0b7824 */ /* 0x000fe400078e0a0b */
[----:B------:R-:W-:Y:S01]  /*1000*/  IMAD.IADD R7, R21, 0x1, -R8 ;  /* 0x0000000115077824 */ /* 0x000fe200078e0a08 */
[----:B------:R-:W-:Y:S01]  /*1010*/  STL [R1+0x44], R5 ;  /* 0x0000440501007387 */ /* 0x000fe20000100800 */
[----:B0-----:R-:W-:Y:S02]  /*1020*/  LOP3.LUT R3, R2, R3, RZ, 0x3c, !PT ;  /* 0x0000000302037212 */ /* 0x001fe400078e3cff */
[----:B------:R-:W-:Y:S01]  /*1030*/  SHF.R.S32.HI R2, RZ, 0x1f, R6 ;  /* 0x0000001fff027819 */ /* 0x000fe20000011406 */
[----:B------:R-:W-:-:S02]  /*1040*/  IMAD.IADD R6, R5, 0x1, R0 ;  /* 0x0000000105067824 */ /* 0x000fc400078e0200 */
[----:B------:R-:W-:Y:S02]  /*1050*/  IMAD R0, R11, 0x8, R4 ;  /* 0x000000080b007824 */ /* 0x000fe400078e0204 */
[----:B------:R0:W-:Y:S04]  /*1060*/  STL [R1+0x74], R2 ;  /* 0x0000740201007387 */ /* 0x0001e80000100800 */
[----:B------:R1:W-:Y:S01]  /*1070*/  STL [R1+0x48], R7 ;  /* 0x0000480701007387 */ /* 0x0003e20000100800 */
[----:B0-----:R-:W-:-:S03]  /*1080*/  IADD3 R2, R18, R5, R3 ;  /* 0x0000000512027210 */ /* 0x001fc60007ffe003 */
[----:B------:R1:W-:Y:S04]  /*1090*/  STL [R1+0x30], R6 ;  /* 0x0000300601007387 */ /* 0x0003e80000100800 */
[----:B------:R1:W-:Y:S04]  /*10a0*/  STL [R1+0x4c], R0 ;  /* 0x00004c0001007387 */ /* 0x0003e80000100800 */
[----:B------:R1:W-:Y:S01]  /*10b0*/  STL [R1+0x78], R2 ;  /* 0x0000780201007387 */ /* 0x0003e20000100800 */
[----:B------:R-:W-:Y:S01]  /*10c0*/  IMAD.MOV.U32 R156, RZ, RZ, RZ ;  /* 0x000000ffff9c7224 */ /* 0x000fe200078e00ff */
[----:B------:R-:W-:Y:S01]  /*10d0*/  SHF.R.S32.HI R17, RZ, 0x1f, R16 ;  /* 0x0000001fff117819 */ /* 0x000fe20000011410 */
[----:B------:R-:W-:Y:S01]  /*10e0*/  IMAD.MOV.U32 R22, RZ, RZ, RZ ;  /* 0x000000ffff167224 */ /* 0x000fe200078e00ff */
[----:B---3--:R-:W-:Y:S01]  /*10f0*/  LOP3.LUT R157, R19, 0x1, RZ, 0xfc, !PT ;  /* 0x00000001139d7812 */ /* 0x008fe200078efcff */
[----:B-1----:R-:W-:-:S07]  /*1100*/  IMAD.MOV.U32 R19, RZ, RZ, RZ ;  /* 0x000000ffff137224 */ /* 0x002fce00078e00ff */
.L_x_2462:
[----:B--2---:R-:W2:Y:S01]  /*1110*/  LDL.LU R0, [R1+0xc] ;  /* 0x00000c0001007983 */ /* 0x004ea20000300800 */
[----:B01----:R-:W2:Y:S01]  /*1120*/  LDC.64 R2, c[0x0][0xc88] ;  /* 0x00032200ff027b82 */ /* 0x003ea20000000a00 */
        /* <DEDUP_REMOVED lines=9> */
[----:B------:R-:W-:Y:S01]  /*11c0*/  ISETP.NE.U32.AND P1, PT, RZ, UR8, PT ;  /* 0x00000008ff007c0c */ /* 0x000fe2000bf25070 */
[----:B------:R-:W-:Y:S01]  /*11d0*/  IMAD.MOV.U32 R25, RZ, RZ, RZ ;  /* 0x000000ffff197224 */ /* 0x000fe200078e00ff */
[----:B------:R-:W-:Y:S02]  /*11e0*/  ISETP.NE.U32.AND P0, PT, RZ, UR6, PT ;  /* 0x00000006ff007c0c */ /* 0x000fe4000bf05070 */
[----:B------:R-:W-:Y:S02]  /*11f0*/  ISETP.NE.AND.EX P1, PT, RZ, UR9, PT, P1 ;  /* 0x00000009ff007c0c */ /* 0x000fe4000bf25310 */
[----:B------:R-:W-:Y:S02]  /*1200*/  ISETP.NE.AND.EX P0, PT, RZ, UR7, PT, P0 ;  /* 0x00000007ff007c0c */ /* 0x000fe4000bf05300 */
[----:B--2--5:R-:W-:Y:S01]  /*1210*/  SHF.R.S32.HI R4, RZ, 0x1f, R0 ;  /* 0x0000001fff047819 */ /* 0x024fe20000011400 */
[C---:B------:R-:W-:Y:S01]  /*1220*/  IMAD.SHL.U32 R33, R0.reuse, 0x4, RZ ;  /* 0x0000000400217824 */ /* 0x040fe200078e00ff */
[C---:B------:R-:W-:Y:S01]  /*1230*/  @P2 LEA R2, P3, R0.reuse, UR4, 0x2 ;  /* 0x0000000400022c11 */ /* 0x040fe2000f8610ff */
[----:B------:R-:W-:Y:S01]  /*1240*/  STL [R1+0x50], R0 ;  /* 0x0000500001007387 */ /* 0x000fe20000100800 */
[----:B------:R-:W-:-:S02]  /*1250*/  SHF.L.U64.HI R32, R0, 0x2, R4 ;  /* 0x0000000200207819 */ /* 0x000fc40000010204 */
[----:B------:R-:W-:Y:S01]  /*1260*/  @P2 LEA.HI.X R3, R0, UR5, R4, 0x2, P3 ;  /* 0x0000000500032c11 */ /* 0x000fe200098f1404 */
[----:B------:R0:W-:Y:S01]  /*1270*/  STL [R1+0x68], R4 ;  /* 0x0000680401007387 */ /* 0x0001e20000100800 */
[----:B------:R-:W-:Y:S01]  /*1280*/  ULDC UR4, c[0x0][0x288] ;  /* 0x0000a20000047ab9 */ /* 0x000fe20000000800 */
[C---:B------:R-:W-:Y:S02]  /*1290*/  IADD3 R6, P4, R33.reuse, UR6, RZ ;  /* 0x0000000621067c10 */ /* 0x040fe4000ff9e0ff */
[----:B------:R1:W5:Y:S01]  /*12a0*/  @P2 LDG.E R9, desc[UR40][R2.64] ;  /* 0x0000002802092981 */ /* 0x000362000c1e1900 */
[----:B------:R-:W-:Y:S01]  /*12b0*/  IMAD.U32 R8, RZ, RZ, UR4 ;  /* 0x00000004ff087e24 */ /* 0x000fe2000f8e00ff */
[----:B------:R-:W-:Y:S01]  /*12c0*/  IADD3.X R7, R32, UR7, RZ, P4, !PT ;  /* 0x0000000720077c10 */ /* 0x000fe2000a7fe4ff */
[----:B------:R-:W-:Y:S01]  /*12d0*/  ULDC.64 UR4, c[0x0][0x418] ;  /* 0x0001060000047ab9 */ /* 0x000fe20000000a00 */
[----:B------:R1:W-:Y:S01]  /*12e0*/  STL [R1+0x58], R33 ;  /* 0x0000582101007387 */ /* 0x0003e20000100800 */
[----:B0-----:R-:W-:-:S03]  /*12f0*/  @P1 IADD3 R4, P2, R33, UR8, RZ ;  /* 0x0000000821041c10 */ /* 0x001fc6000ff5e0ff */
[----:B------:R1:W5:Y:S01]  /*1300*/  @P0 LDG.E R25, desc[UR40][R6.64] ;  /* 0x0000002806190981 */ /* 0x000362000c1e1900 */
[----:B------:R-:W-:Y:S01]  /*1310*/  @P1 IADD3.X R5, R32, UR9, RZ, P2, !PT ;  /* 0x0000000920051c10 */ /* 0x000fe200097fe4ff */
[----:B------:R-:W-:Y:S02]  /*1320*/  UISETP.NE.U32.AND UP0, UPT, UR4, URZ, UPT ;  /* 0x0000003f0400728c */ /* 0x000fe4000bf05070 */
[----:B------:R1:W-:Y:S01]  /*1330*/  STL [R1+0x5c], R32 ;  /* 0x00005c2001007387 */ /* 0x0003e20000100800 */
[----:B------:R-:W-:Y:S01]  /*1340*/  ULDC.64 UR8, c[0x0][0xa20] ;  /* 0x0002880000087ab9 */ /* 0x000fe20000000a00 */
[----:B------:R-:W-:Y:S02]  /*1350*/  ULDC UR4, c[0x0][0x424] ;  /* 0x0001090000047ab9 */ /* 0x000fe40000000800 */
[----:B------:R-:W2:Y:S01]  /*1360*/  @P1 LDG.E R8, desc[UR40][R4.64] ;  /* 0x0000002804081981 */ /* 0x000ea2000c1e1900 */
[----:B------:R-:W-:Y:S01]  /*1370*/  UISETP.NE.AND.EX UP0, UPT, UR5, URZ, UPT, UP0 ;  /* 0x0000003f0500728c */ /* 0x000fe2000bf05300 */
[----:B------:R-:W-:-:S02]  /*1380*/  ISETP.NE.U32.AND P2, PT, RZ, UR8, PT ;  /* 0x00000008ff007c0c */ /* 0x000fc4000bf45070 */
[----:B------:R-:W-:Y:S01]  /*1390*/  ULDC UR5, c[0x0][0x2f0] ;  /* 0x0000bc0000057ab9 */ /* 0x000fe20000000800 */
[----:B------:R-:W-:Y:S01]  /*13a0*/  USEL UR4, UR4, 0x1, UP0 ;  /* 0x0000000104047887 */ /* 0x000fe20008000000 */
[----:B------:R-:W-:-:S03]  /*13b0*/  ISETP.NE.AND.EX P2, PT, RZ, UR9, PT, P2 ;  /* 0x00000009ff007c0c */ /* 0x000fc6000bf45320 */
[----:B------:R-:W-:-:S03]  /*13c0*/  UIMAD UR4, UR4, UR5, URZ ;  /* 0x00000005040472a4 */ /* 0x000fc6000f8e023f */
[----:B------:R-:W-:Y:S01]  /*13d0*/  ULDC UR5, c[0x0][0x348] ;  /* 0x0000d20000057ab9 */ /* 0x000fe20000000800 */
[----:B------:R-:W-:Y:S01]  /*13e0*/  IMAD.MOV.U32 R42, RZ, RZ, R0 ;  /* 0x000000ffff2a7224 */ /* 0x000fe200078e0000 */
[----:B--2---:R1:W-:Y:S04]  /*13f0*/  STL [R1+0xc], R8 ;  /* 0x00000c0801007387 */ /* 0x0043e80000100800 */
[----:B---3--:R1:W-:Y:S01]  /*1400*/  STL [R1+0x54], R43 ;  /* 0x0000542b01007387 */ /* 0x0083e20000100800 */
[----:B------:R-:W-:Y:S05]  /*1410*/  @P1 BRA `(.L_x_2346) ;  /* 0x0000000000281947 */ /* 0x000fea0003800000 */
        /* <DEDUP_REMOVED lines=10> */
.L_x_2346:
[----:B------:R-:W-:Y:S02]  /*14c0*/  IMAD.U32 R31, RZ, RZ, UR5 ;  /* 0x00000005ff1f7e24 */ /* 0x000fe4000f8e00ff */
[----:B------:R-:W-:Y:S01]  /*14d0*/  IMAD.U32 R24, RZ, RZ, UR4 ;  /* 0x00000004ff187e24 */ /* 0x000fe2000f8e00ff */
[----:B------:R-:W-:Y:S06]  /*14e0*/  @!P2 BRA `(.L_x_2347) ;  /* 0x000000000010a947 */ /* 0x000fec0003800000 */
[----:B-1----:R-:W-:-:S04]  /*14f0*/  IADD3 R2, P0, R33, UR8, RZ ;  /* 0x0000000821027c10 */ /* 0x002fc8000ff1e0ff */
[----:B------:R-:W-:-:S05]  /*1500*/  IADD3.X R3, R32, UR9, RZ, P0, !PT ;  /* 0x0000000920037c10 */ /* 0x000fca00087fe4ff */
[----:B------:R2:W5:Y:S01]  /*1510*/  LDG.E R24, desc[UR40][R2.64] ;  /* 0x0000002802187981 */ /* 0x000562000c1e1900 */
[----:B------:R-:W-:Y:S05]  /*1520*/  BRA `(.L_x_2348) ;  /* 0x0000000000107947 */ /* 0x000fea0003800000 */
.L_x_2347:
[----:B------:R-:W-:Y:S05]  /*1530*/  @!P0 BRA `(.L_x_2348) ;  /* 0x00000000000c8947 */ /* 0x000fea0003800000 */
[----:B-1----:R-:W2:Y:S04]  /*1540*/  LDG.E R3, desc[UR40][R6.64] ;  /* 0x0000002806037981 */ /* 0x002ea8000c1e1900 */
[----:B------:R-:W2:Y:S02]  /*1550*/  LDG.E R24, desc[UR40][R6.64+0x4] ;  /* 0x0000042806187981 */ /* 0x000ea4000c1e1900 */
[----:B--2---:R-:W-:-:S07]  /*1560*/  IMAD.IADD R24, R24, 0x1, -R3 ;  /* 0x0000000118187824 */ /* 0x004fce00078e0a03 */
.L_x_2348:
[----:B------:R-:W-:Y:S01]  /*1570*/  ULDC.64 UR4, c[0x0][0xa10] ;  /* 0x0002840000047ab9 */ /* 0x000fe20000000a00 */
[----:B------:R-:W3:Y:S01]  /*1580*/  LDL R10, [R1+0x4] ;  /* 0x00000400010a7983 */ /* 0x000ee20000100800 */
[----:B------:R-:W-:Y:S01]  /*1590*/  ISETP.NE.U32.AND P0, PT, RZ, UR4, PT ;  /* 0x00000004ff007c0c */ /* 0x000fe2000bf05070 */
[----:B-1----:R-:W1:Y:S03]  /*15a0*/  LDC R6, c[0x0][0x448] ;  /* 0x00011200ff067b82 */ /* 0x002e660000000800 */
[----:B------:R-:W-:Y:S01]  /*15b0*/  ISETP.NE.AND.EX P0, PT, RZ, UR5, PT, P0 ;  /* 0x00000005ff007c0c */ /* 0x000fe2000bf05300 */
[----:B------:R-:W-:-:S12]  /*15c0*/  ULDC.64 UR4, c[0x0][0xa30] ;  /* 0x00028c0000047ab9 */ /* 0x000fd80000000a00 */
[----:B--2---:R-:W2:Y:S02]  /*15d0*/  @P0 LDC.64 R2, c[0x0][0xa10] ;  /* 0x00028400ff020b82 */ /* 0x004ea40000000a00 */
[----:B--2---:R-:W-:-:S05]  /*15e0*/  @P0 IMAD.WIDE R2, R42, 0x4, R2 ;  /* 0x000000042a020825 */ /* 0x004fca00078e0202 */
[----:B------:R-:W2:Y:S04]  /*15f0*/  @P0 LDG.E R0, desc[UR40][R2.64] ;  /* 0x0000002802000981 */ /* 0x000ea8000c1e1900 */
[----:B------:R4:W2:Y:S01]  /*1600*/  @P0 LDG.E R7, desc[UR40][R2.64+0x4] ;  /* 0x0000042802070981 */ /* 0x0008a2000c1e1900 */
[----:B------:R-:W-:Y:S01]  /*1610*/  ISETP.NE.U32.AND P1, PT, RZ, UR4, PT ;  /* 0x00000004ff007c0c */ /* 0x000fe2000bf25070 */
[----:B-----5:R-:W-:-:S03]  /*1620*/  IMAD.MOV.U32 R28, RZ, RZ, R24 ;  /* 0x000000ffff1c7224 */ /* 0x020fc600078e0018 */
[----:B------:R-:W-:-:S13]  /*1630*/  ISETP.NE.AND.EX P1, PT, RZ, UR5, PT, P1 ;  /* 0x00000005ff007c0c */ /* 0x000fda000bf25310 */
[----:B------:R-:W-:-:S04]  /*1640*/  @P1 IADD3 R4, P2, R33, UR4, RZ ;  /* 0x0000000421041c10 */ /* 0x000fc8000ff5e0ff */
[----:B------:R-:W-:-:S05]  /*1650*/  @P1 IADD3.X R5, R32, UR5, RZ, P2, !PT ;  /* 0x0000000520051c10 */ /* 0x000fca00097fe4ff */
[----:B------:R0:W5:Y:S01]  /*1660*/  @P1 LDG.E R28, desc[UR40][R4.64] ;  /* 0x00000028041c1981 */ /* 0x000162000c1e1900 */
[----:B-1----:R-:W-:Y:S01]  /*1670*/  ISETP.NE.AND P1, PT, R6, 0x1, PT ;  /* 0x000000010600780c */ /* 0x002fe20003f25270 */
[----:B------:R-:W-:Y:S01]  /*1680*/  IMAD.IADD R6, R24, 0x1, -R9 ;  /* 0x0000000118067824 */ /* 0x000fe200078e0a09 */
[----:B------:R-:W-:-:S11]  /*1690*/  PLOP3.LUT P3, PT, PT, PT, PT, 0x80, 0x0 ;  /* 0x000000000000781c */ /* 0x000fd60003f6f070 */
[----:B------:R-:W1:Y:S08]  /*16a0*/  @P1 LDC R11, c[0x0][0x44c] ;  /* 0x00011300ff0b1b82 */ /* 0x000e700000000800 */
[----:B----4-:R-:W4:Y:S01]  /*16b0*/  @P1 LDC R3, c[0x0][0x450] ;  /* 0x00011400ff031b82 */ /* 0x010f220000000800 */
[----:B---3--:R-:W-:-:S04]  /*16c0*/  IMAD R10, R10, 0xc0, RZ ;  /* 0x000000c00a0a7824 */ /* 0x008fc800078e02ff */
[----:B------:R-:W-:Y:S01]  /*16d0*/  VIADD R2, R10, 0xbf ;  /* 0x000000bf0a027836 */ /* 0x000fe20000000000 */
[----:B------:R3:W-:Y:S01]  /*16e0*/  STL [R1+0x34], R10 ;  /* 0x0000340a01007387 */ /* 0x0007e20000100800 */
[----:B--2---:R-:W-:Y:S02]  /*16f0*/  @P0 IMAD.IADD R31, R7, 0x1, -R0 ;  /* 0x00000001071f0824 */ /* 0x004fe400078e0a00 */
[----:B-1----:R-:W-:-:S04]  /*1700*/  @P1 IMAD.HI.U32 R0, R2, R11, RZ ;  /* 0x0000000b02001227 */ /* 0x002fc800078e00ff */
[----:B0-----:R-:W-:Y:S01]  /*1710*/  IMAD.IADD R4, R6, 0x1, R31 ;  /* 0x0000000106047824 */ /* 0x001fe200078e021f */
[----:B----4-:R-:W-:-:S03]  /*1720*/  @P1 SHF.R.U32.HI R2, RZ, R3, R0 ;  /* 0x00000003ff021219 */ /* 0x010fc60000011600 */
[C---:B------:R-:W-:Y:S01]  /*1730*/  VIADD R0, R4.reuse, 0x9f ;  /* 0x0000009f04007836 */ /* 0x040fe20000000000 */
[----:B------:R-:W-:Y:S01]  /*1740*/  IADD3 R30, R4, 0xa0, -R8 ;  /* 0x000000a0041e7810 */ /* 0x000fe20007ffe808 */
[----:B------:R3:W-:Y:S02]  /*1750*/  STL [R1+0x38], R4 ;  /* 0x0000380401007387 */ /* 0x0007e40000100800 */
[----:B------:R-:W-:-:S04]  /*1760*/  IMAD.HI R0, R0, 0x66666667, RZ ;  /* 0x6666666700007827 */ /* 0x000fc800078e02ff */
[----:B------:R-:W-:Y:S01]  /*1770*/  IMAD.IADD R2, R30, 0x1, R2 ;  /* 0x000000011e027824 */ /* 0x000fe200078e0202 */
[----:B------:R-:W-:-:S03]  /*1780*/  SHF.R.U32.HI R3, RZ, 0x1f, R0 ;  /* 0x0000001fff037819 */ /* 0x000fc60000011600 */
[----:B------:R-:W-:Y:S01]  /*1790*/  IMAD.HI R2, R2, 0x66666667, RZ ;  /* 0x6666666702027827 */ /* 0x000fe200078e02ff */
[----:B------:R-:W-:-:S04]  /*17a0*/  LEA.HI.SX32 R104, R0, R3, 0x1a ;  /* 0x0000000300687211 */ /* 0x000fc800078fd2ff */
[----:B------:R-:W-:-:S04]  /*17b0*/  SHF.R.U32.HI R5, RZ, 0x1f, R2 ;  /* 0x0000001fff057819 */ /* 0x000fc80000011602 */
[----:B------:R-:W-:Y:S01]  /*17c0*/  LEA.HI.SX32 R5, R2, R5, 0x1a ;  /* 0x0000000502057211 */ /* 0x000fe200078fd2ff */
[----:B------:R-:W-:-:S03]  /*17d0*/  IMAD.MOV R2, RZ, RZ, -R6 ;  /* 0x000000ffff027224 */ /* 0x000fc600078e0a06 */
[----:B------:R-:W-:Y:S02]  /*17e0*/  VIMNMX R5, R104, R5, PT ;  /* 0x0000000568057248 */ /* 0x000fe40003fe0100 */
[----:B------:R-:W-:-:S03]  /*17f0*/  VIMNMX R2, RZ, R2, !PT ;  /* 0x00000002ff027248 */ /* 0x000fc60007fe0100 */
[----:B------:R-:W-:-:S05]  /*1800*/  IMAD R0, R5, 0xa0, -R6 ;  /* 0x000000a005007824 */ /* 0x000fca00078e0a06 */
[----:B------:R-:W-:-:S04]  /*1810*/  VIMNMX R5, R0, R31, PT ;  /* 0x0000001f00057248 */ /* 0x000fc80003fe0100 */
        /* <DEDUP_REMOVED lines=9> */
[----:B---3--:R-:W-:Y:S05]  /*18b0*/  @!P0 BRA `(.L_x_2349) ;  /* 0x0000003800048947 */ /* 0x008fea0003800000 */
[----:B------:R-:W-:Y:S01]  /*18c0*/  IADD3 R0, R18, 0xe000, RZ ;  /* 0x0000e00012007810 */ /* 0x000fe20007ffe0ff */
[----:B------:R-:W-:Y:S03]  /*18d0*/  BSSY B6, `(.L_x_2350) ;  /* 0x0000013000067945 */ /* 0x000fe60003800000 */
        /* <DEDUP_REMOVED lines=18> */
.L_x_2351:
[----:B------:R-:W-:Y:S05]  /*1a00*/  BSYNC B6 ;  /* 0x0000000000067941 */ /* 0x000fea0003800000 */
.L_x_2350:
        /* <DEDUP_REMOVED lines=20> */
.L_x_2353:
[----:B------:R-:W-:Y:S05]  /*1b50*/  BSYNC B6 ;  /* 0x0000000000067941 */ /* 0x000fea0003800000 */
.L_x_2352:
[----:B------:R-:W2:Y:S01]  /*1b60*/  LDL.64 R20, [R1+0x18] ;  /* 0x0000180001147983 */ /* 0x000ea20000100a00 */
[----:B------:R-:W-:Y:S01]  /*1b70*/  ULDC.64 UR4, c[0x0][0x9f8] ;  /* 0x00027e0000047ab9 */ /* 0x000fe20000000a00 */
[----:B------:R-:W0:Y:S02]  /*1b80*/  LDC.64 R40, c[0x0][0x408] ;  /* 0x00010200ff287b82 */ /* 0x000e240000000a00 */
[----:B------:R-:W2:Y:S01]  /*1b90*/  LDL.64 R26, [R1+0x18] ;  /* 0x00001800011a7983 */ /* 0x000ea20000100a00 */
[----:B------:R-:W-:Y:S01]  /*1ba0*/  ISETP.NE.U32.AND P0, PT, RZ, UR4, PT ;  /* 0x00000004ff007c0c */ /* 0x000fe2000bf05070 */
[----:B------:R-:W1:Y:S03]  /*1bb0*/  S2R R44, SR_TID.X ;  /* 0x00000000002c7919 */ /* 0x000e660000002100 */
[----:B------:R-:W-:Y:S01]  /*1bc0*/  ISETP.NE.AND.EX P0, PT, RZ, UR5, PT, P0 ;  /* 0x00000005ff007c0c */ /* 0x000fe2000bf05300 */
[----:B------:R-:W3:Y:S08]  /*1bd0*/  LDC.64 R34, c[0x0][0x3f8] ;  /* 0x0000fe00ff227b82 */ /* 0x000ef00000000a00 */
[----:B------:R-:W4:Y:S04]  /*1be0*/  LDC R15, c[0x0][0x3f4] ;  /* 0x0000fd00ff0f7b82 */ /* 0x000f280000000800 */
[----:B------:R-:W-:Y:S01]  /*1bf0*/  @P0 IADD3 R4, P1, R33, UR4, RZ ;  /* 0x0000000421040c10 */ /* 0x000fe2000ff3e0ff */
[----:B------:R-:W-:-:S03]  /*1c00*/  ULDC UR4, c[0x0][0x2f4] ;  /* 0x0000bd0000047ab9 */ /* 0x000fc60000000800 */
[----:B------:R-:W-:-:S05]  /*1c10*/  @P0 IADD3.X R5, R32, UR5, RZ, P1, !PT ;  /* 0x0000000520050c10 */ /* 0x000fca0008ffe4ff */
[----:B------:R0:W4:Y:S01]  /*1c20*/  @P0 LDG.E R42, desc[UR40][R4.64] ;  /* 0x00000028042a0981 */ /* 0x000122000c1e1900 */
[----:B-1----:R-:W-:-:S05]  /*1c30*/  VIADD R48, R44, 0xffffff80 ;  /* 0xffffff802c307836 */ /* 0x002fca0000000000 */
[----:B------:R-:W-:-:S04]  /*1c40*/  LEA.HI R45, R48, R48, RZ, 0x1 ;  /* 0x00000030302d7211 */ /* 0x000fc800078f08ff */
[----:B------:R-:W-:-:S04]  /*1c50*/  SHF.R.S32.HI R45, RZ, 0x1, R45 ;  /* 0x00000001ff2d7819 */ /* 0x000fc8000001142d */
[----:B------:R-:W-:-:S05]  /*1c60*/  SHF.R.S32.HI R3, RZ, 0x1f, R45 ;  /* 0x0000001fff037819 */ /* 0x000fca000001142d */
[C---:B0-----:R-:W-:Y:S02]  /*1c70*/  IMAD R4, R3.reuse, R40, RZ ;  /* 0x0000002803047224 */ /* 0x041fe400078e02ff */
[----:B---3--:R-:W-:Y:S02]  /*1c80*/  IMAD R0, R3, R34, RZ ;  /* 0x0000002203007224 */ /* 0x008fe400078e02ff */
[C---:B------:R-:W-:Y:S02]  /*1c90*/  IMAD R13, R45.reuse, R41, R4 ;  /* 0x000000292d0d7224 */ /* 0x040fe400078e0204 */
[----:B------:R-:W-:Y:S02]  /*1ca0*/  IMAD R11, R45, R35, R0 ;  /* 0x000000232d0b7224 */ /* 0x000fe400078e0200 */
[----:B------:R-:W-:Y:S02]  /*1cb0*/  IMAD.IADD R0, R25, 0x1, R24 ;  /* 0x0000000119007824 */ /* 0x000fe400078e0218 */
[----:B--2---:R-:W-:-:S05]  /*1cc0*/  IMAD.MOV.U32 R26, RZ, RZ, R20 ;  /* 0x000000ffff1a7224 */ /* 0x004fca00078e0014 */
[----:B------:R-:W-:-:S05]  /*1cd0*/  SHF.R.S32.HI R27, RZ, 0x1f, R26 ;  /* 0x0000001fff1b7819 */ /* 0x000fca000001141a */
[----:B------:R0:W-:Y:S01]  /*1ce0*/  STL [R1+0x1c], R27 ;  /* 0x00001c1b01007387 */ /* 0x0001e20000100800 */
[----:B------:R-:W-:-:S03]  /*1cf0*/  IMAD.WIDE.U32 R20, R45, R34, R26 ;  /* 0x000000222d147225 */ /* 0x000fc600078e001a */
[----:B------:R-:W2:Y:S01]  /*1d00*/  LDL R25, [R1+0x3c] ;  /* 0x00003c0001197983 */ /* 0x000ea20000100800 */
[----:B------:R-:W-:-:S03]  /*1d10*/  IMAD.WIDE.U32 R4, R45, R40, R26 ;  /* 0x000000282d047225 */ /* 0x000fc600078e001a */
[----:B------:R-:W3:Y:S04]  /*1d20*/  LDL R26, [R1+0x10] ;  /* 0x00001000011a7983 */ /* 0x000ee80000100800 */
[----:B------:R-:W3:Y:S04]  /*1d30*/  LDL R24, [R1+0x40] ;  /* 0x0000400001187983 */ /* 0x000ee80000100800 */
[----:B------:R-:W3:Y:S04]  /*1d40*/  LDL R46, [R1+0x70] ;  /* 0x00007000012e7983 */ /* 0x000ee80000100800 */
[----:B------:R-:W3:Y:S01]  /*1d50*/  LDL R14, [R1+0x44] ;  /* 0x00004400010e7983 */ /* 0x000ee20000100800 */
[----:B----4-:R-:W-:-:S04]  /*1d60*/  ISETP.GE.AND P0, PT, R16, R15, PT ;  /* 0x0000000f1000720c */ /* 0x010fc80003f06270 */
[----:B------:R-:W-:Y:S01]  /*1d70*/  SEL R3, R15, RZ, P0 ;  /* 0x000000ff0f037207 */ /* 0x000fe20000000000 */
[----:B------:R-:W-:Y:S01]  /*1d80*/  IMAD.WIDE.U32 R6, R45, R34, R16 ;  /* 0x000000222d067225 */ /* 0x000fe200078e0010 */
[----:B------:R-:W-:-:S03]  /*1d90*/  ISETP.GE.AND P3, PT, R16, UR4, PT ;  /* 0x0000000410007c0c */ /* 0x000fc6000bf66270 */
[----:B------:R-:W-:Y:S01]  /*1da0*/  IMAD.IADD R3, R16, 0x1, R3 ;  /* 0x0000000110037824 */ /* 0x000fe200078e0203 */
[----:B------:R-:W-:Y:S01]  /*1db0*/  IADD3 R5, R5, R13, RZ ;  /* 0x0000000d05057210 */ /* 0x000fe20007ffe0ff */
[----:B------:R-:W-:Y:S02]  /*1dc0*/  IMAD.IADD R21, R21, 0x1, R11 ;  /* 0x0000000115157824 */ /* 0x000fe400078e020b */
[----:B------:R-:W-:Y:S01]  /*1dd0*/  IMAD.IADD R7, R11, 0x1, R7 ;  /* 0x000000010b077824 */ /* 0x000fe200078e0207 */
[----:B------:R-:W-:Y:S02]  /*1de0*/  SHF.R.S32.HI R10, RZ, 0x1f, R3 ;  /* 0x0000001fff0a7819 */ /* 0x000fe40000011403 */
[----:B-----5:R-:W-:Y:S01]  /*1df0*/  SHF.R.S32.HI R11, RZ, 0x1f, R28 ;  /* 0x0000001fff0b7819 */ /* 0x020fe2000001141c */
[----:B------:R-:W-:Y:S01]  /*1e00*/  IMAD.WIDE.U32 R8, R45, R40, R16 ;  /* 0x000000282d087225 */ /* 0x000fe200078e0010 */
[----:B------:R-:W-:Y:S02]  /*1e10*/  LEA.HI R3, R10, R3, RZ, 0x4 ;  /* 0x000000030a037211 */ /* 0x000fe400078f20ff */
[----:B0-----:R-:W-:-:S02]  /*1e20*/  LEA.HI R27, R48, R48, RZ, 0x1 ;  /* 0x00000030301b7211 */ /* 0x001fc400078f08ff */
[----:B------:R-:W-:Y:S01]  /*1e30*/  LOP3.LUT R23, R23, 0xfffffffd, RZ, 0xc0, !PT ;  /* 0xfffffffd17177812 */ /* 0x000fe200078ec0ff */
[----:B------:R-:W-:Y:S01]  /*1e40*/  IMAD R12, R11, R34, RZ ;  /* 0x000000220b0c7224 */ /* 0x000fe200078e02ff */
[----:B------:R-:W-:Y:S01]  /*1e50*/  LOP3.LUT R27, R27, 0xfffffffe, RZ, 0xc0, !PT ;  /* 0xfffffffe1b1b7812 */ /* 0x000fe200078ec0ff */
[----:B------:R-:W-:Y:S01]  /*1e60*/  IMAD.WIDE.U32 R36, R28, R40, R4 ;  /* 0x000000281c247225 */ /* 0x000fe200078e0004 */
[----:B------:R-:W-:-:S03]  /*1e70*/  @P3 LOP3.LUT R23, R23, 0x2, RZ, 0xfc, !PT ;  /* 0x0000000217173812 */ /* 0x000fc600078efcff */
[----:B------:R-:W-:Y:S02]  /*1e80*/  IMAD.IADD R9, R13, 0x1, R9 ;  /* 0x000000010d097824 */ /* 0x000fe400078e0209 */
[----:B------:R-:W-:Y:S01]  /*1e90*/  IMAD R11, R11, R40, RZ ;  /* 0x000000280b0b7224 */ /* 0x000fe200078e02ff */
[----:B------:R-:W-:Y:S01]  /*1ea0*/  SHF.R.U32.HI R44, RZ, 0x7, R44 ;  /* 0x00000007ff2c7819 */ /* 0x000fe2000001162c */
[----:B------:R-:W-:Y:S01]  /*1eb0*/  IMAD.WIDE.U32 R32, R28, R34, R6 ;  /* 0x000000221c207225 */ /* 0x000fe200078e0006 */
[----:B------:R-:W-:-:S03]  /*1ec0*/  LOP3.LUT R23, R23, 0xfffffffe, RZ, 0xc0, !PT ;  /* 0xfffffffe17177812 */ /* 0x000fc600078ec0ff */
[C---:B------:R-:W-:Y:S02]  /*1ed0*/  IMAD R13, R28.reuse, R35, R12 ;  /* 0x000000231c0d7224 */ /* 0x040fe400078e020c */
[----:B------:R-:W-:Y:S02]  /*1ee0*/  IMAD R47, R35, 0xa0, RZ ;  /* 0x000000a0232f7824 */ /* 0x000fe400078e02ff */
[----:B------:R-:W-:-:S04]  /*1ef0*/  IMAD.WIDE.U32 R20, R28, R34, R20 ;  /* 0x000000221c147225 */ /* 0x000fc800078e0014 */
[C---:B------:R-:W-:Y:S02]  /*1f00*/  IMAD R11, R28.reuse, R41, R11 ;  /* 0x000000291c0b7224 */ /* 0x040fe400078e020b */
[----:B------:R-:W-:Y:S02]  /*1f10*/  IMAD R7, R41, 0xa0, RZ ;  /* 0x000000a029077824 */ /* 0x000fe400078e02ff */
[----:B------:R-:W-:-:S04]  /*1f20*/  IMAD.WIDE.U32 R38, R28, R40, R8 ;  /* 0x000000281c267225 */ /* 0x000fc800078e0008 */
[----:B------:R-:W-:-:S04]  /*1f30*/  IMAD.WIDE.U32 R34, R34, 0xa0, RZ ;  /* 0x000000a022227825 */ /* 0x000fc800078e00ff */
[----:B------:R-:W-:-:S04]  /*1f40*/  IMAD.WIDE.U32 R40, R40, 0xa0, RZ ;  /* 0x000000a028287825 */ /* 0x000fc800078e00ff */
[----:B------:R-:W-:Y:S01]  /*1f50*/  IMAD.IADD R27, R48, 0x1, -R27 ;  /* 0x00000001301b7824 */ /* 0x000fe200078e0a1b */
[----:B------:R-:W-:Y:S01]  /*1f60*/  SHF.R.S32.HI R43, RZ, 0x1f, R43 ;  /* 0x0000001fff2b7819 */ /* 0x000fe2000001142b */
[----:B------:R-:W-:Y:S01]  /*1f70*/  VIADD R44, R44, 0x8 ;  /* 0x000000082c2c7836 */ /* 0x000fe20000000000 */
[----:B------:R-:W-:Y:S01]  /*1f80*/  LOP3.LUT R53, R3, 0xfffffff0, RZ, 0xc0, !PT ;  /* 0xfffffff003357812 */ /* 0x000fe200078ec0ff */
[----:B------:R-:W-:Y:S01]  /*1f90*/  IMAD R45, R27, 0xc0, R45 ;  /* 0x000000c01b2d7824 */ /* 0x000fe200078e022d */
[----:B------:R-:W-:Y:S01]  /*1fa0*/  SHF.R.S32.HI R56, RZ, 0x1f, R42 ;  /* 0x0000001fff387819 */ /* 0x000fe2000001142a */
[----:B------:R-:W-:Y:S02]  /*1fb0*/  IMAD.IADD R47, R35, 0x1, R47 ;  /* 0x00000001232f7824 */ /* 0x000fe400078e022f */
[----:B------:R-:W-:Y:S02]  /*1fc0*/  IMAD.IADD R48, R41, 0x1, R7 ;  /* 0x0000000129307824 */ /* 0x000fe400078e0207 */
[----:B------:R-:W-:-:S02]  /*1fd0*/  IMAD.IADD R49, R21, 0x1, R13 ;  /* 0x0000000115317824 */ /* 0x000fc400078e020d */
[----:B------:R-:W-:Y:S02]  /*1fe0*/  IMAD.IADD R50, R13, 0x1, R33 ;  /* 0x000000010d327824 */ /* 0x000fe400078e0221 */
[----:B------:R-:W-:Y:S02]  /*1ff0*/  IMAD.IADD R51, R37, 0x1, R11 ;  /* 0x0000000125337824 */ /* 0x000fe400078e020b */
[----:B------:R-:W-:Y:S01]  /*2000*/  IMAD.IADD R52, R11, 0x1, R39 ;  /* 0x000000010b347824 */ /* 0x000fe200078e0227 */
[----:B--2---:R-:W-:Y:S02]  /*2010*/  LOP3.LUT R4, R25, 0x30, R3, 0xf8, !PT ;  /* 0x0000003019047812 */ /* 0x004fe400078ef803 */
[----:B---3--:R-:W-:Y:S02]  /*2020*/  ISETP.GE.AND P2, PT, R26, UR4, PT ;  /* 0x000000041a007c0c */ /* 0x008fe4000bf46270 */
[----:B------:R-:W-:Y:S02]  /*2030*/  LOP3.LUT R4, R4, R24, RZ, 0x3c, !PT ;  /* 0x0000001804047212 */ /* 0x000fe400078e3cff */
[----:B------:R-:W-:Y:S01]  /*2040*/  LOP3.LUT P1, RZ, R46, 0x2, RZ, 0xc0, !PT ;  /* 0x000000022eff7812 */ /* 0x000fe2000782c0ff */
[----:B------:R-:W-:-:S02]  /*2050*/  IMAD.SHL.U32 R46, R15, 0x2, RZ ;  /* 0x000000020f2e7824 */ /* 0x000fc400078e00ff */
[----:B------:R-:W-:-:S06]  /*2060*/  IMAD.IADD R57, R14, 0x1, R4 ;  /* 0x000000010e397824 */ /* 0x000fcc00078e0204 */
[----:B------:R-:W-:-:S07]  /*2070*/  @P2 LOP3.LUT R23, R23, 0x1, RZ, 0xfc, !PT ;  /* 0x0000000117172812 */ /* 0x000fce00078efcff */
.L_x_2386:
[----:B------:R-:W2:Y:S01]  /*2080*/  LDL R13, [R1+0x30] ;  /* 0x00003000010d7983 */ /* 0x000ea20000100800 */
[----:B0-----:R-:W0:Y:S01]  /*2090*/  LDC R60, c[0x0][0x430] ;  /* 0x00010c00ff3c7b82 */ /* 0x001e220000000800 */
[----:B------:R-:W-:Y:S02]  /*20a0*/  VIADD R2, R2, 0xffffffff ;  /* 0xffffffff02027836 */ /* 0x000fe40000000000 */
[----:B------:R-:W-:Y:S02]  /*20b0*/  IMAD.MOV.U32 R59, RZ, RZ, RZ ;  /* 0x000000ffff3b7224 */ /* 0x000fe400078e00ff */
[----:B------:R-:W-:-:S03]  /*20c0*/  IMAD R4, R2, 0xa0, R45 ;  /* 0x000000a002047824 */ /* 0x000fc600078e022d */
[----:B------:R-:W1:Y:S01]  /*20d0*/  LDC R69, c[0x0][0x3f4] ;  /* 0x0000fd00ff457b82 */ /* 0x000e620000000800 */
[----:B------:R-:W-:Y:S01]  /*20e0*/  IMAD.IADD R12, R0, 0x1, R4 ;  /* 0x00000001000c7824 */ /* 0x000fe200078e0204 */
[----:B------:R-:W-:-:S03]  /*20f0*/  ISETP.GE.AND P2, PT, R4, R31, PT ;  /* 0x0000001f0400720c */ /* 0x000fc60003f46270 */
[----:B------:R-:W-:Y:S01]  /*2100*/  IMAD.MOV.U32 R8, RZ, RZ, R12 ;  /* 0x000000ffff087224 */ /* 0x000fe200078e000c */
[----:B------:R-:W-:Y:S02]  /*2110*/  ISETP.GT.OR P2, PT, R45, 0x9f, P2 ;  /* 0x0000009f2d00780c */ /* 0x000fe40001744670 */
[----:B0-----:R-:W-:-:S11]  /*2120*/  ISETP.NE.AND P3, PT, R60, 0x1, PT ;  /* 0x000000013c00780c */ /* 0x001fd60003f65270 */
        /* <DEDUP_REMOVED lines=65> */
[----:B------:R-:W-:-:S02]  /*2540*/  CS2R R54, SRZ ;  /* 0x0000000000367805 */ /* 0x000fc4000001ff00 */
[----:B0-----:R-:W-:-:S04]  /*2550*/  IADD3 R14, R14, -0x80, RZ ;  /* 0xffffff800e0e7810 */ /* 0x001fc80007ffe0ff */
[----:B------:R-:W-:-:S04]  /*2560*/  LEA.HI R14, R14, R14, RZ, 0x1 ;  /* 0x0000000e0e0e7211 */ /* 0x000fc800078f08ff */
[----:B------:R-:W-:-:S04]  /*2570*/  SHF.R.S32.HI R14, RZ, 0x1, R14 ;  /* 0x00000001ff0e7819 */ /* 0x000fc8000001140e */
[----:B------:R-:W-:-:S13]  /*2580*/  ISETP.GE.AND P3, PT, R14, R64, PT ;  /* 0x000000400e00720c */ /* 0x000fda0003f66270 */
[----:B------:R-:W-:Y:S05]  /*2590*/  @P3 BRA `(.L_x_2358) ;  /* 0x0000000000403947 */ /* 0x000fea0003800000 */
[----:B------:R-:W2:Y:S01]  /*25a0*/  LDL.64 R66, [R1+0x18] ;  /* 0x0000180001427983 */ /* 0x000ea20000100a00 */
[----:B------:R-:W-:-:S03]  /*25b0*/  ULDC.64 UR4, c[0x0][0x3e8] ;  /* 0x0000fa0000047ab9 */ /* 0x000fc60000000a00 */
[----:B------:R-:W3:Y:S01]  /*25c0*/  LDL R14, [R1+0x2c] ;  /* 0x00002c00010e7983 */ /* 0x000ee20000100800 */
[----:B------:R-:W-:-:S04]  /*25d0*/  IADD3 R6, P4, P5, R20, UR4, R6 ;  /* 0x0000000414067c10 */ /* 0x000fc8000fd9e006 */
[----:B------:R-:W-:Y:S01]  /*25e0*/  IADD3.X R7, R49, UR5, R10, P4, P5 ;  /* 0x0000000531077c10 */ /* 0x000fe2000a7ea40a */
[----:B------:R-:W-:Y:S02]  /*25f0*/  ULDC.64 UR4, c[0x0][0x400] ;  /* 0x0001000000047ab9 */ /* 0x000fe40000000a00 */
[----:B------:R-:W-:-:S04]  /*2600*/  IADD3 R4, P4, P5, R36, UR4, R4 ;  /* 0x0000000424047c10 */ /* 0x000fc8000fd9e004 */
[----:B------:R-:W-:Y:S02]  /*2610*/  IADD3.X R5, R51, UR5, R12, P4, P5 ;  /* 0x0000000533057c10 */ /* 0x000fe4000a7ea40c */
[----:B------:R-:W-:Y:S02]  /*2620*/  CS2R R8, SRZ ;  /* 0x0000000000087805 */ /* 0x000fe4000001ff00 */
[----:B------:R-:W-:Y:S02]  /*2630*/  CS2R R24, SRZ ;  /* 0x0000000000187805 */ /* 0x000fe4000001ff00 */
[----:B--2---:R-:W-:-:S13]  /*2640*/  ISETP.GE.AND P4, PT, R66, R69, PT ;  /* 0x000000454200720c */ /* 0x004fda0003f86270 */
[----:B------:R0:W5:Y:S04]  /*2650*/  @!P4 LDG.E.64 R26, desc[UR40][R6.64] ;  /* 0x00000028061ac981 */ /* 0x000168000c1e1b00 */
[----:B------:R0:W5:Y:S01]  /*2660*/  @!P4 LDG.E.64 R54, desc[UR40][R4.64] ;  /* 0x000000280436c981 */ /* 0x000162000c1e1b00 */
[----:B---3--:R-:W-:-:S13]  /*2670*/  ISETP.GE.AND P4, PT, R14, R69, PT ;  /* 0x000000450e00720c */ /* 0x008fda0003f86270 */
[----:B------:R0:W5:Y:S04]  /*2680*/  @!P4 LDG.E.64 R8, desc[UR40][R6.64+0x10] ;  /* 0x000010280608c981 */ /* 0x000168000c1e1b00 */
[----:B------:R0:W5:Y:S02]  /*2690*/  @!P4 LDG.E.64 R24, desc[UR40][R4.64+0x10] ;  /* 0x000010280418c981 */ /* 0x000164000c1e1b00 */
.L_x_2358:
[----:B------:R-:W-:Y:S05]  /*26a0*/  BSYNC B1 ;  /* 0x0000000000017941 */ /* 0x000fea0003800000 */
.L_x_2357:
[----:B------:R-:W-:Y:S01]  /*26b0*/  ISETP.NE.AND P4, PT, R157, 0x3, PT ;  /* 0x000000039d00780c */ /* 0x000fe20003f85270 */
[----:B-----5:R-:W-:Y:S02]  /*26c0*/  IMAD.MOV.U32 R68, RZ, RZ, R8 ;  /* 0x000000ffff447224 */ /* 0x020fe400078e0008 */
[----:B------:R-:W-:Y:S02]  /*26d0*/  IMAD.MOV.U32 R72, RZ, RZ, R26 ;  /* 0x000000ffff487224 */ /* 0x000fe400078e001a */
[----:B------:R-:W-:Y:S02]  /*26e0*/  IMAD.MOV.U32 R71, RZ, RZ, R24 ;  /* 0x000000ffff477224 */ /* 0x000fe400078e0018 */
[----:B------:R-:W-:-:S06]  /*26f0*/  IMAD.MOV.U32 R76, RZ, RZ, R54 ;  /* 0x000000ffff4c7224 */ /* 0x000fcc00078e0036 */
[----:B------:R-:W-:Y:S05]  /*2700*/  @!P4 BRA `(.L_x_2359) ;  /* 0x000000000004c947 */ /* 0x000fea0003800000 */
[----:B------:R-:W-:Y:S01]  /*2710*/  BPT.TRAP 0x1 ;  /* 0x000000040000795c */ /* 0x000fe20000300000 */
.L_x_2359:
[----:B0-----:R-:W2:Y:S01]  /*2720*/  LDL R4, [R1+0x14] ;  /* 0x0000140001047983 */ /* 0x001ea20000100800 */
[----:B------:R-:W-:Y:S01]  /*2730*/  IMAD R65, R19, 0x8, R18 ;  /* 0x0000000813417824 */ /* 0x000fe200078e0212 */
[----:B------:R-:W-:Y:S01]  /*2740*/  BSSY B1, `(.L_x_2360) ;  /* 0x0000004000017945 */ /* 0x000fe20003800000 */
[----:B--2---:R-:W-:-:S04]  /*2750*/  SHF.L.U32 R66, R4, 0x1f, RZ ;  /* 0x0000001f04427819 */ /* 0x004fc800000006ff */
[----:B------:R-:W0:Y:S02]  /*2760*/  SYNCS.PHASECHK.TRANS64.TRYWAIT P5, [R65+URZ+0x13290], R66 ;  /* 0x01329042410075a7 */ /* 0x000e2400080a017f */
[----:B0-----:R-:W-:Y:S05]  /*2770*/  @!P5 BRA `(.L_x_2361) ;  /* 0x0000017c0070d947 */ /* 0x001fea0003800000 */
.L_x_2597:
[----:B------:R-:W-:Y:S05]  /*2780*/  BSYNC B1 ;  /* 0x0000000000017941 */ /* 0x000fea0003800000 */
.L_x_2360:
[----:B------:R-:W-:-:S03]  /*2790*/  UMOV UR4, 0xffffffff ;  /* 0xffffffff00047882 */ /* 0x000fc60000000000 */
[----:B------:R-:W-:Y:S05]  /*27a0*/  BRA.DIV UR4, `(.L_x_2362) ;  /* 0x0000017e04787947 */ /* 0x000fea000b800000 */
[----:B------:R1:W2:Y:S04]  /*27b0*/  SHFL.IDX PT, R67, R13, RZ, 0x1e1f ;  /* 0x001e1fff0d437589 */ /* 0x0002a800000e0000 */
[----:B------:R1:W3:Y:S02]  /*27c0*/  SHFL.IDX PT, R14, R70, RZ, 0x1e1f ;  /* 0x001e1fff460e7589 */ /* 0x0002e400000e0000 */
.L_x_2601:
[----:B------:R-:W-:Y:S05]  /*27d0*/  @P3 BRA `(.L_x_2363) ;  /* 0x0000002000f43947 */ /* 0x000fea0003800000 */
[----:B------:R-:W-:Y:S01]  /*27e0*/  LOP3.LUT P5, RZ, R23, 0x2, RZ, 0xc0, !PT ;  /* 0x0000000217ff7812 */ /* 0x000fe200078ac0ff */
[----:B------:R-:W-:-:S12]  /*27f0*/  BSSY B1, `(.L_x_2364) ;  /* 0x0000072000017945 */ /* 0x000fd80003800000 */
[----:B------:R-:W-:Y:S05]  /*2800*/  @P5 BRA `(.L_x_2365) ;  /* 0x0000000400c05947 */ /* 0x000fea0003800000 */
[----:B-1----:R-:W4:Y:S01]  /*2810*/  LDL.64 R12, [R1+0x18] ;  /* 0x00001800010c7983 */ /* 0x002f220000100a00 */
[----:B---3--:R-:W-:Y:S01]  /*2820*/  IADD3 R10, P3, R16, R14, RZ ;  /* 0x0000000e100a7210 */ /* 0x008fe20007f7e0ff */
[----:B------:R-:W-:Y:S02]  /*2830*/  BSSY B2, `(.L_x_2366) ;  /* 0x000006c000027945 */ /* 0x000fe40003800000 */
[----:B------:R1:W3:Y:S02]  /*2840*/  LDS.128 R4, [R61+0xe000] ;  /* 0x00e000003d047984 */ /* 0x0002e40000000c00 */
[----:B--2---:R-:W-:Y:S01]  /*2850*/  IMAD.X R11, R67, 0x1, R17, P3 ;  /* 0x00000001430b7824 */ /* 0x004fe200018e0611 */
[----:B----4-:R-:W-:-:S13]  /*2860*/  ISETP.GE.AND P3, PT, R12, R69, PT ;  /* 0x000000450c00720c */ /* 0x010fda0003f66270 */
[----:B-1-3--:R-:W-:Y:S05]  /*2870*/  @P3 BRA `(.L_x_2367) ;  /* 0x00000004009c3947 */ /* 0x00afea0003800000 */
[----:B------:R-:W-:Y:S01]  /*2880*/  SHF.R.U32.HI R12, RZ, 0x8, R27 ;  /* 0x00000008ff0c7819 */ /* 0x000fe2000001161b */
[----:B------:R-:W-:Y:S01]  /*2890*/  IMAD.MOV.U32 R13, RZ, RZ, R4 ;  /* 0x000000ffff0d7224 */ /* 0x000fe200078e0004 */
        /* <DEDUP_REMOVED lines=84> */
[--C-:B------:R-:W-:Y:S02]  /*2de0*/  HADD2.F32 R7, -RZ, R6.reuse.H0_H0 ;  /* 0x20000006ff077230 */ /* 0x100fe40000004100 */
[-C--:B------:R-:W-:Y:S01]  /*2df0*/  FMUL.FTZ R76, R12, R75.reuse ;  /* 0x0000004b0c4c7220 */ /* 0x080fe20000410000 */
[----:B------:R-:W-:Y:S02]  /*2e00*/  HADD2.F32 R6, -RZ, R6.H1_H1 ;  /* 0x30000006ff067230 */ /* 0x000fe40000004100 */
[----:B------:R-:W-:Y:S01]  /*2e10*/  FMUL.FTZ R73, R15, R75 ;  /* 0x0000004b0f497220 */ /* 0x000fe20000410000 */
[----:B------:R-:W-:Y:S01]  /*2e20*/  HADD2.F32 R74, -RZ, R74.H0_H0 ;  /* 0x2000004aff4a7230 */ /* 0x000fe20000004100 */
[----:B------:R-:W-:Y:S01]  /*2e30*/  F2FP.SATFINITE.E4M3.F32.PACK_AB_MERGE_C R55, R55, R78, RZ ;  /* 0x0000004e3737723e */ /* 0x000fe200048070ff */
[----:B------:R-:W-:Y:S01]  /*2e40*/  HADD2.F32 R72, -RZ, R72.H0_H0 ;  /* 0x20000048ff487230 */ /* 0x000fe20000004100 */
[----:B------:R-:W-:Y:S01]  /*2e50*/  F2FP.SATFINITE.E4M3.F32.PACK_AB_MERGE_C R77, R80, R77, RZ ;  /* 0x0000004d504d723e */ /* 0x000fe200048070ff */
[----:B------:R-:W-:-:S02]  /*2e60*/  HADD2.F32 R70, -RZ, R70.H0_H0 ;  /* 0x20000046ff467230 */ /* 0x000fc40000004100 */
        /* <DEDUP_REMOVED lines=8> */
.L_x_2367:
[----:B------:R-:W-:Y:S05]  /*2ef0*/  BSYNC B2 ;  /* 0x0000000000027941 */ /* 0x000fea0003800000 */
.L_x_2366:
[----:B------:R4:W-:Y:S02]  /*2f00*/  ST.E.128 desc[UR40][R10.64], R4 ;  /* 0x000000040a007985 */ /* 0x0009e4000c101d28 */
.L_x_2365:
[----:B------:R-:W-:Y:S05]  /*2f10*/  BSYNC B1 ;  /* 0x0000000000017941 */ /* 0x000fea0003800000 */
.L_x_2364:
[----:B------:R-:W-:-:S13]  /*2f20*/  LOP3.LUT P3, RZ, R23, 0x1, RZ, 0xc0, !PT ;  /* 0x0000000117ff7812 */ /* 0x000fda000786c0ff */
[----:B------:R-:W-:Y:S05]  /*2f30*/  @P3 BRA `(.L_x_2363) ;  /* 0x0000001c001c3947 */ /* 0x000fea0003800000 */
[----:B----4-:R-:W4:Y:S04]  /*2f40*/  LDL R10, [R1+0x30] ;  /* 0x00003000010a7983 */ /* 0x010f280000100800 */
[----:B------:R-:W3:Y:S04]  /*2f50*/  LDL R7, [R1+0x10] ;  /* 0x0000100001077983 */ /* 0x000ee80000100800 */
[----:B------:R-:W2:Y:S04]  /*2f60*/  LDL R6, [R1+0x28] ;  /* 0x0000280001067983 */ /* 0x000ea80000100800 */
[----:B------:R-:W5:Y:S01]  /*2f70*/  LDL R12, [R1+0x2c] ;  /* 0x00002c00010c7983 */ /* 0x000f620000100800 */
[----:B------:R-:W-:Y:S01]  /*2f80*/  IMAD.MOV.U32 R5, RZ, RZ, 0x20 ;  /* 0x00000020ff057424 */ /* 0x000fe200078e00ff */
[----:B------:R-:W-:Y:S01]  /*2f90*/  BSSY B1, `(.L_x_2368) ;  /* 0x0000071000017945 */ /* 0x000fe20003800000 */
[----:B------:R-:W-:-:S03]  /*2fa0*/  IMAD R4, R19, 0x2800, RZ ;  /* 0x0000280013047824 */ /* 0x000fc600078e02ff */
[----:B------:R-:W-:-:S04]  /*2fb0*/  SEL R5, R5, 0xffffffe0, !P1 ;  /* 0xffffffe005057807 */ /* 0x000fc80004800000 */
[----:B----4-:R-:W-:Y:S02]  /*2fc0*/  IADD3 R5, R5, R10, R4 ;  /* 0x0000000a05057210 */ /* 0x010fe40007ffe004 */
[----:B---3--:R-:W-:-:S03]  /*2fd0*/  IADD3 R10, P3, R7, R14, RZ ;  /* 0x0000000e070a7210 */ /* 0x008fc60007f7e0ff */
[----:B------:R-:W-:Y:S02]  /*2fe0*/  IMAD.IADD R4, R18, 0x1, R5 ;  /* 0x0000000112047824 */ /* 0x000fe400078e0205 */
[----:B--2---:R-:W-:-:S04]  /*2ff0*/  IMAD.X R11, R67, 0x1, R6, P3 ;  /* 0x00000001430b7824 */ /* 0x004fc800018e0606 */
[----:B------:R-:W2:Y:S01]  /*3000*/  LDS.128 R4, [R4+0xe000] ;  /* 0x00e0000004047984 */ /* 0x000ea20000000c00 */
[----:B-----5:R-:W-:-:S13]  /*3010*/  ISETP.GE.AND P3, PT, R12, R69, PT ;  /* 0x000000450c00720c */ /* 0x020fda0003f66270 */
[----:B------:R-:W-:Y:S05]  /*3020*/  @P3 BRA `(.L_x_2369) ;  /* 0x00000004009c3947 */ /* 0x000fea0003800000 */
[----:B------:R-:W-:Y:S02]  /*3030*/  SHF.R.U32.HI R8, RZ, 0x8, R9 ;  /* 0x00000008ff087819 */ /* 0x000fe40000011609 */
[----:B------:R-:W-:Y:S02]  /*3040*/  SHF.R.U32.HI R14, RZ, 0x8, R25 ;  /* 0x00000008ff0e7819 */ /* 0x000fe40000011619 */
[----:B------:R-:W-:Y:S02]  /*3050*/  LOP3.LUT R12, R9, 0xff0000ff, RZ, 0xc0, !PT ;  /* 0xff0000ff090c7812 */ /* 0x000fe400078ec0ff */
[----:B------:R-:W-:Y:S01]  /*3060*/  SHF.R.U32.HI R24, RZ, 0x10, R9 ;  /* 0x00000010ff187819 */ /* 0x000fe20000011609 */
[----:B------:R-:W-:Y:S01]  /*3070*/  IMAD.SHL.U32 R9, R8, 0x100, RZ ;  /* 0x0000010008097824 */ /* 0x000fe200078e00ff */
[----:B------:R-:W-:Y:S01]  /*3080*/  SHF.R.U32.HI R15, RZ, 0x10, R25 ;  /* 0x00000010ff0f7819 */ /* 0x000fe20000011619 */
[----:B------:R-:W-:Y:S01]  /*3090*/  IMAD.SHL.U32 R14, R14, 0x100, RZ ;  /* 0x000001000e0e7824 */ /* 0x000fe200078e00ff */
[----:B-1----:R-:W-:Y:S01]  /*30a0*/  LOP3.LUT R13, R25, 0xff0000ff, RZ, 0xc0, !PT ;  /* 0xff0000ff190d7812 */ /* 0x002fe200078ec0ff */
[----:B--2---:R-:W-:Y:S01]  /*30b0*/  IMAD.MOV.U32 R8, RZ, RZ, R4 ;  /* 0x000000ffff087224 */ /* 0x004fe200078e0004 */
[----:B------:R-:W-:Y:S01]  /*30c0*/  LOP3.LUT R9, R12, 0xff00, R9, 0xf8, !PT ;  /* 0x0000ff000c097812 */ /* 0x000fe200078ef809 */
[----:B------:R-:W-:Y:S01]  /*30d0*/  IMAD.U32 R12, R24, 0x10000, RZ ;  /* 0x00010000180c7824 */ /* 0x000fe200078e00ff */
[----:B------:R-:W-:Y:S01]  /*30e0*/  LOP3.LUT R14, R13, 0xff00, R14, 0xf8, !PT ;  /* 0x0000ff000d0e7812 */ /* 0x000fe200078ef80e */
[----:B------:R-:W-:Y:S01]  /*30f0*/  IMAD.U32 R15, R15, 0x10000, RZ ;  /* 0x000100000f0f7824 */ /* 0x000fe200078e00ff */
[----:B------:R-:W-:-:S02]  /*3100*/  F2FP.F16.E4M3.UNPACK_B R4, R5 ;  /* 0x00000005ff04723e */ /* 0x000fc400020006ff */
        /* <DEDUP_REMOVED lines=8> */
[----:B------:R-:W-:Y:S02]  /*3190*/  HADD2.F32 R26, -RZ, R13.H1_H1 ;  /* 0x3000000dff1a7230 */ /* 0x000fe40000004100 */
[----:B------:R-:W-:Y:S01]  /*31a0*/  FMUL.FTZ R55, R9, R25 ;  /* 0x0000001909377220 */ /* 0x000fe20000410000 */
[----:B------:R-:W-:-:S02]  /*31b0*/  HADD2.F32 R15, -RZ, R14.H0_H0 ;  /* 0x2000000eff0f7230 */ /* 0x000fc40000004100 */
        /* <DEDUP_REMOVED lines=9> */
[----:B------:R-:W-:Y:S01]  /*3250*/  F2FP.F16.E4M3.UNPACK_B R8, R8 ;  /* 0x00000008ff08723e */ /* 0x000fe200020006ff */
[----:B------:R-:W-:Y:S01]  /*3260*/  FFMA.FTZ R4, R4, R15, -R55 ;  /* 0x0000000f04047223 */ /* 0x000fe20000010837 */
[-C--:B------:R-:W-:Y:S01]  /*3270*/  FFMA.FTZ R67, R12, R14.reuse, -R25 ;  /* 0x0000000e0c437223 */ /* 0x080fe20000010819 */
        /* <DEDUP_REMOVED lines=8> */
[----:B------:R-:W-:Y:S02]  /*3300*/  HADD2.F32 R71, -RZ, R71.H0_H0 ;  /* 0x20000047ff477230 */ /* 0x000fe40000004100 */
[----:B------:R-:W-:Y:S01]  /*3310*/  FMUL.FTZ R25, R13, R15 ;  /* 0x0000000f0d197220 */ /* 0x000fe20000410000 */
[----:B------:R-:W-:Y:S01]  /*3320*/  HADD2.F32 R8, -RZ, R8.H1_H1 ;  /* 0x30000008ff087230 */ /* 0x000fe20000004100 */
[----:B------:R-:W-:Y:S01]  /*3330*/  F2FP.SATFINITE.E4M3.F32.PACK_AB_MERGE_C R5, R5, R4, R72 ;  /* 0x000000040505723e */ /* 0x000fe20004807048 */
[----:B------:R-:W-:-:S02]  /*3340*/  HADD2.F32 R14, -RZ, R68.H1_H1 ;  /* 0x30000044ff0e7230 */ /* 0x000fc40000004100 */
[----:B------:R-:W-:Y:S02]  /*3350*/  HADD2.F32 R68, -RZ, R68.H0_H0 ;  /* 0x20000044ff447230 */ /* 0x000fe40000004100 */
[-C--:B------:R-:W-:Y:S01]  /*3360*/  FMUL.FTZ R26, R8, R71.reuse ;  /* 0x00000047081a7220 */ /* 0x080fe20000410000 */
[----:B------:R-:W-:Y:S01]  /*3370*/  FMUL.FTZ R71, R9, R71 ;  /* 0x0000004709477220 */ /* 0x000fe20000410000 */
[-C--:B------:R-:W-:Y:S01]  /*3380*/  FFMA.FTZ R25, R12, R14.reuse, -R25 ;  /* 0x0000000e0c197223 */ /* 0x080fe20000010819 */
[----:B------:R-:W-:Y:S01]  /*3390*/  FFMA.FTZ R54, R13, R14, R54 ;  /* 0x0000000e0d367223 */ /* 0x000fe20000010036 */
[-C--:B------:R-:W-:Y:S01]  /*33a0*/  FFMA.FTZ R55, R9, R68.reuse, -R26 ;  /* 0x0000004409377223 */ /* 0x080fe2000001081a */
[----:B------:R-:W-:Y:S01]  /*33b0*/  FFMA.FTZ R68, R8, R68, R71 ;  /* 0x0000004408447223 */ /* 0x000fe20000010047 */
[----:B------:R-:W-:Y:S02]  /*33c0*/  F2FP.F16.E4M3.UNPACK_B R9, R7.H1 ;  /* 0x00000007ff09723e */ /* 0x000fe400030006ff */
[----:B------:R-:W-:-:S02]  /*33d0*/  F2FP.SATFINITE.E4M3.F32.PACK_AB_MERGE_C R71, R54, R25, RZ ;  /* 0x000000193647723e */ /* 0x000fc400048070ff */
[-C--:B------:R-:W-:Y:S01]  /*33e0*/  F2FP.F16.E4M3.UNPACK_B R25, R27.reuse.H1 ;  /* 0x0000001bff19723e */ /* 0x080fe200030006ff */
[--C-:B------:R-:W-:Y:S01]  /*33f0*/  HADD2.F32 R13, -RZ, R9.reuse.H1_H1 ;  /* 0x30000009ff0d7230 */ /* 0x100fe20000004100 */
[----:B------:R-:W-:Y:S01]  /*3400*/  F2FP.F16.E4M3.UNPACK_B R14, R24.H1 ;  /* 0x00000018ff0e723e */ /* 0x000fe200030006ff */
[----:B------:R-:W-:Y:S01]  /*3410*/  HADD2.F32 R12, -RZ, R9.H0_H0 ;  /* 0x20000009ff0c7230 */ /* 0x000fe20000004100 */
[----:B------:R-:W-:Y:S01]  /*3420*/  F2FP.F16.E4M3.UNPACK_B R8, R6.H1 ;  /* 0x00000006ff08723e */ /* 0x000fe200030006ff */
[----:B------:R-:W-:Y:S01]  /*3430*/  HADD2.F32 R54, -RZ, R25.H1_H1 ;  /* 0x30000019ff367230 */ /* 0x000fe20000004100 */
[----:B------:R-:W-:Y:S01]  /*3440*/  F2FP.F16.E4M3.UNPACK_B R27, R27 ;  /* 0x0000001bff1b723e */ /* 0x000fe200020006ff */
[----:B------:R-:W-:Y:S01]  /*3450*/  HADD2.F32 R15, -RZ, R14.H1_H1 ;  /* 0x3000000eff0f7230 */ /* 0x000fe20000004100 */
[----:B------:R-:W-:Y:S01]  /*3460*/  F2FP.F16.E4M3.UNPACK_B R24, R24 ;  /* 0x00000018ff18723e */ /* 0x000fe200020006ff */
[----:B------:R-:W-:Y:S02]  /*3470*/  HADD2.F32 R9, -RZ, R8.H1_H1 ;  /* 0x30000008ff097230 */ /* 0x000fe40000004100 */
[----:B------:R-:W-:Y:S01]  /*3480*/  FMUL.FTZ R67, R13, R54 ;  /* 0x000000360d437220 */ /* 0x000fe20000410000 */
[----:B------:R-:W-:-:S02]  /*3490*/  HADD2.F32 R26, -RZ, R27.H1_H1 ;  /* 0x3000001bff1a7230 */ /* 0x000fc40000004100 */
        /* <DEDUP_REMOVED lines=17> */
[----:B------:R-:W-:Y:S01]  /*35b0*/  HADD2.F32 R6, -RZ, R6.H1_H1 ;  /* 0x30000006ff067230 */ /* 0x000fe20000004100 */
[----:B------:R-:W-:Y:S01]  /*35c0*/  F2FP.SATFINITE.E4M3.F32.PACK_AB_MERGE_C R69, R70, R69, RZ ;  /* 0x000000454645723e */ /* 0x000fe200048070ff */
[----:B------:R-:W-:-:S02]  /*35d0*/  HADD2.F32 R25, -RZ, R25.H0_H0 ;  /* 0x20000019ff197230 */ /* 0x000fc40000004100 */
[----:B------:R-:W-:Y:S02]  /*35e0*/  HADD2.F32 R14, -RZ, R14.H0_H0 ;  /* 0x2000000eff0e7230 */ /* 0x000fe40000004100 */
        /* <DEDUP_REMOVED lines=11> */
.L_x_2369:
[----:B------:R-:W-:Y:S05]  /*36a0*/  BSYNC B1 ;  /* 0x0000000000017941 */ /* 0x000fea0003800000 */
.L_x_2368:
[----:B--2---:R2:W-:Y:S01]  /*36b0*/  ST.E.128 desc[UR40][R10.64], R4 ;  /* 0x000000040a007985 */ /* 0x0045e2000c101d28 */
[----:B------:R-:W-:Y:S05]  /*36c0*/  BRA `(.L_x_2363) ;  /* 0x0000001400387947 */ /* 0x000fea0003800000 */
.L_x_2356:
[----:B------:R-:W0:Y:S01]  /*36d0*/  S2R R8, SR_TID.X ;  /* 0x0000000000087919 */ /* 0x000e220000002100 */
[----:B------:R-:W-:Y:S01]  /*36e0*/  IMAD R64, R2, -0xa0, R31 ;  /* 0xffffff6002407824 */ /* 0x000fe200078e021f */
[----:B------:R-:W-:Y:S02]  /*36f0*/  CS2R R26, SRZ ;  /* 0x00000000001a7805 */ /* 0x000fe4000001ff00 */
[----:B------:R-:W-:Y:S02]  /*3700*/  CS2R R24, SRZ ;  /* 0x0000000000187805 */ /* 0x000fe4000001ff00 */
[----:B------:R-:W-:Y:S01]  /*3710*/  VIMNMX R64, R64, 0xa0, PT ;  /* 0x000000a040407848 */ /* 0x000fe20003fe0100 */
[----:B0-----:R-:W-:-:S05]  /*3720*/  VIADD R8, R8, 0xffffff80 ;  /* 0xffffff8008087836 */ /* 0x001fca0000000000 */
[----:B------:R-:W-:-:S04]  /*3730*/  LEA.HI R8, R8, R8, RZ, 0x1 ;  /* 0x0000000808087211 */ /* 0x000fc800078f08ff */
[----:B------:R-:W-:-:S04]  /*3740*/  SHF.R.S32.HI R8, RZ, 0x1, R8 ;  /* 0x00000001ff087819 */ /* 0x000fc80000011408 */
[----:B------:R-:W-:-:S04]  /*3750*/  ISETP.GE.AND P3, PT, R8, R64, PT ;  /* 0x000000400800720c */ /* 0x000fc80003f66270 */
[----:B------:R-:W-:-:S13]  /*3760*/  ISETP.GE.OR P4, PT, R16, R69, P3 ;  /* 0x000000451000720c */ /* 0x000fda0001f86670 */
[----:B------:R-:W0:Y:S02]  /*3770*/  @!P4 LDC.64 R8, c[0x0][0x3e8] ;  /* 0x0000fa00ff08cb82 */ /* 0x000e240000000a00 */
[----:B0-----:R-:W-:Y:S02]  /*3780*/  @!P4 IADD3 R8, P5, P6, R32, R8, R6 ;  /* 0x000000082008c210 */ /* 0x001fe40007ebe006 */
[----:B------:R-:W-:Y:S02]  /*3790*/  CS2R R6, SRZ ;  /* 0x0000000000067805 */ /* 0x000fe4000001ff00 */
[----:B------:R-:W-:Y:S02]  /*37a0*/  @!P4 IADD3.X R9, R50, R9, R10, P5, P6 ;  /* 0x000000093209c210 */ /* 0x000fe40002fec40a */
[----:B------:R-:W0:Y:S02]  /*37b0*/  @!P4 LDC.64 R10, c[0x0][0x400] ;  /* 0x00010000ff0acb82 */ /* 0x000e240000000a00 */
[----:B0-----:R-:W-:-:S02]  /*37c0*/  @!P4 IADD3 R10, P5, P6, R38, R10, R4 ;  /* 0x0000000a260ac210 */ /* 0x001fc40007ebe004 */
[----:B------:R-:W-:Y:S02]  /*37d0*/  CS2R R4, SRZ ;  /* 0x0000000000047805 */ /* 0x000fe4000001ff00 */
[----:B------:R-:W-:-:S04]  /*37e0*/  @!P4 IADD3.X R11, R52, R11, R12, P5, P6 ;  /* 0x0000000b340bc210 */ /* 0x000fc80002fec40c */
[----:B------:R-:W2:Y:S04]  /*37f0*/  @!P4 LDG.E.128 R4, desc[UR40][R8.64] ;  /* 0x000000280804c981 */ /* 0x000ea8000c1e1d00 */
[----:B------:R-:W3:Y:S01]  /*3800*/  @!P4 LDG.E.128 R24, desc[UR40][R10.64] ;  /* 0x000000280a18c981 */ /* 0x000ee2000c1e1d00 */
[----:B------:R-:W-:Y:S02]  /*3810*/  ISETP.NE.AND P4, PT, R157, 0x3, PT ;  /* 0x000000039d00780c */ /* 0x000fe40003f85270 */
[----:B------:R-:W-:Y:S01]  /*3820*/  ISETP.GE.AND P5, PT, R16, R69, PT ;  /* 0x000000451000720c */ /* 0x000fe20003fa6270 */
[----:B--2---:R-:W-:Y:S02]  /*3830*/  IMAD.MOV.U32 R71, RZ, RZ, R6 ;  /* 0x000000ffff477224 */ /* 0x004fe400078e0006 */
[----:B------:R-:W-:-:S02]  /*3840*/  IMAD.MOV.U32 R72, RZ, RZ, R4 ;  /* 0x000000ffff487224 */ /* 0x000fc400078e0004 */
[----:B---3--:R-:W-:Y:S02]  /*3850*/  IMAD.MOV.U32 R69, RZ, RZ, R26 ;  /* 0x000000ffff457224 */ /* 0x008fe400078e001a */
[----:B------:R-:W-:-:S04]  /*3860*/  IMAD.MOV.U32 R74, RZ, RZ, R24 ;  /* 0x000000ffff4a7224 */ /* 0x000fc800078e0018 */
[----:B------:R-:W-:Y:S05]  /*3870*/  @!P4 BRA `(.L_x_2370) ;  /* 0x000000000004c947 */ /* 0x000fea0003800000 */
[----:B------:R-:W-:Y:S01]  /*3880*/  BPT.TRAP 0x1 ;  /* 0x000000040000795c */ /* 0x000fe20000300000 */
.L_x_2370:
[----:B------:R-:W2:Y:S01]  /*3890*/  LDL R8, [R1+0x14] ;  /* 0x0000140001087983 */ /* 0x000ea20000100800 */
[----:B------:R-:W-:Y:S01]  /*38a0*/  IMAD R65, R19, 0x8, R18 ;  /* 0x0000000813417824 */ /* 0x000fe200078e0212 */
[----:B------:R-:W-:Y:S01]  /*38b0*/  BSSY B1, `(.L_x_2371) ;  /* 0x0000004000017945 */ /* 0x000fe20003800000 */
[----:B--2---:R-:W-:-:S04]  /*38c0*/  SHF.L.U32 R66, R8, 0x1f, RZ ;  /* 0x0000001f08427819 */ /* 0x004fc800000006ff */
[----:B------:R-:W0:Y:S02]  /*38d0*/  SYNCS.PHASECHK.TRANS64.TRYWAIT P6, [R65+URZ+0x13290], R66 ;  /* 0x01329042410075a7 */ /* 0x000e2400080c017f */
[----:B0-----:R-:W-:Y:S05]  /*38e0*/  @!P6 BRA `(.L_x_2372) ;  /* 0x0000016c006ce947 */ /* 0x001fea0003800000 */
.L_x_2602:
[----:B------:R-:W-:Y:S05]  /*38f0*/  BSYNC B1 ;  /* 0x0000000000017941 */ /* 0x000fea0003800000 */
.L_x_2371:
[----:B------:R-:W-:-:S03]  /*3900*/  UMOV UR4, 0xffffffff ;  /* 0xffffffff00047882 */ /* 0x000fc60000000000 */
[----:B------:R-:W-:Y:S05]  /*3910*/  BRA.DIV UR4, `(.L_x_2373) ;  /* 0x0000016e04747947 */ /* 0x000fea000b800000 */
[----:B------:R1:W2:Y:S04]  /*3920*/  SHFL.IDX PT, R68, R13, RZ, 0x1e1f ;  /* 0x001e1fff0d447589 */ /* 0x0002a800000e0000 */
[----:B------:R-:W3:Y:S02]  /*3930*/  SHFL.IDX PT, R70, R70, RZ, 0x1e1f ;  /* 0x001e1fff46467589 */ /* 0x000ee400000e0000 */
.L_x_2606:
[----:B------:R-:W4:Y:S02]  /*3940*/  LDC R67, c[0x0][0x2f4] ;  /* 0x0000bd00ff437b82 */ /* 0x000f240000000800 */
[----:B----4-:R-:W-:-:S13]  /*3950*/  ISETP.GE.OR P3, PT, R16, R67, P3 ;  /* 0x000000431000720c */ /* 0x010fda0001f66670 */
[----:B------:R-:W-:Y:S05]  /*3960*/  @P3 BRA `(.L_x_2363) ;  /* 0x0000001000903947 */ /* 0x000fea0003800000 */
[----:B------:R-:W4:Y:S04]  /*3970*/  LDL R12, [R1+0x3c] ;  /* 0x00003c00010c7983 */ /* 0x000f280000100800 */
[----:B------:R-:W5:Y:S04]  /*3980*/  LDL R11, [R1+0x40] ;  /* 0x00004000010b7983 */ /* 0x000f680000100800 */
[----:B------:R-:W5:Y:S01]  /*3990*/  LDL R10, [R1+0x44] ;  /* 0x00004400010a7983 */ /* 0x000f620000100800 */
[----:B------:R-:W-:Y:S01]  /*39a0*/  IADD3 R9, -R46, R67, RZ ;  /* 0x000000432e097210 */ /* 0x000fe20007ffe1ff */
[----:B------:R-:W-:Y:S01]  /*39b0*/  BSSY B1, `(.L_x_2374) ;  /* 0x00000e1000017945 */ /* 0x000fe20003800000 */
[----:B---3--:R-:W-:-:S02]  /*39c0*/  IADD3 R54, P3, R53, R70, RZ ;  /* 0x0000004635367210 */ /* 0x008fc40007f7e0ff */
[----:B------:R-:W-:Y:S02]  /*39d0*/  SEL R9, R46, R9, !P0 ;  /* 0x000000092e097207 */ /* 0x000fe40004000000 */
[----:B--2---:R-:W-:Y:S02]  /*39e0*/  LEA.HI.X.SX32 R55, R53, R68, 0x1, P3 ;  /* 0x0000004435377211 */ /* 0x004fe400018f0eff */
[----:B------:R-:W-:-:S04]  /*39f0*/  SHF.R.S32.HI R8, RZ, 0x1f, R9 ;  /* 0x0000001fff087819 */ /* 0x000fc80000011409 */
[----:B------:R-:W-:Y:S01]  /*3a00*/  LEA.HI R8, R8, R9, RZ, 0x5 ;  /* 0x0000000908087211 */ /* 0x000fe200078f28ff */
[----:B------:R-:W-:-:S03]  /*3a10*/  IMAD R9, R19, 0x2800, R57 ;  /* 0x0000280013097824 */ /* 0x000fc600078e0239 */
[----:B------:R-:W-:Y:S01]  /*3a20*/  SHF.R.S32.HI R8, RZ, 0x5, R8 ;  /* 0x00000005ff087819 */ /* 0x000fe20000011408 */
[----:B------:R-:W-:-:S03]  /*3a30*/  IMAD.IADD R9, R18, 0x1, R9 ;  /* 0x0000000112097824 */ /* 0x000fc600078e0209 */
[----:B------:R-:W-:-:S05]  /*3a40*/  LEA.HI.SX32 R8, R3, R8, 0x1c ;  /* 0x0000000803087211 */ /* 0x000fca00078fe2ff */
        /* <DEDUP_REMOVED lines=12> */
[----:B------:R-:W-:Y:S01]  /*3b10*/  SHF.R.U32.HI R82, RZ, 0x10, R5 ;  /* 0x00000010ff527819 */ /* 0x000fe20000011605 */
[----:B------:R-:W-:Y:S01]  /*3b20*/  IMAD.SHL.U32 R5, R83, 0x100, RZ ;  /* 0x0000010053057824 */ /* 0x000fe200078e00ff */
[----:B------:R-:W-:Y:S02]  /*3b30*/  SHF.R.U32.HI R78, RZ, 0x8, R25 ;  /* 0x00000008ff4e7819 */ /* 0x000fe40000011619 */
[----:B------:R-:W-:Y:S02]  /*3b40*/  SHF.R.U32.HI R79, RZ, 0x8, R7 ;  /* 0x00000008ff4f7819 */ /* 0x000fe40000011607 */
[----:B------:R-:W-:-:S02]  /*3b50*/  SHF.R.U32.HI R76, RZ, 0x8, R27 ;  /* 0x00000008ff4c7819 */ /* 0x000fc4000001161b */
[----:B------:R-:W-:Y:S02]  /*3b60*/  LOP3.LUT R75, R27, 0xff0000ff, RZ, 0xc0, !PT ;  /* 0xff0000ff1b4b7812 */ /* 0x000fe400078ec0ff */
[----:B------:R-:W-:Y:S01]  /*3b70*/  SHF.R.U32.HI R80, RZ, 0x10, R27 ;  /* 0x00000010ff507819 */ /* 0x000fe2000001161b */
[----:B------:R-:W-:Y:S01]  /*3b80*/  IMAD.SHL.U32 R27, R78, 0x100, RZ ;  /* 0x000001004e1b7824 */ /* 0x000fe200078e00ff */
[----:B------:R-:W-:Y:S01]  /*3b90*/  LOP3.LUT R6, R7, 0xff0000ff, RZ, 0xc0, !PT ;  /* 0xff0000ff07067812 */ /* 0x000fe200078ec0ff */
[----:B------:R-:W-:Y:S01]  /*3ba0*/  IMAD.SHL.U32 R8, R76, 0x100, RZ ;  /* 0x000001004c087824 */ /* 0x000fe200078e00ff */
[----:B------:R-:W-:Y:S01]  /*3bb0*/  SHF.R.U32.HI R81, RZ, 0x10, R7 ;  /* 0x00000010ff517819 */ /* 0x000fe20000011607 */
[----:B------:R-:W-:Y:S01]  /*3bc0*/  IMAD.SHL.U32 R7, R79, 0x100, RZ ;  /* 0x000001004f077824 */ /* 0x000fe200078e00ff */
[----:B------:R-:W-:Y:S01]  /*3bd0*/  LOP3.LUT R26, R25, 0xff0000ff, RZ, 0xc0, !PT ;  /* 0xff0000ff191a7812 */ /* 0x000fe200078ec0ff */
[----:B------:R-:W-:Y:S01]  /*3be0*/  IMAD.U32 R80, R80, 0x10000, RZ ;  /* 0x0001000050507824 */ /* 0x000fe200078e00ff */
[----:B------:R-:W-:Y:S01]  /*3bf0*/  SHF.R.U32.HI R77, RZ, 0x10, R25 ;  /* 0x00000010ff4d7819 */ /* 0x000fe20000011619 */
[----:B-1----:R-:W-:Y:S01]  /*3c00*/  IMAD.MOV.U32 R25, RZ, RZ, R12 ;  /* 0x000000ffff197224 */ /* 0x002fe200078e000c */
[----:B------:R-:W-:Y:S01]  /*3c10*/  LOP3.LUT R4, R4, 0xff00, R5, 0xf8, !PT ;  /* 0x0000ff0004047812 */ /* 0x000fe200078ef805 */
[----:B------:R-:W-:Y:S01]  /*3c20*/  IMAD.U32 R5, R82, 0x10000, RZ ;  /* 0x0001000052057824 */ /* 0x000fe200078e00ff */
[----:B------:R-:W-:-:S02]  /*3c30*/  LOP3.LUT R78, R26, 0xff00, R27, 0xf8, !PT ;  /* 0x0000ff001a4e7812 */ /* 0x000fc400078ef81b */
[----:B------:R-:W-:Y:S02]  /*3c40*/  LOP3.LUT R7, R6, 0xff00, R7, 0xf8, !PT ;  /* 0x0000ff0006077812 */ /* 0x000fe400078ef807 */
[----:B------:R-:W-:Y:S02]  /*3c50*/  F2FP.F16.E4M3.UNPACK_B R76, R74.H1 ;  /* 0x0000004aff4c723e */ /* 0x000fe400030006ff */
[----:B------:R-:W-:Y:S02]  /*3c60*/  F2FP.F16.E4M3.UNPACK_B R27, R25.H1 ;  /* 0x00000019ff1b723e */ /* 0x000fe400030006ff */
[----:B------:R-:W-:Y:S02]  /*3c70*/  F2FP.F16.E4M3.UNPACK_B R26, R24.H1 ;  /* 0x00000018ff1a723e */ /* 0x000fe400030006ff */
[----:B------:R-:W-:Y:S01]  /*3c80*/  LOP3.LUT R6, R4, 0xff0000, R5, 0xf8, !PT ;  /* 0x00ff000004067812 */ /* 0x000fe200078ef805 */
[----:B------:R-:W-:Y:S01]  /*3c90*/  IMAD.U32 R4, R81, 0x10000, RZ ;  /* 0x0001000051047824 */ /* 0x000fe200078e00ff */
[----:B------:R-:W-:Y:S01]  /*3ca0*/  LOP3.LUT R79, R75, 0xff00, R8, 0xf8, !PT ;  /* 0x0000ff004b4f7812 */ /* 0x000fe200078ef808 */
[----:B------:R-:W-:Y:S01]  /*3cb0*/  HADD2.F32 R5, -RZ, R76.H0_H0 ;  /* 0x2000004cff057230 */ /* 0x000fe20000004100 */
[----:B------:R-:W-:Y:S01]  /*3cc0*/  F2FP.F16.E4M3.UNPACK_B R75, R72.H1 ;  /* 0x00000048ff4b723e */ /* 0x000fe200030006ff */
[----:B------:R-:W-:Y:S01]  /*3cd0*/  HADD2.F32 R12, -RZ, R27.H0_H0 ;  /* 0x2000001bff0c7230 */ /* 0x000fe20000004100 */
[----:B------:R-:W-:Y:S01]  /*3ce0*/  LOP3.LUT R4, R7, 0xff0000, R4, 0xf8, !PT ;  /* 0x00ff000007047812 */ /* 0x000fe200078ef804 */
[----:B------:R-:W-:-:S02]  /*3cf0*/  HADD2.F32 R8, -RZ, R26.H0_H0 ;  /* 0x2000001aff087230 */ /* 0x000fc40000004100 */
[----:B------:R-:W-:Y:S02]  /*3d00*/  IMAD.U32 R7, R77, 0x10000, RZ ;  /* 0x000100004d077824 */ /* 0x000fe400078e00ff */
[-C--:B------:R-:W-:Y:S01]  /*3d10*/  FMUL.FTZ R81, R12, R5.reuse ;  /* 0x000000050c517220 */ /* 0x080fe20000410000 */
[----:B------:R-:W-:Y:S02]  /*3d20*/  HADD2.F32 R77, -RZ, R75.H0_H0 ;  /* 0x2000004bff4d7230 */ /* 0x000fe40000004100 */
[----:B------:R-:W-:Y:S01]  /*3d30*/  FMUL.FTZ R83, R8, R5 ;  /* 0x0000000508537220 */ /* 0x000fe20000410000 */
[----:B------:R-:W-:Y:S01]  /*3d40*/  HADD2.F32 R26, -RZ, R26.H1_H1 ;  /* 0x3000001aff1a7230 */ /* 0x000fe20000004100 */
[----:B------:R-:W-:Y:S01]  /*3d50*/  LOP3.LUT R7, R78, 0xff0000, R7, 0xf8, !PT ;  /* 0x00ff00004e077812 */ /* 0x000fe200078ef807 */
[----:B------:R-:W-:Y:S02]  /*3d60*/  HADD2.F32 R27, -RZ, R27.H1_H1 ;  /* 0x3000001bff1b7230 */ /* 0x000fe40000004100 */
[-C--:B------:R-:W-:Y:S01]  /*3d70*/  FFMA.FTZ R8, R8, R77.reuse, -R81 ;  /* 0x0000004d08087223 */ /* 0x080fe20000010851 */
[----:B------:R-:W-:Y:S01]  /*3d80*/  FFMA.FTZ R12, R12, R77, R83 ;  /* 0x0000004d0c0c7223 */ /* 0x000fe20000010053 */
[----:B------:R-:W-:Y:S01]  /*3d90*/  HADD2.F32 R77, -RZ, R75.H1_H1 ;  /* 0x3000004bff4d7230 */ /* 0x000fe20000004100 */
[----:B------:R-:W-:Y:S01]  /*3da0*/  F2FP.F16.E4M3.UNPACK_B R78, R74 ;  /* 0x0000004aff4e723e */ /* 0x000fe200020006ff */
[----:B------:R-:W-:Y:S01]  /*3db0*/  HADD2.F32 R75, -RZ, R76.H1_H1 ;  /* 0x3000004cff4b7230 */ /* 0x000fe20000004100 */
[----:B------:R-:W-:-:S02]  /*3dc0*/  F2FP.F16.E4M3.UNPACK_B R76, R72 ;  /* 0x00000048ff4c723e */ /* 0x000fc400020006ff */
[----:B------:R-:W-:Y:S02]  /*3dd0*/  F2FP.F16.E4M3.UNPACK_B R74, R25 ;  /* 0x00000019ff4a723e */ /* 0x000fe400020006ff */
[----:B------:R-:W-:Y:S01]  /*3de0*/  F2FP.F16.E4M3.UNPACK_B R72, R24 ;  /* 0x00000018ff48723e */ /* 0x000fe200020006ff */
[-C--:B------:R-:W-:Y:S01]  /*3df0*/  FMUL.FTZ R25, R27, R75.reuse ;  /* 0x0000004b1b197220 */ /* 0x080fe20000410000 */
[----:B------:R-:W-:Y:S01]  /*3e00*/  LOP3.LUT R5, R79, 0xff0000, R80, 0xf8, !PT ;  /* 0x00ff00004f057812 */ /* 0x000fe200078ef850 */
[C---:B------:R-:W-:Y:S01]  /*3e10*/  FMUL.FTZ R80, R26.reuse, R75 ;  /* 0x0000004b1a507220 */ /* 0x040fe20000410000 */
[----:B------:R-:W-:Y:S02]  /*3e20*/  HADD2.F32 R79, -RZ, R78.H0_H0 ;  /* 0x2000004eff4f7230 */ /* 0x000fe40000004100 */
[-C--:B------:R-:W-:Y:S01]  /*3e30*/  FFMA.FTZ R25, R26, R77.reuse, -R25 ;  /* 0x0000004d1a197223 */ /* 0x080fe20000010819 */
[----:B------:R-:W-:Y:S02]  /*3e40*/  HADD2.F32 R75, -RZ, R74.H0_H0 ;  /* 0x2000004aff4b7230 */ /* 0x000fe40000004100 */
[----:B------:R-:W-:Y:S01]  /*3e50*/  FFMA.FTZ R27, R27, R77, R80 ;  /* 0x0000004d1b1b7223 */ /* 0x000fe20000010050 */
[----:B------:R-:W-:-:S02]  /*3e60*/  HADD2.F32 R24, -RZ, R72.H0_H0 ;  /* 0x20000048ff187230 */ /* 0x000fc40000004100 */
[----:B------:R-:W-:Y:S02]  /*3e70*/  HADD2.F32 R26, -RZ, R76.H0_H0 ;  /* 0x2000004cff1a7230 */ /* 0x000fe40000004100 */
[CC--:B------:R-:W-:Y:S01]  /*3e80*/  FMUL.FTZ R77, R75.reuse, R79.reuse ;  /* 0x0000004f4b4d7220 */ /* 0x0c0fe20000410000 */
[----:B------:R-:W-:Y:S02]  /*3e90*/  HADD2.F32 R74, -RZ, R74.H1_H1 ;  /* 0x3000004aff4a7230 */ /* 0x000fe40000004100 */
[C---:B------:R-:W-:Y:S01]  /*3ea0*/  FMUL.FTZ R80, R24.reuse, R79 ;  /* 0x0000004f18507220 */ /* 0x040fe20000410000 */
[----:B------:R-:W-:Y:S02]  /*3eb0*/  HADD2.F32 R79, -RZ, R78.H1_H1 ;  /* 0x3000004eff4f7230 */ /* 0x000fe40000004100 */
[-C--:B------:R-:W-:Y:S01]  /*3ec0*/  FFMA.FTZ R24, R24, R26.reuse, -R77 ;  /* 0x0000001a18187223 */ /* 0x080fe2000001084d */
[----:B------:R-:W-:Y:S02]  /*3ed0*/  HADD2.F32 R72, -RZ, R72.H1_H1 ;  /* 0x30000048ff487230 */ /* 0x000fe40000004100 */
[----:B------:R-:W-:Y:S01]  /*3ee0*/  FFMA.FTZ R26, R75, R26, R80 ;  /* 0x0000001a4b1a7223 */ /* 0x000fe20000010050 */
[----:B------:R-:W-:-:S02]  /*3ef0*/  HADD2.F32 R77, -RZ, R76.H1_H1 ;  /* 0x3000004cff4d7230 */ /* 0x000fc40000004100 */
[----:B------:R-:W-:Y:S01]  /*3f00*/  FMUL.FTZ R75, R74, R79 ;  /* 0x0000004f4a4b7220 */ /* 0x000fe20000410000 */
[----:B------:R-:W-:Y:S01]  /*3f10*/  F2FP.F16.E4M3.UNPACK_B R80, R69.H1 ;  /* 0x00000045ff50723e */ /* 0x000fe200030006ff */
[C---:B------:R-:W-:Y:S01]  /*3f20*/  FMUL.FTZ R81, R72.reuse, R79 ;  /* 0x0000004f48517220 */ /* 0x040fe20000410000 */
[----:B------:R-:W-:Y:S01]  /*3f30*/  F2FP.F16.E4M3.UNPACK_B R76, R14.H1 ;  /* 0x0000000eff4c723e */ /* 0x000fe200030006ff */
[----:B------:R-:W-:Y:S01]  /*3f40*/  FFMA.FTZ R75, R72, R77, -R75 ;  /* 0x0000004d484b7223 */ /* 0x000fe2000001084b */
[----:B------:R-:W-:Y:S01]  /*3f50*/  F2FP.F16.E4M3.UNPACK_B R79, R71.H1 ;  /* 0x00000047ff4f723e */ /* 0x000fe200030006ff */
[----:B------:R-:W-:Y:S01]  /*3f60*/  HADD2.F32 R83, -RZ, R80.H0_H0 ;  /* 0x20000050ff537230 */ /* 0x000fe20000004100 */
[-C--:B------:R-:W-:Y:S01]  /*3f70*/  F2FP.F16.E4M3.UNPACK_B R72, R10.reuse.H1 ;  /* 0x0000000aff48723e */ /* 0x080fe200030006ff */
[----:B------:R-:W-:Y:S02]  /*3f80*/  HADD2.F32 R78, -RZ, R76.H0_H0 ;  /* 0x2000004cff4e7230 */ /* 0x000fe40000004100 */
[----:B------:R-:W-:Y:S01]  /*3f90*/  FFMA.FTZ R77, R74, R77, R81 ;  /* 0x0000004d4a4d7223 */ /* 0x000fe20000010051 */
[----:B------:R-:W-:Y:S01]  /*3fa0*/  HADD2.F32 R81, -RZ, R79.H0_H0 ;  /* 0x2000004fff517230 */ /* 0x000fe20000004100 */
[----:B------:R-:W-:Y:S01]  /*3fb0*/  F2FP.F16.E4M3.UNPACK_B R10, R10 ;  /* 0x0000000aff0a723e */ /* 0x000fe200020006ff */
[----:B------:R-:W-:-:S02]  /*3fc0*/  HADD2.F32 R74, -RZ, R72.H0_H0 ;  /* 0x20000048ff4a7230 */ /* 0x000fc40000004100 */
[-C--:B------:R-:W-:Y:S01]  /*3fd0*/  FMUL.FTZ R87, R78, R83.reuse ;  /* 0x000000534e577220 */ /* 0x080fe20000410000 */
[----:B------:R-:W-:Y:S01]  /*3fe0*/  HADD2.F32 R85, -RZ, R80.H1_H1 ;  /* 0x30000050ff557230 */ /* 0x000fe20000004100 */
[----:B------:R-:W-:Y:S01]  /*3ff0*/  F2FP.SATFINITE.E4M3.F32.PACK_AB_MERGE_C R8, R25, R8, RZ ;  /* 0x000000081908723e */ /* 0x000fe200048070ff */
        /* <DEDUP_REMOVED lines=10> */
[----:B------:R-:W-:Y:S01]  /*40a0*/  F2FP.F16.E4M3.UNPACK_B R72, R71 ;  /* 0x00000047ff48723e */ /* 0x000fe200020006ff */
[----:B------:R-:W-:Y:S01]  /*40b0*/  FFMA.FTZ R82, R76, R79, R85 ;  /* 0x0000004f4c527223 */ /* 0x000fe20000010055 */
[----:B------:R-:W-:Y:S01]  /*40c0*/  FFMA.FTZ R83, R78, R81, R83 ;  /* 0x000000514e537223 */ /* 0x000fe20000010053 */
[--C-:B------:R-:W-:Y:S01]  /*40d0*/  HADD2.F32 R76, -RZ, R74.reuse.H0_H0 ;  /* 0x2000004aff4c7230 */ /* 0x100fe20000004100 */
[----:B------:R-:W-:Y:S01]  /*40e0*/  F2FP.SATFINITE.E4M3.F32.PACK_AB_MERGE_C R12, R27, R12, RZ ;  /* 0x0000000c1b0c723e */ /* 0x000fe200048070ff */
[----:B------:R-:W-:Y:S01]  /*40f0*/  HADD2.F32 R71, -RZ, R69.H0_H0 ;  /* 0x20000045ff477230 */ /* 0x000fe20000004100 */
[----:B------:R-:W-:Y:S01]  /*4100*/  F2FP.SATFINITE.E4M3.F32.PACK_AB_MERGE_C R8, R75, R24, R8 ;  /* 0x000000184b08723e */ /* 0x000fe20004807008 */
[----:B------:R-:W-:Y:S01]  /*4110*/  HADD2.F32 R78, -RZ, R74.H1_H1 ;  /* 0x3000004aff4e7230 */ /* 0x000fe20000004100 */
[----:B------:R-:W-:Y:S01]  /*4120*/  F2FP.F16.E4M3.UNPACK_B R27, R13 ;  /* 0x0000000dff1b723e */ /* 0x000fe200020006ff */
[----:B------:R-:W-:-:S02]  /*4130*/  HADD2.F32 R14, -RZ, R10.H0_H0 ;  /* 0x2000000aff0e7230 */ /* 0x000fc40000004100 */
[-C--:B------:R-:W-:Y:S01]  /*4140*/  FMUL.FTZ R79, R71, R76.reuse ;  /* 0x0000004c474f7220 */ /* 0x080fe20000410000 */
[----:B------:R-:W-:Y:S01]  /*4150*/  HADD2.F32 R69, -RZ, R69.H1_H1 ;  /* 0x30000045ff457230 */ /* 0x000fe20000004100 */
[----:B------:R-:W-:Y:S01]  /*4160*/  F2FP.F16.E4M3.UNPACK_B R75, R7 ;  /* 0x00000007ff4b723e */ /* 0x000fe200020006ff */
[----:B------:R-:W-:Y:S02]  /*4170*/  HADD2.F32 R10, -RZ, R10.H1_H1 ;  /* 0x3000000aff0a7230 */ /* 0x000fe40000004100 */
        /* <DEDUP_REMOVED lines=8> */
[-C--:B------:R-:W-:Y:S01]  /*4200*/  FFMA.FTZ R10, R10, R72.reuse, -R81 ;  /* 0x000000480a0a7223 */ /* 0x080fe20000010851 */
[----:B------:R-:W-:Y:S01]  /*4210*/  FFMA.FTZ R71, R69, R72, R78 ;  /* 0x0000004845477223 */ /* 0x000fe2000001004e */
[----:B------:R-:W-:Y:S01]  /*4220*/  F2FP.SATFINITE.E4M3.F32.PACK_AB_MERGE_C R12, R77, R26, R12 ;  /* 0x0000001a4d0c723e */ /* 0x000fe2000480700c */
[----:B------:R-:W-:Y:S01]  /*4230*/  HADD2.F32 R69, -RZ, R27.H0_H0 ;  /* 0x2000001bff457230 */ /* 0x000fe20000004100 */
[----:B------:R-:W-:Y:S01]  /*4240*/  F2FP.F16.E4M3.UNPACK_B R72, R6 ;  /* 0x00000006ff48723e */ /* 0x000fe200020006ff */
[----:B------:R-:W-:Y:S01]  /*4250*/  HADD2.F32 R26, -RZ, R75.H0_H0 ;  /* 0x2000004bff1a7230 */ /* 0x000fe20000004100 */
[----:B------:R-:W-:Y:S01]  /*4260*/  F2FP.SATFINITE.E4M3.F32.PACK_AB_MERGE_C R82, R82, R83, RZ ;  /* 0x000000535252723e */ /* 0x000fe200048070ff */
[----:B------:R-:W-:Y:S01]  /*4270*/  HADD2.F32 R24, -RZ, R25.H0_H0 ;  /* 0x20000019ff187230 */ /* 0x000fe20000004100 */
[----:B------:R-:W-:Y:S01]  /*4280*/  F2FP.F16.E4M3.UNPACK_B R13, R13.H1 ;  /* 0x0000000dff0d723e */ /* 0x000fe200030006ff */
[----:B------:R-:W-:Y:S01]  /*4290*/  HADD2.F32 R74, -RZ, R72.H0_H0 ;  /* 0x20000048ff4a7230 */ /* 0x000fe20000004100 */
[----:B------:R-:W-:Y:S01]  /*42a0*/  F2FP.SATFINITE.E4M3.F32.PACK_AB_MERGE_C R14, R71, R14, R82 ;  /* 0x0000000e470e723e */ /* 0x000fe20004807052 */
[----:B------:R-:W-:Y:S01]  /*42b0*/  FMUL.FTZ R77, R69, R26 ;  /* 0x0000001a454d7220 */ /* 0x000fe20000410000 */
[----:B------:R-:W-:-:S02]  /*42c0*/  HADD2.F32 R71, -RZ, R27.H1_H1 ;  /* 0x3000001bff477230 */ /* 0x000fc40000004100 */
[C---:B------:R-:W-:Y:S01]  /*42d0*/  FMUL.FTZ R76, R24.reuse, R26 ;  /* 0x0000001a184c7220 */ /* 0x040fe20000410000 */
[----:B------:R-:W-:Y:S02]  /*42e0*/  HADD2.F32 R75, -RZ, R75.H1_H1 ;  /* 0x3000004bff4b7230 */ /* 0x000fe40000004100 */
[-C--:B------:R-:W-:Y:S01]  /*42f0*/  FFMA.FTZ R24, R24, R74.reuse, -R77 ;  /* 0x0000004a18187223 */ /* 0x080fe2000001084d */
[----:B------:R-:W-:Y:S02]  /*4300*/  HADD2.F32 R26, -RZ, R25.H1_H1 ;  /* 0x30000019ff1a7230 */ /* 0x000fe40000004100 */
[----:B------:R-:W-:Y:S01]  /*4310*/  FFMA.FTZ R25, R69, R74, R76 ;  /* 0x0000004a45197223 */ /* 0x000fe2000001004c */
[----:B------:R-:W-:Y:S02]  /*4320*/  HADD2.F32 R72, -RZ, R72.H1_H1 ;  /* 0x30000048ff487230 */ /* 0x000fe40000004100 */
[C---:B------:R-:W-:Y:S01]  /*4330*/  FMUL.FTZ R69, R71.reuse, R75 ;  /* 0x0000004b47457220 */ /* 0x040fe20000410000 */
[----:B------:R-:W-:Y:S01]  /*4340*/  F2FP.F16.E4M3.UNPACK_B R74, R7.H1 ;  /* 0x00000007ff4a723e */ /* 0x000fe200030006ff */
[C---:B------:R-:W-:Y:S01]  /*4350*/  FMUL.FTZ R76, R26.reuse, R75 ;  /* 0x0000004b1a4c7220 */ /* 0x040fe20000410000 */
[----:B------:R-:W-:Y:S01]  /*4360*/  F2FP.F16.E4M3.UNPACK_B R27, R9.H1 ;  /* 0x00000009ff1b723e */ /* 0x000fe200030006ff */
[----:B------:R-:W-:Y:S01]  /*4370*/  FFMA.FTZ R9, R26, R72, -R69 ;  /* 0x000000481a097223 */ /* 0x000fe20000010845 */
[----:B------:R-:W-:Y:S01]  /*4380*/  F2FP.F16.E4M3.UNPACK_B R6, R6.H1 ;  /* 0x00000006ff06723e */ /* 0x000fe200030006ff */
[----:B------:R-:W-:Y:S01]  /*4390*/  FFMA.FTZ R26, R71, R72, R76 ;  /* 0x00000048471a7223 */ /* 0x000fe2000001004c */
[----:B------:R-:W-:Y:S01]  /*43a0*/  F2FP.SATFINITE.E4M3.F32.PACK_AB_MERGE_C R80, R80, R87, RZ ;  /* 0x000000575050723e */ /* 0x000fe200048070ff */
[----:B------:R-:W-:Y:S01]  /*43b0*/  HADD2.F32 R69, -RZ, R13.H0_H0 ;  /* 0x2000000dff457230 */ /* 0x000fe20000004100 */
[----:B------:R-:W-:Y:S01]  /*43c0*/  F2FP.F16.E4M3.UNPACK_B R77, R5 ;  /* 0x00000005ff4d723e */ /* 0x000fe200020006ff */
[----:B------:R-:W-:Y:S01]  /*43d0*/  HADD2.F32 R76, -RZ, R74.H0_H0 ;  /* 0x2000004aff4c7230 */ /* 0x000fe20000004100 */
[----:B------:R-:W-:Y:S01]  /*43e0*/  F2FP.SATFINITE.E4M3.F32.PACK_AB_MERGE_C R10, R10, R79, R80 ;  /* 0x0000004f0a0a723e */ /* 0x000fe20004807050 */
[----:B------:R-:W-:-:S02]  /*43f0*/  HADD2.F32 R7, -RZ, R27.H0_H0 ;  /* 0x2000001bff077230 */ /* 0x000fc40000004100 */
[----:B------:R-:W-:Y:S02]  /*4400*/  HADD2.F32 R71, -RZ, R13.H1_H1 ;  /* 0x3000000dff477230 */ /* 0x000fe40000004100 */
[-C--:B------:R-:W-:Y:S01]  /*4410*/  FMUL.FTZ R80, R69, R76.reuse ;  /* 0x0000004c45507220 */ /* 0x080fe20000410000 */
[----:B------:R-:W-:Y:S02]  /*4420*/  HADD2.F32 R78, -RZ, R74.H1_H1 ;  /* 0x3000004aff4e7230 */ /* 0x000fe40000004100 */
[----:B------:R-:W-:Y:S01]  /*4430*/  FMUL.FTZ R76, R7, R76 ;  /* 0x0000004c074c7220 */ /* 0x000fe20000410000 */
[--C-:B------:R-:W-:Y:S01]  /*4440*/  HADD2.F32 R72, -RZ, R6.reuse.H0_H0 ;  /* 0x20000006ff487230 */ /* 0x100fe20000004100 */
[----:B------:R-:W-:Y:S01]  /*4450*/  F2FP.F16.E4M3.UNPACK_B R13, R11 ;  /* 0x0000000bff0d723e */ /* 0x000fe200020006ff */
[----:B------:R-:W-:Y:S02]  /*4460*/  HADD2.F32 R27, -RZ, R27.H1_H1 ;  /* 0x3000001bff1b7230 */ /* 0x000fe40000004100 */
[----:B------:R-:W-:Y:S01]  /*4470*/  FMUL.FTZ R82, R71, R78 ;  /* 0x0000004e47527220 */ /* 0x000fe20000410000 */
[----:B------:R-:W-:-:S02]  /*4480*/  HADD2.F32 R74, -RZ, R6.H1_H1 ;  /* 0x30000006ff4a7230 */ /* 0x000fc40000004100 */
[-C--:B------:R-:W-:Y:S01]  /*4490*/  FFMA.FTZ R6, R7, R72.reuse, -R80 ;  /* 0x0000004807067223 */ /* 0x080fe20000010850 */
[----:B------:R-:W-:Y:S01]  /*44a0*/  FFMA.FTZ R7, R69, R72, R76 ;  /* 0x0000004845077223 */ /* 0x000fe2000001004c */
[C---:B------:R-:W-:Y:S01]  /*44b0*/  FMUL.FTZ R78, R27.reuse, R78 ;  /* 0x0000004e1b4e7220 */ /* 0x040fe20000410000 */
[----:B------:R-:W-:Y:S01]  /*44c0*/  F2FP.F16.E4M3.UNPACK_B R69, R15 ;  /* 0x0000000fff45723e */ /* 0x000fe200020006ff */
[-C--:B------:R-:W-:Y:S01]  /*44d0*/  FFMA.FTZ R81, R27, R74.reuse, -R82 ;  /* 0x0000004a1b517223 */ /* 0x080fe20000010852 */
[----:B------:R-:W-:Y:S01]  /*44e0*/  F2FP.F16.E4M3.UNPACK_B R11, R11.H1 ;  /* 0x0000000bff0b723e */ /* 0x000fe200030006ff */
[----:B------:R-:W-:Y:S01]  /*44f0*/  FFMA.FTZ R82, R71, R74, R78 ;  /* 0x0000004a47527223 */ /* 0x000fe2000001004e */
[----:B------:R-:W-:Y:S01]  /*4500*/  F2FP.F16.E4M3.UNPACK_B R78, R5.H1 ;  /* 0x00000005ff4e723e */ /* 0x000fe200030006ff */
[----:B------:R-:W-:Y:S01]  /*4510*/  HADD2.F32 R72, -RZ, R69.H0_H0 ;  /* 0x20000045ff487230 */ /* 0x000fe20000004100 */
[----:B------:R-:W-:Y:S01]  /*4520*/  F2FP.F16.E4M3.UNPACK_B R71, R15.H1 ;  /* 0x0000000fff47723e */ /* 0x000fe200030006ff */
[----:B------:R-:W-:Y:S01]  /*4530*/  HADD2.F32 R79, -RZ, R77.H0_H0 ;  /* 0x2000004dff4f7230 */ /* 0x000fe20000004100 */
[-C--:B------:R-:W-:Y:S01]  /*4540*/  F2FP.F16.E4M3.UNPACK_B R5, R4.reuse ;  /* 0x00000004ff05723e */ /* 0x080fe200020006ff */
[----:B------:R-:W-:Y:S01]  /*4550*/  HADD2.F32 R15, -RZ, R13.H0_H0 ;  /* 0x2000000dff0f7230 */ /* 0x000fe20000004100 */
[----:B------:R-:W-:Y:S01]  /*4560*/  F2FP.F16.E4M3.UNPACK_B R74, R4.H1 ;  /* 0x00000004ff4a723e */ /* 0x000fe200030006ff */
[----:B------:R-:W-:-:S02]  /*4570*/  HADD2.F32 R27, -RZ, R11.H0_H0 ;  /* 0x2000000bff1b7230 */ /* 0x000fc40000004100 */
[CC--:B------:R-:W-:Y:S01]  /*4580*/  FMUL.FTZ R84, R72.reuse, R79.reuse ;  /* 0x0000004f48547220 */ /* 0x0c0fe20000410000 */
[--C-:B------:R-:W-:Y:S02]  /*4590*/  HADD2.F32 R80, -RZ, R78.reuse.H0_H0 ;  /* 0x2000004eff507230 */ /* 0x100fe40000004100 */
[----:B------:R-:W-:Y:S01]  /*45a0*/  FMUL.FTZ R79, R15, R79 ;  /* 0x0000004f0f4f7220 */ /* 0x000fe20000410000 */
[----:B------:R-:W-:Y:S01]  /*45b0*/  HADD2.F32 R75, -RZ, R5.H0_H0 ;  /* 0x20000005ff4b7230 */ /* 0x000fe20000004100 */
[----:B------:R-:W-:Y:S01]  /*45c0*/  F2FP.SATFINITE.E4M3.F32.PACK_AB_MERGE_C R6, R81, R6, RZ ;  /* 0x000000065106723e */ /* 0x000fe200048070ff */
[--C-:B------:R-:W-:Y:S02]  /*45d0*/  HADD2.F32 R4, -RZ, R71.reuse.H0_H0 ;  /* 0x20000047ff047230 */ /* 0x100fe40000004100 */
[----:B------:R-:W-:Y:S01]  /*45e0*/  FMUL.FTZ R83, R27, R80 ;  /* 0x000000501b537220 */ /* 0x000fe20000410000 */
[----:B------:R-:W-:Y:S02]  /*45f0*/  HADD2.F32 R71, -RZ, R71.H1_H1 ;  /* 0x30000047ff477230 */ /* 0x000fe40000004100 */
[----:B------:R-:W-:Y:S01]  /*4600*/  FFMA.FTZ R79, R72, R75, R79 ;  /* 0x0000004b484f7223 */ /* 0x000fe2000001004f */
[----:B------:R-:W-:-:S02]  /*4610*/  HADD2.F32 R78, -RZ, R78.H1_H1 ;  /* 0x3000004eff4e7230 */ /* 0x000fc40000004100 */
[----:B------:R-:W-:Y:S01]  /*4620*/  FMUL.FTZ R86, R4, R80 ;  /* 0x0000005004567220 */ /* 0x000fe20000410000 */
[----:B------:R-:W-:Y:S02]  /*4630*/  HADD2.F32 R11, -RZ, R11.H1_H1 ;  /* 0x3000000bff0b7230 */ /* 0x000fe40000004100 */
[----:B------:R-:W-:Y:S01]  /*4640*/  FFMA.FTZ R84, R15, R75, -R84 ;  /* 0x0000004b0f547223 */ /* 0x000fe20000010854 */
[----:B------:R-:W-:Y:S02]  /*4650*/  HADD2.F32 R76, -RZ, R74.H0_H0 ;  /* 0x2000004aff4c7230 */ /* 0x000fe40000004100 */
[-C--:B------:R-:W-:Y:S01]  /*4660*/  FMUL.FTZ R80, R71, R78.reuse ;  /* 0x0000004e47507220 */ /* 0x080fe20000410000 */
[----:B------:R-:W-:Y:S02]  /*4670*/  HADD2.F32 R69, -RZ, R69.H1_H1 ;  /* 0x30000045ff457230 */ /* 0x000fe40000004100 */
[----:B------:R-:W-:Y:S01]  /*4680*/  FMUL.FTZ R78, R11, R78 ;  /* 0x0000004e0b4e7220 */ /* 0x000fe20000410000 */
[----:B------:R-:W-:-:S02]  /*4690*/  HADD2.F32 R72, -RZ, R77.H1_H1 ;  /* 0x3000004dff487230 */ /* 0x000fc40000004100 */
[-C--:B------:R-:W-:Y:S01]  /*46a0*/  FFMA.FTZ R83, R4, R76.reuse, R83 ;  /* 0x0000004c04537223 */ /* 0x080fe20000010053 */
[----:B------:R-:W-:Y:S02]  /*46b0*/  HADD2.F32 R74, -RZ, R74.H1_H1 ;  /* 0x3000004aff4a7230 */ /* 0x000fe40000004100 */
[----:B------:R-:W-:Y:S01]  /*46c0*/  FFMA.FTZ R86, R27, R76, -R86 ;  /* 0x0000004c1b567223 */ /* 0x000fe20000010856 */
[----:B------:R-:W-:Y:S02]  /*46d0*/  HADD2.F32 R13, -RZ, R13.H1_H1 ;  /* 0x3000000dff0d7230 */ /* 0x000fe40000004100 */
[----:B------:R-:W-:Y:S01]  /*46e0*/  FMUL.FTZ R76, R69, R72 ;  /* 0x00000048454c7220 */ /* 0x000fe20000410000 */
[----:B------:R-:W-:Y:S02]  /*46f0*/  HADD2.F32 R4, -RZ, R5.H1_H1 ;  /* 0x30000005ff047230 */ /* 0x000fe40000004100 */
[-C--:B------:R-:W-:Y:S01]  /*4700*/  FFMA.FTZ R11, R11, R74.reuse, -R80 ;  /* 0x0000004a0b0b7223 */ /* 0x080fe20000010850 */
[----:B------:R-:W-:Y:S01]  /*4710*/  FFMA.FTZ R78, R71, R74, R78 ;  /* 0x0000004a474e7223 */ /* 0x000fe2000001004e */
[C---:B------:R-:W-:Y:S01]  /*4720*/  FMUL.FTZ R72, R13.reuse, R72 ;  /* 0x000000480d487220 */ /* 0x040fe20000410000 */
[----:B------:R-:W-:Y:S01]  /*4730*/  F2FP.SATFINITE.E4M3.F32.PACK_AB_MERGE_C R7, R82, R7, RZ ;  /* 0x000000075207723e */ /* 0x000fe200048070ff */
[----:B------:R-:W-:Y:S01]  /*4740*/  FFMA.FTZ R13, R13, R4, -R76 ;  /* 0x000000040d0d7223 */ /* 0x000fe2000001084c */
[----:B------:R-:W-:Y:S01]  /*4750*/  F2FP.SATFINITE.E4M3.F32.PACK_AB_MERGE_C R11, R11, R86, RZ ;  /* 0x000000560b0b723e */ /* 0x000fe200048070ff */
[----:B------:R-:W-:Y:S01]  /*4760*/  FFMA.FTZ R72, R69, R4, R72 ;  /* 0x0000000445487223 */ /* 0x000fe20000010048 */
[----:B------:R-:W-:-:S02]  /*4770*/  F2FP.SATFINITE.E4M3.F32.PACK_AB_MERGE_C R78, R78, R83, RZ ;  /* 0x000000534e4e723e */ /* 0x000fc400048070ff */
[----:B------:R-:W-:Y:S02]  /*4780*/  F2FP.SATFINITE.E4M3.F32.PACK_AB_MERGE_C R11, R13, R84, R11 ;  /* 0x000000540d0b723e */ /* 0x000fe4000480700b */
[----:B------:R-:W-:Y:S02]  /*4790*/  F2FP.SATFINITE.E4M3.F32.PACK_AB_MERGE_C R9, R9, R24, R6 ;  /* 0x000000180909723e */ /* 0x000fe40004807006 */
[----:B------:R-:W-:Y:S02]  /*47a0*/  F2FP.SATFINITE.E4M3.F32.PACK_AB_MERGE_C R13, R26, R25, R7 ;  /* 0x000000191a0d723e */ /* 0x000fe40004807007 */
[----:B------:R-:W-:-:S07]  /*47b0*/  F2FP.SATFINITE.E4M3.F32.PACK_AB_MERGE_C R15, R72, R79, R78 ;  /* 0x0000004f480f723e */ /* 0x000fce000480704e */
.L_x_2375:
[----:B------:R-:W-:Y:S05]  /*47c0*/  BSYNC B1 ;  /* 0x0000000000017941 */ /* 0x000fea0003800000 */
.L_x_2374:
[----:B--2---:R2:W-:Y:S01]  /*47d0*/  ST.E.128 desc[UR40][R54.64], R8 ;  /* 0x0000000836007985 */ /* 0x0045e2000c101d28 */
[----:B------:R-:W-:-:S13]  /*47e0*/  ISETP.GE.AND P3, PT, R73, R67, PT ;  /* 0x000000434900720c */ /* 0x000fda0003f66270 */
[----:B------:R-:W-:Y:S05]  /*47f0*/  @P3 BRA `(.L_x_2363) ;  /* 0x0000000000ec3947 */ /* 0x000fea0003800000 */
[----:B------:R-:W-:-:S04]  /*4800*/  IADD3 R4, P3, R70, R73, RZ ;  /* 0x0000004946047210 */ /* 0x000fc80007f7e0ff */
[----:B------:R-:W-:-:S05]  /*4810*/  LEA.HI.X.SX32 R5, R73, R68, 0x1, P3 ;  /* 0x0000004449057211 */ /* 0x000fca00018f0eff */
[----:B-1----:R1:W-:Y:S01]  /*4820*/  ST.E.128 desc[UR40][R4.64], R12 ;  /* 0x0000000c04007985 */ /* 0x0023e2000c101d28 */
[----:B------:R-:W-:Y:S05]  /*4830*/  BRA `(.L_x_2363) ;  /* 0x0000000000dc7947 */ /* 0x000fea0003800000 */
.L_x_2355:
[----:B------:R-:W-:-:S13]  /*4840*/  ISETP.NE.AND P4, PT, R157, 0x3, PT ;  /* 0x000000039d00780c */ /* 0x000fda0003f85270 */
[----:B------:R-:W-:Y:S05]  /*4850*/  @!P4 BRA `(.L_x_2376) ;  /* 0x000000000004c947 */ /* 0x000fea0003800000 */
[----:B------:R-:W-:Y:S01]  /*4860*/  BPT.TRAP 0x1 ;  /* 0x000000040000795c */ /* 0x000fe20000300000 */
.L_x_2376:
[----:B------:R-:W2:Y:S01]  /*4870*/  LDL R4, [R1+0x14] ;  /* 0x0000140001047983 */ /* 0x000ea20000100800 */
[----:B------:R-:W-:Y:S01]  /*4880*/  IMAD R65, R19, 0x8, R18 ;  /* 0x0000000813417824 */ /* 0x000fe200078e0212 */
[----:B------:R-:W-:Y:S01]  /*4890*/  BSSY B1, `(.L_x_2377) ;  /* 0x0000005000017945 */ /* 0x000fe20003800000 */
[----:B------:R-:W-:Y:S02]  /*48a0*/  SHF.R.S32.HI R62, RZ, 0x1f, R60 ;  /* 0x0000001fff3e7819 */ /* 0x000fe4000001143c */
[----:B--2---:R-:W-:-:S04]  /*48b0*/  SHF.L.U32 R66, R4, 0x1f, RZ ;  /* 0x0000001f04427819 */ /* 0x004fc800000006ff */
[----:B------:R-:W0:Y:S02]  /*48c0*/  SYNCS.PHASECHK.TRANS64.TRYWAIT P3, [R65+URZ+0x13290], R66 ;  /* 0x01329042410075a7 */ /* 0x000e24000806017f */
[----:B0-----:R-:W-:Y:S05]  /*48d0*/  @!P3 BRA `(.L_x_2378) ;  /* 0x0000015c00ccb947 */ /* 0x001fea0003800000 */
.L_x_2607:
[----:B------:R-:W-:Y:S05]  /*48e0*/  BSYNC B1 ;  /* 0x0000000000017941 */ /* 0x000fea0003800000 */
.L_x_2377:
        /* <DEDUP_REMOVED lines=30> */
.L_x_2611:
[----:B------:R-:W-:Y:S05]  /*4ad0*/  @!P3 BRA `(.L_x_2363) ;  /* 0x000000000034b947 */ /* 0x000fea0003800000 */
[----:B------:R-:W4:Y:S01]  /*4ae0*/  LDL R6, [R1+0x10] ;  /* 0x0000100001067983 */ /* 0x000f220000100800 */
[----:B------:R-:W-:-:S03]  /*4af0*/  ULDC UR4, c[0x0][0x2f4] ;  /* 0x0000bd0000047ab9 */ /* 0x000fc60000000800 */
[----:B-1----:R-:W5:Y:S01]  /*4b00*/  LDL R4, [R1+0x28] ;  /* 0x0000280001047983 */ /* 0x002f620000100800 */
[----:B------:R-:W-:-:S13]  /*4b10*/  ISETP.GE.AND P3, PT, R16, UR4, PT ;  /* 0x0000000410007c0c */ /* 0x000fda000bf66270 */
[----:B---3--:R-:W-:-:S05]  /*4b20*/  @!P3 IADD3 R10, P5, R16, R14, RZ ;  /* 0x0000000e100ab210 */ /* 0x008fca0007fbe0ff */
[----:B--2---:R-:W-:Y:S01]  /*4b30*/  @!P3 IMAD.X R11, R5, 0x1, R17, P5 ;  /* 0x00000001050bb824 */ /* 0x004fe200028e0611 */
[----:B----4-:R-:W-:-:S13]  /*4b40*/  ISETP.GE.AND P5, PT, R6, UR4, PT ;  /* 0x0000000406007c0c */ /* 0x010fda000bfa6270 */
[----:B------:R-:W-:-:S05]  /*4b50*/  @!P5 IADD3 R8, P6, R6, R14, RZ ;  /* 0x0000000e0608d210 */ /* 0x000fca0007fde0ff */
[----:B-----5:R-:W-:Y:S02]  /*4b60*/  @!P5 IMAD.X R9, R5, 0x1, R4, P6 ;  /* 0x000000010509d824 */ /* 0x020fe400030e0604 */
[----:B------:R-:W1:Y:S04]  /*4b70*/  @!P3 LDS.128 R4, [R61+0xe000] ;  /* 0x00e000003d04b984 */ /* 0x000e680000000c00 */
[----:B-1----:R-:W-:Y:S04]  /*4b80*/  @!P3 ST.E.128 desc[UR40][R10.64], R4 ;  /* 0x000000040a00b985 */ /* 0x002fe8000c101d28 */
[----:B------:R-:W1:Y:S04]  /*4b90*/  @!P5 LDS.128 R4, [R58+0xe000] ;  /* 0x00e000003a04d984 */ /* 0x000e680000000c00 */
[----:B-1----:R4:W-:Y:S02]  /*4ba0*/  @!P5 ST.E.128 desc[UR40][R8.64], R4 ;  /* 0x000000040800d985 */ /* 0x0029e4000c101d28 */
.L_x_2363:
[----:B------:R-:W-:Y:S05]  /*4bb0*/  BSYNC B0 ;  /* 0x0000000000007941 */ /* 0x000fea0003800000 */
.L_x_2354:
        /* <DEDUP_REMOVED lines=16> */
.L_x_2381:
[----:B------:R-:W-:Y:S05]  /*4cc0*/  BSYNC B0 ;  /* 0x0000000000007941 */ /* 0x000fea0003800000 */
.L_x_2380:
[----:B------:R-:W1:Y:S01]  /*4cd0*/  SYNCS.PHASECHK.TRANS64.TRYWAIT P4, [R65+URZ+0x132b0], R66 ;  /* 0x0132b042410075a7 */ /* 0x000e62000808017f */
[----:B------:R-:W-:Y:S04]  /*4ce0*/  BSSY B0, `(.L_x_2382) ;  /* 0x0000002000007945 */ /* 0x000fe80003800000 */
[----:B-1----:R-:W-:Y:S05]  /*4cf0*/  @!P4 BRA `(.L_x_2383) ;  /* 0x0000015c001cc947 */ /* 0x002fea0003800000 */
.L_x_2612:
[----:B------:R-:W-:Y:S05]  /*4d00*/  BSYNC B0 ;  /* 0x0000000000007941 */ /* 0x000fea0003800000 */
.L_x_2382:
        /* <DEDUP_REMOVED lines=28> */
[----:B------:R-:W-:-:S03]  /*4ed0*/  ULDC UR4, c[0x0][0x2f4] ;  /* 0x0000bd0000047ab9 */ /* 0x000fc60000000800 */
[----:B------:R-:W5:Y:S01]  /*4ee0*/  LDL R12, [R1+0x28] ;  /* 0x00002800010c7983 */ /* 0x000f620000100800 */
[----:B------:R-:W-:-:S13]  /*4ef0*/  ISETP.GE.AND P4, PT, R16, UR4, PT ;  /* 0x0000000410007c0c */ /* 0x000fda000bf86270 */
[----:B----4-:R-:W-:-:S05]  /*4f00*/  @!P4 IADD3 R10, P5, R16, R9, RZ ;  /* 0x00000009100ac210 */ /* 0x010fca0007fbe0ff */
[----:B0-----:R-:W-:Y:S01]  /*4f10*/  @!P4 IMAD.X R11, R5, 0x1, R17, P5 ;  /* 0x00000001050bc824 */ /* 0x001fe200028e0611 */
[----:B--2---:R-:W-:-:S13]  /*4f20*/  ISETP.GE.AND P5, PT, R8, UR4, PT ;  /* 0x0000000408007c0c */ /* 0x004fda000bfa6270 */
[----:B------:R-:W-:-:S04]  /*4f30*/  @!P5 IADD3 R8, P6, R8, R9, RZ ;  /* 0x000000090808d210 */ /* 0x000fc80007fde0ff */
[----:B-----5:R-:W-:Y:S02]  /*4f40*/  @!P5 IADD3.X R9, R5, R12, RZ, P6, !PT ;  /* 0x0000000c0509d210 */ /* 0x020fe400037fe4ff */
[----:B------:R-:W0:Y:S04]  /*4f50*/  @!P4 LDS.128 R4, [R61+0x6000] ;  /* 0x006000003d04c984 */ /* 0x000e280000000c00 */
[----:B0-----:R-:W-:Y:S04]  /*4f60*/  @!P4 ST.E.128 desc[UR40][R10.64], R4 ;  /* 0x000000040a00c985 */ /* 0x001fe8000c101d28 */
[----:B------:R-:W0:Y:S04]  /*4f70*/  @!P5 LDS.128 R4, [R58+0x6000] ;  /* 0x006000003a04d984 */ /* 0x000e280000000c00 */
[----:B0-----:R2:W-:Y:S02]  /*4f80*/  @!P5 ST.E.128 desc[UR40][R8.64], R4 ;  /* 0x000000040800d985 */ /* 0x0015e4000c101d28 */
.L_x_2385:
[----:B------:R-:W-:Y:S05]  /*4f90*/  BSYNC B0 ;  /* 0x0000000000007941 */ /* 0x000fea0003800000 */
.L_x_2384:
[----:B0-2---:R-:W2:Y:S01]  /*4fa0*/  LDL.LU R5, [R1+0x14] ;  /* 0x0000140001057983 */ /* 0x005ea20000300800 */
[----:B------:R-:W-:Y:S02]  /*4fb0*/  VIADD R19, R19, 0x1 ;  /* 0x0000000113137836 */ /* 0x000fe40000000000 */
[----:B-1----:R-:W-:Y:S01]  /*4fc0*/  @!P3 VIADD R65, R65, 0x132c0 ;  /* 0x000132c04141b836 */ /* 0x002fe20000000000 */
[----:B------:R-:W-:Y:S01]  /*4fd0*/  @!PT LDS RZ, [RZ] ;  /* 0x00000000fffff984 */ /* 0x000fe20000000800 */
[----:B------:R-:W-:Y:S01]  /*4fe0*/  @!PT LDS RZ, [RZ] ;  /* 0x00000000fffff984 */ /* 0x000fe20000000800 */
[----:B------:R-:W-:Y:S01]  /*4ff0*/  @!PT LDS RZ, [RZ] ;  /* 0x00000000fffff984 */ /* 0x000fe20000000800 */
[----:B------:R-:W-:Y:S01]  /*5000*/  @!PT LDS RZ, [RZ] ;  /* 0x00000000fffff984 */ /* 0x000fe20000000800 */
[----:B------:R0:W-:Y:S06]  /*5010*/  MEMBAR.ALL.CTA ;  /* 0x0000000000007992 */ /* 0x0001ec0000008000 */
[----:B0-----:R-:W0:Y:S02]  /*5020*/  FENCE.VIEW.ASYNC.S ;  /* 0x00000000000073c6 */ /* 0x001e240000000000 */
[----:B0-----:R0:W-:Y:S01]  /*5030*/  BAR.SYNC.DEFER_BLOCKING R44, 0x80 ;  /* 0x0002002c0000751d */ /* 0x0011e20000010000 */
        /* <DEDUP_REMOVED lines=9> */
.L_x_2349:
[----:B------:R-:W-:Y:S04]  /*50d0*/  BSSY B0, `(.L_x_2387) ;  /* 0x0000004000007945 */ /* 0x000fe80003800000 */
[----:B------:R-:W-:Y:S05]  /*50e0*/  @P3 BRA `(.L_x_2388) ;  /* 0x0000000000083947 */ /* 0x000fea0003800000 */
[----:B------:R-:W1:Y:S02]  /*50f0*/  FENCE.VIEW.ASYNC.G ;  /* 0x00000000000073c6 */ /* 0x000e640000000100 */
[----:B-1----:R-:W-:Y:S06]  /*5100*/  BAR.ARV 0xc, 0x200 ;  /* 0x0308000000007b1d */ /* 0x002fec0000002000 */
.L_x_2388:
[----:B------:R-:W-:Y:S05]  /*5110*/  BSYNC B0 ;  /* 0x0000000000007941 */ /* 0x000fea0003800000 */
.L_x_2387:
[----:B------:R-:W2:Y:S01]  /*5120*/  LDL R0, [R1+0x8] ;  /* 0x0000080001007983 */ /* 0x000ea20000100800 */
[----:B------:R-:W-:Y:S01]  /*5130*/  ULDC.64 UR4, c[0x0][0x990] ;  /* 0x0002640000047ab9 */ /* 0x000fe20000000a00 */
[----:B------:R-:W-:Y:S02]  /*5140*/  ULDC.64 UR6, c[0x0][0x998] ;  /* 0x0002660000067ab9 */ /* 0x000fe40000000a00 */
[----:B------:R-:W2:Y:S04]  /*5150*/  LDL R2, [R1+0x68] ;  /* 0x0000680001027983 */ /* 0x000ea80000100800 */
[----:B0-----:R-:W2:Y:S01]  /*5160*/  LDL R5, [R1+0x50] ;  /* 0x0000500001057983 */ /* 0x001ea20000100800 */
[----:B------:R-:W-:Y:S02]  /*5170*/  ISETP.NE.U32.AND P0, PT, RZ, UR4, PT ;  /* 0x00000004ff007c0c */ /* 0x000fe4000bf05070 */
[----:B------:R-:W-:Y:S01]  /*5180*/  ISETP.NE.U32.AND P1, PT, RZ, UR6, PT ;  /* 0x00000006ff007c0c */ /* 0x000fe2000bf25070 */
[----:B---3--:R-:W3:Y:S01]  /*5190*/  LDL R14, [R1+0x34] ;  /* 0x00003400010e7983 */ /* 0x008ee20000100800 */
[----:B------:R-:W-:-:S02]  /*51a0*/  ISETP.NE.AND.EX P0, PT, RZ, UR5, PT, P0 ;  /* 0x00000005ff007c0c */ /* 0x000fc4000bf05300 */
[----:B------:R-:W-:-:S11]  /*51b0*/  ISETP.NE.AND.EX P1, PT, RZ, UR7, PT, P1 ;  /* 0x00000007ff007c0c */ /* 0x000fd6000bf25310 */
[----:B------:R-:W0:Y:S08]  /*51c0*/  @P0 LDC.64 R6, c[0x0][0x9a8] ;  /* 0x00026a00ff060b82 */ /* 0x000e300000000a00 */
[----:B----4-:R-:W1:Y:S08]  /*51d0*/  @P1 LDC.64 R8, c[0x0][0x9b8] ;  /* 0x00026e00ff081b82 */ /* 0x010e700000000a00 */
[----:B------:R-:W4:Y:S08]  /*51e0*/  @P0 LDC.64 R10, c[0x0][0x9b0] ;  /* 0x00026c00ff0a0b82 */ /* 0x000f300000000a00 */
[----:B------:R-:W4:Y:S01]  /*51f0*/  @P1 LDC.64 R12, c[0x0][0x9c0] ;  /* 0x00027000ff0c1b82 */ /* 0x000f220000000a00 */
[----:B--2---:R-:W-:-:S02]  /*5200*/  IMAD.MOV.U32 R20, RZ, RZ, R0 ;  /* 0x000000ffff147224 */ /* 0x004fc400078e0000 */
[C---:B0-----:R-:W-:Y:S02]  /*5210*/  @P0 IMAD R0, R2.reuse, R6, RZ ;  /* 0x0000000602000224 */ /* 0x041fe400078e02ff */
[----:B-1----:R-:W-:Y:S02]  /*5220*/  @P1 IMAD R4, R2, R8, RZ ;  /* 0x0000000802041224 */ /* 0x002fe400078e02ff */
[C---:B------:R-:W-:Y:S02]  /*5230*/  @P0 IMAD R7, R5.reuse, R7, R0 ;  /* 0x0000000705070224 */ /* 0x040fe400078e0200 */
[----:B------:R-:W-:Y:S01]  /*5240*/  @P0 IMAD.WIDE.U32 R2, R5, R6, RZ ;  /* 0x0000000605020225 */ /* 0x000fe200078e00ff */
[----:B------:R-:W-:-:S03]  /*5250*/  @P0 SHF.R.S32.HI R15, RZ, 0x1f, R20 ;  /* 0x0000001fff0f0819 */ /* 0x000fc60000011414 */
[----:B------:R-:W-:Y:S01]  /*5260*/  @P0 IMAD.IADD R3, R3, 0x1, R7 ;  /* 0x0000000103030824 */ /* 0x000fe200078e0207 */
[----:B------:R-:W-:Y:S01]  /*5270*/  @P1 SHF.R.S32.HI R7, RZ, 0x1f, R20 ;  /* 0x0000001fff071819 */ /* 0x000fe20000011414 */
[C---:B------:R-:W-:Y:S02]  /*5280*/  @P1 IMAD R9, R5.reuse, R9, R4 ;  /* 0x0000000905091224 */ /* 0x040fe400078e0204 */
[----:B------:R-:W-:-:S04]  /*5290*/  @P1 IMAD.WIDE.U32 R4, R5, R8, RZ ;  /* 0x0000000805041225 */ /* 0x000fc800078e00ff */
[----:B----4-:R-:W-:Y:S02]  /*52a0*/  @P0 IMAD R0, R15, R10, RZ ;  /* 0x0000000a0f000224 */ /* 0x010fe400078e02ff */
        /* <DEDUP_REMOVED lines=11> */
[----:B------:R-:W-:Y:S02]  /*5360*/  ULDC UR4, c[0x0][0x988] ;  /* 0x0002620000047ab9 */ /* 0x000fe40000000800 */
[----:B------:R-:W-:Y:S01]  /*5370*/  @P1 LEA.HI.X R9, R6, UR7, R3, 0x2, P3 ;  /* 0x0000000706091c11 */ /* 0x000fe200098f1403 */
[----:B------:R-:W-:Y:S01]  /*5380*/  IMAD.MOV.U32 R3, RZ, RZ, 0x3f800000 ;  /* 0x3f800000ff037424 */ /* 0x000fe200078e00ff */
[----:B------:R-:W-:Y:S02]  /*5390*/  @P0 LEA.HI.X R5, R2, UR5, R5, 0x2, P2 ;  /* 0x0000000502050c11 */ /* 0x000fe400090f1405 */
[----:B------:R-:W0:Y:S01]  /*53a0*/  LDC R2, c[0x0][0x448] ;  /* 0x00011200ff027b82 */ /* 0x000e220000000800 */
[----:B------:R-:W2:Y:S04]  /*53b0*/  @P1 LDG.E R0, desc[UR40][R8.64] ;  /* 0x0000002808001981 */ /* 0x000ea8000c1e1900 */
[----:B------:R1:W2:Y:S01]  /*53c0*/  @P0 LDG.E R3, desc[UR40][R4.64] ;  /* 0x0000002804030981 */ /* 0x0002a2000c1e1900 */
[----:B0-----:R-:W-:-:S13]  /*53d0*/  ISETP.NE.AND P0, PT, R2, 0x1, PT ;  /* 0x000000010200780c */ /* 0x001fda0003f05270 */
[----:B------:R-:W0:Y:S08]  /*53e0*/  @P0 LDC R2, c[0x0][0x44c] ;  /* 0x00011300ff020b82 */ /* 0x000e300000000800 */
[----:B------:R-:W4:Y:S01]  /*53f0*/  @P0 LDC R11, c[0x0][0x450] ;  /* 0x00011400ff0b0b82 */ /* 0x000f220000000800 */
[----:B---3--:R-:W-:-:S04]  /*5400*/  VIADD R7, R14, 0xbf ;  /* 0x000000bf0e077836 */ /* 0x008fc80000000000 */
[----:B0-----:R-:W-:-:S05]  /*5410*/  @P0 IMAD.HI.U32 R2, R7, R2, RZ ;  /* 0x0000000207020227 */ /* 0x001fca00078e00ff */
[----:B----4-:R-:W-:-:S05]  /*5420*/  @P0 SHF.R.U32.HI R7, RZ, R11, R2 ;  /* 0x0000000bff070219 */ /* 0x010fca0000011602 */
[----:B------:R-:W-:-:S04]  /*5430*/  IMAD.IADD R7, R30, 0x1, R7 ;  /* 0x000000011e077824 */ /* 0x000fc800078e0207 */
[----:B------:R-:W-:-:S05]  /*5440*/  IMAD.HI R7, R7, 0x66666667, RZ ;  /* 0x6666666707077827 */ /* 0x000fca00078e02ff */
[----:B------:R-:W-:-:S04]  /*5450*/  SHF.R.U32.HI R2, RZ, 0x1f, R7 ;  /* 0x0000001fff027819 */ /* 0x000fc80000011607 */
[----:B------:R-:W-:-:S04]  /*5460*/  LEA.HI.SX32 R7, R7, R2, 0x1a ;  /* 0x0000000207077211 */ /* 0x000fc800078fd2ff */
[----:B------:R-:W-:-:S04]  /*5470*/  VIMNMX R104, R104, R7, PT ;  /* 0x0000000768687248 */ /* 0x000fc80003fe0100 */
[----:B------:R-:W-:Y:S02]  /*5480*/  ISETP.GE.AND P1, PT, R104, 0x1, PT ;  /* 0x000000016800780c */ /* 0x000fe40003f26270 */
[----:B------:R-:W-:Y:S02]  /*5490*/  CS2R R20, SRZ ;  /* 0x0000000000147805 */ /* 0x000fe4000001ff00 */
[----:B------:R-:W-:Y:S02]  /*54a0*/  PLOP3.LUT P0, PT, PT, PT, PT, 0x80, 0x0 ;  /* 0x000000000000781c */ /* 0x000fe40003f0f070 */
[----:B------:R-:W-:Y:S02]  /*54b0*/  CS2R R54, SRZ ;  /* 0x0000000000367805 */ /* 0x000fe4000001ff00 */
[----:B-1----:R-:W-:Y:S02]  /*54c0*/  CS2R R4, SRZ ;  /* 0x0000000000047805 */ /* 0x002fe4000001ff00 */
        /* <DEDUP_REMOVED lines=12> */
[----:B------:R-:W-:Y:S01]  /*5590*/  IMAD.MOV.U32 R29, RZ, RZ, RZ ;  /* 0x000000ffff1d7224 */ /* 0x000fe200078e00ff */
[----:B------:R-:W-:Y:S01]  /*55a0*/  CS2R R56, SRZ ;  /* 0x0000000000387805 */ /* 0x000fe2000001ff00 */
[----:B------:R-:W-:-:S02]  /*55b0*/  IMAD.MOV.U32 R58, RZ, RZ, RZ ;  /* 0x000000ffff3a7224 */ /* 0x000fc400078e00ff */
[----:B--2---:R-:W-:-:S04]  /*55c0*/  FMUL.FTZ R0, R3, R0 ;  /* 0x0000000003007220 */ /* 0x004fc80000410000 */
[----:B------:R-:W-:Y:S01]  /*55d0*/  FMUL.FTZ R2, R0, UR4 ;  /* 0x0000000400027c20 */ /* 0x000fe20008410000 */
[----:B------:R-:W-:Y:S06]  /*55e0*/  @!P1 BRA `(.L_x_2389) ;  /* 0x000000b800d09947 */ /* 0x000fec0003800000 */
[----:B------:R-:W0:Y:S01]  /*55f0*/  S2R R26, SR_TID.X ;  /* 0x00000000001a7919 */ /* 0x000e220000002100 */
[----:B------:R-:W-:Y:S01]  /*5600*/  VIADD R24, R18, 0xb000 ;  /* 0x0000b00012187836 */ /* 0x000fe20000000000 */
[----:B------:R-:W-:Y:S04]  /*5610*/  BSSY B6, `(.L_x_2390) ;  /* 0x000001e000067945 */ /* 0x000fe80003800000 */
        /* <DEDUP_REMOVED lines=29> */
.L_x_2391:
[----:B------:R-:W-:Y:S05]  /*57f0*/  BSYNC B6 ;  /* 0x0000000000067941 */ /* 0x000fea0003800000 */
.L_x_2390:
[----:B------:R-:W-:Y:S02]  /*5800*/  ULDC UR4, c[0x0][0x3f4] ;  /* 0x0000fd0000047ab9 */ /* 0x000fe40000000800 */
[----:B------:R-:W-:-:S13]  /*5810*/  ISETP.LT.AND P0, PT, RZ, UR4, PT ;  /* 0x00000004ff007c0c */ /* 0x000fda000bf01270 */
[----:B------:R-:W-:Y:S05]  /*5820*/  @P0 BRA `(.L_x_2392) ;  /* 0x0000000000400947 */ /* 0x000fea0003800000 */
[----:B------:R-:W2:Y:S02]  /*5830*/  LDL R20, [R1+0x64] ;  /* 0x0000640001147983 */ /* 0x000ea40000100800 */
[----:B--2---:R-:W-:-:S04]  /*5840*/  LEA.HI R0, R20, R20, RZ, 0x1 ;  /* 0x0000001414007211 */ /* 0x004fc800078f08ff */
[----:B------:R-:W-:-:S04]  /*5850*/  LOP3.LUT R0, R0, 0xfffffffe, RZ, 0xc0, !PT ;  /* 0xfffffffe00007812 */ /* 0x000fc800078ec0ff */
[----:B------:R-:W-:-:S04]  /*5860*/  IADD3 R0, R20, -R0, RZ ;  /* 0x8000000014007210 */ /* 0x000fc80007ffe0ff */
[----:B------:R-:W-:-:S04]  /*5870*/  SHF.L.U32 R3, R0, 0x1f, RZ ;  /* 0x0000001f00037819 */ /* 0x000fc800000006ff */
[----:B------:R0:W1:Y:S03]  /*5880*/  SYNCS.PHASECHK.TRANS64.TRYWAIT P0, [R18+URZ+0x13200], R3 ;  /* 0x01320003120075a7 */ /* 0x000066000800017f */
[----:B-1----:R-:W-:Y:S05]  /*5890*/  @!P0 NANOSLEEP.SYNCS 0x989680 ;  /* 0x009896800000895d */ /* 0x002fea0003900000 */
[----:B------:R-:W1:Y:S01]  /*58a0*/  @!P0 SYNCS.PHASECHK.TRANS64 P0, [R18+URZ+0x13200], R3 ;  /* 0x01320003120085a7 */ /* 0x000e62000800007f */
[----:B------:R-:W-:Y:S04]  /*58b0*/  BSSY B0, `(.L_x_2393) ;  /* 0x0000006000007945 */ /* 0x000fe80003800000 */
[----:B-1----:R-:W-:Y:S05]  /*58c0*/  @P0 BRA `(.L_x_2394) ;  /* 0x0000000000100947 */ /* 0x002fea0003800000 */
.L_x_2395:
[----:B-1----:R1:W2:Y:S02]  /*58d0*/  SYNCS.PHASECHK.TRANS64.TRYWAIT P0, [R18+URZ+0x13200], R3 ;  /* 0x01320003120075a7 */ /* 0x0022a4000800017f */
[----:B--2---:R-:W-:Y:S05]  /*58e0*/  @!P0 NANOSLEEP.SYNCS 0x989680 ;  /* 0x009896800000895d */ /* 0x004fea0003900000 */
[----:B------:R-:W2:Y:S02]  /*58f0*/  @!P0 SYNCS.PHASECHK.TRANS64 P0, [R18+URZ+0x13200], R3 ;  /* 0x01320003120085a7 */ /* 0x000ea4000800007f */
[----:B--2---:R-:W-:Y:S05]  /*5900*/  @!P0 BRA `(.L_x_2395) ;  /* 0xfffffffc00f08947 */ /* 0x004fea000383ffff */
.L_x_2394:
[----:B------:R-:W-:Y:S05]  /*5910*/  BSYNC B0 ;  /* 0x0000000000007941 */ /* 0x000fea0003800000 */
.L_x_2393:
[----:B------:R-:W-:Y:S05]  /*5920*/  BRA `(.L_x_2396) ;  /* 0x0000002c00187947 */ /* 0x000fea0003800000 */
.L_x_2392:
        /* <DEDUP_REMOVED lines=30> */
.L_x_2398:
[----:B------:R-:W-:Y:S05]  /*5b10*/  BSYNC B6 ;  /* 0x0000000000067941 */ /* 0x000fea0003800000 */
.L_x_2397:
[----:B------:R-:W0:Y:S01]  /*5b20*/  S2R R20, SR_TID.X ;  /* 0x0000000000147919 */ /* 0x000e220000002100 */
[----:B------:R-:W-:Y:S01]  /*5b30*/  ULDC.U8 UR4, c[0x0][0x410] ;  /* 0x0001040000047ab9 */ /* 0x000fe20000000000 */
[----:B0-----:R-:W-:Y:S02]  /*5b40*/  VIADD R21, R20, 0xffffff80 ;  /* 0xffffff8014157836 */ /* 0x001fe40000000000 */
[----:B------:R-:W2:Y:S01]  /*5b50*/  LDL R20, [R1+0x34] ;  /* 0x0000340001147983 */ /* 0x000ea20000100800 */
[----:B------:R-:W-:Y:S01]  /*5b60*/  ISETP.NE.AND P0, PT, RZ, UR4, PT ;  /* 0x00000004ff007c0c */ /* 0x000fe2000bf05270 */
[----:B------:R-:W-:Y:S01]  /*5b70*/  BSSY B0, `(.L_x_2399) ;  /* 0x0000299000007945 */ /* 0x000fe20003800000 */
[----:B------:R-:W-:-:S04]  /*5b80*/  LEA.HI R28, R21, R21, RZ, 0x1 ;  /* 0x00000015151c7211 */ /* 0x000fc800078f08ff */
[----:B------:R-:W-:-:S05]  /*5b90*/  SHF.R.S32.HI R28, RZ, 0x1, R28 ;  /* 0x00000001ff1c7819 */ /* 0x000fca000001141c */
[----:B--2---:R-:W-:Y:S02]  /*5ba0*/  IMAD.IADD R10, R28, 0x1, R20 ;  /* 0x000000011c0a7824 */ /* 0x004fe400078e0214 */
[----:B------:R-:W-:Y:S05]  /*5bb0*/  @!P0 BRA `(.L_x_2400) ;  /* 0x0000001400408947 */ /* 0x000fea0003800000 */
[----:B------:R-:W0:Y:S01]  /*5bc0*/  LDC R27, c[0x0][0x448] ;  /* 0x00011200ff1b7b82 */ /* 0x000e220000000800 */
[----:B------:R-:W-:Y:S01]  /*5bd0*/  IMAD.MOV.U32 R11, RZ, RZ, R10 ;  /* 0x000000ffff0b7224 */ /* 0x000fe200078e000a */
[----:B------:R-:W-:Y:S01]  /*5be0*/  ULDC.64 UR4, c[0x0][0x3f8] ;  /* 0x0000fe0000047ab9 */ /* 0x000fe20000000a00 */
[----:B------:R-:W-:Y:S01]  /*5bf0*/  IMAD.MOV.U32 R8, RZ, RZ, R24 ;  /* 0x000000ffff087224 */ /* 0x000fe200078e0018 */
[----:B------:R-:W-:Y:S01]  /*5c00*/  ULDC.64 UR6, c[0x0][0x408] ;  /* 0x0001020000067ab9 */ /* 0x000fe20000000a00 */
[----:B------:R-:W-:Y:S01]  /*5c10*/  IMAD.MOV.U32 R9, RZ, RZ, R33 ;  /* 0x000000ffff097224 */ /* 0x000fe200078e0021 */
[----:B------:R-:W-:Y:S01]  /*5c20*/  ULDC.64 UR8, c[0x0][0x400] ;  /* 0x0001000000087ab9 */ /* 0x000fe20000000a00 */
[----:B------:R-:W-:Y:S02]  /*5c30*/  IMAD.MOV.U32 R6, RZ, RZ, R26 ;  /* 0x000000ffff067224 */ /* 0x000fe400078e001a */
[----:B------:R-:W-:Y:S01]  /*5c40*/  IMAD.MOV.U32 R7, RZ, RZ, R31 ;  /* 0x000000ffff077224 */ /* 0x000fe200078e001f */
[----:B0-----:R-:W-:-:S13]  /*5c50*/  ISETP.NE.AND P0, PT, R27, 0x1, PT ;  /* 0x000000011b00780c */ /* 0x001fda0003f05270 */
[----:B------:R-:W0:Y:S08]  /*5c60*/  @P0 LDC R3, c[0x0][0x44c] ;  /* 0x00011300ff030b82 */ /* 0x000e300000000800 */
[----:B------:R-:W1:Y:S01]  /*5c70*/  @P0 LDC R5, c[0x0][0x450] ;  /* 0x00011400ff050b82 */ /* 0x000e620000000800 */
[----:B0-----:R-:W-:-:S05]  /*5c80*/  @P0 IMAD.HI.U32 R0, R10, R3, RZ ;  /* 0x000000030a000227 */ /* 0x001fca00078e00ff */
[----:B-1----:R-:W-:-:S04]  /*5c90*/  @P0 SHF.R.U32.HI R11, RZ, R5, R0 ;  /* 0x00000005ff0b0219 */ /* 0x002fc80000011600 */
[----:B------:R-:W-:Y:S01]  /*5ca0*/  SHF.R.S32.HI R0, RZ, 0x1f, R11 ;  /* 0x0000001fff007819 */ /* 0x000fe2000001140b */
[----:B------:R-:W-:-:S04]  /*5cb0*/  IMAD.WIDE.U32 R8, R11, UR6, R8 ;  /* 0x000000060b087c25 */ /* 0x000fc8000f8e0008 */
[----:B------:R-:W-:Y:S01]  /*5cc0*/  IMAD R4, R0, UR4, RZ ;  /* 0x0000000400047c24 */ /* 0x000fe2000f8e02ff */
[----:B------:R-:W-:Y:S01]  /*5cd0*/  IADD3 R5, P1, R8, UR8, RZ ;  /* 0x0000000808057c10 */ /* 0x000fe2000ff3e0ff */
[----:B------:R-:W-:-:S04]  /*5ce0*/  IMAD.WIDE.U32 R6, R11, UR4, R6 ;  /* 0x000000040b067c25 */ /* 0x000fc8000f8e0006 */
[----:B------:R-:W-:Y:S02]  /*5cf0*/  IMAD R0, R0, UR6, RZ ;  /* 0x0000000600007c24 */ /* 0x000fe4000f8e02ff */
[C---:B------:R-:W-:Y:S01]  /*5d00*/  IMAD R13, R11.reuse, UR5, R4 ;  /* 0x000000050b0d7c24 */ /* 0x040fe2000f8e0204 */
[----:B------:R-:W-:Y:S01]  /*5d10*/  ULDC.64 UR4, c[0x0][0x3e8] ;  /* 0x0000fa0000047ab9 */ /* 0x000fe20000000a00 */
[----:B------:R-:W-:Y:S01]  /*5d20*/  IMAD R8, R11, UR7, R0 ;  /* 0x000000070b087c24 */ /* 0x000fe2000f8e0200 */
[----:B------:R-:W-:Y:S01]  /*5d30*/  IADD3 R3, P0, R6, UR4, RZ ;  /* 0x0000000406037c10 */ /* 0x000fe2000ff1e0ff */
[----:B------:R-:W-:-:S03]  /*5d40*/  UMOV UR4, 0xffffffff ;  /* 0xffffffff00047882 */ /* 0x000fc60000000000 */
[----:B------:R-:W-:Y:S02]  /*5d50*/  IADD3.X R13, R7, UR5, R13, P0, !PT ;  /* 0x00000005070d7c10 */ /* 0x000fe400087fe40d */
[----:B------:R-:W-:Y:S01]  /*5d60*/  IADD3.X R4, R9, UR9, R8, P1, !PT ;  /* 0x0000000909047c10 */ /* 0x000fe20008ffe408 */
[----:B------:R-:W-:Y:S06]  /*5d70*/  BRA.DIV UR4, `(.L_x_2401) ;  /* 0x0000014e04107947 */ /* 0x000fec000b800000 */
[----:B------:R0:W1:Y:S04]  /*5d80*/  SHFL.IDX PT, R0, R13, RZ, 0x1e1f ;  /* 0x001e1fff0d007589 */ /* 0x00006800000e0000 */
[----:B------:R-:W2:Y:S04]  /*5d90*/  SHFL.IDX PT, R3, R3, RZ, 0x1e1f ;  /* 0x001e1fff03037589 */ /* 0x000ea800000e0000 */
[----:B------:R-:W3:Y:S04]  /*5da0*/  SHFL.IDX PT, R4, R4, RZ, 0x1e1f ;  /* 0x001e1fff04047589 */ /* 0x000ee800000e0000 */
[----:B------:R0:W4:Y:S02]  /*5db0*/  SHFL.IDX PT, R14, R5, RZ, 0x1e1f ;  /* 0x001e1fff050e7589 */ /* 0x00012400000e0000 */
.L_x_2618:
[----:B0-----:R-:W5:Y:S04]  /*5dc0*/  LDL R5, [R1+0xc] ;  /* 0x00000c0001057983 */ /* 0x001f680000100800 */
        /* <DEDUP_REMOVED lines=12> */
[----:B------:R-:W-:Y:S06]  /*5e90*/  @P0 BRA `(.L_x_2403) ;  /* 0x00000000005c0947 */ /* 0x000fec0003800000 */
[----:B------:R-:W2:Y:S01]  /*5ea0*/  LDL.64 R30, [R1+0x18] ;  /* 0x00001800011e7983 */ /* 0x000ea20000100a00 */
[----:B------:R-:W-:-:S03]  /*5eb0*/  ULDC UR4, c[0x0][0x3f4] ;  /* 0x0000fd0000047ab9 */ /* 0x000fc60000000800 */
[----:B------:R-:W3:Y:S04]  /*5ec0*/  LDL R15, [R1+0x2c] ;  /* 0x00002c00010f7983 */ /* 0x000ee80000100800 */
[----:B------:R-:W1:Y:S01]  /*5ed0*/  LDL R26, [R1+0x74] ;  /* 0x00007400011a7983 */ /* 0x000e620000100800 */
[----:B------:R-:W-:Y:S02]  /*5ee0*/  CS2R R10, SRZ ;  /* 0x00000000000a7805 */ /* 0x000fe4000001ff00 */
[----:B------:R-:W-:Y:S02]  /*5ef0*/  CS2R R8, SRZ ;  /* 0x0000000000087805 */ /* 0x000fe4000001ff00 */
[----:B------:R-:W-:Y:S02]  /*5f00*/  CS2R R20, SRZ ;  /* 0x0000000000147805 */ /* 0x000fe4000001ff00 */
[----:B------:R-:W-:-:S02]  /*5f10*/  CS2R R12, SRZ ;  /* 0x00000000000c7805 */ /* 0x000fc4000001ff00 */
[----:B--2---:R-:W-:Y:S02]  /*5f20*/  ISETP.GE.AND P4, PT, R30, UR4, PT ;  /* 0x000000041e007c0c */ /* 0x004fe4000bf86270 */
[----:B---3--:R-:W-:-:S11]  /*5f30*/  ISETP.GE.AND P5, PT, R15, UR4, PT ;  /* 0x000000040f007c0c */ /* 0x008fd6000bfa6270 */
[CC--:B------:R-:W-:Y:S02]  /*5f40*/  @!P4 IADD3 R6, P0, R30.reuse, R3.reuse, RZ ;  /* 0x000000031e06c210 */ /* 0x0c0fe40007f1e0ff */
[C---:B------:R-:W-:Y:S02]  /*5f50*/  @!P5 IADD3 R24, P2, R15.reuse, R3, RZ ;  /* 0x000000030f18d210 */ /* 0x040fe40007f5e0ff */
[----:B------:R-:W-:Y:S02]  /*5f60*/  @!P4 SHF.R.S32.HI R3, RZ, 0x1f, R30 ;  /* 0x0000001fff03c819 */ /* 0x000fe4000001141e */
[-C--:B----4-:R-:W-:Y:S01]  /*5f70*/  @!P4 IADD3 R30, P1, R30, R14.reuse, RZ ;  /* 0x0000000e1e1ec210 */ /* 0x090fe20007f3e0ff */
[C-C-:B-1----:R-:W-:Y:S01]  /*5f80*/  @!P5 IMAD.X R25, R0.reuse, 0x1, R26.reuse, P2 ;  /* 0x000000010019d824 */ /* 0x142fe200010e061a */
[----:B------:R-:W-:Y:S01]  /*5f90*/  @!P5 IADD3 R14, P3, R15, R14, RZ ;  /* 0x0000000e0f0ed210 */ /* 0x000fe20007f7e0ff */
[--C-:B------:R-:W-:Y:S02]  /*5fa0*/  @!P4 IMAD.X R7, R0, 0x1, R3.reuse, P0 ;  /* 0x000000010007c824 */ /* 0x100fe400000e0603 */
[C---:B------:R-:W-:Y:S01]  /*5fb0*/  @!P4 IMAD.X R31, R4.reuse, 0x1, R3, P1 ;  /* 0x00000001041fc824 */ /* 0x040fe200008e0603 */
[----:B------:R0:W5:Y:S01]  /*5fc0*/  @!P5 LD.E.64 R10, desc[UR40][R24.64] ;  /* 0x00000028180ad980 */ /* 0x000162000c101b00 */
[----:B------:R-:W-:-:S03]  /*5fd0*/  @!P5 IMAD.X R15, R4, 0x1, R26, P3 ;  /* 0x00000001040fd824 */ /* 0x000fc600018e061a */
[----:B------:R0:W5:Y:S04]  /*5fe0*/  @!P4 LD.E.64 R20, desc[UR40][R6.64] ;  /* 0x000000280614c980 */ /* 0x000168000c101b00 */
[----:B------:R0:W5:Y:S04]  /*5ff0*/  @!P5 LD.E.64 R8, desc[UR40][R14.64] ;  /* 0x000000280e08d980 */ /* 0x000168000c101b00 */
[----:B------:R0:W5:Y:S02]  /*6000*/  @!P4 LD.E.64 R12, desc[UR40][R30.64] ;  /* 0x000000281e0cc980 */ /* 0x000164000c101b00 */
.L_x_2403:
[----:B------:R-:W-:Y:S05]  /*6010*/  BSYNC B1 ;  /* 0x0000000000017941 */ /* 0x000fea0003800000 */
.L_x_2402:
[----:B-1----:R-:W2:Y:S01]  /*6020*/  LDL.LU R0, [R1+0x4] ;  /* 0x0000040001007983 */ /* 0x002ea20000300800 */
[----:B------:R-:W1:Y:S01]  /*6030*/  SYNCS.PHASECHK.TRANS64.TRYWAIT P0, [R18+URZ+0x13200], R5 ;  /* 0x01320005120075a7 */ /* 0x000e62000800017f */
[----:B------:R-:W-:Y:S01]  /*6040*/  BSSY B1, `(.L_x_2404) ;  /* 0x0000005000017945 */ /* 0x000fe20003800000 */
[----:B--2---:R-:W-:-:S05]  /*6050*/  IMAD R0, R0, -0xc0, R27 ;  /* 0xffffff4000007824 */ /* 0x004fca00078e021b */
[----:B------:R-:W-:-:S04]  /*6060*/  VIMNMX R0, R0, 0xc0, PT ;  /* 0x000000c000007848 */ /* 0x000fc80003fe0100 */
[----:B------:R-:W-:Y:S01]  /*6070*/  ISETP.GE.AND P1, PT, R28, R0, PT ;  /* 0x000000001c00720c */ /* 0x000fe20003f26270 */
[----:B-1----:R-:W-:-:S12]  /*6080*/  @!P0 BRA `(.L_x_2405) ;  /* 0x0000014800b88947 */ /* 0x002fd80003800000 */
.L_x_2619:
[----:B------:R-:W-:Y:S05]  /*6090*/  BSYNC B1 ;  /* 0x0000000000017941 */ /* 0x000fea0003800000 */
.L_x_2404:
[----:B------:R-:W-:Y:S05]  /*60a0*/  @P1 BRA `(.L_x_2406) ;  /* 0x0000002400141947 */ /* 0x000fea0003800000 */
[----:B0-----:R-:W2:Y:S01]  /*60b0*/  LDL.64 R6, [R1+0x18] ;  /* 0x0000180001067983 */ /* 0x001ea20000100a00 */
[----:B------:R-:W2:Y:S03]  /*60c0*/  LDC R0, c[0x0][0x3f4] ;  /* 0x0000fd00ff007b82 */ /* 0x000ea60000000800 */
[----:B------:R-:W3:Y:S04]  /*60d0*/  LDL R3, [R1+0x2c] ;  /* 0x00002c0001037983 */ /* 0x000ee80000100800 */
[----:B------:R0:W5:Y:S01]  /*60e0*/  LDL R36, [R1+0x30] ;  /* 0x0000300001247983 */ /* 0x0001620000100800 */
[----:B------:R-:W-:Y:S01]  /*60f0*/  BSSY B1, `(.L_x_2407) ;  /* 0x000007b000017945 */ /* 0x000fe20003800000 */
[----:B--2---:R-:W-:-:S02]  /*6100*/  ISETP.GE.AND P0, PT, R6, R0, PT ;  /* 0x000000000600720c */ /* 0x004fc40003f06270 */
[----:B---3--:R-:W-:-:S11]  /*6110*/  ISETP.GE.AND P1, PT, R3, R0, PT ;  /* 0x000000000300720c */ /* 0x008fd60003f26270 */
[----:B0-----:R-:W-:Y:S05]  /*6120*/  @P0 BRA `(.L_x_2408) ;  /* 0x0000000400dc0947 */ /* 0x001fea0003800000 */
[----:B-----5:R-:W-:Y:S01]  /*6130*/  IMAD.IADD R0, R18, 0x1, R36 ;  /* 0x0000000112007824 */ /* 0x020fe200078e0224 */
[----:B----4-:R-:W-:Y:S02]  /*6140*/  SHF.R.U32.HI R14, RZ, 0x8, R20 ;  /* 0x00000008ff0e7819 */ /* 0x010fe40000011614 */
[----:B------:R-:W-:Y:S02]  /*6150*/  LOP3.LUT R3, R20, 0xff, RZ, 0xc0, !PT ;  /* 0x000000ff14037812 */ /* 0x000fe400078ec0ff */
[----:B-1----:R-:W0:Y:S01]  /*6160*/  LDS.128 R4, [R0+0xb000] ;  /* 0x00b0000000047984 */ /* 0x002e220000000c00 */
        /* <DEDUP_REMOVED lines=8> */
[----:B------:R-:W-:-:S02]  /*61f0*/  LOP3.LUT R26, R13, 0xff, RZ, 0xc0, !PT ;  /* 0x000000ff0d1a7812 */ /* 0x000fc400078ec0ff */
[----:B------:R-:W-:Y:S02]  /*6200*/  LOP3.LUT R27, R27, 0xff, RZ, 0xc0, !PT ;  /* 0x000000ff1b1b7812 */ /* 0x000fe400078ec0ff */
[----:B------:R-:W-:Y:S02]  /*6210*/  SHF.R.U32.HI R31, RZ, 0x10, R13 ;  /* 0x00000010ff1f7819 */ /* 0x000fe4000001160d */
[----:B------:R-:W-:Y:S02]  /*6220*/  PRMT R15, R24, 0x7604, R15 ;  /* 0x00007604180f7816 */ /* 0x000fe4000000000f */
[----:B------:R-:W-:Y:S01]  /*6230*/  LOP3.LUT R25, R14, 0xff, RZ, 0xc0, !PT ;  /* 0x000000ff0e197812 */ /* 0x000fe200078ec0ff */
[----:B------:R-:W-:Y:S01]  /*6240*/  IMAD.U32 R14, R28, 0x10000, RZ ;  /* 0x000100001c0e7824 */ /* 0x000fe200078e00ff */
[----:B------:R-:W-:Y:S02]  /*6250*/  LOP3.LUT R24, R12, 0xff, RZ, 0xc0, !PT ;  /* 0x000000ff0c187812 */ /* 0x000fe400078ec0ff */
[----:B------:R-:W-:-:S02]  /*6260*/  PRMT R26, R27, 0x7604, R26 ;  /* 0x000076041b1a7816 */ /* 0x000fc4000000001a */
[----:B------:R-:W-:Y:S02]  /*6270*/  SHF.L.U32 R31, R31, 0x10, RZ ;  /* 0x000000101f1f7819 */ /* 0x000fe400000006ff */
[----:B------:R-:W-:Y:S02]  /*6280*/  PRMT R27, R25, 0x7604, R24 ;  /* 0x00007604191b7816 */ /* 0x000fe40000000018 */
[----:B------:R-:W-:Y:S02]  /*6290*/  LOP3.LUT R25, R15, 0xff0000, R14, 0xf8, !PT ;  /* 0x00ff00000f197812 */ /* 0x000fe400078ef80e */
[----:B------:R-:W-:Y:S02]  /*62a0*/  LOP3.LUT R31, R26, 0xff0000, R31, 0xf8, !PT ;  /* 0x00ff00001a1f7812 */ /* 0x000fe400078ef81f */
[----:B------:R-:W-:Y:S02]  /*62b0*/  LOP3.LUT R25, R25, 0xff000000, R21, 0xf8, !PT ;  /* 0xff00000019197812 */ /* 0x000fe400078ef815 */
[----:B------:R-:W-:-:S02]  /*62c0*/  LOP3.LUT R31, R31, 0xff000000, R13, 0xf8, !PT ;  /* 0xff0000001f1f7812 */ /* 0x000fc400078ef80d */
[----:B------:R-:W-:Y:S02]  /*62d0*/  LOP3.LUT R15, R3, 0xff0000, R20, 0xf8, !PT ;  /* 0x00ff0000030f7812 */ /* 0x000fe400078ef814 */
        /* <DEDUP_REMOVED lines=92> */
.L_x_2408:
[----:B------:R-:W-:Y:S05]  /*68a0*/  BSYNC B1 ;  /* 0x0000000000017941 */ /* 0x000fea0003800000 */
.L_x_2407:
[----:B------:R-:W-:Y:S05]  /*68b0*/  @P1 BRA `(.L_x_2406) ;  /* 0x0000001c00101947 */ /* 0x000fea0003800000 */
[----:B0-----:R-:W2:Y:S01]  /*68c0*/  LDL R0, [R1+0x70] ;  /* 0x0000700001007983 */ /* 0x001ea20000100800 */
[----:B-----5:R-:W-:Y:S01]  /*68d0*/  IMAD.IADD R3, R18, 0x1, R36 ;  /* 0x0000000112037824 */ /* 0x020fe200078e0224 */
[----:B------:R-:W-:Y:S02]  /*68e0*/  SHF.R.U32.HI R13, RZ, 0x8, R11 ;  /* 0x00000008ff0d7819 */ /* 0x000fe4000001160b */
[----:B------:R-:W-:Y:S02]  /*68f0*/  SHF.R.U32.HI R24, RZ, 0x8, R9 ;  /* 0x00000008ff187819 */ /* 0x000fe40000011609 */
[----:B------:R-:W-:Y:S02]  /*6900*/  SHF.R.U32.HI R15, RZ, 0x8, R8 ;  /* 0x00000008ff0f7819 */ /* 0x000fe40000011608 */
[----:B----4-:R-:W-:Y:S02]  /*6910*/  LOP3.LUT R14, R11, 0xff, RZ, 0xc0, !PT ;  /* 0x000000ff0b0e7812 */ /* 0x010fe400078ec0ff */
        /* <DEDUP_REMOVED lines=25> */
[----:B--2---:R-:W-:Y:S01]  /*6ab0*/  LOP3.LUT P0, RZ, R0, 0x2, RZ, 0xc0, !PT ;  /* 0x0000000200ff7812 */ /* 0x004fe2000780c0ff */
[----:B------:R-:W-:-:S12]  /*6ac0*/  VIADD R0, R3, 0x20 ;  /* 0x0000002003007836 */ /* 0x000fd80000000000 */
[----:B------:R-:W-:Y:S01]  /*6ad0*/  @P0 VIADD R0, R3, 0xffffffe0 ;  /* 0xffffffe003000836 */ /* 0x000fe20000000000 */
[----:B------:R-:W-:-:S04]  /*6ae0*/  SHF.R.U32.HI R3, RZ, 0x8, R10 ;  /* 0x00000008ff037819 */ /* 0x000fc8000001160a */
[----:B-1----:R-:W0:Y:S01]  /*6af0*/  LDS.128 R4, [R0+0xb000] ;  /* 0x00b0000000047984 */ /* 0x002e220000000c00 */
        /* <DEDUP_REMOVED lines=22> */
[----:B------:R-:W-:Y:S01]  /*6c60*/  FFMA.FTZ R31, R9, R24, R27 ;  /* 0x00000018091f7223 */ /* 0x000fe2000001001b */
        /* <DEDUP_REMOVED lines=69> */
.L_x_2400:
[----:B------:R-:W0:Y:S01]  /*70c0*/  LDC R9, c[0x0][0x448] ;  /* 0x00011200ff097b82 */ /* 0x000e220000000800 */
        /* <DEDUP_REMOVED lines=11> */
[----:B-1----:R-:W-:Y:S01]  /*7180*/  @P0 SHF.R.U32.HI R3, RZ, R5, R0 ;  /* 0x00000005ff030219 */ /* 0x002fe20000011600 */
[----:B------:R-:W-:-:S03]  /*7190*/  IMAD.MOV.U32 R5, RZ, RZ, R31 ;  /* 0x000000ffff057224 */ /* 0x000fc600078e001f */
[----:B------:R-:W-:Y:S01]  /*71a0*/  SHF.R.S32.HI R0, RZ, 0x1f, R3 ;  /* 0x0000001fff007819 */ /* 0x000fe20000011403 */
[----:B------:R-:W-:-:S04]  /*71b0*/  IMAD.WIDE.U32 R4, R3, UR4, R4 ;  /* 0x0000000403047c25 */ /* 0x000fc8000f8e0004 */
[----:B------:R-:W-:Y:S02]  /*71c0*/  IMAD R8, R0, UR4, RZ ;  /* 0x0000000400087c24 */ /* 0x000fe4000f8e02ff */
[----:B------:R-:W-:-:S04]  /*71d0*/  IMAD.WIDE.U32 R6, R3, UR6, R6 ;  /* 0x0000000603067c25 */ /* 0x000fc8000f8e0006 */
[C---:B------:R-:W-:Y:S01]  /*71e0*/  IMAD R13, R3.reuse, UR5, R8 ;  /* 0x00000005030d7c24 */ /* 0x040fe2000f8e0208 */
[----:B------:R-:W-:Y:S01]  /*71f0*/  ULDC.64 UR4, c[0x0][0x3e8] ;  /* 0x0000fa0000047ab9 */ /* 0x000fe20000000a00 */
[----:B------:R-:W-:Y:S01]  /*7200*/  IMAD R8, R0, UR6, RZ ;  /* 0x0000000600087c24 */ /* 0x000fe2000f8e02ff */
[----:B------:R-:W-:Y:S01]  /*7210*/  IADD3 R21, P0, R4, UR4, RZ ;  /* 0x0000000404157c10 */ /* 0x000fe2000ff1e0ff */
[----:B------:R-:W-:Y:S01]  /*7220*/  UMOV UR4, 0xffffffff ;  /* 0xffffffff00047882 */ /* 0x000fe20000000000 */
[----:B------:R-:W-:Y:S01]  /*7230*/  IADD3 R0, P1, R6, UR8, RZ ;  /* 0x0000000806007c10 */ /* 0x000fe2000ff3e0ff */
[----:B------:R-:W-:Y:S01]  /*7240*/  IMAD R25, R3, UR7, R8 ;  /* 0x0000000703197c24 */ /* 0x000fe2000f8e0208 */
[----:B------:R-:W-:-:S04]  /*7250*/  IADD3.X R13, R5, UR5, R13, P0, !PT ;  /* 0x00000005050d7c10 */ /* 0x000fc800087fe40d */
[----:B------:R-:W-:Y:S01]  /*7260*/  IADD3.X R25, R7, UR9, R25, P1, !PT ;  /* 0x0000000907197c10 */ /* 0x000fe20008ffe419 */
[----:B------:R-:W-:Y:S06]  /*7270*/  BRA.DIV UR4, `(.L_x_2409) ;  /* 0x0000013a04507947 */ /* 0x000fec000b800000 */
[----:B------:R0:W1:Y:S04]  /*7280*/  SHFL.IDX PT, R3, R13, RZ, 0x1e1f ;  /* 0x001e1fff0d037589 */ /* 0x00006800000e0000 */
[----:B------:R-:W2:Y:S04]  /*7290*/  SHFL.IDX PT, R21, R21, RZ, 0x1e1f ;  /* 0x001e1fff15157589 */ /* 0x000ea800000e0000 */
[----:B------:R-:W3:Y:S04]  /*72a0*/  SHFL.IDX PT, R25, R25, RZ, 0x1e1f ;  /* 0x001e1fff19197589 */ /* 0x000ee800000e0000 */
[----:B------:R0:W4:Y:S02]  /*72b0*/  SHFL.IDX PT, R14, R0, RZ, 0x1e1f ;  /* 0x001e1fff000e7589 */ /* 0x00012400000e0000 */
.L_x_2625:
[----:B0-----:R-:W5:Y:S01]  /*72c0*/  LDL R0, [R1+0xc] ;  /* 0x00000c0001007983 */ /* 0x001f620000100800 */
[----:B------:R-:W0:Y:S03]  /*72d0*/  LDC R33, c[0x0][0x3f4] ;  /* 0x0000fd00ff217b82 */ /* 0x000e260000000800 */
[----:B------:R-:W2:Y:S01]  /*72e0*/  LDL R4, [R1+0x64] ;  /* 0x0000640001047983 */ /* 0x000ea20000100800 */
[----:B------:R-:W-:Y:S01]  /*72f0*/  BSSY B1, `(.L_x_2410) ;  /* 0x0000016000017945 */ /* 0x000fe20003800000 */
[----:B------:R-:W-:Y:S01]  /*7300*/  CS2R R6, SRZ ;  /* 0x0000000000067805 */ /* 0x000fe2000001ff00 */
[----:B-----5:R-:W-:Y:S01]  /*7310*/  IMAD R31, R0, R9, RZ ;  /* 0x00000009001f7224 */ /* 0x020fe200078e02ff */
[----:B------:R-:W-:Y:S02]  /*7320*/  CS2R R8, SRZ ;  /* 0x0000000000087805 */ /* 0x000fe4000001ff00 */
[----:B--2---:R-:W-:-:S02]  /*7330*/  LEA.HI R0, R4, R4, RZ, 0x1 ;  /* 0x0000000404007211 */ /* 0x004fc400078f08ff */
[----:B------:R-:W-:Y:S02]  /*7340*/  ISETP.GE.AND P0, PT, R10, R31, PT ;  /* 0x0000001f0a00720c */ /* 0x000fe40003f06270 */
[----:B------:R-:W-:Y:S02]  /*7350*/  CS2R R10, SRZ ;  /* 0x00000000000a7805 */ /* 0x000fe4000001ff00 */
[----:B------:R-:W-:-:S05]  /*7360*/  LOP3.LUT R0, R0, 0xfffffffe, RZ, 0xc0, !PT ;  /* 0xfffffffe00007812 */ /* 0x000fca00078ec0ff */
[----:B------:R-:W-:Y:S01]  /*7370*/  IMAD.IADD R0, R4, 0x1, -R0 ;  /* 0x0000000104007824 */ /* 0x000fe200078e0a00 */
[----:B------:R-:W-:-:S04]  /*7380*/  CS2R R4, SRZ ;  /* 0x0000000000047805 */ /* 0x000fc8000001ff00 */
        /* <DEDUP_REMOVED lines=12> */
.L_x_2411:
[----:B------:R-:W-:Y:S05]  /*7450*/  BSYNC B1 ;  /* 0x0000000000017941 */ /* 0x000fea0003800000 */
.L_x_2410:
[----:B------:R-:W1:Y:S01]  /*7460*/  S2R R0, SR_TID.X ;  /* 0x0000000000007919 */ /* 0x000e620000002100 */
[----:B------:R-:W2:Y:S01]  /*7470*/  SYNCS.PHASECHK.TRANS64.TRYWAIT P1, [R18+URZ+0x13200], R27 ;  /* 0x0132001b120075a7 */ /* 0x000ea2000802017f */
[----:B-1----:R-:W-:Y:S02]  /*7480*/  VIADD R3, R0, 0xffffff80 ;  /* 0xffffff8000037836 */ /* 0x002fe40000000000 */
        /* <DEDUP_REMOVED lines=8> */
[----:B--2---:R-:W-:-:S12]  /*7510*/  @!P1 BRA `(.L_x_2413) ;  /* 0x0000013800149947 */ /* 0x004fd80003800000 */
.L_x_2626:
[----:B------:R-:W-:Y:S05]  /*7520*/  BSYNC B1 ;  /* 0x0000000000017941 */ /* 0x000fea0003800000 */
.L_x_2412:
[----:B------:R-:W-:Y:S05]  /*7530*/  @P0 BRA `(.L_x_2406) ;  /* 0x0000000c00f00947 */ /* 0x000fea0003800000 */
[----:B------:R-:W2:Y:S04]  /*7540*/  LDL R39, [R1+0x3c] ;  /* 0x00003c0001277983 */ /* 0x000ea80000100800 */
[----:B------:R-:W3:Y:S04]  /*7550*/  LDL R34, [R1+0x40] ;  /* 0x0000400001227983 */ /* 0x000ee80000100800 */
[----:B------:R-:W3:Y:S04]  /*7560*/  LDL R32, [R1+0x44] ;  /* 0x0000440001207983 */ /* 0x000ee80000100800 */
[----:B------:R-:W3:Y:S01]  /*7570*/  LDL R50, [R1+0x78] ;  /* 0x0000780001327983 */ /* 0x000ee20000100800 */
[----:B-----5:R-:W-:-:S02]  /*7580*/  SHF.R.U32.HI R0, RZ, 0x8, R4 ;  /* 0x00000008ff007819 */ /* 0x020fc40000011604 */
[----:B------:R-:W-:Y:S02]  /*7590*/  LOP3.LUT R3, R4, 0xff, RZ, 0xc0, !PT ;  /* 0x000000ff04037812 */ /* 0x000fe400078ec0ff */
[----:B------:R-:W-:Y:S02]  /*75a0*/  LOP3.LUT R0, R0, 0xff, RZ, 0xc0, !PT ;  /* 0x000000ff00007812 */ /* 0x000fe400078ec0ff */
[----:B------:R-:W-:Y:S02]  /*75b0*/  SHF.R.U32.HI R25, RZ, 0x8, R5 ;  /* 0x00000008ff197819 */ /* 0x000fe40000011605 */
        /* <DEDUP_REMOVED lines=8> */
[----:B------:R-:W-:Y:S02]  /*7640*/  SHF.R.U32.HI R21, RZ, 0x8, R8 ;  /* 0x00000008ff157819 */ /* 0x000fe40000011608 */
[----:B------:R-:W-:-:S02]  /*7650*/  PRMT R31, R3, 0x7604, R12 ;  /* 0x00007604031f7816 */ /* 0x000fc4000000000c */
[----:B------:R-:W-:Y:S02]  /*7660*/  LOP3.LUT R24, R8, 0xff, RZ, 0xc0, !PT ;  /* 0x000000ff08187812 */ /* 0x000fe400078ec0ff */
[----:B------:R-:W-:Y:S02]  /*7670*/  LOP3.LUT R21, R21, 0xff, RZ, 0xc0, !PT ;  /* 0x000000ff15157812 */ /* 0x000fe400078ec0ff */
[----:B------:R-:W-:Y:S02]  /*7680*/  SHF.R.U32.HI R3, RZ, 0x8, R10 ;  /* 0x00000008ff037819 */ /* 0x000fe4000001160a */
[----:B------:R-:W-:Y:S02]  /*7690*/  PRMT R37, R21, 0x7604, R24 ;  /* 0x0000760415257816 */ /* 0x000fe40000000018 */
[----:B-1----:R-:W-:Y:S02]  /*76a0*/  SHF.R.U32.HI R27, RZ, 0x8, R11 ;  /* 0x00000008ff1b7819 */ /* 0x002fe4000001160b */
[----:B------:R-:W-:-:S02]  /*76b0*/  LOP3.LUT R25, R3, 0xff, RZ, 0xc0, !PT ;  /* 0x000000ff03197812 */ /* 0x000fc400078ec0ff */
[----:B------:R-:W-:Y:S02]  /*76c0*/  SHF.R.U32.HI R21, RZ, 0x8, R9 ;  /* 0x00000008ff157819 */ /* 0x000fe40000011609 */
[----:B----4-:R-:W-:Y:S02]  /*76d0*/  SHF.R.U32.HI R14, RZ, 0x8, R7 ;  /* 0x00000008ff0e7819 */ /* 0x010fe40000011607 */
        /* <DEDUP_REMOVED lines=9> */
[----:B--2---:R-:W-:-:S02]  /*7770*/  LOP3.LUT R0, R39, 0x30, R0, 0xf8, !PT ;  /* 0x0000003027007812 */ /* 0x004fc400078ef800 */
[----:B------:R-:W-:Y:S02]  /*7780*/  PRMT R39, R21, 0x7604, R24 ;  /* 0x0000760415277816 */ /* 0x000fe40000000018 */
[----:B---3--:R-:W-:Y:S02]  /*7790*/  LOP3.LUT R3, R0, R34, RZ, 0x3c, !PT ;  /* 0x0000002200037212 */ /* 0x008fe400078e3cff */
[----:B------:R-:W-:Y:S02]  /*77a0*/  PRMT R34, R27, 0x7604, R30 ;  /* 0x000076041b227816 */ /* 0x000fe4000000001e */
[----:B------:R-:W-:Y:S02]  /*77b0*/  IADD3 R0, R18, R32, R3 ;  /* 0x0000002012007210 */ /* 0x000fe40007ffe003 */
[----:B------:R-:W-:Y:S01]  /*77c0*/  SHF.R.U32.HI R21, RZ, 0x10, R5 ;  /* 0x00000010ff157819 */ /* 0x000fe20000011605 */
[----:B------:R-:W-:Y:S01]  /*77d0*/  LDS.128 R12, [R50+0xb000] ;  /* 0x00b00000320c7984 */ /* 0x000fe20000000c00 */
[----:B------:R-:W-:-:S02]  /*77e0*/  SHF.R.U32.HI R3, RZ, 0x10, R4 ;  /* 0x00000010ff037819 */ /* 0x000fc40000011604 */
[----:B------:R-:W-:Y:S01]  /*77f0*/  SHF.R.U32.HI R30, RZ, 0x10, R6 ;  /* 0x00000010ff1e7819 */ /* 0x000fe20000011606 */
[----:B------:R-:W0:Y:S01]  /*7800*/  LDS.128 R24, [R0+0xb000] ;  /* 0x00b0000000187984 */ /* 0x000e220000000c00 */
[----:B------:R-:W-:Y:S02]  /*7810*/  LOP3.LUT R21, R21, 0xff, RZ, 0xc0, !PT ;  /* 0x000000ff15157812 */ /* 0x000fe400078ec0ff */
[----:B------:R-:W-:Y:S02]  /*7820*/  LOP3.LUT R3, R3, 0xff, RZ, 0xc0, !PT ;  /* 0x000000ff03037812 */ /* 0x000fe400078ec0ff */
[----:B------:R-:W-:Y:S02]  /*7830*/  LOP3.LUT R30, R30, 0xff, RZ, 0xc0, !PT ;  /* 0x000000ff1e1e7812 */ /* 0x000fe400078ec0ff */
[----:B------:R-:W-:Y:S02]  /*7840*/  PRMT R21, R21, 0x7054, R28 ;  /* 0x0000705415157816 */ /* 0x000fe4000000001c */
[----:B------:R-:W-:-:S02]  /*7850*/  SHF.R.U32.HI R28, RZ, 0x10, R9 ;  /* 0x00000010ff1c7819 */ /* 0x000fc40000011609 */
[----:B------:R-:W-:Y:S02]  /*7860*/  PRMT R3, R3, 0x7054, R20 ;  /* 0x0000705403037816 */ /* 0x000fe40000000014 */
[----:B------:R-:W-:Y:S02]  /*7870*/  PRMT R33, R30, 0x7054, R31 ;  /* 0x000070541e217816 */ /* 0x000fe4000000001f */
[----:B------:R-:W-:Y:S02]  /*7880*/  SHF.R.U32.HI R20, RZ, 0x10, R8 ;  /* 0x00000010ff147819 */ /* 0x000fe40000011608 */
[----:B------:R-:W-:Y:S02]  /*7890*/  SHF.R.U32.HI R30, RZ, 0x10, R10 ;  /* 0x00000010ff1e7819 */ /* 0x000fe4000001160a */
[----:B------:R-:W-:Y:S02]  /*78a0*/  SHF.R.U32.HI R31, RZ, 0x10, R11 ;  /* 0x00000010ff1f7819 */ /* 0x000fe4000001160b */
[----:B------:R-:W-:-:S02]  /*78b0*/  LOP3.LUT R28, R28, 0xff, RZ, 0xc0, !PT ;  /* 0x000000ff1c1c7812 */ /* 0x000fc400078ec0ff */
[----:B------:R-:W-:Y:S02]  /*78c0*/  LOP3.LUT R20, R20, 0xff, RZ, 0xc0, !PT ;  /* 0x000000ff14147812 */ /* 0x000fe400078ec0ff */
[----:B------:R-:W-:Y:S02]  /*78d0*/  LOP3.LUT R30, R30, 0xff, RZ, 0xc0, !PT ;  /* 0x000000ff1e1e7812 */ /* 0x000fe400078ec0ff */
[----:B------:R-:W-:Y:S02]  /*78e0*/  LOP3.LUT R31, R31, 0xff, RZ, 0xc0, !PT ;  /* 0x000000ff1f1f7812 */ /* 0x000fe400078ec0ff */
[----:B------:R-:W-:Y:S02]  /*78f0*/  PRMT R39, R28, 0x7054, R39 ;  /* 0x000070541c277816 */ /* 0x000fe40000000027 */
[----:B------:R-:W-:Y:S02]  /*7900*/  PRMT R37, R20, 0x7054, R37 ;  /* 0x0000705414257816 */ /* 0x000fe40000000025 */
[----:B------:R-:W-:-:S02]  /*7910*/  PRMT R41, R30, 0x7054, R41 ;  /* 0x000070541e297816 */ /* 0x000fc40000000029 */
[----:B------:R-:W-:Y:S02]  /*7920*/  SHF.R.U32.HI R32, RZ, 0x10, R7 ;  /* 0x00000010ff207819 */ /* 0x000fe40000011607 */
[----:B------:R-:W-:Y:S02]  /*7930*/  PRMT R43, R31, 0x7054, R34 ;  /* 0x000070541f2b7816 */ /* 0x000fe40000000022 */
[----:B------:R-:W-:Y:S02]  /*7940*/  LOP3.LUT R39, R39, 0xff000000, R9, 0xf8, !PT ;  /* 0xff00000027277812 */ /* 0x000fe400078ef809 */
[----:B------:R-:W-:Y:S02]  /*7950*/  LOP3.LUT R31, R21, 0xff000000, R5, 0xf8, !PT ;  /* 0xff000000151f7812 */ /* 0x000fe400078ef805 */
[----:B------:R-:W-:Y:S02]  /*7960*/  LOP3.LUT R20, R3, 0xff000000, R4, 0xf8, !PT ;  /* 0xff00000003147812 */ /* 0x000fe400078ef804 */
[----:B------:R-:W-:-:S02]  /*7970*/  LOP3.LUT R28, R37, 0xff000000, R8, 0xf8, !PT ;  /* 0xff000000251c7812 */ /* 0x000fc400078ef808 */
[----:B------:R-:W-:Y:S02]  /*7980*/  LOP3.LUT R4, R41, 0xff000000, R10, 0xf8, !PT ;  /* 0xff00000029047812 */ /* 0x000fe400078ef80a */
[----:B------:R-:W-:Y:S02]  /*7990*/  LOP3.LUT R32, R32, 0xff, RZ, 0xc0, !PT ;  /* 0x000000ff20207812 */ /* 0x000fe400078ec0ff */
[----:B------:R-:W-:Y:S02]  /*79a0*/  LOP3.LUT R43, R43, 0xff000000, R11, 0xf8, !PT ;  /* 0xff0000002b2b7812 */ /* 0x000fe400078ef80b */
[----:B------:R-:W-:Y:S02]  /*79b0*/  F2FP.F16.E4M3.UNPACK_B R37, R39 ;  /* 0x00000027ff25723e */ /* 0x000fe400020006ff */
[----:B0-----:R-:W-:Y:S02]  /*79c0*/  F2FP.F16.E4M3.UNPACK_B R10, R25 ;  /* 0x00000019ff0a723e */ /* 0x001fe400020006ff */
[----:B------:R-:W-:-:S02]  /*79d0*/  F2FP.F16.E4M3.UNPACK_B R11, R31 ;  /* 0x0000001fff0b723e */ /* 0x000fc400020006ff */
[----:B------:R-:W-:Y:S02]  /*79e0*/  PRMT R35, R32, 0x7054, R35 ;  /* 0x0000705420237816 */ /* 0x000fe40000000023 */
[----:B------:R-:W-:Y:S01]  /*79f0*/  LOP3.LUT R3, R33, 0xff000000, R6, 0xf8, !PT ;  /* 0xff00000021037812 */ /* 0x000fe200078ef806 */
[--C-:B------:R-:W-:Y:S01]  /*7a00*/  HADD2.F32 R6, -RZ, R10.reuse.H0_H0 ;  /* 0x2000000aff067230 */ /* 0x100fe20000004100 */
[-C--:B------:R-:W-:Y:S01]  /*7a10*/  F2FP.F16.E4M3.UNPACK_B R8, R13.reuse ;  /* 0x0000000dff08723e */ /* 0x080fe200020006ff */
[----:B------:R-:W-:Y:S01]  /*7a20*/  HADD2.F32 R10, -RZ, R10.H1_H1 ;  /* 0x3000000aff0a7230 */ /* 0x000fe20000004100 */
[----:B------:R-:W-:Y:S02]  /*7a30*/  F2FP.F16.E4M3.UNPACK_B R21, R13.H1 ;  /* 0x0000000dff15723e */ /* 0x000fe400030006ff */
[-C--:B------:R-:W-:Y:S01]  /*7a40*/  F2FP.F16.E4M3.UNPACK_B R30, R15.reuse ;  /* 0x0000000fff1e723e */ /* 0x080fe200020006ff */
[--C-:B------:R-:W-:Y:S01]  /*7a50*/  HADD2.F32 R9, -RZ, R8.reuse.H0_H0 ;  /* 0x20000008ff097230 */ /* 0x100fe20000004100 */
[----:B------:R-:W-:Y:S01]  /*7a60*/  F2FP.F16.E4M3.UNPACK_B R36, R15.H1 ;  /* 0x0000000fff24723e */ /* 0x000fe200030006ff */
[--C-:B------:R-:W-:Y:S01]  /*7a70*/  HADD2.F32 R15, -RZ, R37.reuse.H0_H0 ;  /* 0x20000025ff0f7230 */ /* 0x100fe20000004100 */
[-C--:B------:R-:W-:Y:S01]  /*7a80*/  F2FP.F16.E4M3.UNPACK_B R13, R12.reuse ;  /* 0x0000000cff0d723e */ /* 0x080fe200020006ff */
[----:B------:R-:W-:Y:S01]  /*7a90*/  HADD2.F32 R37, -RZ, R37.H1_H1 ;  /* 0x30000025ff257230 */ /* 0x000fe20000004100 */
[----:B------:R-:W-:Y:S01]  /*7aa0*/  F2FP.F16.E4M3.UNPACK_B R33, R12.H1 ;  /* 0x0000000cff21723e */ /* 0x000fe200030006ff */
[----:B------:R-:W-:Y:S01]  /*7ab0*/  HADD2.F32 R12, -RZ, R11.H0_H0 ;  /* 0x2000000bff0c7230 */ /* 0x000fe20000004100 */
[----:B------:R-:W-:Y:S01]  /*7ac0*/  LOP3.LUT R34, R35, 0xff000000, R7, 0xf8, !PT ;  /* 0xff00000023227812 */ /* 0x000fe200078ef807 */
[----:B------:R-:W-:Y:S01]  /*7ad0*/  HADD2.F32 R8, -RZ, R8.H1_H1 ;  /* 0x30000008ff087230 */ /* 0x000fe20000004100 */
[----:B------:R-:W-:Y:S01]  /*7ae0*/  F2FP.F16.E4M3.UNPACK_B R32, R27 ;  /* 0x0000001bff20723e */ /* 0x000fe200020006ff */
[----:B------:R-:W-:Y:S01]  /*7af0*/  FMUL.FTZ R41, R10, R37 ;  /* 0x000000250a297220 */ /* 0x000fe20000410000 */
[----:B------:R-:W-:Y:S01]  /*7b00*/  F2FP.F16.E4M3.UNPACK_B R38, R27.H1 ;  /* 0x0000001bff26723e */ /* 0x000fe200030006ff */
[----:B------:R-:W-:Y:S01]  /*7b10*/  FMUL.FTZ R40, R6, R12 ;  /* 0x0000000c06287220 */ /* 0x000fe20000410000 */
[----:B------:R-:W-:-:S02]  /*7b20*/  F2FP.F16.E4M3.UNPACK_B R27, R24 ;  /* 0x00000018ff1b723e */ /* 0x000fc400020006ff */
[----:B------:R-:W-:Y:S01]  /*7b30*/  F2FP.F16.E4M3.UNPACK_B R35, R24.H1 ;  /* 0x00000018ff23723e */ /* 0x000fe200030006ff */
[----:B------:R-:W-:Y:S01]  /*7b40*/  FMUL.FTZ R24, R6, R15 ;  /* 0x0000000f06187220 */ /* 0x000fe20000410000 */
[----:B------:R-:W-:Y:S02]  /*7b50*/  F2FP.F16.E4M3.UNPACK_B R25, R25.H1 ;  /* 0x00000019ff19723e */ /* 0x000fe400030006ff */
[----:B------:R-:W-:Y:S01]  /*7b60*/  F2FP.F16.E4M3.UNPACK_B R39, R39.H1 ;  /* 0x00000027ff27723e */ /* 0x000fe200030006ff */
[C---:B------:R-:W-:Y:S01]  /*7b70*/  FFMA.FTZ R6, R9.reuse, R12, -R24 ;  /* 0x0000000c09067223 */ /* 0x040fe20000010818 */
[----:B------:R-:W-:Y:S01]  /*7b80*/  F2FP.F16.E4M3.UNPACK_B R31, R31.H1 ;  /* 0x0000001fff1f723e */ /* 0x000fe200030006ff */
[----:B------:R-:W-:Y:S01]  /*7b90*/  FFMA.FTZ R9, R9, R15, R40 ;  /* 0x0000000f09097223 */ /* 0x000fe20000010028 */
[----:B------:R-:W-:Y:S01]  /*7ba0*/  HADD2.F32 R15, -RZ, R11.H1_H1 ;  /* 0x3000000bff0f7230 */ /* 0x000fe20000004100 */
[-C--:B------:R-:W-:Y:S01]  /*7bb0*/  F2FP.F16.E4M3.UNPACK_B R7, R26.reuse ;  /* 0x0000001aff07723e */ /* 0x080fe200020006ff */
[----:B------:R-:W-:Y:S01]  /*7bc0*/  HADD2.F32 R40, -RZ, R39.H0_H0 ;  /* 0x20000027ff287230 */ /* 0x000fe20000004100 */
[----:B------:R-:W-:Y:S01]  /*7bd0*/  F2FP.F16.E4M3.UNPACK_B R26, R26.H1 ;  /* 0x0000001aff1a723e */ /* 0x000fe200030006ff */
[----:B------:R-:W-:-:S02]  /*7be0*/  HADD2.F32 R11, -RZ, R25.H0_H0 ;  /* 0x20000019ff0b7230 */ /* 0x000fc40000004100 */
[-C--:B------:R-:W-:Y:S01]  /*7bf0*/  FMUL.FTZ R10, R10, R15.reuse ;  /* 0x0000000f0a0a7220 */ /* 0x080fe20000410000 */
        /* <DEDUP_REMOVED lines=8> */
[----:B------:R-:W-:Y:S01]  /*7c80*/  F2FP.F16.E4M3.UNPACK_B R37, R34 ;  /* 0x00000022ff25723e */ /* 0x000fe200020006ff */
[----:B------:R-:W-:Y:S01]  /*7c90*/  FFMA.FTZ R10, R12, R24, -R45 ;  /* 0x000000180c0a7223 */ /* 0x000fe2000001082d */
[----:B------:R-:W-:Y:S01]  /*7ca0*/  F2FP.F16.E4M3.UNPACK_B R41, R43 ;  /* 0x0000002bff29723e */ /* 0x000fe200020006ff */
[----:B------:R-:W-:-:S02]  /*7cb0*/  HADD2.F32 R25, -RZ, R25.H1_H1 ;  /* 0x30000019ff197230 */ /* 0x000fc40000004100 */
[----:B------:R-:W-:Y:S01]  /*7cc0*/  FFMA.FTZ R12, R12, R40, R47 ;  /* 0x000000280c0c7223 */ /* 0x000fe2000001002f */
[----:B------:R-:W-:Y:S01]  /*7cd0*/  HADD2.F32 R24, -RZ, R31.H1_H1 ;  /* 0x3000001fff187230 */ /* 0x000fe20000004100 */
[----:B------:R-:W-:Y:S01]  /*7ce0*/  F2FP.F16.E4M3.UNPACK_B R14, R14.H1 ;  /* 0x0000000eff0e723e */ /* 0x000fe200030006ff */
[----:B------:R-:W-:Y:S02]  /*7cf0*/  HADD2.F32 R15, -RZ, R32.H0_H0 ;  /* 0x20000020ff0f7230 */ /* 0x000fe40000004100 */
[C---:B------:R-:W-:Y:S01]  /*7d00*/  FMUL.FTZ R46, R25.reuse, R42 ;  /* 0x0000002a192e7220 */ /* 0x040fe20000410000 */
[----:B------:R-:W-:Y:S02]  /*7d10*/  HADD2.F32 R40, -RZ, R37.H0_H0 ;  /* 0x20000025ff287230 */ /* 0x000fe40000004100 */
[----:B------:R-:W-:Y:S01]  /*7d20*/  FMUL.FTZ R25, R25, R24 ;  /* 0x0000001819197220 */ /* 0x000fe20000410000 */
[----:B------:R-:W-:Y:S02]  /*7d30*/  HADD2.F32 R44, -RZ, R41.H0_H0 ;  /* 0x20000029ff2c7230 */ /* 0x000fe40000004100 */
[----:B------:R-:W-:-:S02]  /*7d40*/  HADD2.F32 R21, -RZ, R21.H1_H1 ;  /* 0x30000015ff157230 */ /* 0x000fc40000004100 */
[C---:B------:R-:W-:Y:S01]  /*7d50*/  FMUL.FTZ R39, R15.reuse, R40 ;  /* 0x000000280f277220 */ /* 0x040fe20000410000 */
[----:B------:R-:W-:Y:S02]  /*7d60*/  HADD2.F32 R31, -RZ, R30.H0_H0 ;  /* 0x2000001eff1f7230 */ /* 0x000fe40000004100 */
[----:B------:R-:W-:Y:S01]  /*7d70*/  FMUL.FTZ R48, R15, R44 ;  /* 0x0000002c0f307220 */ /* 0x000fe20000410000 */
[----:B------:R-:W-:Y:S02]  /*7d80*/  HADD2.F32 R41, -RZ, R41.H1_H1 ;  /* 0x30000029ff297230 */ /* 0x000fe40000004100 */
[C---:B------:R-:W-:Y:S01]  /*7d90*/  FFMA.FTZ R15, R21.reuse, R24, -R46 ;  /* 0x00000018150f7223 */ /* 0x040fe2000001082e */
[----:B------:R-:W-:Y:S01]  /*7da0*/  FFMA.FTZ R25, R21, R42, R25 ;  /* 0x0000002a15197223 */ /* 0x000fe20000010019 */
[C---:B------:R-:W-:Y:S01]  /*7db0*/  FFMA.FTZ R21, R31.reuse, R44, R39 ;  /* 0x0000002c1f157223 */ /* 0x040fe20000010027 */
[----:B------:R-:W-:Y:S01]  /*7dc0*/  HADD2.F32 R39, -RZ, R37.H1_H1 ;  /* 0x30000025ff277230 */ /* 0x000fe20000004100 */
[----:B------:R-:W-:Y:S01]  /*7dd0*/  F2FP.F16.E4M3.UNPACK_B R44, R43.H1 ;  /* 0x0000002bff2c723e */ /* 0x000fe200030006ff */
[----:B------:R-:W-:Y:S01]  /*7de0*/  HADD2.F32 R32, -RZ, R32.H1_H1 ;  /* 0x30000020ff207230 */ /* 0x000fe20000004100 */
[----:B------:R-:W-:Y:S01]  /*7df0*/  F2FP.F16.E4M3.UNPACK_B R37, R34.H1 ;  /* 0x00000022ff25723e */ /* 0x000fe200030006ff */
[----:B------:R-:W-:Y:S01]  /*7e00*/  FFMA.FTZ R24, R31, R40, -R48 ;  /* 0x000000281f187223 */ /* 0x000fe20000010830 */
[----:B------:R-:W-:Y:S01]  /*7e10*/  HADD2.F32 R31, -RZ, R38.H0_H0 ;  /* 0x20000026ff1f7230 */ /* 0x000fe20000004100 */
[----:B------:R-:W-:Y:S01]  /*7e20*/  F2FP.SATFINITE.E4M3.F32.PACK_AB_MERGE_C R12, R25, R12, RZ ;  /* 0x0000000c190c723e */ /* 0x000fe200048070ff */
        /* <DEDUP_REMOVED lines=17> */
[----:B------:R-:W-:Y:S02]  /*7f40*/  HADD2.F32 R39, -RZ, R38.H1_H1 ;  /* 0x30000026ff277230 */ /* 0x000fe40000004100 */
[----:B------:R-:W-:-:S02]  /*7f50*/  HADD2.F32 R45, -RZ, R43.H0_H0 ;  /* 0x2000002bff2d7230 */ /* 0x000fc40000004100 */
[----:B------:R-:W-:Y:S02]  /*7f60*/  HADD2.F32 R38, -RZ, R35.H0_H0 ;  /* 0x20000023ff267230 */ /* 0x000fe40000004100 */
        /* <DEDUP_REMOVED lines=9> */
[----:B------:R-:W-:Y:S02]  /*8000*/  HADD2.F32 R40, -RZ, R40.H1_H1 ;  /* 0x30000028ff287230 */ /* 0x000fe40000004100 */
[C---:B------:R-:W-:Y:S01]  /*8010*/  FFMA.FTZ R45, R36.reuse, R45, R38 ;  /* 0x0000002d242d7223 */ /* 0x040fe20000010026 */
[----:B------:R-:W-:Y:S02]  /*8020*/  HADD2.F32 R38, -RZ, R43.H1_H1 ;  /* 0x3000002bff267230 */ /* 0x000fe40000004100 */
[----:B------:R-:W-:Y:S01]  /*8030*/  FFMA.FTZ R42, R36, R41, -R39 ;  /* 0x00000029242a7223 */ /* 0x000fe20000010827 */
[----:B------:R-:W-:Y:S01]  /*8040*/  FFMA.FTZ R49, R37, R44, R49 ;  /* 0x0000002c25317223 */ /* 0x000fe20000010031 */
[----:B------:R-:W-:Y:S01]  /*8050*/  HADD2.F32 R33, -RZ, R33.H1_H1 ;  /* 0x30000021ff217230 */ /* 0x000fe20000004100 */
[----:B------:R-:W-:Y:S01]  /*8060*/  F2FP.F16.E4M3.UNPACK_B R36, R20 ;  /* 0x00000014ff24723e */ /* 0x000fe200020006ff */
[C---:B------:R-:W-:Y:S01]  /*8070*/  FMUL.FTZ R20, R35.reuse, R38 ;  /* 0x0000002623147220 */ /* 0x040fe20000410000 */
[----:B------:R-:W-:Y:S01]  /*8080*/  F2FP.F16.E4M3.UNPACK_B R37, R28 ;  /* 0x0000001cff25723e */ /* 0x000fe200020006ff */
[----:B------:R-:W-:Y:S01]  /*8090*/  FMUL.FTZ R39, R35, R40 ;  /* 0x0000002823277220 */ /* 0x000fe20000410000 */
[----:B------:R-:W-:-:S02]  /*80a0*/  HADD2.F32 R28, -RZ, R27.H0_H0 ;  /* 0x2000001bff1c7230 */ /* 0x000fc40000004100 */
[C---:B------:R-:W-:Y:S01]  /*80b0*/  FFMA.FTZ R43, R33.reuse, R40, -R20 ;  /* 0x00000028212b7223 */ /* 0x040fe20000010814 */
[----:B------:R-:W-:Y:S02]  /*80c0*/  HADD2.F32 R27, -RZ, R27.H1_H1 ;  /* 0x3000001bff1b7230 */ /* 0x000fe40000004100 */
[----:B------:R-:W-:Y:S01]  /*80d0*/  FFMA.FTZ R44, R33, R38, R39 ;  /* 0x00000026212c7223 */ /* 0x000fe20000010027 */
[--C-:B------:R-:W-:Y:S01]  /*80e0*/  HADD2.F32 R35, -RZ, R37.reuse.H0_H0 ;  /* 0x20000025ff237230 */ /* 0x100fe20000004100 */
[----:B------:R-:W-:Y:S01]  /*80f0*/  F2FP.SATFINITE.E4M3.F32.PACK_AB_MERGE_C R34, R49, R34, RZ ;  /* 0x000000223122723e */ /* 0x000fe200048070ff */
[--C-:B------:R-:W-:Y:S02]  /*8100*/  HADD2.F32 R33, -RZ, R36.reuse.H0_H0 ;  /* 0x20000024ff217230 */ /* 0x100fe40000004100 */
[----:B------:R-:W-:Y:S02]  /*8110*/  HADD2.F32 R38, -RZ, R37.H1_H1 ;  /* 0x30000025ff267230 */ /* 0x000fe40000004100 */
[----:B------:R-:W-:Y:S01]  /*8120*/  FMUL.FTZ R39, R28, R35 ;  /* 0x000000231c277220 */ /* 0x000fe20000410000 */
[----:B------:R-:W-:-:S02]  /*8130*/  HADD2.F32 R36, -RZ, R36.H1_H1 ;  /* 0x30000024ff247230 */ /* 0x000fc40000004100 */
[----:B------:R-:W-:Y:S01]  /*8140*/  FMUL.FTZ R41, R28, R33 ;  /* 0x000000211c297220 */ /* 0x000fe20000410000 */
[--C-:B------:R-:W-:Y:S01]  /*8150*/  HADD2.F32 R20, -RZ, R13.reuse.H0_H0 ;  /* 0x2000000dff147230 */ /* 0x100fe20000004100 */
[----:B------:R-:W-:Y:S01]  /*8160*/  F2FP.F16.E4M3.UNPACK_B R37, R4.H1 ;  /* 0x00000004ff25723e */ /* 0x000fe200030006ff */
[----:B------:R-:W-:Y:S02]  /*8170*/  HADD2.F32 R13, -RZ, R13.H1_H1 ;  /* 0x3000000dff0d7230 */ /* 0x000fe40000004100 */
[C---:B------:R-:W-:Y:S01]  /*8180*/  FMUL.FTZ R40, R27.reuse, R38 ;  /* 0x000000261b287220 */ /* 0x040fe20000410000 */
[----:B------:R-:W-:Y:S01]  /*8190*/  F2FP.F16.E4M3.UNPACK_B R28, R3.H1 ;  /* 0x00000003ff1c723e */ /* 0x000fe200030006ff */
[----:B------:R-:W-:Y:S01]  /*81a0*/  FMUL.FTZ R27, R27, R36 ;  /* 0x000000241b1b7220 */ /* 0x000fe20000410000 */
[C---:B------:R-:W-:Y:S01]  /*81b0*/  FFMA.FTZ R39, R20.reuse, R33, -R39 ;  /* 0x0000002114277223 */ /* 0x040fe20000010827 */
[----:B------:R-:W-:Y:S01]  /*81c0*/  FFMA.FTZ R41, R20, R35, R41 ;  /* 0x0000002314297223 */ /* 0x000fe20000010029 */
[----:B------:R-:W-:-:S02]  /*81d0*/  HADD2.F32 R35, -RZ, R37.H0_H0 ;  /* 0x20000025ff237230 */ /* 0x000fc40000004100 */
[C---:B------:R-:W-:Y:S01]  /*81e0*/  FFMA.FTZ R38, R13.reuse, R38, R27 ;  /* 0x000000260d267223 */ /* 0x040fe2000001001b */
[----:B------:R-:W-:Y:S02]  /*81f0*/  HADD2.F32 R20, -RZ, R26.H0_H0 ;  /* 0x2000001aff147230 */ /* 0x000fe40000004100 */
[----:B------:R-:W-:Y:S01]  /*8200*/  FFMA.FTZ R40, R13, R36, -R40 ;  /* 0x000000240d287223 */ /* 0x000fe20000010828 */
[--C-:B------:R-:W-:Y:S01]  /*8210*/  HADD2.F32 R27, -RZ, R28.reuse.H0_H0 ;  /* 0x2000001cff1b7230 */ /* 0x100fe20000004100 */
[----:B------:R-:W-:Y:S01]  /*8220*/  F2FP.F16.E4M3.UNPACK_B R3, R3 ;  /* 0x00000003ff03723e */ /* 0x000fe200020006ff */
[----:B------:R-:W-:Y:S02]  /*8230*/  HADD2.F32 R33, -RZ, R28.H1_H1 ;  /* 0x3000001cff217230 */ /* 0x000fe40000004100 */
[C---:B------:R-:W-:Y:S01]  /*8240*/  FMUL.FTZ R28, R20.reuse, R35 ;  /* 0x00000023141c7220 */ /* 0x040fe20000410000 */
[----:B------:R-:W-:Y:S02]  /*8250*/  HADD2.F32 R13, -RZ, R14.H0_H0 ;  /* 0x2000000eff0d7230 */ /* 0x000fe40000004100 */
[----:B------:R-:W-:Y:S01]  /*8260*/  FMUL.FTZ R20, R20, R27 ;  /* 0x0000001b14147220 */ /* 0x000fe20000410000 */
[----:B------:R-:W-:Y:S01]  /*8270*/  HADD2.F32 R37, -RZ, R37.H1_H1 ;  /* 0x30000025ff257230 */ /* 0x000fe20000004100 */
[----:B------:R-:W-:Y:S01]  /*8280*/  F2FP.SATFINITE.E4M3.F32.PACK_AB_MERGE_C R44, R44, R45, RZ ;  /* 0x0000002d2c2c723e */ /* 0x000fe200048070ff */
[----:B------:R-:W-:-:S02]  /*8290*/  HADD2.F32 R26, -RZ, R26.H1_H1 ;  /* 0x3000001aff1a7230 */ /* 0x000fc40000004100 */
        /* <DEDUP_REMOVED lines=8> */
[----:B------:R-:W-:Y:S02]  /*8320*/  HADD2.F32 R4, -RZ, R7.H0_H0 ;  /* 0x20000007ff047230 */ /* 0x000fe40000004100 */
[----:B------:R-:W-:Y:S01]  /*8330*/  FFMA.FTZ R46, R14, R37, R26 ;  /* 0x000000250e2e7223 */ /* 0x000fe2000001001a */
[----:B------:R-:W-:-:S02]  /*8340*/  HADD2.F32 R26, -RZ, R20.H0_H0 ;  /* 0x20000014ff1a7230 */ /* 0x000fc40000004100 */
[----:B------:R-:W-:Y:S01]  /*8350*/  FFMA.FTZ R33, R14, R33, -R27 ;  /* 0x000000210e217223 */ /* 0x000fe2000001081b */
[----:B------:R-:W-:Y:S02]  /*8360*/  HADD2.F32 R20, -RZ, R20.H1_H1 ;  /* 0x30000014ff147230 */ /* 0x000fe40000004100 */
[C---:B------:R-:W-:Y:S01]  /*8370*/  FMUL.FTZ R27, R4.reuse, R13 ;  /* 0x0000000d041b7220 */ /* 0x040fe20000410000 */
[----:B------:R-:W-:Y:S02]  /*8380*/  HADD2.F32 R7, -RZ, R7.H1_H1 ;  /* 0x30000007ff077230 */ /* 0x000fe40000004100 */
[----:B------:R-:W-:Y:S01]  /*8390*/  FMUL.FTZ R28, R4, R26 ;  /* 0x0000001a041c7220 */ /* 0x000fe20000410000 */
[----:B------:R-:W-:Y:S01]  /*83a0*/  HADD2.F32 R14, -RZ, R3.H1_H1 ;  /* 0x30000003ff0e7230 */ /* 0x000fe20000004100 */
[----:B------:R-:W-:Y:S01]  /*83b0*/  F2FP.SATFINITE.E4M3.F32.PACK_AB_MERGE_C R33, R33, R36, RZ ;  /* 0x000000242121723e */ /* 0x000fe200048070ff */
[--C-:B------:R-:W-:Y:S02]  /*83c0*/  HADD2.F32 R3, -RZ, R5.reuse.H0_H0 ;  /* 0x20000005ff037230 */ /* 0x100fe40000004100 */
[----:B------:R-:W-:Y:S01]  /*83d0*/  FMUL.FTZ R4, R7, R20 ;  /* 0x0000001407047220 */ /* 0x000fe20000410000 */
[----:B------:R-:W-:-:S02]  /*83e0*/  HADD2.F32 R5, -RZ, R5.H1_H1 ;  /* 0x30000005ff057230 */ /* 0x000fc40000004100 */
[----:B------:R-:W-:Y:S01]  /*83f0*/  FMUL.FTZ R7, R7, R14 ;  /* 0x0000000e07077220 */ /* 0x000fe20000410000 */
[C---:B------:R-:W-:Y:S01]  /*8400*/  FFMA.FTZ R28, R3.reuse, R13, -R28 ;  /* 0x0000000d031c7223 */ /* 0x040fe2000001081c */
[----:B------:R-:W-:Y:S01]  /*8410*/  FFMA.FTZ R27, R3, R26, R27 ;  /* 0x0000001a031b7223 */ /* 0x000fe2000001001b */
[C---:B------:R-:W-:Y:S01]  /*8420*/  FFMA.FTZ R3, R5.reuse, R14, -R4 ;  /* 0x0000000e05037223 */ /* 0x040fe20000010804 */
[----:B------:R-:W-:Y:S01]  /*8430*/  FFMA.FTZ R20, R5, R20, R7 ;  /* 0x0000001405147223 */ /* 0x000fe20000010007 */
[----:B------:R-:W-:Y:S02]  /*8440*/  F2FP.SATFINITE.E4M3.F32.PACK_AB_MERGE_C R5, R15, R10, RZ ;  /* 0x0000000a0f05723e */ /* 0x000fe400048070ff */
[----:B------:R-:W-:Y:S02]  /*8450*/  F2FP.SATFINITE.E4M3.F32.PACK_AB_MERGE_C R7, R47, R32, RZ ;  /* 0x000000202f07723e */ /* 0x000fe400048070ff */
[----:B------:R-:W-:Y:S02]  /*8460*/  F2FP.SATFINITE.E4M3.F32.PACK_AB_MERGE_C R4, R43, R42, RZ ;  /* 0x0000002a2b04723e */ /* 0x000fe400048070ff */
[----:B------:R-:W-:-:S02]  /*8470*/  F2FP.SATFINITE.E4M3.F32.PACK_AB_MERGE_C R10, R46, R35, RZ ;  /* 0x000000232e0a723e */ /* 0x000fc400048070ff */
[----:B------:R-:W-:Y:S02]  /*8480*/  F2FP.SATFINITE.E4M3.F32.PACK_AB_MERGE_C R5, R11, R6, R5 ;  /* 0x000000060b05723e */ /* 0x000fe40004807005 */
[----:B------:R-:W-:Y:S02]  /*8490*/  F2FP.SATFINITE.E4M3.F32.PACK_AB_MERGE_C R7, R31, R24, R7 ;  /* 0x000000181f07723e */ /* 0x000fe40004807007 */
[----:B------:R-:W-:Y:S02]  /*84a0*/  F2FP.SATFINITE.E4M3.F32.PACK_AB_MERGE_C R4, R40, R39, R4 ;  /* 0x000000272804723e */ /* 0x000fe40004807004 */
[----:B------:R-:W-:Y:S02]  /*84b0*/  F2FP.SATFINITE.E4M3.F32.PACK_AB_MERGE_C R6, R3, R28, R33 ;  /* 0x0000001c0306723e */ /* 0x000fe40004807021 */
[----:B------:R-:W-:Y:S02]  /*84c0*/  F2FP.SATFINITE.E4M3.F32.PACK_AB_MERGE_C R11, R30, R21, R34 ;  /* 0x000000151e0b723e */ /* 0x000fe40004807022 */
[----:B------:R-:W-:Y:S01]  /*84d0*/  F2FP.SATFINITE.E4M3.F32.PACK_AB_MERGE_C R10, R20, R27, R10 ;  /* 0x0000001b140a723e */ /* 0x000fe2000480700a */
[----:B------:R0:W-:Y:S04]  /*84e0*/  STS.128 [R50+0xb000], R4 ;  /* 0x00b0000432007388 */ /* 0x0001e80000000c00 */
[----:B------:R0:W-:Y:S02]  /*84f0*/  STS.128 [R0+0xb000], R8 ;  /* 0x00b0000800007388 */ /* 0x0001e40000000c00 */
.L_x_2406:
[----:B------:R-:W-:Y:S05]  /*8500*/  BSYNC B0 ;  /* 0x0000000000007941 */ /* 0x000fea0003800000 */
.L_x_2399:
        /* <DEDUP_REMOVED lines=8> */
.L_x_2396:
[----:B------:R-:W-:-:S13]  /*8590*/  ISETP.NE.AND P0, PT, R157, 0x3, PT ;  /* 0x000000039d00780c */ /* 0x000fda0003f05270 */
[----:B------:R-:W-:Y:S05]  /*85a0*/  @!P0 BRA `(.L_x_2414) ;  /* 0x0000000000048947 */ /* 0x000fea0003800000 */
[----:B------:R-:W-:Y:S01]  /*85b0*/  BPT.TRAP 0x1 ;  /* 0x000000040000795c */ /* 0x000fe20000300000 */
.L_x_2414:
[----:B0----5:R-:W-:Y:S01]  /*85c0*/  IMAD R12, R22, 0x8, R18 ;  /* 0x00000008160c7824 */ /* 0x021fe200078e0212 */
[----:B-1----:R-:W-:-:S04]  /*85d0*/  SHF.L.U32 R3, R156, 0x1f, RZ ;  /* 0x0000001f9c037819 */ /* 0x002fc800000006ff */
[----:B------:R0:W1:Y:S01]  /*85e0*/  SYNCS.PHASECHK.TRANS64.TRYWAIT P1, [R12+URZ+0x13230], R3 ;  /* 0x013230030c0075a7 */ /* 0x000062000802017f */
[----:B------:R-:W-:Y:S05]  /*85f0*/  @!P0 BRA `(.L_x_2415) ;  /* 0x0000000000048947 */ /* 0x000fea0003800000 */
[----:B------:R-:W-:Y:S01]  /*8600*/  BPT.TRAP 0x1 ;  /* 0x000000040000795c */ /* 0x000fe20000300000 */
.L_x_2415:
[----:B--2---:R-:W-:-:S05]  /*8610*/  VIADD R0, R18, 0xe000 ;  /* 0x0000e00012007836 */ /* 0x004fca0000000000 */
        /* <DEDUP_REMOVED lines=8> */
.L_x_2416:
        /* <DEDUP_REMOVED lines=21> */
[----:B------:R-:W-:-:S02]  /*87f0*/  R2UR UR14, R8 ;  /* 0x00000000080e72ca */ /* 0x000fc400000e0000 */
[----:B------:R-:W-:Y:S01]  /*8800*/  R2UR UR15, R9 ;  /* 0x00000000090f72ca */ /* 0x000fe200000e0000 */
[----:B------:R-:W-:Y:S01]  /*8810*/  QGMMA.64x32x32.F32.E4M3.E4M3 R88, gdesc[UR4], RZ, !UPT, gsb0 ;  /* 0x00600000045879f3 */ /* 0x000fe2000c0008ff */
[----:B------:R-:W-:Y:S01]  /*8820*/  R2UR UR12, R4 ;  /* 0x00000000040c72ca */ /* 0x000fe200000e0000 */
[----:B------:R-:W-:Y:S01]  /*8830*/  IMAD.MOV.U32 R9, RZ, RZ, -0x7fffffe0 ;  /* 0x80000020ff097424 */ /* 0x000fe200078e00ff */
[----:B------:R-:W-:Y:S02]  /*8840*/  R2UR UR13, R5 ;  /* 0x00000000050d72ca */ /* 0x000fe400000e0000 */
        /* <DEDUP_REMOVED lines=8> */
[----:B------:R-:W-:Y:S02]  /*88d0*/  R2UR UR20, R4 ;  /* 0x00000000041472ca */ /* 0x000fe400000e0000 */
[----:B------:R-:W-:Y:S02]  /*88e0*/  R2UR UR21, R5 ;  /* 0x00000000051572ca */ /* 0x000fe400000e0000 */
[----:B------:R-:W-:Y:S01]  /*88f0*/  R2UR UR6, R6 ;  /* 0x00000000060672ca */ /* 0x000fe200000e0000 */
[C---:B------:R-:W-:Y:S01]  /*8900*/  VIADD R6, R10.reuse, 0x102 ;  /* 0x000001020a067836 */ /* 0x040fe20000000000 */
[----:B------:R-:W-:Y:S01]  /*8910*/  R2UR UR7, R7 ;  /* 0x00000000070772ca */ /* 0x000fe200000e0000 */
[----:B------:R-:W-:Y:S01]  /*8920*/  IMAD.MOV.U32 R7, RZ, RZ, -0x7fffffe0 ;  /* 0x80000020ff077424 */ /* 0x000fe200078e00ff */
[----:B------:R-:W-:Y:S01]  /*8930*/  IADD3 R8, R10, 0x82, RZ ;  /* 0x000000820a087810 */ /* 0x000fe20007ffe0ff */
[----:B------:R-:W-:-:S02]  /*8940*/  WARPGROUP.DEPBAR.LE gsb0, 0x0 ;  /* 0x00008000000079c5 */ /* 0x000fc40000010000 */
        /* <DEDUP_REMOVED lines=52> */
.L_x_2418:
[----:B------:R-:W2:Y:S01]  /*8c90*/  LDL R0, [R1+0x4c] ;  /* 0x00004c0001007983 */ /* 0x000ea20000100800 */
[----:B01----:R-:W0:Y:S03]  /*8ca0*/  LDC R3, c[0x0][0x448] ;  /* 0x00011200ff037b82 */ /* 0x003e260000000800 */
        /* <DEDUP_REMOVED lines=8> */
[----:B--2---:R-:W-:-:S04]  /*8d30*/  IMAD.IADD R8, R0, 0x1, R110 ;  /* 0x0000000100087824 */ /* 0x004fc800078e026e */
[----:B0-----:R-:W-:-:S05]  /*8d40*/  @P4 IMAD.HI.U32 R0, R8, R3, RZ ;  /* 0x0000000308004227 */ /* 0x001fca00078e00ff */
[----:B-1----:R-:W-:-:S05]  /*8d50*/  @P4 SHF.R.U32.HI R8, RZ, R9, R0 ;  /* 0x00000009ff084219 */ /* 0x002fca0000011600 */
[----:B------:R-:W0:Y:S01]  /*8d60*/  SHFL.IDX PT, R9, R8, 0x1, 0x1c1f ;  /* 0x003c1f0008097f89 */ /* 0x000e2200000e0000 */
[----:B------:R-:W-:Y:S02]  /*8d70*/  IMAD.MOV.U32 R3, RZ, RZ, -0xa0 ;  /* 0xffffff60ff037424 */ /* 0x000fe400078e00ff */
[C---:B---3--:R-:W-:Y:S02]  /*8d80*/  IMAD R0, R104.reuse, -0xa0, R106 ;  /* 0xffffff6068007824 */ /* 0x048fe400078e026a */
[----:B------:R-:W-:Y:S02]  /*8d90*/  IMAD R3, R104, R3, 0xa1 ;  /* 0x000000a168037424 */ /* 0x000fe400078e0203 */
[----:B------:R-:W-:Y:S02]  /*8da0*/  VIADD R0, R0, 0xa0 ;  /* 0x000000a000007836 */ /* 0x000fe40000000000 */
[C---:B----4-:R-:W-:Y:S02]  /*8db0*/  IMAD R3, R10.reuse, -0x2, R3 ;  /* 0xfffffffe0a037824 */ /* 0x050fe400078e0203 */
[----:B------:R-:W-:-:S03]  /*8dc0*/  IMAD R10, R10, -0x2, R0 ;  /* 0xfffffffe0a0a7824 */ /* 0x000fc600078e0200 */
[----:B-----5:R-:W-:-:S04]  /*8dd0*/  IADD3 R3, -R108, R3, R106 ;  /* 0x000000036c037210 */ /* 0x020fc80007ffe16a */
[----:B0-----:R-:W-:-:S04]  /*8de0*/  VIADDMNMX R0, R9, R3, R10, PT ;  /* 0x0000000309007246 */ /* 0x001fc8000380010a */
        /* <DEDUP_REMOVED lines=117> */
[----:B------:R-:W-:-:S04]  /*9540*/  FMNMX.FTZ R39, R133, R0, !PT ;  /* 0x0000000085277209 */ /* 0x000fc80007810000 */
[----:B------:R-:W-:-:S05]  /*9550*/  FMNMX.FTZ R20, R14, R39, !PT ;  /* 0x000000270e147209 */ /* 0x000fca0007810000 */
[----:B------:R-:W0:Y:S04]  /*9560*/  SHFL.BFLY PT, R39, R20, 0x2, 0x1f ;  /* 0x0c401f0014277f89 */ /* 0x000e2800000e0000 */
[----:B------:R-:W1:Y:S01]  /*9570*/  SHFL.IDX PT, R8, R8, RZ, 0x1c1f ;  /* 0x001c1fff08087589 */ /* 0x000e6200000e0000 */
[----:B0-----:R-:W-:-:S05]  /*9580*/  FMNMX.FTZ R26, R20, R39, !PT ;  /* 0x00000027141a7209 */ /* 0x001fca0007810000 */
[----:B------:R-:W0:Y:S01]  /*9590*/  SHFL.BFLY PT, R39, R26, 0x1, 0x1f ;  /* 0x0c201f001a277f89 */ /* 0x000e2200000e0000 */
[----:B-1----:R-:W-:-:S04]  /*95a0*/  VIADDMNMX R3, R8, R3, R10, PT ;  /* 0x0000000308037246 */ /* 0x002fc8000380010a */
[C---:B------:R-:W-:Y:S02]  /*95b0*/  ISETP.GT.AND P2, PT, R3.reuse, 0x1, PT ;  /* 0x000000010300780c */ /* 0x040fe40003f44270 */
[----:B------:R-:W-:Y:S02]  /*95c0*/  ISETP.GT.AND P3, PT, R3, 0x8, PT ;  /* 0x000000080300780c */ /* 0x000fe40003f64270 */
[----:B0-----:R-:W-:-:S04]  /*95d0*/  FMNMX.FTZ R0, R26, R39, !PT ;  /* 0x000000271a007209 */ /* 0x001fc80007810000 */
[----:B------:R-:W-:Y:S01]  /*95e0*/  FSETP.NEU.FTZ.AND P1, PT, R0, -INF , PT ;  /* 0xff8000000000780b */ /* 0x000fe20003f3d000 */
[----:B------:R-:W-:-:S05]  /*95f0*/  FFMA.FTZ R39, R2, R0, -8 ;  /* 0xc100000002277423 */ /* 0x000fca0000010000 */
[----:B------:R-:W-:Y:S02]  /*9600*/  FSEL R39, R39, RZ, P1 ;  /* 0x000000ff27277208 */ /* 0x000fe40000800000 */
[----:B------:R-:W-:Y:S02]  /*9610*/  ISETP.GT.AND P1, PT, R3, RZ, PT ;  /* 0x000000ff0300720c */ /* 0x000fe40003f24270 */
[----:B------:R-:W-:Y:S01]  /*9620*/  FSEL R89, R89, -INF , P2 ;  /* 0xff80000059597808 */ /* 0x000fe20001000000 */
[----:B------:R-:W-:-:S01]  /*9630*/  FFMA.FTZ R91, R2, R91, -R39 ;  /* 0x0000005b025b7223 */ /* 0x000fc20000010827 */
[----:B------:R-:W-:Y:S01]  /*9640*/  FFMA.FTZ R30, R2, R13, -R39 ;  /* 0x0000000d021e7223 */ /* 0x000fe20000010827 */
[----:B------:R-:W-:Y:S02]  /*9650*/  FSEL R13, R88, -INF , P1 ;  /* 0xff800000580d7808 */ /* 0x000fe40000800000 */
[----:B------:R0:W-:Y:S01]  /*9660*/  MUFU.EX2 R20, R91 ;  /* 0x0000005b00147308 */ /* 0x0001e20000000800 */
[----:B------:R-:W-:-:S02]  /*9670*/  ISETP.GT.AND P1, PT, R3, 0x9, PT ;  /* 0x000000090300780c */ /* 0x000fc40003f24270 */
[----:B------:R-:W-:Y:S02]  /*9680*/  FMNMX.FTZ R10, R13, R89, !PT ;  /* 0x000000590d0a7209 */ /* 0x000fe40007810000 */
[----:B------:R-:W-:Y:S02]  /*9690*/  ISETP.GT.AND P2, PT, R3, 0x10, PT ;  /* 0x000000100300780c */ /* 0x000fe40003f44270 */
[----:B0-----:R-:W-:Y:S01]  /*96a0*/  FSEL R91, R92, -INF , P3 ;  /* 0xff8000005c5b7808 */ /* 0x001fe20001800000 */
[----:B------:R0:W-:Y:S01]  /*96b0*/  MUFU.EX2 R8, R30 ;  /* 0x0000001e00087308 */ /* 0x0001e20000000800 */
[----:B------:R-:W-:Y:S01]  /*96c0*/  FSEL R93, R93, -INF , P1 ;  /* 0xff8000005d5d7808 */ /* 0x000fe20000800000 */
[----:B------:R-:W-:Y:S01]  /*96d0*/  FFMA.FTZ R34, R2, R15, -R39 ;  /* 0x0000000f02227223 */ /* 0x000fe20000010827 */
[----:B------:R-:W-:Y:S02]  /*96e0*/  ISETP.GT.AND P1, PT, R3, 0x11, PT ;  /* 0x000000110300780c */ /* 0x000fe40003f24270 */
[----:B------:R-:W-:-:S02]  /*96f0*/  FSEL R15, R96, -INF , P2 ;  /* 0xff800000600f7808 */ /* 0x000fc40001000000 */
[----:B0-----:R-:W-:-:S04]  /*9700*/  FMNMX.FTZ R30, R91, R10, !PT ;  /* 0x0000000a5b1e7209 */ /* 0x001fc80007810000 */
[----:B------:R-:W-:Y:S02]  /*9710*/  FMNMX.FTZ R30, R93, R30, !PT ;  /* 0x0000001e5d1e7209 */ /* 0x000fe40007810000 */
[----:B------:R-:W-:Y:S02]  /*9720*/  ISETP.GT.AND P2, PT, R3, 0x18, PT ;  /* 0x000000180300780c */ /* 0x000fe40003f44270 */
[----:B------:R-:W-:Y:S02]  /*9730*/  FSEL R97, R97, -INF , P1 ;  /* 0xff80000061617808 */ /* 0x000fe40000800000 */
[----:B------:R-:W-:Y:S01]  /*9740*/  FMNMX.FTZ R30, R15, R30, !PT ;  /* 0x0000001e0f1e7209 */ /* 0x000fe20007810000 */
[C-C-:B------:R-:W-:Y:S01]  /*9750*/  FFMA.FTZ R26, R2.reuse, R95, -R39.reuse ;  /* 0x0000005f021a7223 */ /* 0x140fe20000010827 */
[----:B------:R-:W-:-:S01]  /*9760*/  FFMA.FTZ R95, R2, R99, -R39 ;  /* 0x00000063025f7223 */ /* 0x000fc20000010827 */
[----:B------:R-:W-:Y:S02]  /*9770*/  ISETP.GT.AND P1, PT, R3, 0x19, PT ;  /* 0x000000190300780c */ /* 0x000fe40003f24270 */
[----:B------:R-:W-:-:S02]  /*9780*/  FSEL R99, R100, -INF , P2 ;  /* 0xff80000064637808 */ /* 0x000fc40001000000 */
[----:B------:R-:W-:Y:S02]  /*9790*/  FMNMX.FTZ R30, R97, R30, !PT ;  /* 0x0000001e611e7209 */ /* 0x000fe40007810000 */
[----:B------:R-:W-:Y:S02]  /*97a0*/  FSEL R101, R101, -INF , P1 ;  /* 0xff80000065657808 */ /* 0x000fe40000800000 */
[----:B------:R-:W-:Y:S02]  /*97b0*/  ISETP.GT.AND P1, PT, R3, 0x20, PT ;  /* 0x000000200300780c */ /* 0x000fe40003f24270 */
[----:B------:R-:W-:Y:S02]  /*97c0*/  FMNMX.FTZ R30, R99, R30, !PT ;  /* 0x0000001e631e7209 */ /* 0x000fe40007810000 */
[----:B------:R-:W-:Y:S02]  /*97d0*/  ISETP.GT.AND P2, PT, R3, 0x21, PT ;  /* 0x000000210300780c */ /* 0x000fe40003f44270 */
[----:B------:R-:W-:-:S02]  /*97e0*/  FSEL R135, R72, -INF , P1 ;  /* 0xff80000048877808 */ /* 0x000fc40000800000 */
[----:B------:R-:W-:Y:S01]  /*97f0*/  FMNMX.FTZ R30, R101, R30, !PT ;  /* 0x0000001e651e7209 */ /* 0x000fe20007810000 */
[----:B------:R0:W-:Y:S01]  /*9800*/  MUFU.EX2 R10, R34 ;  /* 0x00000022000a7308 */ /* 0x0001e20000000800 */
[----:B------:R-:W-:Y:S02]  /*9810*/  ISETP.GT.AND P1, PT, R3, 0x28, PT ;  /* 0x000000280300780c */ /* 0x000fe40003f24270 */
[----:B------:R-:W-:Y:S01]  /*9820*/  FSEL R73, R73, -INF , P2 ;  /* 0xff80000049497808 */ /* 0x000fe20001000000 */
[----:B------:R-:W-:-:S01]  /*9830*/  FFMA.FTZ R42, R2, R75, -R39 ;  /* 0x0000004b022a7223 */ /* 0x000fc20000010827 */
[----:B------:R-:W-:Y:S02]  /*9840*/  ISETP.GT.AND P2, PT, R3, 0x29, PT ;  /* 0x000000290300780c */ /* 0x000fe40003f44270 */
[----:B0-----:R-:W-:Y:S02]  /*9850*/  FMNMX.FTZ R34, R135, R30, !PT ;  /* 0x0000001e87227209 */ /* 0x001fe40007810000 */
[----:B------:R-:W-:-:S02]  /*9860*/  FSEL R75, R76, -INF , P1 ;  /* 0xff8000004c4b7808 */ /* 0x000fc40000800000 */
[----:B------:R-:W-:Y:S02]  /*9870*/  FMNMX.FTZ R34, R73, R34, !PT ;  /* 0x0000002249227209 */ /* 0x000fe40007810000 */
[----:B------:R-:W-:Y:S02]  /*9880*/  ISETP.GT.AND P1, PT, R3, 0x30, PT ;  /* 0x000000300300780c */ /* 0x000fe40003f24270 */
[----:B------:R-:W-:Y:S02]  /*9890*/  FSEL R77, R77, -INF , P2 ;  /* 0xff8000004d4d7808 */ /* 0x000fe40001000000 */
[----:B------:R-:W-:Y:S01]  /*98a0*/  FMNMX.FTZ R38, R75, R34, !PT ;  /* 0x000000224b267209 */ /* 0x000fe20007810000 */
[----:B------:R-:W-:-:S01]  /*98b0*/  FFMA.FTZ R46, R2, R105, -R39 ;  /* 0x00000069022e7223 */ /* 0x000fc20000010827 */
[----:B------:R-:W-:Y:S02]  /*98c0*/  ISETP.GT.AND P2, PT, R3, 0x31, PT ;  /* 0x000000310300780c */ /* 0x000fe40003f44270 */
[----:B------:R-:W-:-:S02]  /*98d0*/  FSEL R105, R80, -INF , P1 ;  /* 0xff80000050697808 */ /* 0x000fc40000800000 */
[----:B------:R-:W-:Y:S02]  /*98e0*/  FMNMX.FTZ R38, R77, R38, !PT ;  /* 0x000000264d267209 */ /* 0x000fe40007810000 */
[----:B------:R-:W-:Y:S02]  /*98f0*/  ISETP.GT.AND P1, PT, R3, 0x38, PT ;  /* 0x000000380300780c */ /* 0x000fe40003f24270 */
[----:B------:R-:W-:Y:S02]  /*9900*/  FSEL R81, R81, -INF , P2 ;  /* 0xff80000051517808 */ /* 0x000fe40001000000 */
[----:B------:R-:W-:Y:S01]  /*9910*/  FMNMX.FTZ R38, R105, R38, !PT ;  /* 0x0000002669267209 */ /* 0x000fe20007810000 */
[----:B------:R-:W-:Y:S01]  /*9920*/  FFMA.FTZ R137, R2, R79, -R39 ;  /* 0x0000004f02897223 */ /* 0x000fe20000010827 */
[----:B------:R-:W-:Y:S02]  /*9930*/  ISETP.GT.AND P2, PT, R3, 0x39, PT ;  /* 0x000000390300780c */ /* 0x000fe40003f44270 */
[----:B------:R-:W-:-:S02]  /*9940*/  FSEL R79, R84, -INF , P1 ;  /* 0xff800000544f7808 */ /* 0x000fc40000800000 */
[----:B------:R-:W-:Y:S01]  /*9950*/  FMNMX.FTZ R38, R81, R38, !PT ;  /* 0x0000002651267209 */ /* 0x000fe20007810000 */
[----:B------:R0:W-:Y:S01]  /*9960*/  MUFU.EX2 R30, R42 ;  /* 0x0000002a001e7308 */ /* 0x0001e20000000800 */
[----:B------:R-:W-:Y:S02]  /*9970*/  FSEL R85, R85, -INF , P2 ;  /* 0xff80000055557808 */ /* 0x000fe40001000000 */
[C---:B------:R-:W-:Y:S02]  /*9980*/  ISETP.GT.AND P1, PT, R3.reuse, 0x40, PT ;  /* 0x000000400300780c */ /* 0x040fe40003f24270 */
[----:B------:R-:W-:Y:S02]  /*9990*/  ISETP.GT.AND P2, PT, R3, 0x41, PT ;  /* 0x000000410300780c */ /* 0x000fe40003f44270 */
[----:B0-----:R-:W-:Y:S01]  /*99a0*/  FMNMX.FTZ R42, R79, R38, !PT ;  /* 0x000000264f2a7209 */ /* 0x001fe20007810000 */
[----:B------:R0:W-:Y:S03]  /*99b0*/  MUFU.EX2 R34, R46 ;  /* 0x0000002e00227308 */ /* 0x0001e60000000800 */
[----:B------:R-:W-:Y:S01]  /*99c0*/  FMNMX.FTZ R42, R85, R42, !PT ;  /* 0x0000002a552a7209 */ /* 0x000fe20007810000 */
[----:B0-----:R-:W-:Y:S01]  /*99d0*/  FFMA.FTZ R46, R2, R107, -R39 ;  /* 0x0000006b022e7223 */ /* 0x001fe20000010827 */
[----:B------:R-:W-:-:S02]  /*99e0*/  FSEL R107, R56, -INF , P1 ;  /* 0xff800000386b7808 */ /* 0x000fc40000800000 */
[----:B------:R-:W-:Y:S02]  /*99f0*/  ISETP.GT.AND P1, PT, R3, 0x48, PT ;  /* 0x000000480300780c */ /* 0x000fe40003f24270 */
[----:B------:R-:W-:Y:S02]  /*9a00*/  FSEL R57, R57, -INF , P2 ;  /* 0xff80000039397808 */ /* 0x000fe40001000000 */
[----:B------:R-:W-:Y:S01]  /*9a10*/  FMNMX.FTZ R42, R107, R42, !PT ;  /* 0x0000002a6b2a7209 */ /* 0x000fe20007810000 */
[----:B------:R-:W-:-:S01]  /*9a20*/  FFMA.FTZ R139, R2, R83, -R39 ;  /* 0x00000053028b7223 */ /* 0x000fc20000010827 */
[----:B------:R-:W-:Y:S02]  /*9a30*/  ISETP.GT.AND P2, PT, R3, 0x49, PT ;  /* 0x000000490300780c */ /* 0x000fe40003f44270 */
[----:B------:R-:W-:Y:S02]  /*9a40*/  FSEL R83, R60, -INF , P1 ;  /* 0xff8000003c537808 */ /* 0x000fe40000800000 */
[----:B------:R-:W-:Y:S01]  /*9a50*/  FMNMX.FTZ R42, R57, R42, !PT ;  /* 0x0000002a392a7209 */ /* 0x000fe20007810000 */
[----:B------:R0:W-:Y:S01]  /*9a60*/  MUFU.EX2 R38, R46 ;  /* 0x0000002e00267308 */ /* 0x0001e20000000800 */
[----:B------:R-:W-:-:S02]  /*9a70*/  ISETP.GT.AND P1, PT, R3, 0x50, PT ;  /* 0x000000500300780c */ /* 0x000fc40003f24270 */
[----:B------:R-:W-:Y:S01]  /*9a80*/  FSEL R61, R61, -INF , P2 ;  /* 0xff8000003d3d7808 */ /* 0x000fe20001000000 */
[----:B------:R-:W-:-:S01]  /*9a90*/  FFMA.FTZ R50, R2, R109, -R39 ;  /* 0x0000006d02327223 */ /* 0x000fc20000010827 */
[----:B------:R-:W-:Y:S02]  /*9aa0*/  ISETP.GT.AND P2, PT, R3, 0x51, PT ;  /* 0x000000510300780c */ /* 0x000fe40003f44270 */
[----:B0-----:R-:W-:Y:S02]  /*9ab0*/  FMNMX.FTZ R46, R83, R42, !PT ;  /* 0x0000002a532e7209 */ /* 0x001fe40007810000 */
[----:B------:R-:W-:Y:S02]  /*9ac0*/  FSEL R109, R64, -INF , P1 ;  /* 0xff800000406d7808 */ /* 0x000fe40000800000 */
[----:B------:R-:W-:Y:S02]  /*9ad0*/  FMNMX.FTZ R46, R61, R46, !PT ;  /* 0x0000002e3d2e7209 */ /* 0x000fe40007810000 */
[----:B------:R-:W-:-:S02]  /*9ae0*/  ISETP.GT.AND P1, PT, R3, 0x58, PT ;  /* 0x000000580300780c */ /* 0x000fc40003f24270 */
[----:B------:R-:W-:Y:S02]  /*9af0*/  FSEL R65, R65, -INF , P2 ;  /* 0xff80000041417808 */ /* 0x000fe40001000000 */
[----:B------:R-:W-:Y:S01]  /*9b00*/  FMNMX.FTZ R46, R109, R46, !PT ;  /* 0x0000002e6d2e7209 */ /* 0x000fe20007810000 */
[----:B------:R-:W-:-:S01]  /*9b10*/  FFMA.FTZ R141, R2, R87, -R39 ;  /* 0x00000057028d7223 */ /* 0x000fc20000010827 */
[----:B------:R-:W-:Y:S02]  /*9b20*/  ISETP.GT.AND P2, PT, R3, 0x59, PT ;  /* 0x000000590300780c */ /* 0x000fe40003f44270 */
[----:B------:R-:W-:Y:S02]  /*9b30*/  FSEL R87, R68, -INF , P1 ;  /* 0xff80000044577808 */ /* 0x000fe40000800000 */
[----:B------:R-:W-:Y:S02]  /*9b40*/  FMNMX.FTZ R46, R65, R46, !PT ;  /* 0x0000002e412e7209 */ /* 0x000fe40007810000 */
[----:B------:R-:W-:-:S02]  /*9b50*/  FSEL R69, R69, -INF , P2 ;  /* 0xff80000045457808 */ /* 0x000fc40001000000 */
[----:B------:R-:W-:Y:S02]  /*9b60*/  ISETP.GT.AND P1, PT, R3, 0x60, PT ;  /* 0x000000600300780c */ /* 0x000fe40003f24270 */
[----:B------:R-:W-:Y:S01]  /*9b70*/  FMNMX.FTZ R46, R87, R46, !PT ;  /* 0x0000002e572e7209 */ /* 0x000fe20007810000 */
[----:B------:R0:W-:Y:S01]  /*9b80*/  MUFU.EX2 R42, R50 ;  /* 0x00000032002a7308 */ /* 0x0001e20000000800 */
[----:B------:R-:W-:Y:S02]  /*9b90*/  ISETP.GT.AND P2, PT, R3, 0x61, PT ;  /* 0x000000610300780c */ /* 0x000fe40003f44270 */
[----:B------:R-:W-:Y:S01]  /*9ba0*/  FMNMX.FTZ R46, R69, R46, !PT ;  /* 0x0000002e452e7209 */ /* 0x000fe20007810000 */
[----:B0-----:R-:W-:-:S01]  /*9bb0*/  FFMA.FTZ R50, R2, R111, -R39 ;  /* 0x0000006f02327223 */ /* 0x001fc20000010827 */
[----:B------:R-:W-:Y:S02]  /*9bc0*/  FSEL R111, R40, -INF , P1 ;  /* 0xff800000286f7808 */ /* 0x000fe40000800000 */
[----:B------:R-:W-:-:S02]  /*9bd0*/  ISETP.GT.AND P1, PT, R3, 0x68, PT ;  /* 0x000000680300780c */ /* 0x000fc40003f24270 */
[----:B------:R-:W-:Y:S02]  /*9be0*/  FSEL R41, R41, -INF , P2 ;  /* 0xff80000029297808 */ /* 0x000fe40001000000 */
[----:B------:R-:W-:Y:S01]  /*9bf0*/  FMNMX.FTZ R46, R111, R46, !PT ;  /* 0x0000002e6f2e7209 */ /* 0x000fe20007810000 */
[----:B------:R-:W-:Y:S01]  /*9c00*/  FFMA.FTZ R143, R2, R59, -R39 ;  /* 0x0000003b028f7223 */ /* 0x000fe20000010827 */
[----:B------:R-:W-:Y:S02]  /*9c10*/  ISETP.GT.AND P2, PT, R3, 0x69, PT ;  /* 0x000000690300780c */ /* 0x000fe40003f44270 */
        /* <DEDUP_REMOVED lines=9> */
[----:B------:R-:W-:-:S02]  /*9cb0*/  ISETP.GT.AND P1, PT, R3, 0x78, PT ;  /* 0x000000780300780c */ /* 0x000fc40003f24270 */
[----:B------:R-:W-:Y:S02]  /*9cc0*/  FSEL R49, R49, -INF , P2 ;  /* 0xff80000031317808 */ /* 0x000fe40001000000 */
[----:B------:R-:W-:Y:S01]  /*9cd0*/  FMNMX.FTZ R46, R113, R46, !PT ;  /* 0x0000002e712e7209 */ /* 0x000fe20007810000 */
[----:B------:R-:W-:Y:S01]  /*9ce0*/  FFMA.FTZ R145, R2, R63, -R39 ;  /* 0x0000003f02917223 */ /* 0x000fe20000010827 */
[----:B------:R-:W-:Y:S02]  /*9cf0*/  ISETP.GT.AND P2, PT, R3, 0x79, PT ;  /* 0x000000790300780c */ /* 0x000fe40003f44270 */
[----:B------:R-:W-:Y:S02]  /*9d00*/  FSEL R63, R52, -INF , P1 ;  /* 0xff800000343f7808 */ /* 0x000fe40000800000 */
[----:B------:R-:W-:Y:S02]  /*9d10*/  FMNMX.FTZ R46, R49, R46, !PT ;  /* 0x0000002e312e7209 */ /* 0x000fe40007810000 */
[----:B------:R-:W-:-:S02]  /*9d20*/  FSEL R53, R53, -INF , P2 ;  /* 0xff80000035357808 */ /* 0x000fc40001000000 */
[----:B------:R-:W-:Y:S02]  /*9d30*/  ISETP.GT.AND P1, PT, R3, 0x80, PT ;  /* 0x000000800300780c */ /* 0x000fe40003f24270 */
        /* <DEDUP_REMOVED lines=27> */
[----:B------:R-:W-:-:S04]  /*9ef0*/  FMNMX.FTZ R46, R71, R46, !PT ;  /* 0x0000002e472e7209 */ /* 0x000fc80007810000 */
[----:B------:R-:W-:Y:S01]  /*9f00*/  FMNMX.FTZ R3, R37, R46, !PT ;  /* 0x0000002e25037209 */ /* 0x000fe20007810000 */
[----:B------:R0:W-:Y:S04]  /*9f10*/  MUFU.EX2 R24, R48 ;  /* 0x0000003000187308 */ /* 0x0001e80000000800 */
[----:B0-----:R-:W0:Y:S02]  /*9f20*/  SHFL.BFLY PT, R48, R3, 0x2, 0x1f ;  /* 0x0c401f0003307f89 */ /* 0x001e2400000e0000 */
[----:B0-----:R-:W-:-:S05]  /*9f30*/  FMNMX.FTZ R54, R3, R48, !PT ;  /* 0x0000003003367209 */ /* 0x001fca0007810000 */
[----:B------:R-:W0:Y:S01]  /*9f40*/  SHFL.BFLY PT, R3, R54, 0x1, 0x1f ;  /* 0x0c201f0036037f89 */ /* 0x000e2200000e0000 */
[----:B------:R-:W-:-:S01]  /*9f50*/  FFMA.FTZ R9, R2, R9, -R39 ;  /* 0x0000000902097223 */ /* 0x000fc20000010827 */
[----:B------:R-:W-:Y:S01]  /*9f60*/  FFMA.FTZ R11, R2, R11, -R39 ;  /* 0x0000000b020b7223 */ /* 0x000fe20000010827 */
[----:B0-----:R-:W-:-:S04]  /*9f70*/  FMNMX.FTZ R3, R54, R3, !PT ;  /* 0x0000000336037209 */ /* 0x001fc80007810000 */
[----:B------:R-:W-:Y:S01]  /*9f80*/  FSETP.NEU.FTZ.AND P1, PT, R3, -INF , PT ;  /* 0xff8000000300780b */ /* 0x000fe20003f3d000 */
[----:B------:R-:W-:-:S05]  /*9f90*/  FFMA.FTZ R56, R2, R3, -8 ;  /* 0xc100000002387423 */ /* 0x000fca0000010003 */
[----:B------:R-:W-:-:S05]  /*9fa0*/  FSEL R56, R56, RZ, P1 ;  /* 0x000000ff38387208 */ /* 0x000fca0000800000 */
[C-C-:B------:R-:W-:Y:S01]  /*9fb0*/  FFMA.FTZ R13, R2.reuse, R13, -R56.reuse ;  /* 0x0000000d020d7223 */ /* 0x140fe20000010838 */
[----:B------:R-:W-:-:S01]  /*9fc0*/  FFMA.FTZ R58, R2, R89, -R56 ;  /* 0x00000059023a7223 */ /* 0x000fc20000010838 */
[C-C-:B------:R-:W-:Y:S01]  /*9fd0*/  FFMA.FTZ R60, R2.reuse, R91, -R56.reuse ;  /* 0x0000005b023c7223 */ /* 0x140fe20000010838 */
[----:B------:R-:W0:Y:S01]  /*9fe0*/  MUFU.EX2 R9, R9 ;  /* 0x0000000900097308 */ /* 0x000e220000000800 */
[----:B------:R-:W-:-:S01]  /*9ff0*/  FFMA.FTZ R89, R2, R93, -R56 ;  /* 0x0000005d02597223 */ /* 0x000fc20000010838 */
[----:B------:R-:W-:-:S06]  /*a000*/  FFMA.FTZ R15, R2, R15, -R56 ;  /* 0x0000000f020f7223 */ /* 0x000fcc0000010838 */
[----:B------:R-:W-:Y:S08]  /*a010*/  MUFU.EX2 R13, R13 ;  /* 0x0000000d000d7308 */ /* 0x000ff00000000800 */
[----:B------:R-:W1:Y:S01]  /*a020*/  MUFU.EX2 R58, R58 ;  /* 0x0000003a003a7308 */ /* 0x000e620000000800 */
[----:B------:R-:W-:-:S07]  /*a030*/  FFMA.FTZ R62, R2, R97, -R56 ;  /* 0x00000061023e7223 */ /* 0x000fce0000010838 */
[----:B------:R-:W2:Y:S08]  /*a040*/  MUFU.EX2 R11, R11 ;  /* 0x0000000b000b7308 */ /* 0x000eb00000000800 */
[----:B------:R-:W3:Y:S01]  /*a050*/  MUFU.EX2 R60, R60 ;  /* 0x0000003c003c7308 */ /* 0x000ee20000000800 */
[----:B------:R-:W-:-:S07]  /*a060*/  FFMA.FTZ R64, R2, R99, -R56 ;  /* 0x0000006302407223 */ /* 0x000fce0000010838 */
[----:B------:R-:W4:Y:S08]  /*a070*/  MUFU.EX2 R26, R26 ;  /* 0x0000001a001a7308 */ /* 0x000f300000000800 */
[----:B------:R-:W5:Y:S01]  /*a080*/  MUFU.EX2 R89, R89 ;  /* 0x0000005900597308 */ /* 0x000f620000000800 */
[----:B------:R-:W-:-:S01]  /*a090*/  FFMA.FTZ R32, R2, R119, -R39 ;  /* 0x0000007702207223 */ /* 0x000fc20000010827 */
[----:B------:R-:W-:Y:S01]  /*a0a0*/  FFMA.FTZ R54, R2, R35, -R39 ;  /* 0x0000002302367223 */ /* 0x000fe20000010827 */
[----:B0-----:R-:W-:-:S01]  /*a0b0*/  FADD.FTZ R84, R9, R20 ;  /* 0x0000001409547221 */ /* 0x001fc20000010000 */
[----:B------:R-:W-:-:S04]  /*a0c0*/  FFMA.FTZ R82, R2, R45, -R56 ;  /* 0x0000002d02527223 */ /* 0x000fc80000010838 */
[----:B------:R-:W0:Y:S01]  /*a0d0*/  MUFU.EX2 R15, R15 ;  /* 0x0000000f000f7308 */ /* 0x000e220000000800 */
[----:B------:R-:W-:-:S01]  /*a0e0*/  FFMA.FTZ R103, R2, R103, -R39 ;  /* 0x0000006702677223 */ /* 0x000fc20000010827 */
[C-C-:B------:R-:W-:Y:S01]  /*a0f0*/  FFMA.FTZ R21, R2.reuse, R21, -R39.reuse ;  /* 0x0000001502157223 */ /* 0x140fe20000010827 */
[----:B------:R-:W-:-:S01]  /*a100*/  FFMA.FTZ R43, R2, R43, -R39 ;  /* 0x0000002b022b7223 */ /* 0x000fc20000010827 */
[C-C-:B------:R-:W-:Y:S01]  /*a110*/  FFMA.FTZ R36, R2.reuse, R121, -R39.reuse ;  /* 0x0000007902247223 */ /* 0x140fe20000010827 */
[----:B------:R-:W-:-:S01]  /*a120*/  FFMA.FTZ R47, R2, R47, -R39 ;  /* 0x0000002f022f7223 */ /* 0x000fc20000010827 */
[C-C-:B------:R-:W-:Y:S02]  /*a130*/  FFMA.FTZ R46, R2.reuse, R123, -R39.reuse ;  /* 0x0000007b022e7223 */ /* 0x140fe40000010827 */
        /* <DEDUP_REMOVED lines=8> */
[----:B------:R2:W-:Y:S01]  /*a1c0*/  MUFU.EX2 R40, R50 ;  /* 0x0000003200287308 */ /* 0x0005e20000000800 */
[----:B------:R-:W-:-:S01]  /*a1d0*/  FFMA.FTZ R35, R2, R133, -R39 ;  /* 0x0000008502237223 */ /* 0x000fc20000010827 */
[----:B------:R-:W-:Y:S01]  /*a1e0*/  FFMA.FTZ R14, R2, R14, -R39 ;  /* 0x0000000e020e7223 */ /* 0x000fe20000010827 */
[----:B-1----:R-:W-:-:S01]  /*a1f0*/  FADD.FTZ R45, R13, R58 ;  /* 0x0000003a0d2d7221 */ /* 0x002fc20000010000 */
[----:B------:R-:W-:-:S04]  /*a200*/  FFMA.FTZ R91, R2, R101, -R56 ;  /* 0x00000065025b7223 */ /* 0x000fc80000010838 */
[----:B------:R-:W1:Y:S01]  /*a210*/  MUFU.EX2 R62, R62 ;  /* 0x0000003e003e7308 */ /* 0x000e620000000800 */
[----:B--2---:R-:W-:-:S01]  /*a220*/  FFMA.FTZ R50, R2, R127, -R39 ;  /* 0x0000007f02327223 */ /* 0x004fc20000010827 */
[C-C-:B------:R-:W-:Y:S01]  /*a230*/  FFMA.FTZ R39, R2.reuse, R41, -R56.reuse ;  /* 0x0000002902277223 */ /* 0x140fe20000010838 */
[----:B------:R-:W-:-:S01]  /*a240*/  FFMA.FTZ R41, R2, R59, -R56 ;  /* 0x0000003b02297223 */ /* 0x000fc20000010838 */
[----:B------:R-:W-:Y:S01]  /*a250*/  FADD.FTZ R59, R11, R84 ;  /* 0x000000540b3b7221 */ /* 0x000fe20000010000 */
[----:B---3--:R-:W-:-:S01]  /*a260*/  FADD.FTZ R84, R60, R45 ;  /* 0x0000002d3c547221 */ /* 0x008fc20000010000 */
[----:B------:R-:W-:Y:S02]  /*a270*/  FFMA.FTZ R66, R2, R135, -R56 ;  /* 0x0000008702427223 */ /* 0x000fe40000010838 */
[----:B------:R-:W2:Y:S01]  /*a280*/  MUFU.EX2 R64, R64 ;  /* 0x0000004000407308 */ /* 0x000ea20000000800 */
[----:B------:R-:W-:Y:S02]  /*a290*/  VIADD R12, R12, 0x13240 ;  /* 0x000132400c0c7836 */ /* 0x000fe40000000000 */
[----:B----4-:R-:W-:Y:S01]  /*a2a0*/  FADD.FTZ R59, R26, R59 ;  /* 0x0000003b1a3b7221 */ /* 0x010fe20000010000 */
[----:B-----5:R-:W-:-:S01]  /*a2b0*/  FADD.FTZ R84, R89, R84 ;  /* 0x0000005459547221 */ /* 0x020fc20000010000 */
[C-C-:B------:R-:W-:Y:S01]  /*a2c0*/  FFMA.FTZ R73, R2.reuse, R73, -R56.reuse ;  /* 0x0000004902497223 */ /* 0x140fe20000010838 */
[----:B------:R-:W-:-:S02]  /*a2d0*/  FFMA.FTZ R80, R2, R69, -R56 ;  /* 0x0000004502507223 */ /* 0x000fc40000010838 */
[----:B------:R-:W3:Y:S01]  /*a2e0*/  MUFU.EX2 R103, R103 ;  /* 0x0000006700677308 */ /* 0x000ee20000000800 */
[----:B------:R-:W-:Y:S01]  /*a2f0*/  PRMT R69, R112, 0x654, R12 ;  /* 0x0000065470457816 */ /* 0x000fe2000000000c */
[----:B------:R-:W-:Y:S01]  /*a300*/  FADD.FTZ R86, R8, R59 ;  /* 0x0000003b08567221 */ /* 0x000fe20000010000 */
[----:B0-----:R-:W-:-:S01]  /*a310*/  FADD.FTZ R59, R15, R84 ;  /* 0x000000540f3b7221 */ /* 0x001fc20000010000 */
[----:B------:R-:W-:Y:S01]  /*a320*/  FFMA.FTZ R70, R2, R75, -R56 ;  /* 0x0000004b02467223 */ /* 0x000fe20000010838 */
[----:B------:R0:W-:Y:S03]  /*a330*/  SYNCS.ARRIVE.TRANS64.RED.A1T0 RZ, [R69+URZ], RZ ;  /* 0x000000ff45ff79a7 */ /* 0x0001e6000810043f */
[----:B------:R-:W4:Y:S01]  /*a340*/  MUFU.EX2 R91, R91 ;  /* 0x0000005b005b7308 */ /* 0x000f220000000800 */
[----:B-1----:R-:W-:-:S07]  /*a350*/  FADD.FTZ R59, R62, R59 ;  /* 0x0000003b3e3b7221 */ /* 0x002fce0000010000 */
[----:B------:R-:W1:Y:S01]  /*a360*/  MUFU.EX2 R21, R21 ;  /* 0x0000001500157308 */ /* 0x000e620000000800 */
[----:B0-----:R-:W-:-:S01]  /*a370*/  FADD.FTZ R69, R95, R86 ;  /* 0x000000565f457221 */ /* 0x001fc20000010000 */
[----:B------:R-:W-:-:S06]  /*a380*/  FFMA.FTZ R77, R2, R77, -R56 ;  /* 0x0000004d024d7223 */ /* 0x000fcc0000010838 */
[----:B------:R-:W0:Y:S01]  /*a390*/  MUFU.EX2 R66, R66 ;  /* 0x0000004200427308 */ /* 0x000e220000000800 */
[----:B------:R-:W-:-:S01]  /*a3a0*/  FADD.FTZ R86, R10, R69 ;  /* 0x000000450a567221 */ /* 0x000fc20000010000 */
[----:B--2---:R-:W-:-:S06]  /*a3b0*/  FADD.FTZ R84, R64, R59 ;  /* 0x0000003b40547221 */ /* 0x004fcc0000010000 */
[----:B------:R-:W2:Y:S01]  /*a3c0*/  MUFU.EX2 R73, R73 ;  /* 0x0000004900497308 */ /* 0x000ea20000000800 */
[----:B------:R-:W-:-:S01]  /*a3d0*/  FFMA.FTZ R68, R2, R105, -R56 ;  /* 0x0000006902447223 */ /* 0x000fc20000010838 */
[----:B---3--:R-:W-:Y:S01]  /*a3e0*/  FADD.FTZ R86, R103, R86 ;  /* 0x0000005667567221 */ /* 0x008fe20000010000 */
[----:B----4-:R-:W-:-:S05]  /*a3f0*/  FADD.FTZ R59, R91, R84 ;  /* 0x000000545b3b7221 */ /* 0x010fca0000010000 */
[----:B------:R-:W3:Y:S01]  /*a400*/  MUFU.EX2 R70, R70 ;  /* 0x0000004600467308 */ /* 0x000ee20000000800 */
[----:B------:R-:W-:-:S01]  /*a410*/  FFMA.FTZ R75, R2, R81, -R56 ;  /* 0x00000051024b7223 */ /* 0x000fc20000010838 */
[----:B-1----:R-:W-:-:S06]  /*a420*/  FADD.FTZ R69, R21, R86 ;  /* 0x0000005615457221 */ /* 0x002fcc0000010000 */
[----:B------:R-:W1:Y:S01]  /*a430*/  MUFU.EX2 R137, R137 ;  /* 0x0000008900897308 */ /* 0x000e620000000800 */
[----:B0-----:R-:W-:-:S01]  /*a440*/  FADD.FTZ R84, R66, R59 ;  /* 0x0000003b42547221 */ /* 0x001fc20000010000 */
[----:B------:R-:W-:-:S06]  /*a450*/  FFMA.FTZ R74, R2, R79, -R56 ;  /* 0x0000004f024a7223 */ /* 0x000fcc0000010838 */
[----:B------:R-:W0:Y:S01]  /*a460*/  MUFU.EX2 R77, R77 ;  /* 0x0000004d004d7308 */ /* 0x000e220000000800 */
[----:B------:R-:W-:-:S01]  /*a470*/  FADD.FTZ R69, R30, R69 ;  /* 0x000000451e457221 */ /* 0x000fc20000010000 */
[----:B------:R-:W-:Y:S01]  /*a480*/  FFMA.FTZ R81, R2, R85, -R56 ;  /* 0x0000005502517223 */ /* 0x000fe20000010838 */
[----:B--2---:R-:W-:-:S05]  /*a490*/  FADD.FTZ R59, R73, R84 ;  /* 0x00000054493b7221 */ /* 0x004fca0000010000 */
[----:B------:R-:W2:Y:S01]  /*a4a0*/  MUFU.EX2 R68, R68 ;  /* 0x0000004400447308 */ /* 0x000ea20000000800 */
[----:B------:R-:W-:-:S01]  /*a4b0*/  FADD.FTZ R84, R34, R69 ;  /* 0x0000004522547221 */ /* 0x000fc20000010000 */
[----:B------:R-:W-:-:S06]  /*a4c0*/  F2FP.SATFINITE.E4M3.F32.PACK_AB_MERGE_C R153, R26, R11, RZ ;  /* 0x0000000b1a99723e */ /* 0x000fcc00048070ff */
[----:B------:R-:W-:Y:S01]  /*a4d0*/  MUFU.EX2 R139, R139 ;  /* 0x0000008b008b7308 */ /* 0x000fe20000000800 */
[----:B---3--:R-:W-:-:S01]  /*a4e0*/  FADD.FTZ R26, R70, R59 ;  /* 0x0000003b461a7221 */ /* 0x008fc20000010000 */
[----:B------:R-:W-:-:S06]  /*a4f0*/  FFMA.FTZ R72, R2, R107, -R56 ;  /* 0x0000006b02487223 */ /* 0x000fcc0000010838 */
[----:B------:R-:W3:Y:S01]  /*a500*/  MUFU.EX2 R75, R75 ;  /* 0x0000004b004b7308 */ /* 0x000ee20000000800 */
[----:B-1----:R-:W-:-:S01]  /*a510*/  FADD.FTZ R59, R137, R84 ;  /* 0x00000054893b7221 */ /* 0x002fc20000010000 */
[----:B0-----:R-:W-:-:S06]  /*a520*/  FADD.FTZ R11, R77, R26 ;  /* 0x0000001a4d0b7221 */ /* 0x001fcc0000010000 */
[----:B------:R-:W0:Y:S01]  /*a530*/  MUFU.EX2 R74, R74 ;  /* 0x0000004a004a7308 */ /* 0x000e220000000800 */
[----:B------:R-:W-:-:S01]  /*a540*/  FFMA.FTZ R57, R2, R57, -R56 ;  /* 0x0000003902397223 */ /* 0x000fc20000010838 */
[----:B------:R-:W-:-:S06]  /*a550*/  FFMA.FTZ R49, R2, R49, -R56 ;  /* 0x0000003102317223 */ /* 0x000fcc0000010838 */
[----:B------:R-:W1:Y:S01]  /*a560*/  MUFU.EX2 R141, R141 ;  /* 0x0000008d008d7308 */ /* 0x000e620000000800 */
[----:B------:R-:W-:Y:S01]  /*a570*/  F2FP.SATFINITE.E4M3.F32.PACK_AB_MERGE_C R155, R103, R10, RZ ;  /* 0x0000000a679b723e */ /* 0x000fe200048070ff */
[----:B------:R-:W-:-:S06]  /*a580*/  FADD.FTZ R26, R38, R59 ;  /* 0x0000003b261a7221 */ /* 0x000fcc0000010000 */
[----:B------:R-:W4:Y:S01]  /*a590*/  MUFU.EX2 R81, R81 ;  /* 0x0000005100517308 */ /* 0x000f220000000800 */
[----:B------:R-:W-:-:S01]  /*a5a0*/  FFMA.FTZ R79, R2, R61, -R56 ;  /* 0x0000003d024f7223 */ /* 0x000fc20000010838 */
[----:B------:R-:W-:Y:S01]  /*a5b0*/  FFMA.FTZ R78, R2, R65, -R56 ;  /* 0x00000041024e7223 */ /* 0x000fe20000010838 */
[----:B--2---:R-:W-:-:S01]  /*a5c0*/  FADD.FTZ R10, R68, R11 ;  /* 0x0000000b440a7221 */ /* 0x004fc20000010000 */
[C-C-:B------:R-:W-:Y:S01]  /*a5d0*/  FFMA.FTZ R76, R2.reuse, R83, -R56.reuse ;  /* 0x00000053024c7223 */ /* 0x140fe20000010838 */
[----:B------:R-:W-:-:S01]  /*a5e0*/  FFMA.FTZ R61, R2, R109, -R56 ;  /* 0x0000006d023d7223 */ /* 0x000fc20000010838 */
[C-C-:B------:R-:W-:Y:S02]  /*a5f0*/  FFMA.FTZ R65, R2.reuse, R87, -R56.reuse ;  /* 0x0000005702417223 */ /* 0x140fe40000010838 */
        /* <DEDUP_REMOVED lines=12> */
[----:B------:R-:W-:Y:S01]  /*a6c0*/  FFMA.FTZ R37, R2, R37, -R56 ;  /* 0x0000002502257223 */ /* 0x000fe20000010838 */
[----:B------:R-:W5:Y:S01]  /*a6d0*/  MUFU.EX2 R143, R143 ;  /* 0x0000008f008f7308 */ /* 0x000f620000000800 */
[----:B---3--:R-:W-:-:S01]  /*a6e0*/  FADD.FTZ R11, R75, R10 ;  /* 0x0000000a4b0b7221 */ /* 0x008fc20000010000 */
[----:B------:R-:W-:-:S06]  /*a6f0*/  F2FP.SATFINITE.E4M3.F32.PACK_AB_MERGE_C R153, R20, R9, R153 ;  /* 0x000000091499723e */ /* 0x000fcc0004807099 */
[----:B------:R3:W-:Y:S01]  /*a700*/  MUFU.EX2 R56, R49 ;  /* 0x0000003100387308 */ /* 0x0007e20000000800 */
[----:B0-----:R-:W-:-:S07]  /*a710*/  FADD.FTZ R20, R74, R11 ;  /* 0x0000000b4a147221 */ /* 0x001fce0000010000 */
[----:B------:R-:W0:Y:S01]  /*a720*/  MUFU.EX2 R57, R57 ;  /* 0x0000003900397308 */ /* 0x000e220000000800 */
[----:B---3--:R-:W-:-:S01]  /*a730*/  FADD.FTZ R49, R139, R26 ;  /* 0x0000001a8b317221 */ /* 0x008fc20000010000 */
[----:B-1----:R-:W-:-:S03]  /*a740*/  F2FP.SATFINITE.E4M3.F32.PACK_AB_MERGE_C R151, R141, R42, RZ ;  /* 0x0000002a8d97723e */ /* 0x002fc600048070ff */
[----:B------:R-:W-:-:S03]  /*a750*/  FADD.FTZ R26, R42, R49 ;  /* 0x000000312a1a7221 */ /* 0x000fc60000010000 */
[----:B------:R-:W1:Y:S01]  /*a760*/  MUFU.EX2 R44, R44 ;  /* 0x0000002c002c7308 */ /* 0x000e620000000800 */
[----:B------:R-:W-:-:S01]  /*a770*/  FADD.FTZ R141, R141, R26 ;  /* 0x0000001a8d8d7221 */ /* 0x000fc20000010000 */
[C---:B----4-:R-:W-:Y:S01]  /*a780*/  F2FP.SATFINITE.E4M3.F32.PACK_AB_MERGE_C R150, R81.reuse, R74, RZ ;  /* 0x0000004a5196723e */ /* 0x050fe200048070ff */
[----:B------:R-:W-:-:S05]  /*a790*/  FADD.FTZ R81, R81, R20 ;  /* 0x0000001451517221 */ /* 0x000fca0000010000 */
[----:B------:R-:W3:Y:S01]  /*a7a0*/  MUFU.EX2 R76, R76 ;  /* 0x0000004c004c7308 */ /* 0x000ee20000000800 */
[----:B------:R-:W-:-:S01]  /*a7b0*/  FADD.FTZ R20, R40, R141 ;  /* 0x0000008d28147221 */ /* 0x000fc20000010000 */
[----:B------:R-:W-:-:S06]  /*a7c0*/  F2FP.SATFINITE.E4M3.F32.PACK_AB_MERGE_C R155, R95, R8, R155 ;  /* 0x000000085f9b723e */ /* 0x000fcc000480709b */
[----:B------:R-:W4:Y:S01]  /*a7d0*/  MUFU.EX2 R145, R145 ;  /* 0x0000009100917308 */ /* 0x000f220000000800 */
[----:B--2---:R-:W-:-:S07]  /*a7e0*/  FADD.FTZ R8, R72, R81 ;  /* 0x0000005148087221 */ /* 0x004fce0000010000 */
[----:B------:R-:W2:Y:S01]  /*a7f0*/  MUFU.EX2 R79, R79 ;  /* 0x0000004f004f7308 */ /* 0x000ea20000000800 */
[----:B-----5:R-:W-:-:S01]  /*a800*/  FADD.FTZ R11, R143, R20 ;  /* 0x000000148f0b7221 */ /* 0x020fc20000010000 */
[----:B0-----:R-:W-:-:S06]  /*a810*/  FADD.FTZ R9, R57, R8 ;  /* 0x0000000839097221 */ /* 0x001fcc0000010000 */
[----:B------:R-:W0:Y:S01]  /*a820*/  MUFU.EX2 R61, R61 ;  /* 0x0000003d003d7308 */ /* 0x000e220000000800 */
[----:B-1----:R-:W-:-:S01]  /*a830*/  FADD.FTZ R26, R44, R11 ;  /* 0x0000000b2c1a7221 */ /* 0x002fc20000010000 */
[----:B---3--:R-:W-:-:S06]  /*a840*/  FADD.FTZ R8, R76, R9 ;  /* 0x000000094c087221 */ /* 0x008fcc0000010000 */
[----:B------:R-:W1:Y:S01]  /*a850*/  MUFU.EX2 R147, R147 ;  /* 0x0000009300937308 */ /* 0x000e620000000800 */
[----:B----4-:R-:W-:-:S07]  /*a860*/  F2FP.SATFINITE.E4M3.F32.PACK_AB_MERGE_C R44, R145, R44, RZ ;  /* 0x0000002c912c723e */ /* 0x010fce00048070ff */
[----:B------:R-:W3:Y:S01]  /*a870*/  MUFU.EX2 R78, R78 ;  /* 0x0000004e004e7308 */ /* 0x000ee20000000800 */
[----:B------:R-:W-:-:S01]  /*a880*/  FADD.FTZ R145, R145, R26 ;  /* 0x0000001a91917221 */ /* 0x000fc20000010000 */
[----:B--2---:R-:W-:-:S06]  /*a890*/  FADD.FTZ R26, R79, R8 ;  /* 0x000000084f1a7221 */ /* 0x004fcc0000010000 */
[----:B------:R-:W2:Y:S08]  /*a8a0*/  MUFU.EX2 R28, R28 ;  /* 0x0000001c001c7308 */ /* 0x000eb00000000800 */
[----:B------:R-:W4:Y:S01]  /*a8b0*/  MUFU.EX2 R65, R65 ;  /* 0x0000004100417308 */ /* 0x000f220000000800 */
[----:B------:R-:W-:Y:S01]  /*a8c0*/  F2FP.SATFINITE.E4M3.F32.PACK_AB_MERGE_C R34, R137, R34, RZ ;  /* 0x000000228922723e */ /* 0x000fe200048070ff */
[----:B------:R-:W-:-:S06]  /*a8d0*/  FADD.FTZ R42, R24, R145 ;  /* 0x00000091182a7221 */ /* 0x000fcc0000010000 */
[----:B------:R-:W5:Y:S01]  /*a8e0*/  MUFU.EX2 R149, R149 ;  /* 0x0000009500957308 */ /* 0x000f620000000800 */
[----:B0-----:R-:W-:-:S07]  /*a8f0*/  FADD.FTZ R9, R61, R26 ;  /* 0x0000001a3d097221 */ /* 0x001fce0000010000 */
[----:B------:R-:W0:Y:S01]  /*a900*/  MUFU.EX2 R80, R80 ;  /* 0x0000005000507308 */ /* 0x000e220000000800 */
[----:B------:R-:W-:Y:S01]  /*a910*/  F2FP.SATFINITE.E4M3.F32.PACK_AB_MERGE_C R8, R30, R21, R34 ;  /* 0x000000151e08723e */ /* 0x000fe20004807022 */
[----:B-1----:R-:W-:-:S06]  /*a920*/  FADD.FTZ R11, R147, R42 ;  /* 0x0000002a930b7221 */ /* 0x002fcc0000010000 */
[----:B------:R-:W1:Y:S01]  /*a930*/  MUFU.EX2 R32, R32 ;  /* 0x0000002000207308 */ /* 0x000e620000000800 */
[----:B---3--:R-:W-:-:S07]  /*a940*/  FADD.FTZ R30, R78, R9 ;  /* 0x000000094e1e7221 */ /* 0x008fce0000010000 */
[----:B------:R-:W3:Y:S01]  /*a950*/  MUFU.EX2 R12, R111 ;  /* 0x0000006f000c7308 */ /* 0x000ee20000000800 */
[----:B--2---:R-:W-:-:S01]  /*a960*/  FADD.FTZ R34, R28, R11 ;  /* 0x0000000b1c227221 */ /* 0x004fc20000010000 */
[----:B----4-:R-:W-:-:S06]  /*a970*/  FADD.FTZ R9, R65, R30 ;  /* 0x0000001e41097221 */ /* 0x010fcc0000010000 */
[----:B------:R-:W2:Y:S01]  /*a980*/  MUFU.EX2 R43, R43 ;  /* 0x0000002b002b7308 */ /* 0x000ea20000000800 */
[----:B-----5:R-:W-:-:S07]  /*a990*/  F2FP.SATFINITE.E4M3.F32.PACK_AB_MERGE_C R11, R149, R28, RZ ;  /* 0x0000001c950b723e */ /* 0x020fce00048070ff */
[----:B------:R-:W4:Y:S01]  /*a9a0*/  MUFU.EX2 R39, R39 ;  /* 0x0000002700277308 */ /* 0x000f220000000800 */
[----:B------:R-:W-:-:S01]  /*a9b0*/  FADD.FTZ R149, R149, R34 ;  /* 0x0000002295957221 */ /* 0x000fc20000010000 */
[----:B0-----:R-:W-:-:S06]  /*a9c0*/  FADD.FTZ R9, R80, R9 ;  /* 0x0000000950097221 */ /* 0x001fcc0000010000 */
[----:B------:R-:W0:Y:S08]  /*a9d0*/  MUFU.EX2 R36, R36 ;  /* 0x0000002400247308 */ /* 0x000e300000000800 */
[----:B------:R-:W5:Y:S01]  /*a9e0*/  MUFU.EX2 R41, R41 ;  /* 0x0000002900297308 */ /* 0x000f620000000800 */
[----:B-1----:R-:W-:-:S07]  /*a9f0*/  FADD.FTZ R30, R32, R149 ;  /* 0x00000095201e7221 */ /* 0x002fce0000010000 */
[----:B------:R-:W-:Y:S01]  /*aa00*/  MUFU.EX2 R47, R47 ;  /* 0x0000002f002f7308 */ /* 0x000fe20000000800 */
[----:B---3--:R-:W-:-:S07]  /*aa10*/  FADD.FTZ R28, R12, R9 ;  /* 0x000000090c1c7221 */ /* 0x008fce0000010000 */
[----:B------:R-:W1:Y:S01]  /*aa20*/  MUFU.EX2 R82, R82 ;  /* 0x0000005200527308 */ /* 0x000e620000000800 */
[----:B--2---:R-:W-:-:S01]  /*aa30*/  FADD.FTZ R9, R43, R30 ;  /* 0x0000001e2b097221 */ /* 0x004fc20000010000 */
[----:B----4-:R-:W-:-:S06]  /*aa40*/  FADD.FTZ R28, R39, R28 ;  /* 0x0000001c271c7221 */ /* 0x010fcc0000010000 */
[----:B------:R-:W2:Y:S08]  /*aa50*/  MUFU.EX2 R46, R46 ;  /* 0x0000002e002e7308 */ /* 0x000eb00000000800 */
[----:B------:R-:W3:Y:S01]  /*aa60*/  MUFU.EX2 R25, R113 ;  /* 0x0000007100197308 */ /* 0x000ee20000000800 */
[----:B0-----:R-:W-:-:S01]  /*aa70*/  FADD.FTZ R30, R36, R9 ;  /* 0x00000009241e7221 */ /* 0x001fc20000010000 */
[----:B------:R-:W-:-:S06]  /*aa80*/  F2FP.SATFINITE.E4M3.F32.PACK_AB_MERGE_C R154, R91, R64, RZ ;  /* 0x000000405b9a723e */ /* 0x000fcc00048070ff */
[----:B------:R-:W0:Y:S01]  /*aa90*/  MUFU.EX2 R51, R51 ;  /* 0x0000003300337308 */ /* 0x000e220000000800 */
[----:B-----5:R-:W-:-:S01]  /*aaa0*/  FADD.FTZ R9, R41, R28 ;  /* 0x0000001c29097221 */ /* 0x020fc20000010000 */
[----:B-1----:R-:W-:Y:S02]  /*aab0*/  F2FP.SATFINITE.E4M3.F32.PACK_AB_MERGE_C R140, R82, R41, RZ ;  /* 0x00000029528c723e */ /* 0x002fe400048070ff */
[----:B------:R-:W-:-:S04]  /*aac0*/  F2FP.SATFINITE.E4M3.F32.PACK_AB_MERGE_C R141, R47, R36, RZ ;  /* 0x000000242f8d723e */ /* 0x000fc800048070ff */
[----:B------:R-:W-:Y:S01]  /*aad0*/  MUFU.EX2 R63, R63 ;  /* 0x0000003f003f7308 */ /* 0x000fe20000000800 */
[----:B------:R-:W-:-:S01]  /*aae0*/  FADD.FTZ R47, R47, R30 ;  /* 0x0000001e2f2f7221 */ /* 0x000fc20000010000 */
[----:B------:R-:W-:-:S06]  /*aaf0*/  F2FP.SATFINITE.E4M3.F32.PACK_AB_MERGE_C R154, R62, R15, R154 ;  /* 0x0000000f3e9a723e */ /* 0x000fcc000480709a */
[----:B------:R-:W1:Y:S01]  /*ab00*/  MUFU.EX2 R10, R53 ;  /* 0x00000035000a7308 */ /* 0x000e620000000800 */
[----:B------:R-:W-:-:S01]  /*ab10*/  FADD.FTZ R82, R82, R9 ;  /* 0x0000000952527221 */ /* 0x000fc20000010000 */
[----:B------:R-:W4:Y:S01]  /*ab20*/  @P4 LDC R15, c[0x0][0x44c] ;  /* 0x00011300ff0f4b82 */ /* 0x000f220000000800 */
[----:B------:R-:W-:Y:S01]  /*ab30*/  F2FP.SATFINITE.E4M3.F32.PACK_AB_MERGE_C R140, R39, R12, R140 ;  /* 0x0000000c278c723e */ /* 0x000fe2000480708c */
[----:B--2---:R-:W-:Y:S01]  /*ab40*/  FADD.FTZ R12, R46, R47 ;  /* 0x0000002f2e0c7221 */ /* 0x004fe20000010000 */
[----:B---3--:R-:W-:-:S03]  /*ab50*/  FADD.FTZ R9, R25, R82 ;  /* 0x0000005219097221 */ /* 0x008fc60000010000 */
[----:B------:R-:W-:Y:S01]  /*ab60*/  MUFU.EX2 R48, R125 ;  /* 0x0000007d00307308 */ /* 0x000fe20000000800 */
[----:B------:R-:W-:Y:S01]  /*ab70*/  F2FP.SATFINITE.E4M3.F32.PACK_AB_MERGE_C R147, R147, R24, R11 ;  /* 0x000000189393723e */ /* 0x000fe2000480700b */
[----:B------:R-:W2:Y:S01]  /*ab80*/  @P4 LDC R30, c[0x0][0x450] ;  /* 0x00011400ff1e4b82 */ /* 0x000ea20000000800 */
[----:B0-----:R-:W-:-:S05]  /*ab90*/  FADD.FTZ R11, R51, R12 ;  /* 0x0000000c330b7221 */ /* 0x001fca0000010000 */
[----:B------:R-:W0:Y:S01]  /*aba0*/  MUFU.EX2 R55, R55 ;  /* 0x0000003700377308 */ /* 0x000e220000000800 */
[----:B------:R-:W-:-:S07]  /*abb0*/  FADD.FTZ R12, R56, R9 ;  /* 0x00000009380c7221 */ /* 0x000fce0000010000 */
[----:B------:R-:W3:Y:S01]  /*abc0*/  MUFU.EX2 R115, R115 ;  /* 0x0000007300737308 */ /* 0x000ee20000000800 */
[----:B-1----:R-:W-:Y:S01]  /*abd0*/  F2FP.SATFINITE.E4M3.F32.PACK_AB_MERGE_C R142, R10, R63, RZ ;  /* 0x0000003f0a8e723e */ /* 0x002fe200048070ff */
[----:B------:R-:W-:-:S06]  /*abe0*/  FADD.FTZ R63, R63, R12 ;  /* 0x0000000c3f3f7221 */ /* 0x000fcc0000010000 */
[----:B------:R-:W1:Y:S01]  /*abf0*/  MUFU.EX2 R20, R45 ;  /* 0x0000002d00147308 */ /* 0x000e620000000800 */
[----:B------:R-:W-:-:S07]  /*ac00*/  FADD.FTZ R12, R10, R63 ;  /* 0x0000003f0a0c7221 */ /* 0x000fce0000010000 */
[----:B------:R-:W-:Y:S08]  /*ac10*/  MUFU.EX2 R67, R67 ;  /* 0x0000004300437308 */ /* 0x000ff00000000800 */
[----:B------:R-:W5:Y:S01]  /*ac20*/  MUFU.EX2 R26, R29 ;  /* 0x0000001d001a7308 */ /* 0x000f620000000800 */
[----:B------:R-:W-:-:S07]  /*ac30*/  F2FP.SATFINITE.E4M3.F32.PACK_AB_MERGE_C R145, R143, R40, R44 ;  /* 0x000000288f91723e */ /* 0x000fce000480702c */
[----:B------:R-:W2:Y:S01]  /*ac40*/  MUFU.EX2 R50, R50 ;  /* 0x0000003200327308 */ /* 0x000ea20000000800 */
[----:B0-----:R-:W-:Y:S01]  /*ac50*/  F2FP.SATFINITE.E4M3.F32.PACK_AB_MERGE_C R143, R55, R48, RZ ;  /* 0x00000030378f723e */ /* 0x001fe200048070ff */
[----:B---3--:R-:W-:Y:S01]  /*ac60*/  FADD.FTZ R9, R115, R12 ;  /* 0x0000000c73097221 */ /* 0x008fe20000010000 */
[----:B------:R-:W-:-:S05]  /*ac70*/  FADD.FTZ R48, R48, R11 ;  /* 0x0000000b30307221 */ /* 0x000fca0000010000 */
[----:B------:R-:W0:Y:S01]  /*ac80*/  MUFU.EX2 R27, R27 ;  /* 0x0000001b001b7308 */ /* 0x000e220000000800 */
[----:B------:R-:W-:Y:S01]  /*ac90*/  F2FP.SATFINITE.E4M3.F32.PACK_AB_MERGE_C R152, R89, R60, RZ ;  /* 0x0000003c5998723e */ /* 0x000fe200048070ff */
[----:B-1----:R-:W-:-:S06]  /*aca0*/  FADD.FTZ R12, R20, R9 ;  /* 0x00000009140c7221 */ /* 0x002fcc0000010000 */
[----:B------:R-:W1:Y:S01]  /*acb0*/  MUFU.EX2 R117, R117 ;  /* 0x0000007500757308 */ /* 0x000e620000000800 */
[----:B------:R-:W-:-:S01]  /*acc0*/  FADD.FTZ R55, R55, R48 ;  /* 0x0000003037377221 */ /* 0x000fc20000010000 */
[----:B----4-:R-:W-:-:S06]  /*acd0*/  @P4 IMAD.HI.U32 R15, R110, R15, RZ ;  /* 0x0000000f6e0f4227 */ /* 0x010fcc00078e00ff */
[----:B------:R-:W3:Y:S01]  /*ace0*/  MUFU.EX2 R52, R52 ;  /* 0x0000003400347308 */ /* 0x000ee20000000800 */
[----:B-----5:R-:W-:Y:S01]  /*acf0*/  F2FP.SATFINITE.E4M3.F32.PACK_AB_MERGE_C R136, R26, R67, RZ ;  /* 0x000000431a88723e */ /* 0x020fe200048070ff */
[----:B------:R-:W-:Y:S01]  /*ad00*/  FADD.FTZ R67, R67, R12 ;  /* 0x0000000c43437221 */ /* 0x000fe20000010000 */
[----:B------:R-:W-:-:S05]  /*ad10*/  F2FP.SATFINITE.E4M3.F32.PACK_AB_MERGE_C R152, R58, R13, R152 ;  /* 0x0000000d3a98723e */ /* 0x000fca0004807098 */
[----:B------:R-:W4:Y:S01]  /*ad20*/  MUFU.EX2 R24, R33 ;  /* 0x0000002100187308 */ /* 0x000f220000000800 */
[----:B------:R-:W-:Y:S02]  /*ad30*/  IMAD.MOV.U32 R13, RZ, RZ, R110 ;  /* 0x000000ffff0d7224 */ /* 0x000fe400078e006e */
[----:B--2---:R-:W-:-:S05]  /*ad40*/  FADD.FTZ R28, R50, R55 ;  /* 0x00000037321c7221 */ /* 0x004fca0000010000 */
[----:B------:R-:W2:Y:S01]  /*ad50*/  MUFU.EX2 R119, R119 ;  /* 0x0000007700777308 */ /* 0x000ea20000000800 */
[----:B------:R-:W-:Y:S01]  /*ad60*/  @P4 SHF.R.U32.HI R13, RZ, R30, R15 ;  /* 0x0000001eff0d4219 */ /* 0x000fe2000001160f */
[----:B------:R-:W-:-:S06]  /*ad70*/  FADD.FTZ R26, R26, R67 ;  /* 0x000000431a1a7221 */ /* 0x000fcc0000010000 */
[----:B------:R-:W5:Y:S01]  /*ad80*/  MUFU.EX2 R71, R71 ;  /* 0x0000004700477308 */ /* 0x000f620000000800 */
[----:B0-----:R-:W-:-:S01]  /*ad90*/  FADD.FTZ R11, R27, R28 ;  /* 0x0000001c1b0b7221 */ /* 0x001fc20000010000 */
[----:B------:R-:W-:-:S06]  /*ada0*/  IADD3 R12, R13, R106, -R108 ;  /* 0x0000006a0d0c7210 */ /* 0x000fcc0007ffe86c */
[----:B------:R-:W0:Y:S01]  /*adb0*/  MUFU.EX2 R31, R31 ;  /* 0x0000001f001f7308 */ /* 0x000e220000000800 */
[----:B------:R-:W-:Y:S01]  /*adc0*/  F2FP.SATFINITE.E4M3.F32.PACK_AB_MERGE_C R136, R20, R115, R136 ;  /* 0x000000731488723e */ /* 0x000fe20004807088 */
[----:B-1----:R-:W-:Y:S01]  /*add0*/  FADD.FTZ R9, R117, R26 ;  /* 0x0000001a75097221 */ /* 0x002fe20000010000 */
[----:B---3--:R-:W-:-:S05]  /*ade0*/  FADD.FTZ R20, R52, R11 ;  /* 0x0000000b34147221 */ /* 0x008fca0000010000 */
[----:B------:R-:W1:Y:S01]  /*adf0*/  MUFU.EX2 R54, R54 ;  /* 0x0000003600367308 */ /* 0x000e620000000800 */
[----:B------:R-:W-:-:S04]  /*ae00*/  IMAD.HI R15, R12, 0x66666667, RZ ;  /* 0x666666670c0f7827 */ /* 0x000fc800078e02ff */
[----:B----4-:R-:W-:-:S03]  /*ae10*/  FADD.FTZ R12, R24, R9 ;  /* 0x00000009180c7221 */ /* 0x010fc60000010000 */
[----:B------:R-:W-:Y:S01]  /*ae20*/  MUFU.EX2 R35, R35 ;  /* 0x0000002300237308 */ /* 0x000fe20000000800 */
[----:B--2---:R-:W-:-:S07]  /*ae30*/  FADD.FTZ R20, R119, R20 ;  /* 0x0000001477147221 */ /* 0x004fce0000010000 */
[----:B------:R-:W2:Y:S01]  /*ae40*/  MUFU.EX2 R14, R14 ;  /* 0x0000000e000e7308 */ /* 0x000ea20000000800 */
[----:B-----5:R-:W-:-:S01]  /*ae50*/  FADD.FTZ R21, R71, R12 ;  /* 0x0000000c47157221 */ /* 0x020fc20000010000 */
[----:B0-----:R-:W-:Y:S01]  /*ae60*/  FADD.FTZ R11, R31, R20 ;  /* 0x000000141f0b7221 */ /* 0x001fe20000010000 */
[----:B------:R-:W-:-:S03]  /*ae70*/  SHF.R.U32.HI R12, RZ, 0x1f, R15 ;  /* 0x0000001fff0c7819 */ /* 0x000fc6000001160f */
[----:B-1----:R-:W-:Y:S01]  /*ae80*/  FADD.FTZ R20, R54, R11 ;  /* 0x0000000b36147221 */ /* 0x002fe20000010000 */
[----:B------:R-:W-:Y:S02]  /*ae90*/  LEA.HI.SX32 R12, R15, R12, 0x1a ;  /* 0x0000000c0f0c7211 */ /* 0x000fe400078fd2ff */
[----:B------:R-:W-:Y:S02]  /*aea0*/  F2FP.SATFINITE.E4M3.F32.PACK_AB_MERGE_C R142, R56, R25, R142 ;  /* 0x00000019388e723e */ /* 0x000fe4000480708e */
[----:B------:R-:W-:Y:S01]  /*aeb0*/  VIMNMX R56, RZ, R12, !PT ;  /* 0x0000000cff387248 */ /* 0x000fe20007fe0100 */
[----:B------:R-:W0:Y:S01]  /*aec0*/  MUFU.EX2 R10, R37 ;  /* 0x00000025000a7308 */ /* 0x000e220000000800 */
[C---:B--2---:R-:W-:Y:S01]  /*aed0*/  F2FP.SATFINITE.E4M3.F32.PACK_AB_MERGE_C R9, R14.reuse, R35, RZ ;  /* 0x000000230e09723e */ /* 0x044fe200048070ff */
[----:B------:R-:W-:Y:S02]  /*aee0*/  FADD.FTZ R35, R35, R20 ;  /* 0x0000001423237221 */ /* 0x000fe40000010000 */
[----:B------:R1:W-:Y:S02]  /*aef0*/  STL [R1], R56 ;  /* 0x0000003801007387 */ /* 0x0003e40000100800 */
[----:B------:R-:W-:-:S01]  /*af00*/  FADD.FTZ R20, R14, R35 ;  /* 0x000000230e147221 */ /* 0x000fc20000010000 */
[----:B------:R-:W-:-:S05]  /*af10*/  VIADD R14, R104, 0xfffffffe ;  /* 0xfffffffe680e7836 */ /* 0x000fca0000000000 */
[----:B------:R-:W-:Y:S02]  /*af20*/  ISETP.GE.AND P1, PT, R14, R56, PT ;  /* 0x000000380e00720c */ /* 0x000fe40003f26270 */
[----:B------:R-:W-:Y:S02]  /*af30*/  F2FP.SATFINITE.E4M3.F32.PACK_AB_MERGE_C R52, R119, R52, RZ ;  /* 0x000000347734723e */ /* 0x000fe400048070ff */
[----:B0-----:R-:W-:Y:S01]  /*af40*/  F2FP.SATFINITE.E4M3.F32.PACK_AB_MERGE_C R13, R10, R71, RZ ;  /* 0x000000470a0d723e */ /* 0x001fe200048070ff */
[----:B------:R-:W-:Y:S01]  /*af50*/  BSSY B0, `(.L_x_2419) ;  /* 0x0000336000007945 */ /* 0x000fe20003800000 */
[----:B------:R-:W-:Y:S02]  /*af60*/  LOP3.LUT R23, R23, 0xffffffef, RZ, 0xc0, !PT ;  /* 0xffffffef17177812 */ /* 0x000fe400078ec0ff */
[----:B------:R-:W-:Y:S02]  /*af70*/  F2FP.SATFINITE.E4M3.F32.PACK_AB_MERGE_C R148, R77, R70, RZ ;  /* 0x000000464d94723e */ /* 0x000fe400048070ff */
[----:B------:R-:W-:-:S02]  /*af80*/  F2FP.SATFINITE.E4M3.F32.PACK_AB_MERGE_C R144, R79, R76, RZ ;  /* 0x0000004c4f90723e */ /* 0x000fc400048070ff */
[----:B------:R-:W-:Y:S02]  /*af90*/  F2FP.SATFINITE.E4M3.F32.PACK_AB_MERGE_C R146, R80, R65, RZ ;  /* 0x000000415092723e */ /* 0x000fe400048070ff */
[----:B------:R-:W-:Y:S01]  /*afa0*/  F2FP.SATFINITE.E4M3.F32.PACK_AB_MERGE_C R151, R139, R38, R151 ;  /* 0x000000268b97723e */ /* 0x000fe20004807097 */
[----:B------:R-:W-:Y:S01]  /*afb0*/  FADD.FTZ R21, R10, R21 ;  /* 0x000000150a157221 */ /* 0x000fe20000010000 */
[----:B------:R-:W-:Y:S02]  /*afc0*/  F2FP.SATFINITE.E4M3.F32.PACK_AB_MERGE_C R141, R43, R32, R141 ;  /* 0x000000202b8d723e */ /* 0x000fe4000480708d */
[----:B------:R-:W-:Y:S02]  /*afd0*/  CS2R R48, SRZ ;  /* 0x0000000000307805 */ /* 0x000fe4000001ff00 */
[----:B------:R-:W-:Y:S02]  /*afe0*/  F2FP.SATFINITE.E4M3.F32.PACK_AB_MERGE_C R143, R51, R46, R143 ;  /* 0x0000002e338f723e */ /* 0x000fe4000480708f */
[----:B------:R-:W-:-:S02]  /*aff0*/  CS2R R46, SRZ ;  /* 0x00000000002e7805 */ /* 0x000fc4000001ff00 */
[----:B------:R-:W-:Y:S02]  /*b000*/  F2FP.SATFINITE.E4M3.F32.PACK_AB_MERGE_C R137, R27, R50, R52 ;  /* 0x000000321b89723e */ /* 0x000fe40004807034 */
[----:B------:R-:W-:Y:S02]  /*b010*/  CS2R R52, SRZ ;  /* 0x0000000000347805 */ /* 0x000fe4000001ff00 */
[----:B------:R-:W-:Y:S02]  /*b020*/  F2FP.SATFINITE.E4M3.F32.PACK_AB_MERGE_C R138, R24, R117, R13 ;  /* 0x00000075188a723e */ /* 0x000fe4000480700d */
[----:B------:R-:W-:Y:S02]  /*b030*/  CS2R R50, SRZ ;  /* 0x0000000000327805 */ /* 0x000fe4000001ff00 */
[----:B------:R-:W-:Y:S02]  /*b040*/  F2FP.SATFINITE.E4M3.F32.PACK_AB_MERGE_C R139, R54, R31, R9 ;  /* 0x0000001f368b723e */ /* 0x000fe40004807009 */
[----:B------:R-:W-:-:S02]  /*b050*/  CS2R R54, SRZ ;  /* 0x0000000000367805 */ /* 0x000fc4000001ff00 */
[----:B------:R-:W-:Y:S02]  /*b060*/  @P4 LOP3.LUT R23, R23, 0x10, RZ, 0xfc, !PT ;  /* 0x0000001017174812 */ /* 0x000fe400078efcff */
[----:B------:R-:W-:Y:S02]  /*b070*/  CS2R R44, SRZ ;  /* 0x00000000002c7805 */ /* 0x000fe4000001ff00 */
        /* <DEDUP_REMOVED lines=8> */
[----:B------:R-:W-:Y:S02]  /*b100*/  CS2R R34, SRZ ;  /* 0x0000000000227805 */ /* 0x000fe4000001ff00 */
[----:B------:R-:W-:-:S02]  /*b110*/  CS2R R32, SRZ ;  /* 0x0000000000207805 */ /* 0x000fc4000001ff00 */
[----:B------:R-:W-:Y:S02]  /*b120*/  CS2R R30, SRZ ;  /* 0x00000000001e7805 */ /* 0x000fe4000001ff00 */
[----:B------:R-:W-:Y:S02]  /*b130*/  CS2R R28, SRZ ;  /* 0x00000000001c7805 */ /* 0x000fe4000001ff00 */
[----:B------:R-:W-:Y:S02]  /*b140*/  CS2R R26, SRZ ;  /* 0x00000000001a7805 */ /* 0x000fe4000001ff00 */
[----:B------:R-:W-:Y:S01]  /*b150*/  CS2R R24, SRZ ;  /* 0x0000000000187805 */ /* 0x000fe2000001ff00 */
[----:B------:R-:W-:Y:S01]  /*b160*/  IMAD.MOV.U32 R149, RZ, RZ, R8 ;  /* 0x000000ffff957224 */ /* 0x000fe200078e0008 */
[----:B-1----:R-:W-:Y:S06]  /*b170*/  @!P1 BRA `(.L_x_2420) ;  /* 0x00000030004c9947 */ /* 0x002fec0003800000 */
[----:B------:R-:W-:Y:S01]  /*b180*/  BSSY B1, `(.L_x_2420) ;  /* 0x0000312000017945 */ /* 0x000fe20003800000 */
[----:B------:R-:W-:Y:S02]  /*b190*/  IMAD.MOV.U32 R8, RZ, RZ, R0 ;  /* 0x000000ffff087224 */ /* 0x000fe400078e0000 */
[----:B------:R-:W-:Y:S02]  /*b1a0*/  IMAD.MOV.U32 R9, RZ, RZ, R3 ;  /* 0x000000ffff097224 */ /* 0x000fe400078e0003 */
[----:B------:R-:W-:Y:S02]  /*b1b0*/  IMAD.MOV.U32 R11, RZ, RZ, R156 ;  /* 0x000000ffff0b7224 */ /* 0x000fe400078e009c */
[----:B------:R-:W-:Y:S02]  /*b1c0*/  IMAD.MOV.U32 R10, RZ, RZ, R22 ;  /* 0x000000ffff0a7224 */ /* 0x000fe400078e0016 */
[----:B------:R-:W-:-:S07]  /*b1d0*/  IMAD.MOV.U32 R55, RZ, RZ, RZ ;  /* 0x000000ffff377224 */ /* 0x000fce00078e00ff */
.L_x_2433:
[----:B------:R-:W-:-:S04]  /*b1e0*/  ISETP.NE.AND P1, PT, R10, 0x1, PT ;  /* 0x000000010a00780c */ /* 0x000fc80003f25270 */
[----:B------:R-:W-:-:S04]  /*b1f0*/  SEL R156, RZ, 0x1, P1 ;  /* 0x00000001ff9c7807 */ /* 0x000fc80000800000 */
[----:B------:R-:W-:Y:S01]  /*b200*/  LOP3.LUT R156, R11, R156, RZ, 0x3c, !PT ;  /* 0x0000009c0b9c7212 */ /* 0x000fe200078e3cff */
[----:B------:R-:W-:Y:S06]  /*b210*/  @!P0 BRA `(.L_x_2421) ;  /* 0x0000000000048947 */ /* 0x000fec0003800000 */
[----:B------:R-:W-:Y:S01]  /*b220*/  BPT.TRAP 0x1 ;  /* 0x000000040000795c */ /* 0x000fe20000300000 */
.L_x_2421:
[----:B------:R-:W-:Y:S01]  /*b230*/  VIADD R22, R10, 0x1 ;  /* 0x000000010a167836 */ /* 0x000fe20000000000 */
[----:B------:R-:W-:-:S04]  /*b240*/  SHF.L.U32 R3, R156, 0x1f, RZ ;  /* 0x0000001f9c037819 */ /* 0x000fc800000006ff */
[----:B------:R-:W-:-:S04]  /*b250*/  ISETP.NE.AND P1, PT, R22, 0x2, PT ;  /* 0x000000021600780c */ /* 0x000fc80003f25270 */
[----:B------:R-:W-:-:S05]  /*b260*/  SEL R22, R22, RZ, P1 ;  /* 0x000000ff16167207 */ /* 0x000fca0000800000 */
[----:B------:R-:W-:-:S04]  /*b270*/  IMAD R0, R22, 0x8, R18 ;  /* 0x0000000816007824 */ /* 0x000fc800078e0212 */
[----:B------:R0:W1:Y:S01]  /*b280*/  SYNCS.PHASECHK.TRANS64.TRYWAIT P1, [R0+URZ+0x13230], R3 ;  /* 0x01323003000075a7 */ /* 0x000062000802017f */
[----:B------:R-:W-:Y:S05]  /*b290*/  @!P0 BRA `(.L_x_2422) ;  /* 0x0000000000048947 */ /* 0x000fea0003800000 */
[----:B------:R-:W-:Y:S01]  /*b2a0*/  BPT.TRAP 0x1 ;  /* 0x000000040000795c */ /* 0x000fe20000300000 */
.L_x_2422:
[----:B------:R-:W2:Y:S01]  /*b2b0*/  LDL R12, [R1+0x4] ;  /* 0x00000400010c7983 */ /* 0x000ea20000100800 */
[----:B------:R-:W-:Y:S01]  /*b2c0*/  BSSY B2, `(.L_x_2423) ;  /* 0x0000007000027945 */ /* 0x000fe20003800000 */
[----:B--2---:R-:W-:-:S04]  /*b2d0*/  IMAD R15, R22, 0x280, R12 ;  /* 0x00000280160f7824 */ /* 0x004fc800078e020c */
[C---:B------:R-:W-:Y:S01]  /*b2e0*/  VIADD R57, R15.reuse, 0x80 ;  /* 0x000000800f397836 */ /* 0x040fe20000000000 */
[----:B------:R-:W-:Y:S01]  /*b2f0*/  IADD3 R58, R15, 0x100, RZ ;  /* 0x000001000f3a7810 */ /* 0x000fe20007ffe0ff */
[----:B-1----:R-:W-:Y:S06]  /*b300*/  @P1 BRA `(.L_x_2424) ;  /* 0x0000000000081947 */ /* 0x002fec0003800000 */
[----:B------:R-:W1:Y:S02]  /*b310*/  SYNCS.PHASECHK.TRANS64.TRYWAIT P1, [R0+URZ+0x13230], R3 ;  /* 0x01323003000075a7 */ /* 0x000e64000802017f */
[----:B-1----:R-:W-:Y:S05]  /*b320*/  @!P1 BRA `(.L_x_2425) ;  /* 0x000000f800b89947 */ /* 0x002fea0003800000 */
.L_x_2424:
[----:B------:R-:W-:Y:S05]  /*b330*/  BSYNC B2 ;  /* 0x0000000000027941 */ /* 0x000fea0003800000 */
.L_x_2423:
[----:B------:R-:W-:Y:S01]  /*b340*/  IMAD.MOV.U32 R12, RZ, RZ, R15 ;  /* 0x000000ffff0c7224 */ /* 0x000fe200078e000f */
[----:B------:R-:W-:Y:S01]  /*b350*/  R2UR UR4, R4 ;  /* 0x00000000040472ca */ /* 0x000fe200000e0000 */
[----:B------:R-:W-:Y:S01]  /*b360*/  IMAD.MOV.U32 R13, RZ, RZ, -0x7fffffe0 ;  /* 0x80000020ff0d7424 */ /* 0x000fe200078e00ff */
[----:B------:R-:W-:Y:S01]  /*b370*/  R2UR UR5, R5 ;  /* 0x00000000050572ca */ /* 0x000fe200000e0000 */
[----:B------:R-:W-:Y:S01]  /*b380*/  WARPGROUP.ARRIVE ;  /* 0x00000000000079c5 */ /* 0x000fe20000000000 */
[----:B------:R-:W-:Y:S01]  /*b390*/  R2UR UR6, R12 ;  /* 0x000000000c0672ca */ /* 0x000fe200000e0000 */
[----:B------:R-:W-:Y:S01]  /*b3a0*/  IMAD.MOV.U32 R12, RZ, RZ, R57 ;  /* 0x000000ffff0c7224 */ /* 0x000fe200078e0039 */
[----:B------:R-:W-:Y:S01]  /*b3b0*/  R2UR UR7, R13 ;  /* 0x000000000d0772ca */ /* 0x000fe200000e0000 */
[----:B------:R-:W-:Y:S01]  /*b3c0*/  VIADD R56, R15, 0x180 ;  /* 0x000001800f387836 */ /* 0x000fe20000000000 */
[----:B------:R-:W-:Y:S01]  /*b3d0*/  R2UR UR11, R13 ;  /* 0x000000000d0b72ca */ /* 0x000fe200000e0000 */
[----:B------:R-:W-:Y:S01]  /*b3e0*/  IMAD.MOV.U32 R57, RZ, RZ, -0x7fffffe0 ;  /* 0x80000020ff397424 */ /* 0x000fe200078e00ff */
[----:B------:R-:W-:Y:S01]  /*b3f0*/  R2UR UR10, R12 ;  /* 0x000000000c0a72ca */ /* 0x000fe200000e0000 */
[----:B------:R-:W-:Y:S01]  /*b400*/  IMAD.MOV.U32 R12, RZ, RZ, R58 ;  /* 0x000000ffff0c7224 */ /* 0x000fe200078e003a */
[----:B------:R-:W-:Y:S01]  /*b410*/  R2UR UR8, R4 ;  /* 0x00000000040872ca */ /* 0x000fe200000e0000 */
[----:B------:R-:W-:Y:S01]  /*b420*/  VIADD R58, R15, 0x102 ;  /* 0x000001020f3a7836 */ /* 0x000fe20000000000 */
[----:B------:R-:W-:Y:S01]  /*b430*/  R2UR UR9, R5 ;  /* 0x00000000050972ca */ /* 0x000fe200000e0000 */
[----:B------:R-:W-:Y:S01]  /*b440*/  IMAD.MOV.U32 R59, RZ, RZ, -0x7fffffe0 ;  /* 0x80000020ff3b7424 */ /* 0x000fe200078e00ff */
[----:B------:R-:W-:Y:S01]  /*b450*/  R2UR UR14, R12 ;  /* 0x000000000c0e72ca */ /* 0x000fe200000e0000 */
[----:B------:R-:W-:Y:S01]  /*b460*/  VIADD R12, R15, 0x200 ;  /* 0x000002000f0c7836 */ /* 0x000fe20000000000 */
[----:B------:R-:W-:Y:S01]  /*b470*/  R2UR UR15, R13 ;  /* 0x000000000d0f72ca */ /* 0x000fe200000e0000 */
[----:B------:R-:W-:Y:S01]  /*b480*/  QGMMA.64x32x32.F32.E4M3.E4M3 R120, gdesc[UR4], RZ, !UPT, gsb0 ;  /* 0x00600000047879f3 */ /* 0x000fe2000c0008ff */
[----:B------:R-:W-:-:S02]  /*b490*/  R2UR UR12, R4 ;  /* 0x00000000040c72ca */ /* 0x000fc400000e0000 */
[----:B------:R-:W-:Y:S02]  /*b4a0*/  R2UR UR13, R5 ;  /* 0x00000000050d72ca */ /* 0x000fe400000e0000 */
[----:B------:R-:W-:Y:S01]  /*b4b0*/  R2UR UR18, R56 ;  /* 0x00000000381272ca */ /* 0x000fe200000e0000 */
[----:B------:R-:W-:Y:S01]  /*b4c0*/  VIADD R56, R15, 0x2 ;  /* 0x000000020f387836 */ /* 0x000fe20000000000 */
[----:B------:R-:W-:Y:S02]  /*b4d0*/  R2UR UR19, R57 ;  /* 0x00000000391372ca */ /* 0x000fe400000e0000 */
[----:B------:R-:W-:Y:S02]  /*b4e0*/  R2UR UR16, R4 ;  /* 0x00000000041072ca */ /* 0x000fe400000e0000 */
[----:B------:R-:W-:Y:S02]  /*b4f0*/  R2UR UR17, R5 ;  /* 0x00000000051172ca */ /* 0x000fe400000e0000 */
[----:B------:R-:W-:Y:S01]  /*b500*/  R2UR UR22, R12 ;  /* 0x000000000c1672ca */ /* 0x000fe200000e0000 */
[----:B------:R-:W-:Y:S01]  /*b510*/  VIADD R12, R15, 0x82 ;  /* 0x000000820f0c7836 */ /* 0x000fe20000000000 */
        /* <DEDUP_REMOVED lines=57> */
.L_x_2426:
[----:B01----:R-:W-:Y:S01]  /*b8b0*/  SHF.L.U32 R3, R11, 0x1f, RZ ;  /* 0x0000001f0b037819 */ /* 0x003fe200000006ff */
[----:B------:R-:W-:-:S04]  /*b8c0*/  IMAD R15, R10, 0x8, R18 ;  /* 0x000000080a0f7824 */ /* 0x000fc800078e0212 */
[----:B------:R0:W1:Y:S01]  /*b8d0*/  SYNCS.PHASECHK.TRANS64.TRYWAIT P1, [R15+URZ+0x13250], R3 ;  /* 0x013250030f0075a7 */ /* 0x000062000802017f */
[----:B------:R-:W-:Y:S05]  /*b8e0*/  @!P0 BRA `(.L_x_2427) ;  /* 0x0000000000048947 */ /* 0x000fea0003800000 */
[----:B------:R-:W-:Y:S01]  /*b8f0*/  BPT.TRAP 0x1 ;  /* 0x000000040000795c */ /* 0x000fe20000300000 */
.L_x_2427:
[----:B------:R-:W-:Y:S04]  /*b900*/  BSSY B2, `(.L_x_2428) ;  /* 0x0000004000027945 */ /* 0x000fe80003800000 */
[----:B-1----:R-:W-:Y:S05]  /*b910*/  @P1 BRA `(.L_x_2429) ;  /* 0x0000000000081947 */ /* 0x002fea0003800000 */
[----:B------:R-:W1:Y:S02]  /*b920*/  SYNCS.PHASECHK.TRANS64.TRYWAIT P1, [R15+URZ+0x13250], R3 ;  /* 0x013250030f0075a7 */ /* 0x000e64000802017f */
[----:B-1----:R-:W-:Y:S05]  /*b930*/  @!P1 BRA `(.L_x_2430) ;  /* 0x000000f400489947 */ /* 0x002fea0003800000 */
.L_x_2429:
[----:B------:R-:W-:Y:S05]  /*b940*/  BSYNC B2 ;  /* 0x0000000000027941 */ /* 0x000fea0003800000 */
.L_x_2428:
        /* <DEDUP_REMOVED lines=10> */
[----:B------:R-:W-:Y:S02]  /*b9f0*/  R2UR UR7, R11 ;  /* 0x000000000b0772ca */ /* 0x000fe400000e0000 */
[----:B------:R-:W-:-:S11]  /*ba00*/  MOV R11, 0xc0000010 ;  /* 0xc0000010000b7802 */ /* 0x000fd60000000f00 */
        /* <DEDUP_REMOVED lines=29> */
.L_x_2431:
[----:B------:R-:W2:Y:S01]  /*bbe0*/  LDL R136, [R1+0x24] ;  /* 0x0000240001887983 */ /* 0x000ea20000100800 */
[----:B01----:R-:W0:Y:S03]  /*bbf0*/  LDC R3, c[0x0][0x448] ;  /* 0x00011200ff037b82 */ /* 0x003e260000000800 */
[----:B------:R-:W3:Y:S04]  /*bc00*/  LDL R138, [R1+0x34] ;  /* 0x00003400018a7983 */ /* 0x000ee80000100800 */
[----:B------:R-:W3:Y:S04]  /*bc10*/  LDL R137, [R1+0x4c] ;  /* 0x00004c0001897983 */ /* 0x000ee80000100800 */
[----:B------:R-:W4:Y:S04]  /*bc20*/  LDL R13, [R1+0x48] ;  /* 0x00004800010d7983 */ /* 0x000f280000100800 */
[----:B------:R-:W5:Y:S04]  /*bc30*/  LDL R12, [R1+0x38] ;  /* 0x00003800010c7983 */ /* 0x000f680000100800 */
[----:B------:R-:W5:Y:S01]  /*bc40*/  LDL R11, [R1+0xc] ;  /* 0x00000c00010b7983 */ /* 0x000f620000100800 */
[----:B0-----:R-:W-:Y:S01]  /*bc50*/  ISETP.NE.AND P1, PT, R3, 0x1, PT ;  /* 0x000000010300780c */ /* 0x001fe20003f25270 */
[----:B------:R-:W-:-:S12]  /*bc60*/  VIADD R0, R0, 0x13240 ;  /* 0x0001324000007836 */ /* 0x000fd80000000000 */
[----:B------:R-:W0:Y:S08]  /*bc70*/  @P1 LDC R10, c[0x0][0x44c] ;  /* 0x00011300ff0a1b82 */ /* 0x000e300000000800 */
[----:B------:R-:W1:Y:S01]  /*bc80*/  @P1 LDC R3, c[0x0][0x450] ;  /* 0x00011400ff031b82 */ /* 0x000e620000000800 */
[----:B--2---:R-:W-:-:S04]  /*bc90*/  PRMT R0, R136, 0x654, R0 ;  /* 0x0000065488007816 */ /* 0x004fc80000000000 */
[----:B------:R3:W-:Y:S02]  /*bca0*/  SYNCS.ARRIVE.TRANS64.RED.A1T0 RZ, [R0+URZ], RZ ;  /* 0x000000ff00ff79a7 */ /* 0x0007e4000810043f */
[----:B---3--:R-:W-:-:S04]  /*bcb0*/  IMAD.IADD R0, R137, 0x1, R138 ;  /* 0x0000000189007824 */ /* 0x008fc800078e028a */
[----:B0-----:R-:W-:-:S05]  /*bcc0*/  @P1 IMAD.HI.U32 R10, R0, R10, RZ ;  /* 0x0000000a000a1227 */ /* 0x001fca00078e00ff */
[----:B-1----:R-:W-:-:S05]  /*bcd0*/  @P1 SHF.R.U32.HI R0, RZ, R3, R10 ;  /* 0x00000003ff001219 */ /* 0x002fca000001160a */
[----:B------:R-:W0:Y:S01]  /*bce0*/  SHFL.IDX PT, R3, R0, RZ, 0x1c1f ;  /* 0x001c1fff00037589 */ /* 0x000e2200000e0000 */
[----:B------:R-:W-:-:S04]  /*bcf0*/  IMAD.MOV.U32 R10, RZ, RZ, -0xa0 ;  /* 0xffffff60ff0a7424 */ /* 0x000fc800078e00ff */
[----:B------:R-:W-:-:S04]  /*bd00*/  IMAD R10, R14, R10, 0x1 ;  /* 0x000000010e0a7424 */ /* 0x000fc800078e020a */
[----:B----4-:R-:W-:-:S05]  /*bd10*/  IMAD R10, R13, -0x2, R10 ;  /* 0xfffffffe0d0a7824 */ /* 0x010fca00078e020a */
[----:B-----5:R-:W-:-:S05]  /*bd20*/  IADD3 R10, -R11, R10, R12 ;  /* 0x0000000a0b0a7210 */ /* 0x020fca0007ffe10c */
[----:B0-----:R-:W-:-:S05]  /*bd30*/  IMAD.IADD R3, R10, 0x1, R3 ;  /* 0x000000010a037824 */ /* 0x001fca00078e0203 */
[C---:B------:R-:W-:Y:S02]  /*bd40*/  ISETP.GT.AND P2, PT, R3.reuse, RZ, PT ;  /* 0x000000ff0300720c */ /* 0x040fe40003f44270 */
[C---:B------:R-:W-:Y:S02]  /*bd50*/  ISETP.GT.AND P5, PT, R3.reuse, 0x1, PT ;  /* 0x000000010300780c */ /* 0x040fe40003fa4270 */
[C---:B------:R-:W-:Y:S02]  /*bd60*/  ISETP.GT.AND P1, PT, R3.reuse, 0x8, PT ;  /* 0x000000080300780c */ /* 0x040fe40003f24270 */
[C---:B------:R-:W-:Y:S02]  /*bd70*/  ISETP.GT.AND P4, PT, R3.reuse, 0x9, PT ;  /* 0x000000090300780c */ /* 0x040fe40003f84270 */
[----:B------:R-:W-:Y:S02]  /*bd80*/  ISETP.GT.AND P3, PT, R3, 0x10, PT ;  /* 0x000000100300780c */ /* 0x000fe40003f64270 */
[----:B------:R-:W-:-:S02]  /*bd90*/  FSEL R120, R120, -INF , P2 ;  /* 0xff80000078787808 */ /* 0x000fc40001000000 */
[----:B------:R-:W-:Y:S02]  /*bda0*/  FSEL R121, R121, -INF , P5 ;  /* 0xff80000079797808 */ /* 0x000fe40002800000 */
[----:B------:R-:W-:Y:S02]  /*bdb0*/  FSEL R124, R124, -INF , P1 ;  /* 0xff8000007c7c7808 */ /* 0x000fe40000800000 */
[----:B------:R-:W-:Y:S02]  /*bdc0*/  FSEL R125, R125, -INF , P4 ;  /* 0xff8000007d7d7808 */ /* 0x000fe40002000000 */
[----:B------:R-:W-:Y:S02]  /*bdd0*/  FSEL R128, R128, -INF , P3 ;  /* 0xff80000080807808 */ /* 0x000fe40001800000 */
[C---:B------:R-:W-:Y:S02]  /*bde0*/  ISETP.GT.AND P2, PT, R3.reuse, 0x11, PT ;  /* 0x000000110300780c */ /* 0x040fe40003f44270 */
[----:B------:R-:W-:-:S02]  /*bdf0*/  ISETP.GT.AND P5, PT, R3, 0x18, PT ;  /* 0x000000180300780c */ /* 0x000fc40003fa4270 */
[C---:B------:R-:W-:Y:S02]  /*be00*/  ISETP.GT.AND P1, PT, R3.reuse, 0x19, PT ;  /* 0x000000190300780c */ /* 0x040fe40003f24270 */
[C---:B------:R-:W-:Y:S02]  /*be10*/  ISETP.GT.AND P4, PT, R3.reuse, 0x20, PT ;  /* 0x000000200300780c */ /* 0x040fe40003f84270 */
[----:B------:R-:W-:Y:S02]  /*be20*/  ISETP.GT.AND P3, PT, R3, 0x21, PT ;  /* 0x000000210300780c */ /* 0x000fe40003f64270 */
[----:B------:R-:W-:Y:S02]  /*be30*/  FSEL R129, R129, -INF , P2 ;  /* 0xff80000081817808 */ /* 0x000fe40001000000 */
[----:B------:R-:W-:Y:S02]  /*be40*/  FSEL R132, R132, -INF , P5 ;  /* 0xff80000084847808 */ /* 0x000fe40002800000 */
[----:B------:R-:W-:-:S02]  /*be50*/  FSEL R133, R133, -INF , P1 ;  /* 0xff80000085857808 */ /* 0x000fc40000800000 */
[----:B------:R-:W-:Y:S02]  /*be60*/  FSEL R104, R104, -INF , P4 ;  /* 0xff80000068687808 */ /* 0x000fe40002000000 */
[----:B------:R-:W-:Y:S02]  /*be70*/  FSEL R105, R105, -INF , P3 ;  /* 0xff80000069697808 */ /* 0x000fe40001800000 */
[C---:B------:R-:W-:Y:S02]  /*be80*/  ISETP.GT.AND P2, PT, R3.reuse, 0x28, PT ;  /* 0x000000280300780c */ /* 0x040fe40003f44270 */
[C---:B------:R-:W-:Y:S02]  /*be90*/  ISETP.GT.AND P5, PT, R3.reuse, 0x29, PT ;  /* 0x000000290300780c */ /* 0x040fe40003fa4270 */
[C---:B------:R-:W-:Y:S02]  /*bea0*/  ISETP.GT.AND P1, PT, R3.reuse, 0x30, PT ;  /* 0x000000300300780c */ /* 0x040fe40003f24270 */
[----:B------:R-:W-:-:S02]  /*beb0*/  ISETP.GT.AND P4, PT, R3, 0x31, PT ;  /* 0x000000310300780c */ /* 0x000fc40003f84270 */
[----:B------:R-:W-:Y:S02]  /*bec0*/  ISETP.GT.AND P3, PT, R3, 0x38, PT ;  /* 0x000000380300780c */ /* 0x000fe40003f64270 */
[----:B------:R-:W-:Y:S02]  /*bed0*/  FSEL R108, R108, -INF , P2 ;  /* 0xff8000006c6c7808 */ /* 0x000fe40001000000 */
[----:B------:R-:W-:Y:S02]  /*bee0*/  FSEL R109, R109, -INF , P5 ;  /* 0xff8000006d6d7808 */ /* 0x000fe40002800000 */
[----:B------:R-:W-:Y:S02]  /*bef0*/  FSEL R112, R112, -INF , P1 ;  /* 0xff80000070707808 */ /* 0x000fe40000800000 */
[----:B------:R-:W-:Y:S02]  /*bf00*/  FSEL R113, R113, -INF , P4 ;  /* 0xff80000071717808 */ /* 0x000fe40002000000 */
[----:B------:R-:W-:-:S02]  /*bf10*/  FSEL R116, R116, -INF , P3 ;  /* 0xff80000074747808 */ /* 0x000fc40001800000 */
[C---:B------:R-:W-:Y:S02]  /*bf20*/  ISETP.GT.AND P2, PT, R3.reuse, 0x39, PT ;  /* 0x000000390300780c */ /* 0x040fe40003f44270 */
        /* <DEDUP_REMOVED lines=59> */
[----:B------:R-:W-:Y:S01]  /*c2e0*/  FMNMX.FTZ R3, R117, R3, !PT ;  /* 0x0000000375037209 */ /* 0x000fe20007810000 */
[----:B------:R-:W0:Y:S03]  /*c2f0*/  SHFL.IDX PT, R0, R0, 0x1, 0x1c1f ;  /* 0x003c1f0000007f89 */ /* 0x000e2600000e0000 */
[----:B------:R-:W-:-:S04]  /*c300*/  FMNMX.FTZ R3, R88, R3, !PT ;  /* 0x0000000358037209 */ /* 0x000fc80007810000 */
[----:B------:R-:W-:-:S04]  /*c310*/  FMNMX.FTZ R3, R89, R3, !PT ;  /* 0x0000000359037209 */ /* 0x000fc80007810000 */
[----:B------:R-:W-:-:S04]  /*c320*/  FMNMX.FTZ R3, R92, R3, !PT ;  /* 0x000000035c037209 */ /* 0x000fc80007810000 */
[----:B------:R-:W-:-:S04]  /*c330*/  FMNMX.FTZ R3, R93, R3, !PT ;  /* 0x000000035d037209 */ /* 0x000fc80007810000 */
[----:B------:R-:W-:-:S04]  /*c340*/  FMNMX.FTZ R3, R96, R3, !PT ;  /* 0x0000000360037209 */ /* 0x000fc80007810000 */
[----:B------:R-:W-:Y:S01]  /*c350*/  FMNMX.FTZ R3, R97, R3, !PT ;  /* 0x0000000361037209 */ /* 0x000fe20007810000 */
[----:B0-----:R-:W-:-:S03]  /*c360*/  IMAD.IADD R0, R10, 0x1, R0 ;  /* 0x000000010a007824 */ /* 0x001fc600078e0200 */
[----:B------:R-:W-:Y:S02]  /*c370*/  FMNMX.FTZ R3, R100, R3, !PT ;  /* 0x0000000364037209 */ /* 0x000fe40007810000 */
[----:B------:R-:W-:Y:S02]  /*c380*/  FSEL R61, R61, -INF , P2 ;  /* 0xff8000003d3d7808 */ /* 0x000fe40001000000 */
[----:B------:R-:W-:Y:S02]  /*c390*/  FMNMX.FTZ R3, R101, R3, !PT ;  /* 0x0000000365037209 */ /* 0x000fe40007810000 */
[----:B------:R-:W-:Y:S02]  /*c3a0*/  ISETP.GT.AND P2, PT, R0, RZ, PT ;  /* 0x000000ff0000720c */ /* 0x000fe40003f44270 */
[----:B------:R-:W-:Y:S02]  /*c3b0*/  FMNMX.FTZ R3, R72, R3, !PT ;  /* 0x0000000348037209 */ /* 0x000fe40007810000 */
[----:B------:R-:W-:-:S02]  /*c3c0*/  FSEL R122, R122, -INF , P2 ;  /* 0xff8000007a7a7808 */ /* 0x000fc40001000000 */
[----:B------:R-:W-:Y:S02]  /*c3d0*/  ISETP.GT.AND P2, PT, R0, 0x1, PT ;  /* 0x000000010000780c */ /* 0x000fe40003f44270 */
[----:B------:R-:W-:Y:S02]  /*c3e0*/  FMNMX.FTZ R3, R73, R3, !PT ;  /* 0x0000000349037209 */ /* 0x000fe40007810000 */
[----:B------:R-:W-:Y:S02]  /*c3f0*/  FSEL R123, R123, -INF , P2 ;  /* 0xff8000007b7b7808 */ /* 0x000fe40001000000 */
[----:B------:R-:W-:Y:S02]  /*c400*/  FMNMX.FTZ R3, R76, R3, !PT ;  /* 0x000000034c037209 */ /* 0x000fe40007810000 */
[----:B------:R-:W-:Y:S02]  /*c410*/  ISETP.GT.AND P2, PT, R0, 0x8, PT ;  /* 0x000000080000780c */ /* 0x000fe40003f44270 */
[----:B------:R-:W-:-:S02]  /*c420*/  FMNMX.FTZ R3, R77, R3, !PT ;  /* 0x000000034d037209 */ /* 0x000fc40007810000 */
[----:B------:R-:W-:Y:S02]  /*c430*/  FSEL R126, R126, -INF , P2 ;  /* 0xff8000007e7e7808 */ /* 0x000fe40001000000 */
        /* <DEDUP_REMOVED lines=8> */
[----:B------:R-:W-:Y:S02]  /*c4c0*/  FSEL R131, R131, -INF , P2 ;  /* 0xff80000083837808 */ /* 0x000fe40001000000 */
[----:B------:R-:W-:Y:S02]  /*c4d0*/  FMNMX.FTZ R3, R85, R3, !PT ;  /* 0x0000000355037209 */ /* 0x000fe40007810000 */
[----:B------:R-:W-:-:S02]  /*c4e0*/  ISETP.GT.AND P2, PT, R0, 0x18, PT ;  /* 0x000000180000780c */ /* 0x000fc40003f44270 */
[----:B------:R-:W-:Y:S02]  /*c4f0*/  FMNMX.FTZ R3, R56, R3, !PT ;  /* 0x0000000338037209 */ /* 0x000fe40007810000 */
[----:B------:R-:W-:Y:S02]  /*c500*/  FSEL R134, R134, -INF , P2 ;  /* 0xff80000086867808 */ /* 0x000fe40001000000 */
[C---:B------:R-:W-:Y:S02]  /*c510*/  ISETP.GT.AND P2, PT, R0.reuse, 0x19, PT ;  /* 0x000000190000780c */ /* 0x040fe40003f44270 */
[----:B------:R-:W-:Y:S02]  /*c520*/  FMNMX.FTZ R3, R57, R3, !PT ;  /* 0x0000000339037209 */ /* 0x000fe40007810000 */
[----:B------:R-:W-:Y:S02]  /*c530*/  FSEL R135, R135, -INF , P2 ;  /* 0xff80000087877808 */ /* 0x000fe40001000000 */
[----:B------:R-:W-:-:S02]  /*c540*/  ISETP.GT.AND P2, PT, R0, 0x20, PT ;  /* 0x000000200000780c */ /* 0x000fc40003f44270 */
[----:B------:R-:W-:Y:S02]  /*c550*/  FMNMX.FTZ R3, R60, R3, !PT ;  /* 0x000000033c037209 */ /* 0x000fe40007810000 */
[----:B------:R-:W-:Y:S02]  /*c560*/  FSEL R106, R106, -INF , P2 ;  /* 0xff8000006a6a7808 */ /* 0x000fe40001000000 */
[----:B------:R-:W-:Y:S02]  /*c570*/  ISETP.GT.AND P2, PT, R0, 0x21, PT ;  /* 0x000000210000780c */ /* 0x000fe40003f44270 */
[----:B------:R-:W-:Y:S02]  /*c580*/  FSEL R64, R64, -INF , P5 ;  /* 0xff80000040407808 */ /* 0x000fe40002800000 */
[----:B------:R-:W-:Y:S02]  /*c590*/  FMNMX.FTZ R3, R61, R3, !PT ;  /* 0x000000033d037209 */ /* 0x000fe40007810000 */
[----:B------:R-:W-:-:S02]  /*c5a0*/  FSEL R107, R107, -INF , P2 ;  /* 0xff8000006b6b7808 */ /* 0x000fc40001000000 */
[----:B------:R-:W-:Y:S02]  /*c5b0*/  FSEL R65, R65, -INF , P1 ;  /* 0xff80000041417808 */ /* 0x000fe40000800000 */
[----:B------:R-:W-:Y:S02]  /*c5c0*/  FMNMX.FTZ R3, R64, R3, !PT ;  /* 0x0000000340037209 */ /* 0x000fe40007810000 */
[----:B------:R-:W-:Y:S02]  /*c5d0*/  ISETP.GT.AND P2, PT, R0, 0x28, PT ;  /* 0x000000280000780c */ /* 0x000fe40003f44270 */
[----:B------:R-:W-:Y:S02]  /*c5e0*/  FSEL R68, R68, -INF , P4 ;  /* 0xff80000044447808 */ /* 0x000fe40002000000 */
[----:B------:R-:W-:Y:S02]  /*c5f0*/  FMNMX.FTZ R3, R65, R3, !PT ;  /* 0x0000000341037209 */ /* 0x000fe40007810000 */
[----:B------:R-:W-:-:S02]  /*c600*/  FSEL R110, R110, -INF , P2 ;  /* 0xff8000006e6e7808 */ /* 0x000fc40001000000 */
[----:B------:R-:W-:Y:S02]  /*c610*/  ISETP.GT.AND P2, PT, R0, 0x29, PT ;  /* 0x000000290000780c */ /* 0x000fe40003f44270 */
[----:B------:R-:W-:Y:S02]  /*c620*/  FSEL R69, R69, -INF , P3 ;  /* 0xff80000045457808 */ /* 0x000fe40001800000 */
[----:B------:R-:W-:Y:S02]  /*c630*/  FMNMX.FTZ R3, R68, R3, !PT ;  /* 0x0000000344037209 */ /* 0x000fe40007810000 */
[----:B------:R-:W-:Y:S02]  /*c640*/  FSEL R111, R111, -INF , P2 ;  /* 0xff8000006f6f7808 */ /* 0x000fe40001000000 */
[----:B------:R-:W-:Y:S02]  /*c650*/  ISETP.GT.AND P2, PT, R0, 0x30, PT ;  /* 0x000000300000780c */ /* 0x000fe40003f44270 */
[----:B------:R-:W-:-:S02]  /*c660*/  FMNMX.FTZ R3, R69, R3, !PT ;  /* 0x0000000345037209 */ /* 0x000fc40007810000 */
[----:B------:R-:W-:Y:S02]  /*c670*/  FSEL R114, R114, -INF , P2 ;  /* 0xff80000072727808 */ /* 0x000fe40001000000 */
[C---:B------:R-:W-:Y:S01]  /*c680*/  ISETP.GT.AND P2, PT, R0.reuse, 0x31, PT ;  /* 0x000000310000780c */ /* 0x040fe20003f44270 */
[----:B------:R-:W0:Y:S03]  /*c690*/  SHFL.BFLY PT, R10, R3, 0x2, 0x1f ;  /* 0x0c401f00030a7f89 */ /* 0x000e2600000e0000 */
[----:B------:R-:W-:Y:S02]  /*c6a0*/  FSEL R115, R115, -INF , P2 ;  /* 0xff80000073737808 */ /* 0x000fe40001000000 */
[----:B------:R-:W-:-:S04]  /*c6b0*/  ISETP.GT.AND P2, PT, R0, 0x38, PT ;  /* 0x000000380000780c */ /* 0x000fc80003f44270 */
[----:B------:R-:W-:Y:S02]  /*c6c0*/  FSEL R118, R118, -INF , P2 ;  /* 0xff80000076767808 */ /* 0x000fe40001000000 */
[----:B------:R-:W-:-:S04]  /*c6d0*/  ISETP.GT.AND P2, PT, R0, 0x39, PT ;  /* 0x000000390000780c */ /* 0x000fc80003f44270 */
[----:B------:R-:W-:Y:S02]  /*c6e0*/  FSEL R119, R119, -INF , P2 ;  /* 0xff80000077777808 */ /* 0x000fe40001000000 */
[----:B------:R-:W-:-:S04]  /*c6f0*/  ISETP.GT.AND P2, PT, R0, 0x40, PT ;  /* 0x000000400000780c */ /* 0x000fc80003f44270 */
[----:B------:R-:W-:Y:S02]  /*c700*/  FSEL R90, R90, -INF , P2 ;  /* 0xff8000005a5a7808 */ /* 0x000fe40001000000 */
[C---:B------:R-:W-:Y:S02]  /*c710*/  ISETP.GT.AND P2, PT, R0.reuse, 0x41, PT ;  /* 0x000000410000780c */ /* 0x040fe40003f44270 */
[----:B0-----:R-:W-:Y:S02]  /*c720*/  FMNMX.FTZ R3, R3, R10, !PT ;  /* 0x0000000a03037209 */ /* 0x001fe40007810000 */
[----:B------:R-:W-:Y:S02]  /*c730*/  FSEL R91, R91, -INF , P2 ;  /* 0xff8000005b5b7808 */ /* 0x000fe40001000000 */
[----:B------:R-:W-:Y:S01]  /*c740*/  ISETP.GT.AND P2, PT, R0, 0x48, PT ;  /* 0x000000480000780c */ /* 0x000fe20003f44270 */
[----:B------:R-:W0:Y:S03]  /*c750*/  SHFL.BFLY PT, R10, R3, 0x1, 0x1f ;  /* 0x0c201f00030a7f89 */ /* 0x000e2600000e0000 */
[----:B------:R-:W-:-:S02]  /*c760*/  FSEL R94, R94, -INF , P2 ;  /* 0xff8000005e5e7808 */ /* 0x000fc40001000000 */
[----:B------:R-:W-:-:S04]  /*c770*/  ISETP.GT.AND P2, PT, R0, 0x49, PT ;  /* 0x000000490000780c */ /* 0x000fc80003f44270 */
[----:B------:R-:W-:Y:S02]  /*c780*/  FSEL R95, R95, -INF , P2 ;  /* 0xff8000005f5f7808 */ /* 0x000fe40001000000 */
[----:B------:R-:W-:Y:S02]  /*c790*/  ISETP.GT.AND P2, PT, R0, 0x50, PT ;  /* 0x000000500000780c */ /* 0x000fe40003f44270 */
[----:B------:R-:W-:Y:S02]  /*c7a0*/  LOP3.LUT R23, R23, 0xffffffdf, RZ, 0xc0, !PT ;  /* 0xffffffdf17177812 */ /* 0x000fe400078ec0ff */
[----:B------:R-:W-:Y:S02]  /*c7b0*/  FSEL R98, R98, -INF , P2 ;  /* 0xff80000062627808 */ /* 0x000fe40001000000 */
[C---:B------:R-:W-:Y:S02]  /*c7c0*/  ISETP.GT.AND P2, PT, R0.reuse, 0x51, PT ;  /* 0x000000510000780c */ /* 0x040fe40003f44270 */
[----:B------:R-:W-:-:S02]  /*c7d0*/  ISETP.GT.AND P1, PT, R0, 0x61, PT ;  /* 0x000000610000780c */ /* 0x000fc40003f24270 */
[----:B------:R-:W-:Y:S02]  /*c7e0*/  @P0 LOP3.LUT R23, R23, 0x20, RZ, 0xfc, !PT ;  /* 0x0000002017170812 */ /* 0x000fe400078efcff */
[C---:B------:R-:W-:Y:S02]  /*c7f0*/  ISETP.GT.AND P0, PT, R0.reuse, 0x81, PT ;  /* 0x000000810000780c */ /* 0x040fe40003f04270 */
[----:B------:R-:W-:Y:S02]  /*c800*/  FSEL R99, R99, -INF , P2 ;  /* 0xff80000063637808 */ /* 0x000fe40001000000 */
[C---:B------:R-:W-:Y:S02]  /*c810*/  ISETP.GT.AND P2, PT, R0.reuse, 0x58, PT ;  /* 0x000000580000780c */ /* 0x040fe40003f44270 */
[----:B------:R-:W-:Y:S02]  /*c820*/  FSEL R75, R75, -INF , P1 ;  /* 0xff8000004b4b7808 */ /* 0x000fe40000800000 */
[----:B------:R-:W-:-:S02]  /*c830*/  ISETP.GT.AND P1, PT, R0, 0x78, PT ;  /* 0x000000780000780c */ /* 0x000fc40003f24270 */
[----:B------:R-:W-:Y:S02]  /*c840*/  FSEL R102, R102, -INF , P2 ;  /* 0xff80000066667808 */ /* 0x000fe40001000000 */
[----:B------:R-:W-:Y:S02]  /*c850*/  ISETP.GT.AND P2, PT, R0, 0x59, PT ;  /* 0x000000590000780c */ /* 0x000fe40003f44270 */
[----:B------:R-:W-:Y:S02]  /*c860*/  FSEL R86, R86, -INF , P1 ;  /* 0xff80000056567808 */ /* 0x000fe40000800000 */
[----:B------:R-:W-:Y:S02]  /*c870*/  ISETP.GT.AND P1, PT, R0, 0x89, PT ;  /* 0x000000890000780c */ /* 0x000fe40003f24270 */
[----:B------:R-:W-:Y:S02]  /*c880*/  LOP3.LUT R23, R23, 0xffffffbf, RZ, 0xc0, !PT ;  /* 0xffffffbf17177812 */ /* 0x000fe400078ec0ff */
[----:B------:R-:W-:-:S02]  /*c890*/  FSEL R103, R103, -INF , P2 ;  /* 0xff80000067677808 */ /* 0x000fc40001000000 */
[----:B0-----:R-:W-:Y:S02]  /*c8a0*/  FMNMX.FTZ R3, R3, R10, !PT ;  /* 0x0000000a03037209 */ /* 0x001fe40007810000 */
[----:B------:R-:W-:Y:S02]  /*c8b0*/  ISETP.GT.AND P2, PT, R0, 0x60, PT ;  /* 0x000000600000780c */ /* 0x000fe40003f44270 */
[----:B------:R-:W-:Y:S01]  /*c8c0*/  @P0 LOP3.LUT R23, R23, 0x40, RZ, 0xfc, !PT ;  /* 0x0000004017170812 */ /* 0x000fe200078efcff */
[----:B------:R-:W-:-:S01]  /*c8d0*/  FFMA.FTZ R11, R2, R3, -8 ;  /* 0xc1000000020b7423 */ /* 0x000fc20000010003 */
[----:B------:R-:W-:Y:S02]  /*c8e0*/  FSEL R74, R74, -INF , P2 ;  /* 0xff8000004a4a7808 */ /* 0x000fe40001000000 */
[C---:B------:R-:W-:Y:S02]  /*c8f0*/  ISETP.GT.AND P5, PT, R0.reuse, 0x68, PT ;  /* 0x000000680000780c */ /* 0x040fe40003fa4270 */
[----:B------:R-:W-:-:S02]  /*c900*/  ISETP.GT.AND P4, PT, R0, 0x69, PT ;  /* 0x000000690000780c */ /* 0x000fc40003f84270 */
[C---:B------:R-:W-:Y:S02]  /*c910*/  ISETP.GT.AND P3, PT, R0.reuse, 0x70, PT ;  /* 0x000000700000780c */ /* 0x040fe40003f64270 */
[----:B------:R-:W-:Y:S02]  /*c920*/  ISETP.GT.AND P2, PT, R0, 0x71, PT ;  /* 0x000000710000780c */ /* 0x000fe40003f44270 */
[----:B------:R-:W-:Y:S02]  /*c930*/  LOP3.LUT R23, R23, 0xffffff7f, RZ, 0xc0, !PT ;  /* 0xffffff7f17177812 */ /* 0x000fe400078ec0ff */
[----:B------:R-:W-:Y:S02]  /*c940*/  FSETP.NEU.FTZ.AND P6, PT, R3, -INF , PT ;  /* 0xff8000000300780b */ /* 0x000fe40003fdd000 */
[----:B------:R-:W-:Y:S02]  /*c950*/  FSEL R78, R78, -INF , P5 ;  /* 0xff8000004e4e7808 */ /* 0x000fe40002800000 */
[----:B------:R-:W-:-:S02]  /*c960*/  FSEL R79, R79, -INF , P4 ;  /* 0xff8000004f4f7808 */ /* 0x000fc40002000000 */
[----:B------:R-:W-:Y:S02]  /*c970*/  FSEL R82, R82, -INF , P3 ;  /* 0xff80000052527808 */ /* 0x000fe40001800000 */
[----:B------:R-:W-:Y:S02]  /*c980*/  FSEL R83, R83, -INF , P2 ;  /* 0xff80000053537808 */ /* 0x000fe40001000000 */
[----:B------:R-:W-:Y:S02]  /*c990*/  @P1 LOP3.LUT R23, R23, 0x80, RZ, 0xfc, !PT ;  /* 0x0000008017171812 */ /* 0x000fe400078efcff */
[----:B------:R-:W-:Y:S02]  /*c9a0*/  FSEL R10, R3, RZ, P6 ;  /* 0x000000ff030a7208 */ /* 0x000fe40003000000 */
[----:B------:R-:W-:Y:S02]  /*c9b0*/  FSEL R11, R11, RZ, P6 ;  /* 0x000000ff0b0b7208 */ /* 0x000fe40003000000 */
[----:B------:R-:W-:-:S02]  /*c9c0*/  ISETP.GT.AND P2, PT, R0, 0x90, PT ;  /* 0x000000900000780c */ /* 0x000fc40003f44270 */
[C---:B------:R-:W-:Y:S02]  /*c9d0*/  ISETP.GT.AND P3, PT, R0.reuse, 0x91, PT ;  /* 0x000000910000780c */ /* 0x040fe40003f64270 */
[C---:B------:R-:W-:Y:S02]  /*c9e0*/  ISETP.GT.AND P4, PT, R0.reuse, 0x98, PT ;  /* 0x000000980000780c */ /* 0x040fe40003f84270 */
[C---:B------:R-:W-:Y:S02]  /*c9f0*/  ISETP.GT.AND P5, PT, R0.reuse, 0x99, PT ;  /* 0x000000990000780c */ /* 0x040fe40003fa4270 */
[C---:B------:R-:W-:Y:S02]  /*ca00*/  ISETP.GT.AND P1, PT, R0.reuse, 0x79, PT ;  /* 0x000000790000780c */ /* 0x040fe40003f24270 */
[C---:B------:R-:W-:Y:S02]  /*ca10*/  ISETP.GT.AND P0, PT, R0.reuse, 0x80, PT ;  /* 0x000000800000780c */ /* 0x040fe40003f04270 */
[----:B------:R-:W-:-:S02]  /*ca20*/  ISETP.GT.AND P6, PT, R0, 0x88, PT ;  /* 0x000000880000780c */ /* 0x000fc40003fc4270 */
        /* <DEDUP_REMOVED lines=29> */
[----:B------:R-:W-:Y:S02]  /*cc00*/  FMNMX.FTZ R0, R83, R0, !PT ;  /* 0x0000000053007209 */ /* 0x000fe40007810000 */
[----:B------:R-:W-:Y:S02]  /*cc10*/  FSEL R87, R87, -INF , P1 ;  /* 0xff80000057577808 */ /* 0x000fe40000800000 */
[----:B------:R-:W-:Y:S02]  /*cc20*/  FMNMX.FTZ R0, R86, R0, !PT ;  /* 0x0000000056007209 */ /* 0x000fe40007810000 */
[----:B------:R-:W-:Y:S02]  /*cc30*/  FSEL R58, R58, -INF , P0 ;  /* 0xff8000003a3a7808 */ /* 0x000fe40000000000 */
[----:B------:R-:W-:Y:S02]  /*cc40*/  LOP3.LUT P0, RZ, R23, 0x40, RZ, 0xc0, !PT ;  /* 0x0000004017ff7812 */ /* 0x000fe4000780c0ff */
[----:B------:R-:W-:-:S02]  /*cc50*/  FMNMX.FTZ R0, R87, R0, !PT ;  /* 0x0000000057007209 */ /* 0x000fc40007810000 */
[----:B------:R-:W-:Y:S02]  /*cc60*/  FSEL R59, R59, -INF , P0 ;  /* 0xff8000003b3b7808 */ /* 0x000fe40000000000 */
[----:B------:R-:W-:Y:S02]  /*cc70*/  FMNMX.FTZ R0, R58, R0, !PT ;  /* 0x000000003a007209 */ /* 0x000fe40007810000 */
[----:B------:R-:W-:Y:S02]  /*cc80*/  LOP3.LUT P1, RZ, R23, 0x80, RZ, 0xc0, !PT ;  /* 0x0000008017ff7812 */ /* 0x000fe4000782c0ff */
[----:B------:R-:W-:Y:S02]  /*cc90*/  FSEL R62, R62, -INF , P6 ;  /* 0xff8000003e3e7808 */ /* 0x000fe40003000000 */
[----:B------:R-:W-:Y:S02]  /*cca0*/  FMNMX.FTZ R0, R59, R0, !PT ;  /* 0x000000003b007209 */ /* 0x000fe40007810000 */
[----:B------:R-:W-:-:S02]  /*ccb0*/  FSEL R63, R63, -INF , P1 ;  /* 0xff8000003f3f7808 */ /* 0x000fc40000800000 */
[----:B------:R-:W-:Y:S02]  /*ccc0*/  FMNMX.FTZ R0, R62, R0, !PT ;  /* 0x000000003e007209 */ /* 0x000fe40007810000 */
[----:B------:R-:W-:Y:S02]  /*ccd0*/  FSEL R66, R66, -INF , P2 ;  /* 0xff80000042427808 */ /* 0x000fe40001000000 */
[----:B------:R-:W-:Y:S02]  /*cce0*/  FMNMX.FTZ R0, R63, R0, !PT ;  /* 0x000000003f007209 */ /* 0x000fe40007810000 */
[----:B------:R-:W-:Y:S02]  /*ccf0*/  FSEL R67, R67, -INF , P3 ;  /* 0xff80000043437808 */ /* 0x000fe40001800000 */
[----:B------:R-:W-:Y:S02]  /*cd00*/  FMNMX.FTZ R0, R66, R0, !PT ;  /* 0x0000000042007209 */ /* 0x000fe40007810000 */
[----:B------:R-:W-:-:S02]  /*cd10*/  FSEL R70, R70, -INF , P4 ;  /* 0xff80000046467808 */ /* 0x000fc40002000000 */
[----:B------:R-:W-:Y:S02]  /*cd20*/  FMNMX.FTZ R0, R67, R0, !PT ;  /* 0x0000000043007209 */ /* 0x000fe40007810000 */
[----:B------:R-:W-:Y:S02]  /*cd30*/  FSEL R71, R71, -INF , P5 ;  /* 0xff80000047477808 */ /* 0x000fe40002800000 */
[----:B------:R-:W-:-:S04]  /*cd40*/  FMNMX.FTZ R0, R70, R0, !PT ;  /* 0x0000000046007209 */ /* 0x000fc80007810000 */
[----:B------:R-:W-:Y:S01]  /*cd50*/  FMNMX.FTZ R0, R71, R0, !PT ;  /* 0x0000000047007209 */ /* 0x000fe20007810000 */
[----:B------:R-:W-:-:S04]  /*cd60*/  FADD.FTZ R9, -R10, R9 ;  /* 0x000000090a097221 */ /* 0x000fc80000010100 */
[----:B------:R-:W0:Y:S02]  /*cd70*/  SHFL.BFLY PT, R10, R0, 0x2, 0x1f ;  /* 0x0c401f00000a7f89 */ /* 0x000e2400000e0000 */
[----:B0-----:R-:W-:-:S05]  /*cd80*/  FMNMX.FTZ R0, R0, R10, !PT ;  /* 0x0000000a00007209 */ /* 0x001fca0007810000 */
[----:B------:R-:W0:Y:S01]  /*cd90*/  SHFL.BFLY PT, R10, R0, 0x1, 0x1f ;  /* 0x0c201f00000a7f89 */ /* 0x000e2200000e0000 */
[----:B------:R-:W-:-:S01]  /*cda0*/  FFMA.FTZ R120, R2, R120, -R11 ;  /* 0x0000007802787223 */ /* 0x000fc2000001080b */
[C---:B------:R-:W-:Y:S01]  /*cdb0*/  FMUL.FTZ R9, R2.reuse, R9 ;  /* 0x0000000902097220 */ /* 0x040fe20000410000 */
[----:B------:R-:W-:-:S01]  /*cdc0*/  FFMA.FTZ R121, R2, R121, -R11 ;  /* 0x0000007902797223 */ /* 0x000fc2000001080b */
[----:B0-----:R-:W-:-:S04]  /*cdd0*/  FMNMX.FTZ R0, R0, R10, !PT ;  /* 0x0000000a00007209 */ /* 0x001fc80007810000 */
[----:B------:R-:W-:Y:S01]  /*cde0*/  FSETP.NEU.FTZ.AND P1, PT, R0, -INF , PT ;  /* 0xff8000000000780b */ /* 0x000fe20003f3d000 */
[----:B------:R-:W-:-:S03]  /*cdf0*/  FFMA.FTZ R13, R2, R0, -8 ;  /* 0xc1000000020d7423 */ /* 0x000fc60000010000 */
[----:B------:R-:W-:Y:S02]  /*ce00*/  FSEL R10, R0, RZ, P1 ;  /* 0x000000ff000a7208 */ /* 0x000fe40000800000 */
[----:B------:R-:W-:-:S03]  /*ce10*/  FSEL R13, R13, RZ, P1 ;  /* 0x000000ff0d0d7208 */ /* 0x000fc60000800000 */
[----:B------:R-:W-:Y:S02]  /*ce20*/  FADD.FTZ R8, -R10, R8 ;  /* 0x000000080a087221 */ /* 0x000fe40000010100 */
[----:B------:R-:W-:-:S02]  /*ce30*/  FFMA.FTZ R122, R2, R122, -R13 ;  /* 0x0000007a027a7223 */ /* 0x000fc4000001080d */
[C---:B------:R-:W-:Y:S01]  /*ce40*/  FMUL.FTZ R8, R2.reuse, R8 ;  /* 0x0000000802087220 */ /* 0x040fe20000410000 */
[----:B------:R-:W-:-:S01]  /*ce50*/  FFMA.FTZ R123, R2, R123, -R13 ;  /* 0x0000007b027b7223 */ /* 0x000fc2000001080d */
[----:B------:R-:W-:Y:S01]  /*ce60*/  MUFU.EX2 R120, R120 ;  /* 0x0000007800787308 */ /* 0x000fe20000000800 */
[----:B------:R-:W-:-:S01]  /*ce70*/  FFMA.FTZ R124, R2, R124, -R11 ;  /* 0x0000007c027c7223 */ /* 0x000fc2000001080b */
[----:B------:R-:W-:-:S06]  /*ce80*/  FFMA.FTZ R126, R2, R126, -R13 ;  /* 0x0000007e027e7223 */ /* 0x000fcc000001080d */
[----:B------:R-:W-:Y:S01]  /*ce90*/  MUFU.EX2 R122, R122 ;  /* 0x0000007a007a7308 */ /* 0x000fe20000000800 */
[----:B------:R-:W-:-:S01]  /*cea0*/  FFMA.FTZ R125, R2, R125, -R11 ;  /* 0x0000007d027d7223 */ /* 0x000fc2000001080b */
[----:B------:R-:W-:-:S06]  /*ceb0*/  FFMA.FTZ R127, R2, R127, -R13 ;  /* 0x0000007f027f7223 */ /* 0x000fcc000001080d */
[----:B------:R-:W0:Y:S08]  /*cec0*/  MUFU.EX2 R9, R9 ;  /* 0x0000000900097308 */ /* 0x000e300000000800 */
[----:B------:R-:W1:Y:S01]  /*ced0*/  MUFU.EX2 R8, R8 ;  /* 0x0000000800087308 */ /* 0x000e620000000800 */
[----:B------:R-:W-:-:S01]  /*cee0*/  FFMA.FTZ R128, R2, R128, -R11 ;  /* 0x0000008002807223 */ /* 0x000fc2000001080b */
[----:B------:R-:W-:-:S06]  /*cef0*/  FFMA.FTZ R130, R2, R130, -R13 ;  /* 0x0000008202827223 */ /* 0x000fcc000001080d */
[----:B------:R-:W2:Y:S08]  /*cf00*/  MUFU.EX2 R121, R121 ;  /* 0x0000007900797308 */ /* 0x000eb00000000800 */
[----:B------:R-:W3:Y:S01]  /*cf10*/  MUFU.EX2 R123, R123 ;  /* 0x0000007b007b7308 */ /* 0x000ee20000000800 */
[----:B------:R-:W-:-:S01]  /*cf20*/  FFMA.FTZ R129, R2, R129, -R11 ;  /* 0x0000008102817223 */ /* 0x000fc2000001080b */
[----:B------:R-:W-:-:S06]  /*cf30*/  FFMA.FTZ R131, R2, R131, -R13 ;  /* 0x0000008302837223 */ /* 0x000fcc000001080d */
[----:B------:R-:W4:Y:S08]  /*cf40*/  MUFU.EX2 R124, R124 ;  /* 0x0000007c007c7308 */ /* 0x000f300000000800 */
[----:B------:R-:W5:Y:S01]  /*cf50*/  MUFU.EX2 R126, R126 ;  /* 0x0000007e007e7308 */ /* 0x000f620000000800 */
[----:B0-----:R-:W-:-:S01]  /*cf60*/  FFMA.FTZ R21, R9, R21, R120 ;  /* 0x0000001509157223 */ /* 0x001fc20000010078 */
[----:B-1----:R-:W-:-:S06]  /*cf70*/  FFMA.FTZ R20, R8, R20, R122 ;  /* 0x0000001408147223 */ /* 0x002fcc000001007a */
[----:B------:R-:W0:Y:S01]  /*cf80*/  MUFU.EX2 R125, R125 ;  /* 0x0000007d007d7308 */ /* 0x000e220000000800 */
[----:B------:R-:W-:-:S01]  /*cf90*/  FFMA.FTZ R132, R2, R132, -R11 ;  /* 0x0000008402847223 */ /* 0x000fc2000001080b */
[----:B------:R-:W-:-:S06]  /*cfa0*/  FFMA.FTZ R134, R2, R134, -R13 ;  /* 0x0000008602867223 */ /* 0x000fcc000001080d */
[----:B------:R-:W1:Y:S01]  /*cfb0*/  MUFU.EX2 R127, R127 ;  /* 0x0000007f007f7308 */ /* 0x000e620000000800 */
[----:B--2---:R-:W-:-:S01]  /*cfc0*/  FADD.FTZ R10, R121, R21 ;  /* 0x00000015790a7221 */ /* 0x004fc20000010000 */
[----:B---3--:R-:W-:-:S06]  /*cfd0*/  FADD.FTZ R12, R123, R20 ;  /* 0x000000147b0c7221 */ /* 0x008fcc0000010000 */
[----:B------:R-:W2:Y:S01]  /*cfe0*/  MUFU.EX2 R128, R128 ;  /* 0x0000008000807308 */ /* 0x000ea20000000800 */
[----:B------:R-:W-:-:S01]  /*cff0*/  FFMA.FTZ R133, R2, R133, -R11 ;  /* 0x0000008502857223 */ /* 0x000fc2000001080b */
[----:B------:R-:W-:-:S06]  /*d000*/  FFMA.FTZ R135, R2, R135, -R13 ;  /* 0x0000008702877223 */ /* 0x000fcc000001080d */
[----:B------:R-:W3:Y:S01]  /*d010*/  MUFU.EX2 R130, R130 ;  /* 0x0000008200827308 */ /* 0x000ee20000000800 */
[----:B----4-:R-:W-:-:S01]  /*d020*/  FADD.FTZ R10, R124, R10 ;  /* 0x0000000a7c0a7221 */ /* 0x010fc20000010000 */
[----:B-----5:R-:W-:-:S06]  /*d030*/  FADD.FTZ R12, R126, R12 ;  /* 0x0000000c7e0c7221 */ /* 0x020fcc0000010000 */
[----:B------:R-:W4:Y:S01]  /*d040*/  MUFU.EX2 R129, R129 ;  /* 0x0000008100817308 */ /* 0x000f220000000800 */
[----:B------:R-:W-:-:S01]  /*d050*/  FFMA.FTZ R104, R2, R104, -R11 ;  /* 0x0000006802687223 */ /* 0x000fc2000001080b */
[----:B------:R-:W-:-:S06]  /*d060*/  FFMA.FTZ R106, R2, R106, -R13 ;  /* 0x0000006a026a7223 */ /* 0x000fcc000001080d */
[----:B------:R-:W5:Y:S01]  /*d070*/  MUFU.EX2 R131, R131 ;  /* 0x0000008300837308 */ /* 0x000f620000000800 */
[----:B0-----:R-:W-:-:S01]  /*d080*/  FADD.FTZ R10, R125, R10 ;  /* 0x0000000a7d0a7221 */ /* 0x001fc20000010000 */
[----:B-1----:R-:W-:-:S06]  /*d090*/  FADD.FTZ R12, R127, R12 ;  /* 0x0000000c7f0c7221 */ /* 0x002fcc0000010000 */
        /* <DEDUP_REMOVED lines=186> */
[----:B------:R-:W2:Y:S08]  /*dc40*/  MUFU.EX2 R65, R65 ;  /* 0x0000004100417308 */ /* 0x000eb00000000800 */
[----:B------:R-:W3:Y:S01]  /*dc50*/  MUFU.EX2 R67, R67 ;  /* 0x0000004300437308 */ /* 0x000ee20000000800 */
[----:B----4-:R-:W-:-:S01]  /*dc60*/  FADD.FTZ R10, R61, R10 ;  /* 0x0000000a3d0a7221 */ /* 0x010fc20000010000 */
[----:B-----5:R-:W-:-:S06]  /*dc70*/  FADD.FTZ R12, R63, R12 ;  /* 0x0000000c3f0c7221 */ /* 0x020fcc0000010000 */
[----:B------:R-:W4:Y:S01]  /*dc80*/  MUFU.EX2 R68, R68 ;  /* 0x0000004400447308 */ /* 0x000f220000000800 */
[----:B------:R-:W-:-:S07]  /*dc90*/  LOP3.LUT P0, RZ, R23, 0x20, RZ, 0xc0, !PT ;  /* 0x0000002017ff7812 */ /* 0x000fce000780c0ff */
[----:B------:R-:W5:Y:S01]  /*dca0*/  MUFU.EX2 R70, R70 ;  /* 0x0000004600467308 */ /* 0x000f620000000800 */
[----:B0-----:R-:W-:-:S01]  /*dcb0*/  FADD.FTZ R10, R64, R10 ;  /* 0x0000000a400a7221 */ /* 0x001fc20000010000 */
[----:B-1----:R-:W-:-:S06]  /*dcc0*/  FADD.FTZ R12, R66, R12 ;  /* 0x0000000c420c7221 */ /* 0x002fcc0000010000 */
[----:B------:R-:W0:Y:S08]  /*dcd0*/  MUFU.EX2 R11, R11 ;  /* 0x0000000b000b7308 */ /* 0x000e300000000800 */
[----:B------:R-:W1:Y:S01]  /*dce0*/  MUFU.EX2 R13, R13 ;  /* 0x0000000d000d7308 */ /* 0x000e620000000800 */
[----:B--2---:R-:W-:-:S01]  /*dcf0*/  FADD.FTZ R10, R65, R10 ;  /* 0x0000000a410a7221 */ /* 0x004fc20000010000 */
[----:B---3--:R-:W-:-:S03]  /*dd00*/  FADD.FTZ R12, R67, R12 ;  /* 0x0000000c430c7221 */ /* 0x008fc60000010000 */
[----:B----4-:R-:W-:Y:S01]  /*dd10*/  FADD.FTZ R10, R68, R10 ;  /* 0x0000000a440a7221 */ /* 0x010fe20000010000 */
[----:B-----5:R-:W-:-:S03]  /*dd20*/  FADD.FTZ R12, R70, R12 ;  /* 0x0000000c460c7221 */ /* 0x020fc60000010000 */
[----:B0-----:R-:W-:Y:S01]  /*dd30*/  FADD.FTZ R21, R11, R10 ;  /* 0x0000000a0b157221 */ /* 0x001fe20000010000 */
[----:B-1----:R-:W-:-:S01]  /*dd40*/  FADD.FTZ R20, R13, R12 ;  /* 0x0000000c0d147221 */ /* 0x002fc20000010000 */
[----:B------:R-:W-:Y:S06]  /*dd50*/  @!P0 BRA `(.L_x_2432) ;  /* 0x0000000000048947 */ /* 0x000fec0003800000 */
[----:B------:R-:W-:Y:S01]  /*dd60*/  BPT.TRAP 0x1 ;  /* 0x000000040000795c */ /* 0x000fe20000300000 */
.L_x_2432:
[----:B------:R-:W2:Y:S01]  /*dd70*/  LDL R10, [R1] ;  /* 0x00000000010a7983 */ /* 0x000ea20000100800 */
        /* <DEDUP_REMOVED lines=78> */
[C---:B--2---:R-:W-:Y:S01]  /*e260*/  ISETP.GT.AND P1, PT, R14.reuse, R10, PT ;  /* 0x0000000a0e00720c */ /* 0x044fe20003f24270 */
[----:B------:R-:W-:Y:S02]  /*e270*/  VIADD R14, R14, 0xffffffff ;  /* 0xffffffff0e0e7836 */ /* 0x000fe40000000000 */
[----:B------:R-:W-:-:S10]  /*e280*/  IMAD.MOV.U32 R10, RZ, RZ, R22 ;  /* 0x000000ffff0a7224 */ /* 0x000fd400078e0016 */
[----:B0-----:R-:W-:Y:S05]  /*e290*/  @P1 BRA `(.L_x_2433) ;  /* 0xffffffcc00d01947 */ /* 0x001fea000383ffff */
[----:B------:R-:W-:Y:S05]  /*e2a0*/  BSYNC B1 ;  /* 0x0000000000017941 */ /* 0x000fea0003800000 */
.L_x_2420:
[----:B------:R-:W-:Y:S05]  /*e2b0*/  BSYNC B0 ;  /* 0x0000000000007941 */ /* 0x000fea0003800000 */
.L_x_2419:
[----:B------:R-:W-:Y:S01]  /*e2c0*/  ISETP.GE.AND P1, PT, R14, RZ, PT ;  /* 0x000000ff0e00720c */ /* 0x000fe20003f26270 */
[----:B------:R-:W-:-:S12]  /*e2d0*/  BSSY B0, `(.L_x_2434) ;  /* 0x000024f000007945 */ /* 0x000fd80003800000 */
[----:B------:R-:W-:Y:S05]  /*e2e0*/  @!P1 BRA `(.L_x_2435) ;  /* 0x0000002400349947 */ /* 0x000fea0003800000 */
[----:B------:R-:W-:Y:S02]  /*e2f0*/  IMAD.MOV.U32 R10, RZ, RZ, R0 ;  /* 0x000000ffff0a7224 */ /* 0x000fe400078e0000 */
[----:B------:R-:W-:Y:S02]  /*e300*/  IMAD.MOV.U32 R11, RZ, RZ, R3 ;  /* 0x000000ffff0b7224 */ /* 0x000fe400078e0003 */
[----:B------:R-:W-:Y:S02]  /*e310*/  IMAD.MOV.U32 R9, RZ, RZ, R156 ;  /* 0x000000ffff097224 */ /* 0x000fe400078e009c */
[----:B------:R-:W-:-:S07]  /*e320*/  IMAD.MOV.U32 R8, RZ, RZ, R22 ;  /* 0x000000ffff087224 */ /* 0x000fce00078e0016 */
.L_x_2448:
        /* <DEDUP_REMOVED lines=8> */
.L_x_2436:
[----:B------:R-:W-:Y:S01]  /*e3b0*/  IMAD R12, R22, 0x8, R18 ;  /* 0x00000008160c7824 */ /* 0x000fe200078e0212 */
[----:B------:R-:W-:-:S04]  /*e3c0*/  SHF.L.U32 R13, R156, 0x1f, RZ ;  /* 0x0000001f9c0d7819 */ /* 0x000fc800000006ff */
[----:B------:R0:W1:Y:S01]  /*e3d0*/  SYNCS.PHASECHK.TRANS64.TRYWAIT P1, [R12+URZ+0x13230], R13 ;  /* 0x0132300d0c0075a7 */ /* 0x000062000802017f */
[----:B------:R-:W-:Y:S05]  /*e3e0*/  @!P0 BRA `(.L_x_2437) ;  /* 0x0000000000048947 */ /* 0x000fea0003800000 */
[----:B------:R-:W-:Y:S01]  /*e3f0*/  BPT.TRAP 0x1 ;  /* 0x000000040000795c */ /* 0x000fe20000300000 */
.L_x_2437:
        /* <DEDUP_REMOVED lines=8> */
.L_x_2439:
[----:B------:R-:W-:Y:S05]  /*e480*/  BSYNC B1 ;  /* 0x0000000000017941 */ /* 0x000fea0003800000 */
.L_x_2438:
        /* <DEDUP_REMOVED lines=30> */
[C---:B------:R-:W-:Y:S01]  /*e670*/  VIADD R12, R3.reuse, 0x82 ;  /* 0x00000082030c7836 */ /* 0x040fe20000000000 */
        /* <DEDUP_REMOVED lines=56> */
.L_x_2441:
[----:B------:R-:W-:Y:S01]  /*ea00*/  SHF.L.U32 R3, R9, 0x1f, RZ ;  /* 0x0000001f09037819 */ /* 0x000fe200000006ff */
[----:B------:R-:W-:-:S04]  /*ea10*/  IMAD R15, R8, 0x8, R18 ;  /* 0x00000008080f7824 */ /* 0x000fc800078e0212 */
[----:B------:R0:W1:Y:S01]  /*ea20*/  SYNCS.PHASECHK.TRANS64.TRYWAIT P1, [R15+URZ+0x13250], R3 ;  /* 0x013250030f0075a7 */ /* 0x000062000802017f */
[----:B------:R-:W-:Y:S05]  /*ea30*/  @!P0 BRA `(.L_x_2442) ;  /* 0x0000000000048947 */ /* 0x000fea0003800000 */
[----:B------:R-:W-:Y:S01]  /*ea40*/  BPT.TRAP 0x1 ;  /* 0x000000040000795c */ /* 0x000fe20000300000 */
.L_x_2442:
[----:B------:R-:W-:Y:S04]  /*ea50*/  BSSY B1, `(.L_x_2443) ;  /* 0x0000004000017945 */ /* 0x000fe80003800000 */
[----:B-1----:R-:W-:Y:S05]  /*ea60*/  @P1 BRA `(.L_x_2444) ;  /* 0x0000000000081947 */ /* 0x002fea0003800000 */
[----:B------:R-:W1:Y:S02]  /*ea70*/  SYNCS.PHASECHK.TRANS64.TRYWAIT P1, [R15+URZ+0x13250], R3 ;  /* 0x013250030f0075a7 */ /* 0x000e64000802017f */
[----:B-1----:R-:W-:Y:S05]  /*ea80*/  @!P1 BRA `(.L_x_2445) ;  /* 0x000000c4001c9947 */ /* 0x002fea0003800000 */
.L_x_2444:
[----:B------:R-:W-:Y:S05]  /*ea90*/  BSYNC B1 ;  /* 0x0000000000017941 */ /* 0x000fea0003800000 */
.L_x_2443:
        /* <DEDUP_REMOVED lines=41> */
.L_x_2446:
[----:B------:R-:W2:Y:S01]  /*ed30*/  LDL R136, [R1+0x24] ;  /* 0x0000240001887983 */ /* 0x000ea20000100800 */
[----:B------:R-:W-:-:S04]  /*ed40*/  IMAD R0, R0, 0x8, R18 ;  /* 0x0000000800007824 */ /* 0x000fc800078e0212 */
[----:B------:R-:W-:-:S05]  /*ed50*/  VIADD R0, R0, 0x13240 ;  /* 0x0001324000007836 */ /* 0x000fca0000000000 */
[----:B--2---:R-:W-:-:S04]  /*ed60*/  PRMT R0, R136, 0x654, R0 ;  /* 0x0000065488007816 */ /* 0x004fc80000000000 */
[----:B------:R2:W-:Y:S02]  /*ed70*/  SYNCS.ARRIVE.TRANS64.RED.A1T0 RZ, [R0+URZ], RZ ;  /* 0x000000ff00ff79a7 */ /* 0x0005e4000810043f */
[----:B--2---:R-:W-:-:S04]  /*ed80*/  FMNMX.FTZ R0, R120, R11, !PT ;  /* 0x0000000b78007209 */ /* 0x004fc80007810000 */
        /* <DEDUP_REMOVED lines=155> */
[----:B------:R-:W-:Y:S01]  /*f740*/  FADD.FTZ R10, -R0, R10 ;  /* 0x0000000a000a7221 */ /* 0x000fe20000010100 */
[----:B------:R-:W-:-:S01]  /*f750*/  FFMA.FTZ R11, R2, R0, -8 ;  /* 0xc1000000020b7423 */ /* 0x000fc20000010000 */
[C---:B------:R-:W-:Y:S01]  /*f760*/  FMUL.FTZ R8, R2.reuse, R8 ;  /* 0x0000000802087220 */ /* 0x040fe20000410000 */
[----:B------:R-:W-:Y:S01]  /*f770*/  MUFU.EX2 R76, R76 ;  /* 0x0000004c004c7308 */ /* 0x000fe20000000800 */
[C---:B------:R-:W-:Y:S01]  /*f780*/  FMUL.FTZ R10, R2.reuse, R10 ;  /* 0x0000000a020a7220 */ /* 0x040fe20000410000 */
[C-C-:B------:R-:W-:Y:S01]  /*f790*/  FFMA.FTZ R122, R2.reuse, R122, -R11.reuse ;  /* 0x0000007a027a7223 */ /* 0x140fe2000001080b */
[----:B------:R-:W-:-:S01]  /*f7a0*/  FFMA.FTZ R123, R2, R123, -R11 ;  /* 0x0000007b027b7223 */ /* 0x000fc2000001080b */
[C-C-:B------:R-:W-:Y:S01]  /*f7b0*/  FFMA.FTZ R126, R2.reuse, R126, -R11.reuse ;  /* 0x0000007e027e7223 */ /* 0x140fe2000001080b */
[----:B------:R-:W-:-:S01]  /*f7c0*/  FFMA.FTZ R127, R2, R127, -R11 ;  /* 0x0000007f027f7223 */ /* 0x000fc2000001080b */
[C-C-:B------:R-:W-:Y:S01]  /*f7d0*/  FFMA.FTZ R130, R2.reuse, R130, -R11.reuse ;  /* 0x0000008202827223 */ /* 0x140fe2000001080b */
[----:B------:R-:W-:-:S01]  /*f7e0*/  FFMA.FTZ R131, R2, R131, -R11 ;  /* 0x0000008302837223 */ /* 0x000fc2000001080b */
[----:B------:R-:W0:Y:S01]  /*f7f0*/  MUFU.EX2 R8, R8 ;  /* 0x0000000800087308 */ /* 0x000e220000000800 */
        /* <DEDUP_REMOVED lines=15> */
[----:B------:R-:W1:Y:S01]  /*f8f0*/  MUFU.EX2 R122, R122 ;  /* 0x0000007a007a7308 */ /* 0x000e620000000800 */
[----:B0-----:R-:W-:-:S01]  /*f900*/  FFMA.FTZ R21, R8, R21, R120 ;  /* 0x0000001508157223 */ /* 0x001fc20000010078 */
[C-C-:B------:R-:W-:Y:S01]  /*f910*/  FFMA.FTZ R98, R2.reuse, R98, -R11.reuse ;  /* 0x0000006202627223 */ /* 0x140fe2000001080b */
[----:B------:R-:W-:-:S01]  /*f920*/  FFMA.FTZ R99, R2, R99, -R11 ;  /* 0x0000006302637223 */ /* 0x000fc2000001080b */
[----:B------:R-:W-:Y:S01]  /*f930*/  FFMA.FTZ R102, R2, R102, -R11 ;  /* 0x0000006602667223 */ /* 0x000fe2000001080b */
[----:B------:R-:W-:-:S01]  /*f940*/  FADD.FTZ R12, R121, R21 ;  /* 0x00000015790c7221 */ /* 0x000fc20000010000 */
[C-C-:B------:R-:W-:Y:S01]  /*f950*/  FFMA.FTZ R103, R2.reuse, R103, -R11.reuse ;  /* 0x0000006702677223 */ /* 0x140fe2000001080b */
[----:B------:R-:W-:-:S01]  /*f960*/  FFMA.FTZ R74, R2, R74, -R11 ;  /* 0x0000004a024a7223 */ /* 0x000fc2000001080b */
[----:B------:R-:W0:Y:S01]  /*f970*/  MUFU.EX2 R123, R123 ;  /* 0x0000007b007b7308 */ /* 0x000e220000000800 */
        /* <DEDUP_REMOVED lines=8> */
[----:B-1----:R-:W-:-:S01]  /*fa00*/  FFMA.FTZ R20, R10, R20, R122 ;  /* 0x000000140a147223 */ /* 0x002fc2000001007a */
[----:B------:R-:W-:Y:S01]  /*fa10*/  FADD.FTZ R12, R128, R12 ;  /* 0x0000000c800c7221 */ /* 0x000fe20000010000 */
[----:B------:R-:W-:-:S01]  /*fa20*/  FFMA.FTZ R86, R2, R86, -R11 ;  /* 0x0000005602567223 */ /* 0x000fc2000001080b */
[C-C-:B------:R-:W-:Y:S01]  /*fa30*/  FFMA.FTZ R87, R2.reuse, R87, -R11.reuse ;  /* 0x0000005702577223 */ /* 0x140fe2000001080b */
[----:B------:R-:W-:-:S01]  /*fa40*/  FFMA.FTZ R58, R2, R58, -R11 ;  /* 0x0000003a023a7223 */ /* 0x000fc2000001080b */
[----:B------:R-:W-:Y:S01]  /*fa50*/  FADD.FTZ R12, R129, R12 ;  /* 0x0000000c810c7221 */ /* 0x000fe20000010000 */
[----:B------:R-:W-:-:S01]  /*fa60*/  FFMA.FTZ R59, R2, R59, -R11 ;  /* 0x0000003b023b7223 */ /* 0x000fc2000001080b */
[----:B------:R-:W1:Y:S01]  /*fa70*/  MUFU.EX2 R127, R127 ;  /* 0x0000007f007f7308 */ /* 0x000e620000000800 */
        /* <DEDUP_REMOVED lines=8> */
[----:B--2---:R-:W-:-:S01]  /*fb00*/  FADD.FTZ R13, R126, R13 ;  /* 0x0000000d7e0d7221 */ /* 0x004fc20000010000 */
[----:B------:R-:W-:Y:S01]  /*fb10*/  FADD.FTZ R12, R104, R12 ;  /* 0x0000000c680c7221 */ /* 0x000fe20000010000 */
[----:B------:R-:W-:-:S01]  /*fb20*/  FFMA.FTZ R70, R2, R70, -R11 ;  /* 0x0000004602467223 */ /* 0x000fc2000001080b */
[----:B------:R-:W-:-:S02]  /*fb30*/  FFMA.FTZ R11, R2, R71, -R11 ;  /* 0x00000047020b7223 */ /* 0x000fc4000001080b */
[----:B------:R-:W-:-:S02]  /*fb40*/  FADD.FTZ R12, R105, R12 ;  /* 0x0000000c690c7221 */ /* 0x000fc40000010000 */
        /* <DEDUP_REMOVED lines=112> */
[----:B--2---:R-:W-:-:S01]  /*10250*/  FADD.FTZ R13, R70, R13 ;  /* 0x0000000d460d7221 */ /* 0x004fc20000010000 */
[----:B-1----:R-:W-:-:S03]  /*10260*/  FADD.FTZ R21, R9, R12 ;  /* 0x0000000c09157221 */ /* 0x002fc60000010000 */
[----:B0-----:R-:W-:Y:S01]  /*10270*/  FADD.FTZ R20, R11, R13 ;  /* 0x0000000d0b147221 */ /* 0x001fe20000010000 */
[----:B------:R-:W-:Y:S06]  /*10280*/  @!P0 BRA `(.L_x_2447) ;  /* 0x0000000000048947 */ /* 0x000fec0003800000 */
[----:B------:R-:W-:Y:S01]  /*10290*/  BPT.TRAP 0x1 ;  /* 0x000000040000795c */ /* 0x000fe20000300000 */
.L_x_2447:
[----:B------:R-:W-:Y:S01]  /*102a0*/  ISETP.GT.AND P1, PT, R14, RZ, PT ;  /* 0x000000ff0e00720c */ /* 0x000fe20003f24270 */
        /* <DEDUP_REMOVED lines=79> */
[----:B------:R-:W-:Y:S01]  /*107a0*/  MOV R11, R3 ;  /* 0x00000003000b7202 */ /* 0x000fe20000000f00 */
[----:B0-----:R-:W-:Y:S06]  /*107b0*/  @P1 BRA `(.L_x_2448) ;  /* 0xffffffd800dc1947 */ /* 0x001fec000383ffff */
.L_x_2435:
[----:B------:R-:W-:Y:S05]  /*107c0*/  BSYNC B0 ;  /* 0x0000000000007941 */ /* 0x000fea0003800000 */
.L_x_2434:
[----:B------:R-:W-:Y:S06]  /*107d0*/  BAR.ARV 0x8, 0x200 ;  /* 0x0208000000007b1d */ /* 0x000fec0000002000 */
[----:B------:R-:W-:Y:S05]  /*107e0*/  @!P0 BRA `(.L_x_2449) ;  /* 0x0000000000048947 */ /* 0x000fea0003800000 */
[----:B------:R-:W-:Y:S01]  /*107f0*/  BPT.TRAP 0x1 ;  /* 0x000000040000795c */ /* 0x000fe20000300000 */
.L_x_2449:
[----:B------:R-:W-:Y:S01]  /*10800*/  IMAD R10, R22, 0x8, R18 ;  /* 0x00000008160a7824 */ /* 0x000fe200078e0212 */
[----:B------:R-:W-:-:S04]  /*10810*/  SHF.L.U32 R5, R156, 0x1f, RZ ;  /* 0x0000001f9c057819 */ /* 0x000fc800000006ff */
[----:B------:R0:W1:Y:S01]  /*10820*/  SYNCS.PHASECHK.TRANS64.TRYWAIT P1, [R10+URZ+0x13250], R5 ;  /* 0x013250050a0075a7 */ /* 0x000062000802017f */
[----:B------:R-:W-:Y:S05]  /*10830*/  @!P0 BRA `(.L_x_2450) ;  /* 0x0000000000048947 */ /* 0x000fea0003800000 */
[----:B------:R-:W-:Y:S01]  /*10840*/  BPT.TRAP 0x1 ;  /* 0x000000040000795c */ /* 0x000fe20000300000 */
.L_x_2450:
[----:B------:R-:W-:Y:S04]  /*10850*/  BSSY B0, `(.L_x_2451) ;  /* 0x0000004000007945 */ /* 0x000fe80003800000 */
[----:B-1----:R-:W-:Y:S05]  /*10860*/  @P1 BRA `(.L_x_2452) ;  /* 0x0000000000081947 */ /* 0x002fea0003800000 */
[----:B------:R-:W1:Y:S02]  /*10870*/  SYNCS.PHASECHK.TRANS64.TRYWAIT P1, [R10+URZ+0x13250], R5 ;  /* 0x013250050a0075a7 */ /* 0x000e64000802017f */
[----:B-1----:R-:W-:Y:S05]  /*10880*/  @!P1 BRA `(.L_x_2453) ;  /* 0x000000a400b09947 */ /* 0x002fea0003800000 */
.L_x_2452:
[----:B------:R-:W-:Y:S05]  /*10890*/  BSYNC B0 ;  /* 0x0000000000007941 */ /* 0x000fea0003800000 */
.L_x_2451:
[----:B------:R-:W2:Y:S04]  /*108a0*/  LDL R11, [R1+0x68] ;  /* 0x00006800010b7983 */ /* 0x000ea80000100800 */
[----:B------:R-:W3:Y:S01]  /*108b0*/  LDL R14, [R1+0x50] ;  /* 0x00005000010e7983 */ /* 0x000ee20000100800 */
[----:B------:R-:W-:-:S03]  /*108c0*/  ULDC.64 UR4, c[0x0][0x9a0] ;  /* 0x0002680000047ab9 */ /* 0x000fc60000000a00 */
[----:B------:R-:W4:Y:S01]  /*108d0*/  LDL.LU R13, [R1+0x8] ;  /* 0x00000800010d7983 */ /* 0x000f220000300800 */
[----:B------:R-:W-:Y:S01]  /*108e0*/  VIADD R18, R18, 0x1000 ;  /* 0x0000100012127836 */ /* 0x000fe20000000000 */
[----:B------:R-:W-:Y:S01]  /*108f0*/  ISETP.NE.U32.AND P1, PT, RZ, UR4, PT ;  /* 0x00000004ff007c0c */ /* 0x000fe2000bf25070 */
[----:B------:R-:W-:-:S03]  /*10900*/  WARPGROUP.ARRIVE ;  /* 0x00000000000079c5 */ /* 0x000fc60000000000 */
[----:B------:R-:W-:Y:S02]  /*10910*/  SHF.R.U32.HI R18, RZ, 0x4, R18 ;  /* 0x00000004ff127819 */ /* 0x000fe40000011612 */
[----:B------:R-:W-:Y:S02]  /*10920*/  ISETP.NE.AND.EX P1, PT, RZ, UR5, PT, P1 ;  /* 0x00000005ff007c0c */ /* 0x000fe4000bf25310 */
[----:B------:R-:W-:-:S04]  /*10930*/  LOP3.LUT R18, R18, 0x3fff, RZ, 0xc0, !PT ;  /* 0x00003fff12127812 */ /* 0x000fc800078ec0ff */
[----:B01----:R-:W-:-:S05]  /*10940*/  LOP3.LUT R5, R18, 0x10000, RZ, 0xfc, !PT ;  /* 0x0001000012057812 */ /* 0x003fca00078efcff */
[----:B------:R-:W-:Y:S02]  /*10950*/  IMAD R4, R22, 0x280, R5 ;  /* 0x0000028016047824 */ /* 0x000fe400078e0205 */
[----:B------:R-:W-:Y:S01]  /*10960*/  IMAD.MOV.U32 R5, RZ, RZ, -0x3ffffff0 ;  /* 0xc0000010ff057424 */ /* 0x000fe200078e00ff */
[----:B------:R-:W2:Y:S02]  /*10970*/  @P1 LDC.64 R8, c[0x0][0x9c8] ;  /* 0x00027200ff081b82 */ /* 0x000ea40000000a00 */
[----:B------:R-:W-:Y:S02]  /*10980*/  R2UR UR6, R4 ;  /* 0x00000000040672ca */ /* 0x000fe400000e0000 */
[----:B------:R-:W-:-:S04]  /*10990*/  R2UR UR7, R5 ;  /* 0x00000000050772ca */ /* 0x000fc800000e0000 */
[----:B------:R-:W0:Y:S09]  /*109a0*/  @P1 LDC.64 R6, c[0x0][0x9d0] ;  /* 0x00027400ff061b82 */ /* 0x000e320000000a00 */
[----:B------:R-:W-:Y:S03]  /*109b0*/  QGMMA.64x64x32.F32.E4M3.E4M3 R24, R152, gdesc[UR4], R24, gsb0 ;  /* 0x00e0000498187df3 */ /* 0x000fe60008000818 */
[----:B------:R-:W-:-:S02]  /*109c0*/  WARPGROUP.DEPBAR.LE gsb0, 0x0 ;  /* 0x00008000000079c5 */ /* 0x000fc40000010000 */
[----:B------:R-:W-:Y:S01]  /*109d0*/  WARPGROUP.ARRIVE ;  /* 0x00000000000079c5 */ /* 0x000fe20000000000 */
[----:B--2---:R-:W-:-:S04]  /*109e0*/  @P1 IMAD R12, R11, R8, RZ ;  /* 0x000000080b0c1224 */ /* 0x004fc800078e02ff */
[C---:B---3--:R-:W-:Y:S02]  /*109f0*/  @P1 IMAD R5, R14.reuse, R9, R12 ;  /* 0x000000090e051224 */ /* 0x048fe400078e020c */
[----:B------:R-:W-:Y:S01]  /*10a00*/  @P1 IMAD.WIDE.U32 R8, R14, R8, RZ ;  /* 0x000000080e081225 */ /* 0x000fe200078e00ff */
[----:B----4-:R-:W-:-:S03]  /*10a10*/  @P1 SHF.R.S32.HI R11, RZ, 0x1f, R13 ;  /* 0x0000001fff0b1819 */ /* 0x010fc6000001140d */
[----:B------:R-:W-:Y:S02]  /*10a20*/  @P1 IMAD.IADD R9, R9, 0x1, R5 ;  /* 0x0000000109091824 */ /* 0x000fe400078e0205 */
[-C--:B0-----:R-:W-:Y:S02]  /*10a30*/  @P1 IMAD R12, R11, R6.reuse, RZ ;  /* 0x000000060b0c1224 */ /* 0x081fe400078e02ff */
[----:B------:R-:W-:Y:S02]  /*10a40*/  IMAD.MOV.U32 R11, RZ, RZ, 0x3f800000 ;  /* 0x3f800000ff0b7424 */ /* 0x000fe400078e00ff */
[C---:B------:R-:W-:Y:S02]  /*10a50*/  @P1 IMAD R5, R13.reuse, R7, R12 ;  /* 0x000000070d051224 */ /* 0x040fe400078e020c */
[----:B------:R-:W-:-:S04]  /*10a60*/  @P1 IMAD.WIDE.U32 R6, R13, R6, R8 ;  /* 0x000000060d061225 */ /* 0x000fc800078e0008 */
[----:B------:R-:W-:Y:S01]  /*10a70*/  @P1 IMAD.IADD R5, R7, 0x1, R5 ;  /* 0x0000000107051824 */ /* 0x000fe200078e0205 */
[----:B------:R-:W-:Y:S01]  /*10a80*/  @P1 LEA R8, P2, R6, UR4, 0x2 ;  /* 0x0000000406081c11 */ /* 0x000fe2000f8410ff */
[----:B------:R-:W-:-:S03]  /*10a90*/  IMAD.MOV.U32 R7, RZ, RZ, -0x3ffffff0 ;  /* 0xc0000010ff077424 */ /* 0x000fc600078e00ff */
[----:B------:R-:W-:Y:S01]  /*10aa0*/  @P1 LEA.HI.X R9, R6, UR5, R5, 0x2, P2 ;  /* 0x0000000506091c11 */ /* 0x000fe200090f1405 */
[----:B------:R-:W-:Y:S01]  /*10ab0*/  VIADD R6, R4, 0x80 ;  /* 0x0000008004067836 */ /* 0x000fe20000000000 */
[----:B------:R-:W-:-:S03]  /*10ac0*/  R2UR UR7, R7 ;  /* 0x00000000070772ca */ /* 0x000fc600000e0000 */
[----:B------:R0:W2:Y:S01]  /*10ad0*/  @P1 LDG.E R11, desc[UR40][R8.64] ;  /* 0x00000028080b1981 */ /* 0x0000a2000c1e1900 */
[----:B------:R-:W-:Y:S01]  /*10ae0*/  R2UR UR6, R6 ;  /* 0x00000000060672ca */ /* 0x000fe200000e0000 */
[----:B------:R-:W-:Y:S02]  /*10af0*/  VIADD R6, R4, 0x100 ;  /* 0x0000010004067836 */ /* 0x000fe40000000000 */
[----:B------:R-:W-:Y:S01]  /*10b00*/  IMAD.MOV.U32 R7, RZ, RZ, -0x3ffffff0 ;  /* 0xc0000010ff077424 */ /* 0x000fe200078e00ff */
[----:B------:R-:W0:Y:S09]  /*10b10*/  SHFL.BFLY PT, R5, R20, 0x2, 0x1f ;  /* 0x0c401f0014057f89 */ /* 0x000e3200000e0000 */
[----:B------:R-:W-:Y:S01]  /*10b20*/  QGMMA.64x64x32.F32.E4M3.E4M3 R24, R148, gdesc[UR4], R24, gsb0 ;  /* 0x00e0000494187df3 */ /* 0x000fe20008000818 */
[----:B------:R-:W-:Y:S01]  /*10b30*/  R2UR UR6, R6 ;  /* 0x00000000060672ca */ /* 0x000fe200000e0000 */
[----:B------:R-:W-:Y:S01]  /*10b40*/  VIADD R6, R4, 0x180 ;  /* 0x0000018004067836 */ /* 0x000fe20000000000 */
[----:B------:R-:W-:Y:S01]  /*10b50*/  R2UR UR7, R7 ;  /* 0x00000000070772ca */ /* 0x000fe200000e0000 */
[----:B------:R-:W-:-:S02]  /*10b60*/  IMAD.MOV.U32 R7, RZ, RZ, -0x3ffffff0 ;  /* 0xc0000010ff077424 */ /* 0x000fc400078e00ff */
[----:B------:R-:W-:Y:S02]  /*10b70*/  VIADD R4, R4, 0x200 ;  /* 0x0000020004047836 */ /* 0x000fe40000000000 */
[----:B0-----:R-:W-:-:S01]  /*10b80*/  FADD.FTZ R8, R5, R20 ;  /* 0x0000001405087221 */ /* 0x001fc20000010000 */
[----:B------:R-:W-:Y:S02]  /*10b90*/  IMAD.MOV.U32 R5, RZ, RZ, -0x3ffffff0 ;  /* 0xc0000010ff057424 */ /* 0x000fe400078e00ff */
[----:B------:R-:W-:Y:S01]  /*10ba0*/  IMAD.MOV.U32 R20, RZ, RZ, -0x800000 ;  /* 0xff800000ff147424 */ /* 0x000fe200078e00ff */
[----:B------:R-:W-:Y:S02]  /*10bb0*/  WARPGROUP.DEPBAR.LE gsb0, 0x0 ;  /* 0x00008000000079c5 */ /* 0x000fe40000010000 */
[----:B------:R-:W-:-:S06]  /*10bc0*/  WARPGROUP.ARRIVE ;  /* 0x00000000000079c5 */ /* 0x000fcc0000000000 */
[----:B------:R-:W-:Y:S01]  /*10bd0*/  QGMMA.64x64x32.F32.E4M3.E4M3 R24, R144, gdesc[UR4], R24, gsb0 ;  /* 0x00e0000490187df3 */ /* 0x000fe20008000818 */
[----:B------:R-:W-:Y:S02]  /*10be0*/  R2UR UR6, R6 ;  /* 0x00000000060672ca */ /* 0x000fe400000e0000 */
[----:B------:R-:W-:Y:S01]  /*10bf0*/  R2UR UR7, R7 ;  /* 0x00000000070772ca */ /* 0x000fe200000e0000 */
[----:B------:R-:W0:Y:S02]  /*10c00*/  SHFL.BFLY PT, R6, R21, 0x2, 0x1f ;  /* 0x0c401f0015067f89 */ /* 0x000e2400000e0000 */
[----:B0-----:R-:W-:-:S01]  /*10c10*/  FADD.FTZ R6, R6, R21 ;  /* 0x0000001506067221 */ /* 0x001fc20000010000 */
[----:B------:R-:W-:-:S04]  /*10c20*/  IMAD.MOV.U32 R21, RZ, RZ, -0x800000 ;  /* 0xff800000ff157424 */ /* 0x000fc800078e00ff */
[----:B------:R-:W0:Y:S02]  /*10c30*/  SHFL.BFLY PT, R7, R6, 0x1, 0x1f ;  /* 0x0c201f0006077f89 */ /* 0x000e2400000e0000 */
[----:B0-----:R-:W-:-:S04]  /*10c40*/  FADD.FTZ R9, R6, R7 ;  /* 0x0000000706097221 */ /* 0x001fc80000010000 */
[C---:B------:R-:W-:Y:S01]  /*10c50*/  FMUL.FTZ R13, R9.reuse, 0.00390625 ;  /* 0x3b800000090d7820 */ /* 0x040fe20000410000 */
[----:B------:R-:W-:-:S04]  /*10c60*/  FSETP.NE.FTZ.AND P1, PT, R9, RZ, PT ;  /* 0x000000ff0900720b */ /* 0x000fc80003f35000 */
[----:B------:R-:W-:Y:S01]  /*10c70*/  FSETP.NE.FTZ.AND P2, PT, R13, RZ, PT ;  /* 0x000000ff0d00720b */ /* 0x000fe20003f55000 */
[----:B------:R-:W-:Y:S02]  /*10c80*/  WARPGROUP.DEPBAR.LE gsb0, 0x0 ;  /* 0x00008000000079c5 */ /* 0x000fe40000010000 */
[----:B------:R-:W-:-:S10]  /*10c90*/  WARPGROUP.ARRIVE ;  /* 0x00000000000079c5 */ /* 0x000fd40000000000 */
[----:B------:R-:W-:Y:S01]  /*10ca0*/  @P2 FMUL.FTZ R6, R2, 0.69314718246459960938 ;  /* 0x3f31721802062820 */ /* 0x000fe20000410000 */
[----:B------:R-:W-:Y:S01]  /*10cb0*/  QGMMA.64x64x32.F32.E4M3.E4M3 R24, R140, gdesc[UR4], R24, gsb0 ;  /* 0x00e000048c187df3 */ /* 0x000fe20008000818 */
[----:B------:R-:W-:Y:S01]  /*10cc0*/  R2UR UR6, R4 ;  /* 0x00000000040672ca */ /* 0x000fe200000e0000 */
[----:B------:R-:W-:Y:S01]  /*10cd0*/  IMAD.MOV.U32 R4, RZ, RZ, RZ ;  /* 0x000000ffff047224 */ /* 0x000fe200078e00ff */
[----:B------:R-:W-:Y:S02]  /*10ce0*/  R2UR UR7, R5 ;  /* 0x00000000050772ca */ /* 0x000fe400000e0000 */
[----:B------:R-:W0:Y:S03]  /*10cf0*/  SHFL.BFLY PT, R5, R8, 0x1, 0x1f ;  /* 0x0c201f0008057f89 */ /* 0x000e2600000e0000 */
[----:B------:R-:W-:Y:S01]  /*10d00*/  @P1 MUFU.RCP R4, R9 ;  /* 0x0000000900041308 */ /* 0x000fe20000001000 */
[----:B0-----:R-:W-:-:S01]  /*10d10*/  FADD.FTZ R12, R8, R5 ;  /* 0x00000005080c7221 */ /* 0x001fc20000010000 */
[----:B------:R-:W-:-:S06]  /*10d20*/  IMAD.MOV.U32 R8, RZ, RZ, RZ ;  /* 0x000000ffff087224 */ /* 0x000fcc00078e00ff */
[----:B------:R-:W0:Y:S01]  /*10d30*/  @P2 MUFU.LG2 R5, R13 ;  /* 0x0000000d00052308 */ /* 0x000e220000000c00 */
[C---:B------:R-:W-:Y:S01]  /*10d40*/  FMUL.FTZ R14, R12.reuse, 0.00390625 ;  /* 0x3b8000000c0e7820 */ /* 0x040fe20000410000 */
[----:B------:R-:W-:-:S04]  /*10d50*/  FSETP.NE.FTZ.AND P1, PT, R12, RZ, PT ;  /* 0x000000ff0c00720b */ /* 0x000fc80003f35000 */
[----:B------:R-:W-:-:S09]  /*10d60*/  FSETP.NE.FTZ.AND P3, PT, R14, RZ, PT ;  /* 0x000000ff0e00720b */ /* 0x000fd20003f75000 */
[----:B------:R-:W-:Y:S01]  /*10d70*/  @P1 MUFU.RCP R8, R12 ;  /* 0x0000000c00081308 */ /* 0x000fe20000001000 */
[----:B0-----:R-:W-:-:S03]  /*10d80*/  @P2 FMUL.FTZ R5, R5, 0.69314718246459960938 ;  /* 0x3f31721805052820 */ /* 0x001fc60000410000 */
[----:B------:R-:W-:Y:S01]  /*10d90*/  @P3 FMUL.FTZ R2, R2, 0.69314718246459960938 ;  /* 0x3f31721802023820 */ /* 0x000fe20000410000 */
[----:B------:R-:W-:-:S03]  /*10da0*/  @P2 FFMA.FTZ R21, R6, R3, R5 ;  /* 0x0000000306152223 */ /* 0x000fc60000010005 */
[----:B------:R-:W0:Y:S02]  /*10db0*/  @P3 MUFU.LG2 R7, R14 ;  /* 0x0000000e00073308 */ /* 0x000e240000000c00 */
[----:B0-----:R-:W-:-:S04]  /*10dc0*/  @P3 FMUL.FTZ R7, R7, 0.69314718246459960938 ;  /* 0x3f31721807073820 */ /* 0x001fc80000410000 */
[----:B------:R-:W-:Y:S01]  /*10dd0*/  @P3 FFMA.FTZ R20, R2, R0, R7 ;  /* 0x0000000002143223 */ /* 0x000fe20000010007 */
[----:B------:R-:W-:Y:S02]  /*10de0*/  WARPGROUP.DEPBAR.LE gsb0, 0x0 ;  /* 0x00008000000079c5 */ /* 0x000fe40000010000 */
[----:B------:R-:W-:-:S06]  /*10df0*/  WARPGROUP.ARRIVE ;  /* 0x00000000000079c5 */ /* 0x000fcc0000000000 */
[----:B------:R-:W-:Y:S01]  /*10e00*/  QGMMA.64x64x32.F32.E4M3.E4M3 R24, R136, gdesc[UR4], R24, gsb0 ;  /* 0x00e0000488187df3 */ /* 0x000fe20008000818 */
[-C--:B--2---:R-:W-:Y:S01]  /*10e10*/  FMUL.FTZ R4, R4, R11.reuse ;  /* 0x0000000b04047220 */ /* 0x084fe20000410000 */
[----:B------:R-:W-:Y:S01]  /*10e20*/  FMUL.FTZ R2, R8, R11 ;  /* 0x0000000b08027220 */ /* 0x000fe20000410000 */
[----:B------:R-:W-:Y:S02]  /*10e30*/  WARPGROUP.DEPBAR.LE gsb0, 0x0 ;  /* 0x00008000000079c5 */ /* 0x000fe40000010000 */
[----:B------:R-:W-:Y:S05]  /*10e40*/  @!P0 BRA `(.L_x_2454) ;  /* 0x0000000000048947 */ /* 0x000fea0003800000 */
[----:B------:R-:W-:Y:S01]  /*10e50*/  BPT.TRAP 0x1 ;  /* 0x000000040000795c */ /* 0x000fe20000300000 */
.L_x_2454:
[----:B------:R-:W2:Y:S01]  /*10e60*/  LDL.LU R0, [R1+0x24] ;  /* 0x0000240001007983 */ /* 0x000ea20000300800 */
[----:B------:R-:W-:Y:S02]  /*10e70*/  VIADD R10, R10, 0x13260 ;  /* 0x000132600a0a7836 */ /* 0x000fe40000000000 */
[-C--:B------:R-:W-:Y:S01]  /*10e80*/  FMUL.FTZ R58, R24, R4.reuse ;  /* 0x00000004183a7220 */ /* 0x080fe20000410000 */
[----:B------:R-:W-:Y:S01]  /*10e90*/  FMUL.FTZ R56, R25, R4 ;  /* 0x0000000419387220 */ /* 0x000fe20000410000 */
[----:B------:R-:W3:Y:S01]  /*10ea0*/  LDL.LU R18, [R1+0x64] ;  /* 0x0000640001127983 */ /* 0x000ee20000300800 */
[----:B------:R-:W-:-:S05]  /*10eb0*/  VIADD R22, R22, 0x1 ;  /* 0x0000000116167836 */ /* 0x000fca0000000000 */
[----:B------:R-:W-:Y:S01]  /*10ec0*/  ISETP.NE.AND P1, PT, R22, 0x2, PT ;  /* 0x000000021600780c */ /* 0x000fe20003f25270 */
[----:B------:R-:W-:-:S03]  /*10ed0*/  FMUL.FTZ R57, R28, R4 ;  /* 0x000000041c397220 */ /* 0x000fc60000410000 */
[----:B------:R-:W-:Y:S01]  /*10ee0*/  SEL R3, RZ, 0x1, P1 ;  /* 0x00000001ff037807 */ /* 0x000fe20000800000 */
        /* <DEDUP_REMOVED lines=27> */
[----:B------:R-:W-:Y:S01]  /*110a0*/  FMUL.FTZ R55, R55, R2 ;  /* 0x0000000237377220 */ /* 0x000fe20000410000 */
[----:B------:R-:W-:-:S02]  /*110b0*/  LOP3.LUT R156, R156, R3, RZ, 0x3c, !PT ;  /* 0x000000039c9c7212 */ /* 0x000fc400078e3cff */
[----:B------:R-:W-:Y:S02]  /*110c0*/  SEL R22, R22, RZ, P1 ;  /* 0x000000ff16167207 */ /* 0x000fe40000800000 */
[----:B--2---:R-:W-:Y:S01]  /*110d0*/  PRMT R0, R0, 0x654, R10 ;  /* 0x0000065400007816 */ /* 0x004fe2000000000a */
[----:B---3--:R-:W-:-:S03]  /*110e0*/  VIADD R18, R18, 0x1 ;  /* 0x0000000112127836 */ /* 0x008fc60000000000 */
[----:B------:R0:W-:Y:S02]  /*110f0*/  SYNCS.ARRIVE.TRANS64.RED.A1T0 RZ, [R0+URZ], RZ ;  /* 0x000000ff00ff79a7 */ /* 0x0001e4000810043f */
[----:B------:R0:W-:Y:S01]  /*11100*/  STL [R1+0x64], R18 ;  /* 0x0000641201007387 */ /* 0x0001e20000100800 */
[----:B------:R-:W-:Y:S01]  /*11110*/  FMUL.FTZ R10, R41, R4 ;  /* 0x00000004290a7220 */ /* 0x000fe20000410000 */
[----:B------:R-:W-:-:S07]  /*11120*/  FMUL.FTZ R4, R51, R2 ;  /* 0x0000000233047220 */ /* 0x000fce0000410000 */
.L_x_2389:
        /* <DEDUP_REMOVED lines=18> */
[----:B0-----:R-:W4:Y:S04]  /*11250*/  LDL R32, [R1+0x80] ;  /* 0x0000800001207983 */ /* 0x001f280000100800 */
[----:B------:R-:W4:Y:S01]  /*11260*/  LDL R52, [R1+0x4c] ;  /* 0x00004c0001347983 */ /* 0x000f220000100800 */
[----:B------:R-:W-:-:S03]  /*11270*/  F2FP.BF16.F32.PACK_AB R9, R46, R9 ;  /* 0x000000092e09723e */ /* 0x000fc600000010ff */
[----:B------:R-:W4:Y:S04]  /*11280*/  LDL.LU R48, [R1+0x58] ;  /* 0x0000580001307983 */ /* 0x000f280000300800 */
[----:B------:R-:W4:Y:S01]  /*11290*/  LDL.LU R46, [R1+0x5c] ;  /* 0x00005c00012e7983 */ /* 0x000f220000300800 */
[----:B------:R-:W0:Y:S01]  /*112a0*/  S2R R41, SR_SWINHI ;  /* 0x0000000000297919 */ /* 0x000e220000002f00 */
[----:B------:R-:W-:Y:S02]  /*112b0*/  F2FP.BF16.F32.PACK_AB R6, R53, R6 ;  /* 0x000000063506723e */ /* 0x000fe400000010ff */
[----:B------:R-:W-:Y:S01]  /*112c0*/  F2FP.BF16.F32.PACK_AB R14, R37, R14 ;  /* 0x0000000e250e723e */ /* 0x000fe200000010ff */
[----:B------:R-:W4:Y:S01]  /*112d0*/  LDL R42, [R1+0x34] ;  /* 0x00003400012a7983 */ /* 0x000f220000100800 */
        /* <DEDUP_REMOVED lines=11> */
[----:B------:R-:W-:Y:S01]  /*11390*/  F2FP.BF16.F32.PACK_AB R5, R54, R5 ;  /* 0x000000053605723e */ /* 0x000fe200000010ff */
[----:B------:R-:W4:Y:S01]  /*113a0*/  LDL R44, [R1+0x54] ;  /* 0x00005400012c7983 */ /* 0x000f220000100800 */
[----:B------:R-:W-:Y:S01]  /*113b0*/  BAR.SYNC.DEFER_BLOCKING 0x1, 0x180 ;  /* 0x0046000000007b1d */ /* 0x000fe20000010000 */
[----:B--2---:R-:W-:Y:S01]  /*113c0*/  IMAD.MOV.U32 R26, RZ, RZ, R2 ;  /* 0x000000ffff1a7224 */ /* 0x004fe200078e0002 */
[----:B---3-5:R-:W-:Y:S01]  /*113d0*/  MOV R28, R0 ;  /* 0x00000000001c7202 */ /* 0x028fe20000000f00 */
[----:B-1----:R-:W-:-:S05]  /*113e0*/  IMAD.SHL.U32 R0, R27, 0x4, RZ ;  /* 0x000000041b007824 */ /* 0x002fca00078e00ff */
[----:B------:R-:W-:-:S04]  /*113f0*/  LOP3.LUT R0, R0, 0xc, RZ, 0xc0, !PT ;  /* 0x0000000c00007812 */ /* 0x000fc800078ec0ff */
[----:B------:R-:W-:-:S05]  /*11400*/  IADD3 R2, P0, R0, UR4, RZ ;  /* 0x0000000400027c10 */ /* 0x000fca000ff1e0ff */
[----:B------:R-:W-:Y:S01]  /*11410*/  IMAD.X R3, RZ, RZ, UR5, P0 ;  /* 0x00000005ff037e24 */ /* 0x000fe200080e06ff */
[----:B------:R-:W-:-:S04]  /*11420*/  ULDC.64 UR4, c[0x0][0xc00] ;  /* 0x0003000000047ab9 */ /* 0x000fc80000000a00 */
[----:B------:R1:W2:Y:S02]  /*11430*/  LDG.E.CONSTANT R0, desc[UR40][R2.64] ;  /* 0x0000002802007981 */ /* 0x0002a4000c1e9900 */
[----:B-1----:R-:W-:-:S04]  /*11440*/  LOP3.LUT P1, R2, R27, 0x3, RZ, 0xc0, !PT ;  /* 0x000000031b027812 */ /* 0x002fc8000782c0ff */
[----:B------:R-:W-:Y:S02]  /*11450*/  ISETP.EQ.OR P1, PT, R2, 0x3, !P1 ;  /* 0x000000030200780c */ /* 0x000fe40004f22670 */
[----:B------:R-:W-:Y:S02]  /*11460*/  MOV R2, R18 ;  /* 0x0000001200027202 */ /* 0x000fe40000000f00 */
[----:B0-----:R-:W-:Y:S02]  /*11470*/  MOV R3, R41 ;  /* 0x0000002900037202 */ /* 0x001fe40000000f00 */
[----:B------:R-:W-:Y:S02]  /*11480*/  SEL R35, R7, R6, P1 ;  /* 0x0000000607237207 */ /* 0x000fe40000800000 */
[----:B------:R-:W-:Y:S01]  /*11490*/  SEL R37, R6, R7, P1 ;  /* 0x0000000706257207 */ /* 0x000fe20000800000 */
[----:B----4-:R-:W-:Y:S01]  /*114a0*/  IMAD.WIDE R6, R32, 0x2, R2 ;  /* 0x0000000220067825 */ /* 0x010fe200078e0202 */
[----:B------:R-:W-:-:S02]  /*114b0*/  SEL R41, R13, R12, P1 ;  /* 0x0000000c0d297207 */ /* 0x000fc40000800000 */
[----:B------:R-:W-:Y:S02]  /*114c0*/  SEL R27, R57, R56, P1 ;  /* 0x00000038391b7207 */ /* 0x000fe40000800000 */
[C---:B------:R-:W-:Y:S02]  /*114d0*/  IADD3 R59, P0, R6.reuse, 0x60, RZ ;  /* 0x00000060063b7810 */ /* 0x040fe40007f1e0ff */
[----:B------:R-:W-:Y:S02]  /*114e0*/  IADD3 R55, P2, R6, 0x40, RZ ;  /* 0x0000004006377810 */ /* 0x000fe40007f5e0ff */
[----:B------:R-:W-:Y:S02]  /*114f0*/  SEL R39, R25, R24, P1 ;  /* 0x0000001819277207 */ /* 0x000fe40000800000 */
[----:B------:R-:W-:Y:S02]  /*11500*/  SEL R13, R12, R13, P1 ;  /* 0x0000000d0c0d7207 */ /* 0x000fe40000800000 */
[----:B------:R-:W-:-:S02]  /*11510*/  SEL R57, R56, R57, P1 ;  /* 0x0000003938397207 */ /* 0x000fc40000800000 */
[----:B------:R-:W-:Y:S02]  /*11520*/  SEL R25, R24, R25, P1 ;  /* 0x0000001918197207 */ /* 0x000fe40000800000 */
[----:B------:R-:W-:Y:S02]  /*11530*/  SEL R43, R9, R8, P1 ;  /* 0x00000008092b7207 */ /* 0x000fe40000800000 */
[----:B------:R-:W-:Y:S02]  /*11540*/  SEL R45, R8, R9, P1 ;  /* 0x00000009082d7207 */ /* 0x000fe40000800000 */
[----:B------:R-:W-:Y:S02]  /*11550*/  LOP3.LUT R8, R55, 0x380, RZ, 0xc0, !PT ;  /* 0x0000038037087812 */ /* 0x000fe400078ec0ff */
[----:B------:R-:W-:Y:S02]  /*11560*/  LOP3.LUT R24, R59, 0x380, RZ, 0xc0, !PT ;  /* 0x000003803b187812 */ /* 0x000fe400078ec0ff */
[----:B------:R-:W-:-:S02]  /*11570*/  SEL R29, R15, R14, P1 ;  /* 0x0000000e0f1d7207 */ /* 0x000fc40000800000 */
[----:B------:R-:W-:Y:S02]  /*11580*/  SEL R15, R14, R15, P1 ;  /* 0x0000000f0e0f7207 */ /* 0x000fe40000800000 */
[----:B------:R-:W-:Y:S02]  /*11590*/  SHF.R.U64 R8, R8, 0x3, RZ ;  /* 0x0000000308087819 */ /* 0x000fe400000012ff */
[----:B------:R-:W-:Y:S02]  /*115a0*/  SHF.R.U64 R24, R24, 0x3, RZ ;  /* 0x0000000318187819 */ /* 0x000fe400000012ff */
[----:B------:R-:W-:Y:S02]  /*115b0*/  SEL R31, R11, R10, P1 ;  /* 0x0000000a0b1f7207 */ /* 0x000fe40000800000 */
[----:B------:R-:W-:Y:S02]  /*115c0*/  SEL R33, R10, R11, P1 ;  /* 0x0000000b0a217207 */ /* 0x000fe40000800000 */
[----:B------:R-:W-:-:S02]  /*115d0*/  SEL R47, R5, R4, P1 ;  /* 0x00000004052f7207 */ /* 0x000fc40000800000 */
[----:B------:R-:W-:Y:S02]  /*115e0*/  SEL R49, R4, R5, P1 ;  /* 0x0000000504317207 */ /* 0x000fe40000800000 */
[----:B------:R-:W-:Y:S01]  /*115f0*/  LOP3.LUT R10, R8, R55, RZ, 0x3c, !PT ;  /* 0x00000037080a7212 */ /* 0x000fe200078e3cff */
[----:B------:R-:W-:Y:S01]  /*11600*/  IMAD.MOV.U32 R60, RZ, RZ, R26 ;  /* 0x000000ffff3c7224 */ /* 0x000fe200078e001a */
[----:B------:R-:W-:Y:S01]  /*11610*/  LOP3.LUT R8, R24, R59, RZ, 0x3c, !PT ;  /* 0x0000003b18087212 */ /* 0x000fe200078e3cff */
[----:B------:R-:W-:Y:S01]  /*11620*/  IMAD.MOV.U32 R50, RZ, RZ, R28 ;  /* 0x000000ffff327224 */ /* 0x000fe200078e001c */
[C---:B------:R-:W-:Y:S02]  /*11630*/  IADD3 R53, P3, R6.reuse, 0x20, RZ ;  /* 0x0000002006357810 */ /* 0x040fe40007f7e0ff */
[----:B------:R-:W-:Y:S02]  /*11640*/  LOP3.LUT R51, R6, 0x380, RZ, 0xc0, !PT ;  /* 0x0000038006337812 */ /* 0x000fe400078ec0ff */
[----:B------:R-:W-:-:S02]  /*11650*/  LOP3.LUT R4, R53, 0x380, RZ, 0xc0, !PT ;  /* 0x0000038035047812 */ /* 0x000fc400078ec0ff */
[----:B------:R-:W-:Y:S02]  /*11660*/  SHF.R.U64 R51, R51, 0x3, RZ ;  /* 0x0000000333337819 */ /* 0x000fe400000012ff */
[----:B------:R-:W-:Y:S01]  /*11670*/  SHF.R.U64 R4, R4, 0x3, RZ ;  /* 0x0000000304047819 */ /* 0x000fe200000012ff */
[--C-:B------:R-:W-:Y:S01]  /*11680*/  IMAD.X R5, RZ, RZ, R7.reuse, P3 ;  /* 0x000000ffff057224 */ /* 0x100fe200018e0607 */
[----:B------:R-:W-:Y:S02]  /*11690*/  LOP3.LUT R6, R51, R6, RZ, 0x3c, !PT ;  /* 0x0000000633067212 */ /* 0x000fe400078e3cff */
[----:B------:R-:W-:Y:S01]  /*116a0*/  LOP3.LUT R4, R4, R53, RZ, 0x3c, !PT ;  /* 0x0000003504047212 */ /* 0x000fe200078e3cff */
[--C-:B------:R-:W-:Y:S01]  /*116b0*/  IMAD.X R9, RZ, RZ, R7.reuse, P0 ;  /* 0x000000ffff097224 */ /* 0x100fe200000e0607 */
[----:B------:R-:W-:Y:S01]  /*116c0*/  MOV R40, R6 ;  /* 0x0000000600287202 */ /* 0x000fe20000000f00 */
[----:B------:R-:W-:Y:S01]  /*116d0*/  IMAD.X R11, RZ, RZ, R7, P2 ;  /* 0x000000ffff0b7224 */ /* 0x000fe200010e0607 */
[----:B------:R-:W-:-:S02]  /*116e0*/  MOV R38, R4 ;  /* 0x0000000400267202 */ /* 0x000fc40000000f00 */
        /* <DEDUP_REMOVED lines=14> */
[----:B------:R-:W3:Y:S04]  /*117d0*/  SHFL.IDX PT, R34, R45, R12, 0x1c1f ;  /* 0x001c1f0c2d227589 */ /* 0x000ee800000e0000 */
[----:B------:R-:W-:Y:S04]  /*117e0*/  SHFL.IDX PT, R35, R35, R0, 0x1c1f ;  /* 0x001c1f0023237589 */ /* 0x000fe800000e0000 */
[----:B------:R-:W4:Y:S04]  /*117f0*/  SHFL.IDX PT, R28, R37, R12, 0x1c1f ;  /* 0x001c1f0c251c7589 */ /* 0x000f2800000e0000 */
[----:B------:R2:W-:Y:S04]  /*11800*/  SHFL.IDX PT, R47, R47, R0, 0x1c1f ;  /* 0x001c1f002f2f7589 */ /* 0x0005e800000e0000 */
[----:B------:R4:W4:Y:S01]  /*11810*/  SHFL.IDX PT, R36, R49, R12, 0x1c1f ;  /* 0x001c1f0c31247589 */ /* 0x00092200000e0000 */
        /* <DEDUP_REMOVED lines=10> */
[----:B---3--:R-:W-:Y:S02]  /*118c0*/  SEL R9, R43, R34, P1 ;  /* 0x000000222b097207 */ /* 0x008fe40000800000 */
[----:B------:R-:W-:Y:S02]  /*118d0*/  SEL R11, R34, R43, P1 ;  /* 0x0000002b220b7207 */ /* 0x000fe40000800000 */
[----:B----4-:R-:W-:Y:S02]  /*118e0*/  SEL R12, R35, R28, P1 ;  /* 0x0000001c230c7207 */ /* 0x010fe40000800000 */
[----:B------:R-:W-:Y:S02]  /*118f0*/  SEL R14, R28, R35, P1 ;  /* 0x000000231c0e7207 */ /* 0x000fe40000800000 */
[----:B------:R-:W-:-:S02]  /*11900*/  SEL R13, R47, R36, P1 ;  /* 0x000000242f0d7207 */ /* 0x000fc40000800000 */
[----:B-1----:R-:W-:Y:S02]  /*11910*/  SEL R4, R29, R24, P1 ;  /* 0x000000181d047207 */ /* 0x002fe40000800000 */
[----:B------:R-:W-:Y:S02]  /*11920*/  SEL R6, R24, R29, P1 ;  /* 0x0000001d18067207 */ /* 0x000fe40000800000 */
[----:B------:R-:W-:Y:S02]  /*11930*/  SEL R5, R41, R32, P1 ;  /* 0x0000002029057207 */ /* 0x000fe40000800000 */
[----:B------:R-:W-:Y:S02]  /*11940*/  SEL R7, R32, R41, P1 ;  /* 0x0000002920077207 */ /* 0x000fe40000800000 */
[----:B------:R-:W-:Y:S01]  /*11950*/  SEL R15, R36, R47, P1 ;  /* 0x0000002f240f7207 */ /* 0x000fe20000800000 */
[----:B------:R-:W-:Y:S01]  /*11960*/  IMAD.IADD R31, R52, 0x1, R42 ;  /* 0x00000001341f7824 */ /* 0x000fe200078e022a */
[----:B------:R-:W-:Y:S01]  /*11970*/  SEL R33, R50, RZ, !P0 ;  /* 0x000000ff32217207 */ /* 0x000fe20004000000 */
[----:B------:R1:W-:Y:S04]  /*11980*/  STSM.16.M88.4 [R38], R4 ;  /* 0x0000000426007844 */ /* 0x0003e80000000200 */
[----:B------:R2:W-:Y:S04]  /*11990*/  STSM.16.M88.4 [R30], R8 ;  /* 0x000000081e007844 */ /* 0x0005e80000000200 */
[----:B------:R3:W-:Y:S01]  /*119a0*/  STSM.16.M88.4 [R27], R12 ;  /* 0x0000000c1b007844 */ /* 0x0007e20000000200 */
[----:B------:R-:W-:Y:S01]  /*119b0*/  IADD3 R24, P2, R48, UR4, RZ ;  /* 0x0000000430187c10 */ /* 0x000fe2000ff5e0ff */
[----:B------:R-:W-:Y:S01]  /*119c0*/  IMAD.MOV.U32 R28, RZ, RZ, RZ ;  /* 0x000000ffff1c7224 */ /* 0x000fe200078e00ff */
[----:B------:R-:W-:Y:S01]  /*119d0*/  ULDC UR8, c[0x0][0xa88] ;  /* 0x0002a20000087ab9 */ /* 0x000fe20000000800 */
[----:B------:R-:W4:Y:S01]  /*119e0*/  LDL R34, [R1+0x6c] ;  /* 0x00006c0001227983 */ /* 0x000f220000100800 */
[----:B------:R-:W-:Y:S01]  /*119f0*/  IADD3.X R25, R46, UR5, RZ, P2, !PT ;  /* 0x000000052e197c10 */ /* 0x000fe200097fe4ff */
[----:B------:R-:W-:Y:S01]  /*11a00*/  ULDC.64 UR4, c[0x0][0xb90] ;  /* 0x0002e40000047ab9 */ /* 0x000fe20000000a00 */
[----:B------:R-:W-:Y:S06]  /*11a10*/  BAR.SYNC.DEFER_BLOCKING 0x1, 0x180 ;  /* 0x0046000000007b1d */ /* 0x000fec0000010000 */
[----:B------:R-:W3:Y:S01]  /*11a20*/  @P0 LDG.E R28, desc[UR40][R24.64] ;  /* 0x00000028181c0981 */ /* 0x000ee2000c1e1900 */
[----:B0-----:R-:W-:-:S13]  /*11a30*/  ISETP.NE.AND P2, PT, R0, 0x1, PT ;  /* 0x000000010000780c */ /* 0x001fda0003f45270 */
[----:B------:R-:W0:Y:S08]  /*11a40*/  @P2 LDC R26, c[0x0][0xbec] ;  /* 0x0002fb00ff1a2b82 */ /* 0x000e300000000800 */
[----:B------:R-:W2:Y:S01]  /*11a50*/  @P2 LDC R29, c[0x0][0xbf0] ;  /* 0x0002fc00ff1d2b82 */ /* 0x000ea20000000800 */
[----:B------:R-:W-:Y:S01]  /*11a60*/  SHF.R.S32.HI R32, RZ, 0x1f, R44 ;  /* 0x0000001fff207819 */ /* 0x000fe2000001142c */
[----:B-1----:R-:W-:-:S04]  /*11a70*/  IMAD.MOV.U32 R7, RZ, RZ, R31 ;  /* 0x000000ffff077224 */ /* 0x002fc800078e001f */
[----:B------:R-:W-:Y:S02]  /*11a80*/  IMAD R5, R32, UR4, RZ ;  /* 0x0000000420057c24 */ /* 0x000fe4000f8e02ff */
[----:B0-----:R-:W-:-:S05]  /*11a90*/  @P2 IMAD.HI.U32 R4, R31, R26, RZ ;  /* 0x0000001a1f042227 */ /* 0x001fca00078e00ff */
[----:B--2---:R-:W-:Y:S01]  /*11aa0*/  @P2 SHF.R.U32.HI R7, RZ, R29, R4 ;  /* 0x0000001dff072219 */ /* 0x004fe20000011604 */
[----:B------:R-:W-:Y:S01]  /*11ab0*/  IMAD R11, R44, UR5, R5 ;  /* 0x000000052c0b7c24 */ /* 0x000fe2000f8e0205 */
[----:B------:R-:W-:-:S03]  /*11ac0*/  SEL R30, R60, RZ, !P0 ;  /* 0x000000ff3c1e7207 */ /* 0x000fc60004000000 */
[----:B------:R-:W-:Y:S02]  /*11ad0*/  IMAD.MOV R9, RZ, RZ, -R7 ;  /* 0x000000ffff097224 */ /* 0x000fe400078e0a07 */
[----:B------:R-:W-:Y:S02]  /*11ae0*/  IMAD R6, R30, UR6, RZ ;  /* 0x000000061e067c24 */ /* 0x000fe4000f8e02ff */
        /* <DEDUP_REMOVED lines=29> */
[----:B------:R-:W-:-:S05]  /*11cc0*/  SHF.R.S32.HI R37, RZ, 0x3, R37 ;  /* 0x00000003ff257819 */ /* 0x000fca0000011425 */
[----:B----4-:R-:W-:Y:S01]  /*11cd0*/  IMAD R11, R37, 0x40, R34 ;  /* 0x00000040250b7824 */ /* 0x010fe200078e0222 */
[----:B-1----:R-:W-:Y:S06]  /*11ce0*/  @P1 BRA `(.L_x_2457) ;  /* 0x0000000000101947 */ /* 0x002fec0003800000 */
[----:B------:R-:W-:Y:S05]  /*11cf0*/  @!P0 BRA `(.L_x_2457) ;  /* 0x00000000000c8947 */ /* 0x000fea0003800000 */
[----:B------:R-:W2:Y:S04]  /*11d00*/  LDG.E R4, desc[UR40][R24.64] ;  /* 0x0000002818047981 */ /* 0x000ea8000c1e1900 */
[----:B-----5:R-:W2:Y:S02]  /*11d10*/  LDG.E R9, desc[UR40][R24.64+0x4] ;  /* 0x0000042818097981 */ /* 0x020ea4000c1e1900 */
[----:B--2---:R-:W-:-:S07]  /*11d20*/  IMAD.IADD R9, R9, 0x1, -R4 ;  /* 0x0000000109097824 */ /* 0x004fce00078e0a04 */
.L_x_2457:
[----:B------:R-:W2:Y:S01]  /*11d30*/  LDL R12, [R1+0x7c] ;  /* 0x00007c00010c7983 */ /* 0x000ea20000100800 */
[----:B------:R-:W-:Y:S01]  /*11d40*/  VIADD R13, R13, 0xffffff80 ;  /* 0xffffff800d0d7836 */ /* 0x000fe20000000000 */
[----:B------:R-:W-:Y:S01]  /*11d50*/  ULDC.64 UR4, c[0x0][0xaa0] ;  /* 0x0002a80000047ab9 */ /* 0x000fe20000000a00 */
[----:B-----5:R-:W-:Y:S01]  /*11d60*/  IMAD R35, R9, R0, RZ ;  /* 0x0000000009237224 */ /* 0x020fe200078e02ff */
[----:B------:R-:W-:Y:S01]  /*11d70*/  SHFL.IDX PT, R4, R10, RZ, 0x1c1f ;  /* 0x001c1fff0a047589 */ /* 0x000fe200000e0000 */
[----:B------:R-:W-:Y:S01]  /*11d80*/  IMAD.WIDE R2, R11, 0x2, R2 ;  /* 0x000000020b027825 */ /* 0x000fe200078e0202 */
[----:B------:R-:W-:Y:S02]  /*11d90*/  SHF.R.S32.HI R8, RZ, 0x1f, R13 ;  /* 0x0000001fff087819 */ /* 0x000fe4000001140d */
[----:B------:R-:W0:Y:S02]  /*11da0*/  SHFL.IDX PT, R5, R14, RZ, 0x1c1f ;  /* 0x001c1fff0e057589 */ /* 0x000e2400000e0000 */
[----:B------:R-:W-:-:S02]  /*11db0*/  LEA.HI R8, R8, R13, RZ, 0x7 ;  /* 0x0000000d08087211 */ /* 0x000fc400078f38ff */
[----:B------:R-:W-:Y:S04]  /*11dc0*/  SHFL.IDX PT, R6, R10, 0x1, 0x1c1f ;  /* 0x003c1f000a067f89 */ /* 0x000fe800000e0000 */
[----:B------:R-:W1:Y:S01]  /*11dd0*/  SHFL.IDX PT, R7, R14, 0x1, 0x1c1f ;  /* 0x003c1f000e077f89 */ /* 0x000e6200000e0000 */
[----:B------:R-:W-:Y:S02]  /*11de0*/  LOP3.LUT R8, R8, 0xffffff80, RZ, 0xc0, !PT ;  /* 0xffffff8008087812 */ /* 0x000fe400078ec0ff */
[----:B------:R-:W-:Y:S02]  /*11df0*/  SHF.R.S32.HI R36, RZ, 0x1f, R48 ;  /* 0x0000001fff247819 */ /* 0x000fe40000011430 */
[----:B------:R-:W-:Y:S01]  /*11e00*/  IADD3 R25, P4, R2, 0x3000, RZ ;  /* 0x0000300002197810 */ /* 0x000fe20007f9e0ff */
[----:B------:R-:W-:Y:S01]  /*11e10*/  IMAD.IADD R8, R13, 0x1, -R8 ;  /* 0x000000010d087824 */ /* 0x000fe200078e0a08 */
[----:B------:R-:W-:-:S02]  /*11e20*/  LEA.HI R36, R36, R48, RZ, 0x3 ;  /* 0x0000003024247211 */ /* 0x000fc400078f18ff */
[----:B------:R-:W-:Y:S02]  /*11e30*/  IADD3 R13, P3, R2, 0x1800, RZ ;  /* 0x00001800020d7810 */ /* 0x000fe40007f7e0ff */
[----:B------:R-:W-:Y:S02]  /*11e40*/  LOP3.LUT P0, RZ, R8, 0x3, RZ, 0xc0, !PT ;  /* 0x0000000308ff7812 */ /* 0x000fe4000780c0ff */
[----:B------:R-:W-:Y:S02]  /*11e50*/  LOP3.LUT R9, R2, 0x380, RZ, 0xc0, !PT ;  /* 0x0000038002097812 */ /* 0x000fe400078ec0ff */
[----:B------:R-:W-:Y:S02]  /*11e60*/  LOP3.LUT R36, R36, 0xfffffff8, RZ, 0xc0, !PT ;  /* 0xfffffff824247812 */ /* 0x000fe400078ec0ff */
[----:B------:R-:W-:Y:S02]  /*11e70*/  LOP3.LUT R24, R25, 0x380, RZ, 0xc0, !PT ;  /* 0x0000038019187812 */ /* 0x000fe400078ec0ff */
[----:B------:R-:W-:-:S02]  /*11e80*/  SHF.R.U64 R9, R9, 0x3, RZ ;  /* 0x0000000309097819 */ /* 0x000fc400000012ff */
[----:B------:R-:W-:Y:S02]  /*11e90*/  IADD3 R36, R48, -R36, RZ ;  /* 0x8000002430247210 */ /* 0x000fe40007ffe0ff */
[----:B------:R-:W-:-:S04]  /*11ea0*/  SHF.R.U64 R24, R24, 0x3, RZ ;  /* 0x0000000318187819 */ /* 0x000fc800000012ff */
[----:B------:R-:W-:Y:S01]  /*11eb0*/  LOP3.LUT R24, R24, R25, RZ, 0x3c, !PT ;  /* 0x0000001918187212 */ /* 0x000fe200078e3cff */
[----:B------:R-:W-:Y:S02]  /*11ec0*/  IMAD.X R25, RZ, RZ, R3, P4 ;  /* 0x000000ffff197224 */ /* 0x000fe400020e0603 */
[----:B--2---:R-:W-:-:S04]  /*11ed0*/  IMAD.IADD R12, R12, 0x1, R42 ;  /* 0x000000010c0c7824 */ /* 0x004fc800078e022a */
[C---:B------:R-:W-:Y:S01]  /*11ee0*/  VIADD R8, R12.reuse, 0x8 ;  /* 0x000000080c087836 */ /* 0x040fe20000000000 */
[-C--:B------:R-:W-:Y:S02]  /*11ef0*/  ISETP.GE.OR P1, PT, R12, R35.reuse, P0 ;  /* 0x000000230c00720c */ /* 0x080fe40000726670 */
[----:B------:R-:W-:Y:S02]  /*11f00*/  LOP3.LUT R12, R13, 0x380, RZ, 0xc0, !PT ;  /* 0x000003800d0c7812 */ /* 0x000fe400078ec0ff */
[----:B------:R-:W-:Y:S02]  /*11f10*/  ISETP.GE.OR P0, PT, R8, R35, P0 ;  /* 0x000000230800720c */ /* 0x000fe40000706670 */
[----:B------:R-:W-:Y:S02]  /*11f20*/  SHF.R.U64 R12, R12, 0x3, RZ ;  /* 0x000000030c0c7819 */ /* 0x000fe400000012ff */
[----:B------:R-:W-:Y:S01]  /*11f30*/  LOP3.LUT R8, R9, R2, RZ, 0x3c, !PT ;  /* 0x0000000209087212 */ /* 0x000fe200078e3cff */
[--C-:B------:R-:W-:Y:S01]  /*11f40*/  IMAD.MOV.U32 R9, RZ, RZ, R3.reuse ;  /* 0x000000ffff097224 */ /* 0x100fe200078e0003 */
[----:B------:R-:W-:Y:S01]  /*11f50*/  LOP3.LUT R12, R12, R13, RZ, 0x3c, !PT ;  /* 0x0000000d0c0c7212 */ /* 0x000fe200078e3cff */
[----:B------:R-:W-:-:S02]  /*11f60*/  IMAD.X R13, RZ, RZ, R3, P3 ;  /* 0x000000ffff0d7224 */ /* 0x000fc400018e0603 */
[----:B0-----:R-:W-:Y:S04]  /*11f70*/  @!P1 ST.E desc[UR40][R4.64], R21 ;  /* 0x0000001504009985 */ /* 0x001fe8000c101928 */
[----:B-1----:R0:W-:Y:S04]  /*11f80*/  @!P0 ST.E desc[UR40][R6.64], R20 ;  /* 0x0000001406008985 */ /* 0x0021e8000c101928 */
[----:B------:R-:W2:Y:S04]  /*11f90*/  LD.E.128 R8, desc[UR40][R8.64] ;  /* 0x0000002808087980 */ /* 0x000ea8000c101d00 */
[----:B------:R-:W3:Y:S01]  /*11fa0*/  LD.E.128 R12, desc[UR40][R12.64] ;  /* 0x000000280c0c7980 */ /* 0x000ee2000c101d00 */
[----:B0-----:R-:W-:-:S03]  /*11fb0*/  IMAD R20, R36, 0x30, R37 ;  /* 0x0000003024147824 */ /* 0x001fc600078e0225 */
[----:B------:R-:W4:Y:S01]  /*11fc0*/  LD.E.128 R24, desc[UR40][R24.64] ;  /* 0x0000002818187980 */ /* 0x000f22000c101d00 */
[----:B------:R-:W-:-:S03]  /*11fd0*/  IADD3 R31, P0, R2, 0x4800, RZ ;  /* 0x00004800021f7810 */ /* 0x000fc60007f1e0ff */
[----:B------:R-:W2:Y:S01]  /*11fe0*/  LDL R36, [R1+0x84] ;  /* 0x0000840001247983 */ /* 0x000ea20000100800 */
[----:B------:R-:W-:Y:S01]  /*11ff0*/  LOP3.LUT R2, R31, 0x380, RZ, 0xc0, !PT ;  /* 0x000003801f027812 */ /* 0x000fe200078ec0ff */
[----:B------:R-:W-:-:S03]  /*12000*/  IMAD.X R5, RZ, RZ, R3, P0 ;  /* 0x000000ffff057224 */ /* 0x000fc600000e0603 */
[----:B------:R-:W-:-:S04]  /*12010*/  SHF.R.U64 R2, R2, 0x3, RZ ;  /* 0x0000000302027819 */ /* 0x000fc800000012ff */
[----:B------:R-:W-:Y:S02]  /*12020*/  LOP3.LUT R4, R2, R31, RZ, 0x3c, !PT ;  /* 0x0000001f02047212 */ /* 0x000fe400078e3cff */
[----:B------:R-:W0:Y:S01]  /*12030*/  @P2 LDC R31, c[0x0][0xbec] ;  /* 0x0002fb00ff1f2b82 */ /* 0x000e220000000800 */
[----:B------:R-:W-:-:S03]  /*12040*/  IMAD R3, R29, UR4, RZ ;  /* 0x000000041d037c24 */ /* 0x000fc6000f8e02ff */
[----:B------:R-:W5:Y:S01]  /*12050*/  LD.E.128 R4, desc[UR40][R4.64] ;  /* 0x0000002804047980 */ /* 0x000f62000c101d00 */
[C---:B------:R-:W-:Y:S02]  /*12060*/  IMAD R21, R28.reuse, UR5, R3 ;  /* 0x000000051c157c24 */ /* 0x040fe4000f8e0203 */
[----:B------:R-:W-:Y:S01]  /*12070*/  IMAD.WIDE.U32 R2, R28, UR4, RZ ;  /* 0x000000041c027c25 */ /* 0x000fe2000f8e00ff */
[----:B------:R-:W1:Y:S01]  /*12080*/  @P2 LDC R29, c[0x0][0xbf0] ;  /* 0x0002fc00ff1d2b82 */ /* 0x000e620000000800 */
[----:B------:R-:W-:Y:S01]  /*12090*/  ULDC.64 UR4, c[0x0][0xae8] ;  /* 0x0002ba0000047ab9 */ /* 0x000fe20000000a00 */
[----:B------:R-:W-:Y:S01]  /*120a0*/  @!PT LDS RZ, [RZ] ;  /* 0x00000000fffff984 */ /* 0x000fe20000000800 */
[----:B------:R-:W-:Y:S01]  /*120b0*/  @!PT LDS RZ, [RZ] ;  /* 0x00000000fffff984 */ /* 0x000fe20000000800 */
[----:B------:R-:W-:Y:S01]  /*120c0*/  @!PT LDS RZ, [RZ] ;  /* 0x00000000fffff984 */ /* 0x000fe20000000800 */
[----:B------:R-:W-:Y:S01]  /*120d0*/  @!PT LDS RZ, [RZ] ;  /* 0x00000000fffff984 */ /* 0x000fe20000000800 */
[----:B------:R0:W-:Y:S06]  /*120e0*/  MEMBAR.ALL.CTA ;  /* 0x0000000000007992 */ /* 0x0001ec0000008000 */
[----:B0-----:R-:W0:Y:S01]  /*120f0*/  FENCE.VIEW.ASYNC.S ;  /* 0x00000000000073c6 */ /* 0x001e220000000000 */
[----:B------:R-:W-:-:S02]  /*12100*/  IMAD.IADD R3, R3, 0x1, R21 ;  /* 0x0000000103037824 */ /* 0x000fc400078e0215 */
[----:B------:R-:W-:Y:S02]  /*12110*/  IMAD R21, R32, UR4, RZ ;  /* 0x0000000420157c24 */ /* 0x000fe4000f8e02ff */
[----:B------:R-:W-:Y:S02]  /*12120*/  IMAD.IADD R32, R42, 0x1, R20 ;  /* 0x000000012a207824 */ /* 0x000fe400078e0214 */
[C---:B------:R-:W-:Y:S02]  /*12130*/  IMAD R21, R44.reuse, UR5, R21 ;  /* 0x000000052c157c24 */ /* 0x040fe4000f8e0215 */
[----:B------:R-:W-:Y:S01]  /*12140*/  IMAD.WIDE.U32 R2, R44, UR4, R2 ;  /* 0x000000042c027c25 */ /* 0x000fe2000f8e0002 */
[----:B------:R-:W-:-:S03]  /*12150*/  ULDC.64 UR4, c[0x0][0xaf0] ;  /* 0x0002bc0000047ab9 */ /* 0x000fc60000000a00 */
[----:B------:R-:W-:-:S04]  /*12160*/  @P2 IMAD.HI.U32 R20, R32, R31, RZ ;  /* 0x0000001f20142227 */ /* 0x000fc800078e00ff */
[----:B------:R-:W-:Y:S02]  /*12170*/  IMAD.IADD R3, R3, 0x1, R21 ;  /* 0x0000000103037824 */ /* 0x000fe400078e0215 */
[----:B------:R-:W-:Y:S02]  /*12180*/  IMAD.MOV.U32 R21, RZ, RZ, R32 ;  /* 0x000000ffff157224 */ /* 0x000fe400078e0020 */
[----:B------:R-:W-:Y:S01]  /*12190*/  IMAD R28, R30, UR4, RZ ;  /* 0x000000041e1c7c24 */ /* 0x000fe2000f8e02ff */
[----:B-1----:R-:W-:Y:S01]  /*121a0*/  @P2 SHF.R.U32.HI R21, RZ, R29, R20 ;  /* 0x0000001dff152219 */ /* 0x002fe20000011614 */
[----:B------:R-:W-:-:S04]  /*121b0*/  IMAD.WIDE.U32 R2, R33, UR4, R2 ;  /* 0x0000000421027c25 */ /* 0x000fc8000f8e0002 */
[----:B------:R-:W-:Y:S01]  /*121c0*/  IMAD R29, R33, UR5, R28 ;  /* 0x00000005211d7c24 */ /* 0x000fe2000f8e021c */
[--C-:B------:R-:W-:Y:S01]  /*121d0*/  SHF.R.S32.HI R20, RZ, 0x1f, R21.reuse ;  /* 0x0000001fff147819 */ /* 0x100fe20000011415 */
[----:B------:R-:W-:Y:S01]  /*121e0*/  IMAD.MOV R31, RZ, RZ, -R21 ;  /* 0x000000ffff1f7224 */ /* 0x000fe200078e0a15 */
[----:B------:R-:W-:Y:S01]  /*121f0*/  ULDC.64 UR4, c[0x0][0xae0] ;  /* 0x0002b80000047ab9 */ /* 0x000fe20000000a00 */
        /* <DEDUP_REMOVED lines=11> */
[----:B------:R-:W-:-:S03]  /*122b0*/  ULDC.64 UR4, c[0x0][0xa80] ;  /* 0x0002a00000047ab9 */ /* 0x000fc60000000a00 */
[----:B------:R-:W-:Y:S01]  /*122c0*/  IMAD.IADD R3, R3, 0x1, R21 ;  /* 0x0000000103037824 */ /* 0x000fe200078e0215 */
[C---:B------:R-:W-:Y:S01]  /*122d0*/  LEA R30, P0, R2.reuse, UR4, 0x1 ;  /* 0x00000004021e7c11 */ /* 0x040fe2000f8008ff */
[----:B------:R-:W-:Y:S01]  /*122e0*/  IMAD.IADD R32, R37, 0x1, R42 ;  /* 0x0000000125207824 */ /* 0x000fe200078e022a */
        /* <DEDUP_REMOVED lines=35> */
.L_x_2456:
        /* <DEDUP_REMOVED lines=20> */
[----:B---3-5:R-:W-:-:S12]  /*12660*/  VIADD R28, R7, 0xffffff80 ;  /* 0xffffff80071c7836 */ /* 0x028fd80000000000 */
[----:B------:R-:W1:Y:S01]  /*12670*/  @P2 LDC R27, c[0x0][0xbec] ;  /* 0x0002fb00ff1b2b82 */ /* 0x000e620000000800 */
[----:B------:R-:W-:Y:S01]  /*12680*/  ISETP.GE.AND P3, PT, R28, 0xc0, PT ;  /* 0x000000c01c00780c */ /* 0x000fe20003f66270 */
[----:B--2---:R-:W-:-:S12]  /*12690*/  @P1 BRA `(.L_x_2459) ;  /* 0x0000000000101947 */ /* 0x004fd80003800000 */
[----:B------:R-:W-:Y:S05]  /*126a0*/  @!P0 BRA `(.L_x_2459) ;  /* 0x00000000000c8947 */ /* 0x000fea0003800000 */
[----:B------:R-:W2:Y:S04]  /*126b0*/  LDG.E R5, desc[UR40][R2.64] ;  /* 0x0000002802057981 */ /* 0x000ea8000c1e1900 */
[----:B------:R-:W2:Y:S02]  /*126c0*/  LDG.E R0, desc[UR40][R2.64+0x4] ;  /* 0x0000042802007981 */ /* 0x000ea4000c1e1900 */
[----:B--2---:R-:W-:-:S07]  /*126d0*/  IMAD.IADD R0, R0, 0x1, -R5 ;  /* 0x0000000100007824 */ /* 0x004fce00078e0a05 */
.L_x_2459:
[----:B------:R-:W2:Y:S04]  /*126e0*/  LDL.LU R3, [R1+0x50] ;  /* 0x0000500001037983 */ /* 0x000ea80000300800 */
[----:B------:R-:W3:Y:S04]  /*126f0*/  LDL.LU R2, [R1+0x68] ;  /* 0x0000680001027983 */ /* 0x000ee80000300800 */
[----:B------:R-:W4:Y:S04]  /*12700*/  LDL R26, [R1+0x54] ;  /* 0x00005400011a7983 */ /* 0x000f280000100800 */
[----:B------:R0:W5:Y:S01]  /*12710*/  LDL R24, [R1+0x34] ;  /* 0x0000340001187983 */ /* 0x0001620000100800 */
[----:B------:R-:W-:Y:S01]  /*12720*/  BSSY B1, `(.L_x_2460) ;  /* 0x000002c000017945 */ /* 0x000fe20003800000 */
[----:B------:R-:W-:-:S02]  /*12730*/  SHF.R.S32.HI R11, RZ, 0x1f, R6 ;  /* 0x0000001fff0b7819 */ /* 0x000fc40000011406 */
[----:B--2---:R-:W-:Y:S02]  /*12740*/  SEL R13, R3, RZ, !P0 ;  /* 0x000000ff030d7207 */ /* 0x004fe40004000000 */
[----:B---3--:R-:W-:Y:S02]  /*12750*/  SEL R12, R2, RZ, !P0 ;  /* 0x000000ff020c7207 */ /* 0x008fe40004000000 */
[----:B----4-:R-:W-:Y:S01]  /*12760*/  SHF.R.S32.HI R10, RZ, 0x1f, R26 ;  /* 0x0000001fff0a7819 */ /* 0x010fe2000001141a */
[----:B0-----:R-:W-:Y:S06]  /*12770*/  @P3 BRA `(.L_x_2461) ;  /* 0x0000000000983947 */ /* 0x001fec0003800000 */
[----:B------:R-:W0:Y:S01]  /*12780*/  LDC R9, c[0x0][0xbe8] ;  /* 0x0002fa00ff097b82 */ /* 0x000e220000000800 */
[----:B-----5:R-:W-:Y:S01]  /*12790*/  IADD3 R8, R24, -0x80, R7 ;  /* 0xffffff8018087810 */ /* 0x020fe20007ffe007 */
        /* <DEDUP_REMOVED lines=36> */
.L_x_2461:
[----:B------:R-:W-:Y:S05]  /*129e0*/  BSYNC B1 ;  /* 0x0000000000017941 */ /* 0x000fea0003800000 */
.L_x_2460:
        /* <DEDUP_REMOVED lines=14> */
[----:B------:R-:W-:Y:S01]  /*12ad0*/  IMAD.IADD R4, R28, 0x1, -R4 ;  /* 0x000000011c047824 */ /* 0x000fe200078e0a04 */
[----:B------:R-:W-:-:S03]  /*12ae0*/  IADD3 R3, R3, R5, RZ ;  /* 0x0000000503037210 */ /* 0x000fc60007ffe0ff */
[----:B------:R-:W-:Y:S02]  /*12af0*/  IMAD R6, R4, 0x30, R14 ;  /* 0x0000003004067824 */ /* 0x000fe400078e020e */
[----:B------:R-:W-:Y:S02]  /*12b00*/  IMAD R4, R10, UR4, RZ ;  /* 0x000000040a047c24 */ /* 0x000fe4000f8e02ff */
[----:B-----5:R-:W-:Y:S02]  /*12b10*/  IMAD.IADD R8, R24, 0x1, R6 ;  /* 0x0000000118087824 */ /* 0x020fe400078e0206 */
[----:B------:R-:W-:Y:S02]  /*12b20*/  IMAD R7, R26, UR5, R4 ;  /* 0x000000051a077c24 */ /* 0x000fe4000f8e0204 */
        /* <DEDUP_REMOVED lines=26> */
[----:B------:R-:W-:Y:S01]  /*12cd0*/  IMAD.IADD R14, R14, 0x1, R24 ;  /* 0x000000010e0e7824 */ /* 0x000fe200078e0218 */
[----:B------:R-:W-:Y:S01]  /*12ce0*/  ULDC UR4, c[0x0][0xac8] ;  /* 0x0002b20000047ab9 */ /* 0x000fe20000000800 */
[----:B------:R-:W-:Y:S01]  /*12cf0*/  IMAD R25, R0, R25, RZ ;  /* 0x0000001900197224 */ /* 0x000fe200078e02ff */
[----:B------:R-:W-:Y:S01]  /*12d00*/  LEA.HI.X R8, R2, UR5, R3, 0x1, P0 ;  /* 0x0000000502087c11 */ /* 0x000fe200080f0c03 */
[----:B------:R-:W0:Y:S01]  /*12d10*/  SHFL.IDX PT, R6, R4, RZ, 0x181f ;  /* 0x00181fff04067589 */ /* 0x000e2200000e0000 */
[C---:B------:R-:W-:Y:S02]  /*12d20*/  VIADD R0, R14.reuse, 0x30 ;  /* 0x000000300e007836 */ /* 0x040fe40000000000 */
[C---:B------:R-:W-:Y:S01]  /*12d30*/  VIADD R2, R14.reuse, 0x60 ;  /* 0x000000600e027836 */ /* 0x040fe20000000000 */
[----:B------:R-:W1:Y:S01]  /*12d40*/  SHFL.IDX PT, R9, R4, 0x1, 0x181f ;  /* 0x00381f0004097f89 */ /* 0x000e6200000e0000 */
[----:B------:R-:W-:-:S03]  /*12d50*/  VIADD R3, R14, 0x90 ;  /* 0x000000900e037836 */ /* 0x000fc60000000000 */
[----:B------:R-:W4:Y:S04]  /*12d60*/  SHFL.IDX PT, R11, R4, 0x2, 0x181f ;  /* 0x00581f00040b7f89 */ /* 0x000f2800000e0000 */
[----:B------:R-:W3:Y:S04]  /*12d70*/  SHFL.IDX PT, R5, R8, RZ, 0x181f ;  /* 0x00181fff08057589 */ /* 0x000ee800000e0000 */
[----:B------:R1:W3:Y:S04]  /*12d80*/  SHFL.IDX PT, R13, R4, 0x3, 0x181f ;  /* 0x00781f00040d7f89 */ /* 0x0002e800000e0000 */
[----:B------:R-:W3:Y:S04]  /*12d90*/  SHFL.IDX PT, R7, R8, 0x1, 0x181f ;  /* 0x00381f0008077f89 */ /* 0x000ee800000e0000 */
[----:B------:R-:W3:Y:S04]  /*12da0*/  SHFL.IDX PT, R10, R8, 0x2, 0x181f ;  /* 0x00581f00080a7f89 */ /* 0x000ee800000e0000 */
[----:B------:R3:W3:Y:S01]  /*12db0*/  SHFL.IDX PT, R12, R8, 0x3, 0x181f ;  /* 0x00781f00080c7f89 */ /* 0x0006e200000e0000 */
        /* <DEDUP_REMOVED lines=9> */
[C---:B------:R-:W-:Y:S02]  /*12e50*/  @!P0 LEA R8, P6, R15.reuse, R13, 0x1 ;  /* 0x0000000d0f088211 */ /* 0x040fe400078c08ff */
[C-C-:B------:R-:W-:Y:S01]  /*12e60*/  @!P2 LEA.HI.X R5, R15.reuse, R7, R20.reuse, 0x1, P5 ;  /* 0x000000070f05a211 */ /* 0x140fe200028f0c14 */
[----:B------:R1:W-:Y:S01]  /*12e70*/  @!P3 ST.E.128 desc[UR40][R2.64], RZ ;  /* 0x000000ff0200b985 */ /* 0x0003e2000c101d28 */
[----:B------:R-:W-:-:S02]  /*12e80*/  @!P1 LEA.HI.X R7, R15, R10, R20, 0x1, P4 ;  /* 0x0000000a0f079211 */ /* 0x000fc400020f0c14 */
[----:B------:R-:W-:Y:S01]  /*12e90*/  @!P0 LEA.HI.X R9, R15, R12, R20, 0x1, P6 ;  /* 0x0000000c0f098211 */ /* 0x000fe200030f0c14 */
[----:B------:R1:W-:Y:S04]  /*12ea0*/  @!P2 ST.E.128 desc[UR40][R4.64], RZ ;  /* 0x000000ff0400a985 */ /* 0x0003e8000c101d28 */
[----:B------:R1:W-:Y:S04]  /*12eb0*/  @!P1 ST.E.128 desc[UR40][R6.64], RZ ;  /* 0x000000ff06009985 */ /* 0x0003e8000c101d28 */
[----:B------:R1:W-:Y:S02]  /*12ec0*/  @!P0 ST.E.128 desc[UR40][R8.64], RZ ;  /* 0x000000ff08008985 */ /* 0x0003e4000c101d28 */
.L_x_2458:
[----:B------:R-:W-:Y:S05]  /*12ed0*/  BSYNC B0 ;  /* 0x0000000000007941 */ /* 0x000fea0003800000 */
.L_x_2455:
[----:B------:R-:W3:Y:S01]  /*12ee0*/  LDL R0, [R1+0xc] ;  /* 0x00000c0001007983 */ /* 0x000ee20000100800 */
[----:B------:R-:W-:Y:S02]  /*12ef0*/  ULDC UR4, c[0x0][0xc3c] ;  /* 0x00030f0000047ab9 */ /* 0x000fe40000000800 */
[----:B---3--:R-:W-:-:S13]  /*12f00*/  ISETP.GE.AND P0, PT, R0, UR4, PT ;  /* 0x0000000400007c0c */ /* 0x008fda000bf06270 */
[----:B------:R-:W-:Y:S05]  /*12f10*/  @!P0 BRA `(.L_x_2462) ;  /* 0xfffffee0007c8947 */ /* 0x000fea000383ffff */
[----:B------:R-:W-:Y:S05]  /*12f20*/  BRA `(.L_x_2345) ;  /* 0x00000074007c7947 */ /* 0x000fea0003800000 */
.L_x_2343:
[----:B------:R-:W-:-:S08]  /*12f30*/  NOP ;  /* 0x0000000000007918 */ /* 0x000fd00000000000 */
[----:B--2---:R-:W0:-:S00]  /*12f40*/  USETMAXREG.DEALLOC.CTAPOOL 0x20 ;  /* 0x00000020000079c8 */ /* 0x004e0000080e0500 */
        /* <DEDUP_REMOVED lines=54> */
.L_x_2468:
        /* <DEDUP_REMOVED lines=12> */
.L_x_2467:
[----:B------:R-:W-:Y:S05]  /*13370*/  BSYNC B0 ;  /* 0x0000000000007941 */ /* 0x000fea0003800000 */
.L_x_2466:
[----:B0----5:R-:W0:Y:S02]  /*13380*/  SHFL.UP PT, R2, R0, 0x1, RZ ;  /* 0x0420000000027989 */ /* 0x021e2400000e00ff */
        /* <DEDUP_REMOVED lines=21> */
.L_x_2464:
        /* <DEDUP_REMOVED lines=21> */
.L_x_2469:
        /* <DEDUP_REMOVED lines=48> */
[----:B------:R-:W-:Y:S02]  /*13930*/  @!P2 IADD3 R2, -R2, RZ, RZ ;  /* 0x000000ff0202a210 */ /* 0x000fe40007ffe1ff */
[----:B------:R-:W-:Y:S01]  /*13940*/  @!P1 LOP3.LUT R2, RZ, R7, RZ, 0x33, !PT ;  /* 0x00000007ff029212 */ /* 0x000fe200078e33ff */
[----:B------:R-:W-:-:S03]  /*13950*/  IMAD.MOV R7, RZ, RZ, -R7 ;  /* 0x000000ffff077224 */ /* 0x000fc600078e0a07 */
[----:B------:R-:W-:Y:S01]  /*13960*/  LOP3.LUT R17, RZ, R2, RZ, 0x33, !PT ;  /* 0x00000002ff117212 */ /* 0x000fe200078e33ff */
[----:B------:R-:W-:-:S04]  /*13970*/  IMAD R18, R2, R7, R3 ;  /* 0x0000000702127224 */ /* 0x000fc800078e0203 */
[----:B------:R-:W-:Y:S01]  /*13980*/  IMAD.IADD R17, R0, 0x1, R17 ;  /* 0x0000000100117824 */ /* 0x000fe200078e0211 */
[----:B------:R-:W-:Y:S06]  /*13990*/  BRA `(.L_x_2470) ;  /* 0x00000000000c7947 */ /* 0x000fec0003800000 */
.L_x_2465:
[----:B------:R-:W-:Y:S02]  /*139a0*/  IMAD.MOV.U32 R17, RZ, RZ, RZ ;  /* 0x000000ffff117224 */ /* 0x000fe400078e00ff */
[----:B------:R-:W-:Y:S02]  /*139b0*/  IMAD.U32 R16, RZ, RZ, UR6 ;  /* 0x00000006ff107e24 */ /* 0x000fe4000f8e00ff */
[----:B------:R-:W-:-:S07]  /*139c0*/  IMAD.MOV.U32 R18, RZ, RZ, RZ ;  /* 0x000000ffff127224 */ /* 0x000fce00078e00ff */
.L_x_2470:
[----:B------:R-:W-:-:S13]  /*139d0*/  ISETP.NE.AND P0, PT, R5, RZ, PT ;  /* 0x000000ff0500720c */ /* 0x000fda0003f05270 */
[----:B------:R-:W0:Y:S01]  /*139e0*/  @!P0 S2R R3, SR_CgaCtaId ;  /* 0x0000000000038919 */ /* 0x000e220000008800 */
[----:B------:R-:W-:-:S04]  /*139f0*/  @!P0 MOV R0, 0x400 ;  /* 0x0000040000008802 */ /* 0x000fc80000000f00 */
[----:B0-----:R-:W-:-:S05]  /*13a00*/  @!P0 LEA R0, R3, R0, 0x18 ;  /* 0x0000000003008211 */ /* 0x001fca00078ec0ff */
[----:B------:R2:W-:Y:S01]  /*13a10*/  @!P0 STS.128 [R0+0x132d0], R16 ;  /* 0x0132d01000008388 */ /* 0x0005e20000000c00 */
[----:B------:R-:W-:Y:S06]  /*13a20*/  BAR.ARV 0x5, 0x200 ;  /* 0x0148000000007b1d */ /* 0x000fec0000002000 */
.L_x_2463:
        /* <DEDUP_REMOVED lines=60> */
.L_x_2581:
[----:B0----5:R-:W0:Y:S02]  /*13df0*/  LDC.64 R24, c[0x0][0xc88] ;  /* 0x00032200ff187b82 */ /* 0x021e240000000a00 */
[----:B0-----:R-:W-:-:S06]  /*13e00*/  IMAD.WIDE R24, R19, 0x4, R24 ;  /* 0x0000000413187825 */ /* 0x001fcc00078e0218 */
[----:B-1----:R-:W1:Y:S01]  /*13e10*/  LDG.E R24, desc[UR40][R24.64] ;  /* 0x0000002818187981 */ /* 0x002e62000c1e1900 */
[----:B------:R-:W-:Y:S05]  /*13e20*/  YIELD ;  /* 0x0000000000007946 */ /* 0x000fea0003800000 */
[----:B------:R-:W-:Y:S01]  /*13e30*/  ULDC.64 UR4, c[0x0][0xa28] ;  /* 0x00028a0000047ab9 */ /* 0x000fe20000000a00 */
[----:B------:R-:W-:Y:S01]  /*13e40*/  IMAD.MOV.U32 R10, RZ, RZ, RZ ;  /* 0x000000ffff0a7224 */ /* 0x000fe200078e00ff */
[----:B------:R-:W-:Y:S01]  /*13e50*/  ISETP.NE.U32.AND P0, PT, RZ, UR4, PT ;  /* 0x00000004ff007c0c */ /* 0x000fe2000bf05070 */
[----:B------:R-:W-:Y:S01]  /*13e60*/  IMAD.MOV.U32 R6, RZ, RZ, RZ ;  /* 0x000000ffff067224 */ /* 0x000fe200078e00ff */
[----:B------:R-:W-:Y:S01]  /*13e70*/  ULDC.64 UR8, c[0x0][0xa18] ;  /* 0x0002860000087ab9 */ /* 0x000fe20000000a00 */
[----:B------:R-:W-:Y:S01]  /*13e80*/  ULDC.64 UR6, c[0x0][0xa10] ;  /* 0x0002840000067ab9 */ /* 0x000fe20000000a00 */
[----:B------:R-:W-:-:S02]  /*13e90*/  ISETP.NE.AND.EX P0, PT, RZ, UR5, PT, P0 ;  /* 0x00000005ff007c0c */ /* 0x000fc4000bf05300 */
[----:B-1-3--:R-:W-:-:S11]  /*13ea0*/  SHF.R.S32.HI R0, RZ, 0x1f, R24 ;  /* 0x0000001fff007819 */ /* 0x00afd60000011418 */
[C---:B--2---:R-:W-:Y:S01]  /*13eb0*/  @P0 LEA R2, P1, R24.reuse, UR4, 0x2 ;  /* 0x0000000418020c11 */ /* 0x044fe2000f8210ff */
[C---:B------:R-:W-:Y:S01]  /*13ec0*/  IMAD.SHL.U32 R25, R24.reuse, 0x4, RZ ;  /* 0x0000000418197824 */ /* 0x040fe200078e00ff */
[C-C-:B------:R-:W-:Y:S01]  /*13ed0*/  SHF.L.U64.HI R26, R24.reuse, 0x2, R0.reuse ;  /* 0x00000002181a7819 */ /* 0x140fe20000010200 */
[----:B------:R0:W-:Y:S01]  /*13ee0*/  STL [R1+0x5c], R0 ;  /* 0x00005c0001007387 */ /* 0x0001e20000100800 */
[----:B------:R-:W-:Y:S01]  /*13ef0*/  @P0 LEA.HI.X R3, R24, UR5, R0, 0x2, P1 ;  /* 0x0000000518030c11 */ /* 0x000fe200088f1400 */
[----:B------:R-:W-:-:S04]  /*13f00*/  ULDC.64 UR4, c[0x0][0xa00] ;  /* 0x0002800000047ab9 */ /* 0x000fc80000000a00 */
[----:B------:R1:W2:Y:S01]  /*13f10*/  @P0 LDG.E R10, desc[UR40][R2.64] ;  /* 0x00000028020a0981 */ /* 0x0002a2000c1e1900 */
[----:B------:R-:W-:Y:S02]  /*13f20*/  ISETP.NE.U32.AND P0, PT, RZ, UR4, PT ;  /* 0x00000004ff007c0c */ /* 0x000fe4000bf05070 */
[----:B------:R-:W-:Y:S01]  /*13f30*/  ISETP.NE.U32.AND P2, PT, RZ, UR8, PT ;  /* 0x00000008ff007c0c */ /* 0x000fe2000bf45070 */
[----:B0-----:R-:W-:Y:S01]  /*13f40*/  IMAD.MOV.U32 R0, RZ, RZ, RZ ;  /* 0x000000ffff007224 */ /* 0x001fe200078e00ff */
[----:B------:R-:W-:Y:S02]  /*13f50*/  ISETP.NE.AND.EX P0, PT, RZ, UR5, PT, P0 ;  /* 0x00000005ff007c0c */ /* 0x000fe4000bf05300 */
[----:B------:R-:W-:Y:S02]  /*13f60*/  ISETP.NE.AND.EX P2, PT, RZ, UR9, PT, P2 ;  /* 0x00000009ff007c0c */ /* 0x000fe4000bf45320 */
[----:B------:R-:W-:Y:S02]  /*13f70*/  ISETP.NE.U32.AND P1, PT, RZ, UR6, PT ;  /* 0x00000006ff007c0c */ /* 0x000fe4000bf25070 */
[----:B-1----:R-:W-:-:S02]  /*13f80*/  IADD3 R2, P3, R25, UR4, RZ ;  /* 0x0000000419027c10 */ /* 0x002fc4000ff7e0ff */
[----:B------:R-:W-:Y:S02]  /*13f90*/  ISETP.NE.AND.EX P1, PT, RZ, UR7, PT, P1 ;  /* 0x00000007ff007c0c */ /* 0x000fe4000bf25310 */
[----:B------:R-:W-:Y:S02]  /*13fa0*/  IADD3.X R3, R26, UR5, RZ, P3, !PT ;  /* 0x000000051a037c10 */ /* 0x000fe40009ffe4ff */
[----:B------:R-:W-:-:S03]  /*13fb0*/  IADD3 R4, P4, R25, UR6, RZ ;  /* 0x0000000619047c10 */ /* 0x000fc6000ff9e0ff */
[----:B------:R-:W3:Y:S01]  /*13fc0*/  @P0 LDG.E R6, desc[UR40][R2.64] ;  /* 0x0000002802060981 */ /* 0x000ee2000c1e1900 */
[----:B------:R-:W-:Y:S01]  /*13fd0*/  ULDC UR4, c[0x0][0x288] ;  /* 0x0000a20000047ab9 */ /* 0x000fe20000000800 */
[----:B------:R-:W-:Y:S01]  /*13fe0*/  IADD3.X R5, R26, UR7, RZ, P4, !PT ;  /* 0x000000071a057c10 */ /* 0x000fe2000a7fe4ff */
[----:B------:R-:W-:Y:S01]  /*13ff0*/  IMAD.U32 R8, RZ, RZ, UR4 ;  /* 0x00000004ff087e24 */ /* 0x000fe2000f8e00ff */
[----:B------:R-:W-:-:S03]  /*14000*/  ULDC.64 UR4, c[0x0][0x418] ;  /* 0x0001060000047ab9 */ /* 0x000fc60000000a00 */
[----:B------:R-:W5:Y:S04]  /*14010*/  @P1 LDG.E R0, desc[UR40][R4.64] ;  /* 0x0000002804001981 */ /* 0x000f68000c1e1900 */
[----:B---3--:R0:W-:Y:S02]  /*14020*/  STL [R1+0x48], R6 ;  /* 0x0000480601007387 */ /* 0x0081e40000100800 */
[----:B0-----:R-:W-:-:S04]  /*14030*/  @P2 IADD3 R6, P3, R25, UR8, RZ ;  /* 0x0000000819062c10 */ /* 0x001fc8000ff7e0ff */
[----:B------:R-:W-:-:S05]  /*14040*/  @P2 IADD3.X R7, R26, UR9, RZ, P3, !PT ;  /* 0x000000091a072c10 */ /* 0x000fca0009ffe4ff */
[----:B------:R0:W3:Y:S01]  /*14050*/  @P2 LDG.E R8, desc[UR40][R6.64] ;  /* 0x0000002806082981 */ /* 0x0000e2000c1e1900 */
[----:B------:R-:W-:-:S03]  /*14060*/  UISETP.NE.U32.AND UP0, UPT, UR4, URZ, UPT ;  /* 0x0000003f0400728c */ /* 0x000fc6000bf05070 */
[----:B------:R-:W-:Y:S01]  /*14070*/  ULDC UR4, c[0x0][0x424] ;  /* 0x0001090000047ab9 */ /* 0x000fe20000000800 */
[----:B------:R-:W-:-:S03]  /*14080*/  UISETP.NE.AND.EX UP0, UPT, UR5, URZ, UPT, UP0 ;  /* 0x0000003f0500728c */ /* 0x000fc6000bf05300 */
[----:B------:R-:W-:Y:S01]  /*14090*/  ULDC UR5, c[0x0][0x2f0] ;  /* 0x0000bc0000057ab9 */ /* 0x000fe20000000800 */
[----:B------:R-:W-:-:S04]  /*140a0*/  USEL UR4, UR4, 0x1, UP0 ;  /* 0x0000000104047887 */ /* 0x000fc80008000000 */
[----:B------:R-:W-:-:S03]  /*140b0*/  UIMAD UR4, UR4, UR5, URZ ;  /* 0x00000005040472a4 */ /* 0x000fc6000f8e023f */
[----:B------:R-:W-:Y:S02]  /*140c0*/  ULDC UR5, c[0x0][0x348] ;  /* 0x0000d20000057ab9 */ /* 0x000fe40000000800 */
[----:B0-----:R-:W-:Y:S01]  /*140d0*/  IMAD.U32 R6, RZ, RZ, UR5 ;  /* 0x00000005ff067e24 */ /* 0x001fe2000f8e00ff */
[----:B------:R-:W-:Y:S01]  /*140e0*/  MOV R7, UR4 ;  /* 0x0000000400077c02 */ /* 0x000fe20008000f00 */
[----:B---3--:R0:W-:Y:S04]  /*140f0*/  STL [R1+0x54], R8 ;  /* 0x0000540801007387 */ /* 0x0081e80000100800 */
[----:B--2---:R0:W-:Y:S01]  /*14100*/  STL [R1+0x20], R10 ;  /* 0x0000200a01007387 */ /* 0x0041e20000100800 */
[----:B------:R-:W-:Y:S01]  /*14110*/  IMAD.MOV.U32 R9, RZ, RZ, R8 ;  /* 0x000000ffff097224 */ /* 0x000fe200078e0008 */
[----:B------:R-:W-:Y:S06]  /*14120*/  @P2 BRA `(.L_x_2472) ;  /* 0x0000000000142947 */ /* 0x000fec0003800000 */
[----:B------:R-:W-:Y:S05]  /*14130*/  @!P0 BRA `(.L_x_2472) ;  /* 0x0000000000108947 */ /* 0x000fea0003800000 */
[----:B0-----:R-:W2:Y:S04]  /*14140*/  LDG.E R8, desc[UR40][R2.64] ;  /* 0x0000002802087981 */ /* 0x001ea8000c1e1900 */
[----:B------:R-:W2:Y:S02]  /*14150*/  LDG.E R2, desc[UR40][R2.64+0x4] ;  /* 0x0000042802027981 */ /* 0x000ea4000c1e1900 */
[----:B--2---:R-:W-:-:S05]  /*14160*/  IMAD.IADD R9, R2, 0x1, -R8 ;  /* 0x0000000102097824 */ /* 0x004fca00078e0a08 */
[----:B------:R1:W-:Y:S02]  /*14170*/  STL [R1+0x54], R9 ;  /* 0x0000540901007387 */ /* 0x0003e40000100800 */
.L_x_2472:
[----:B0-----:R-:W-:Y:S01]  /*14180*/  IMAD.MOV.U32 R8, RZ, RZ, R24 ;  /* 0x000000ffff087224 */ /* 0x001fe200078e0018 */
[----:B------:R-:W-:Y:S02]  /*14190*/  ULDC.64 UR4, c[0x0][0xa20] ;  /* 0x0002880000047ab9 */ /* 0x000fe40000000a00 */
[----:B------:R-:W-:Y:S02]  /*141a0*/  ISETP.NE.U32.AND P0, PT, RZ, UR4, PT ;  /* 0x00000004ff007c0c */ /* 0x000fe4000bf05070 */
[----:B------:R0:W-:Y:S02]  /*141b0*/  STL [R1+0xc], R8 ;  /* 0x00000c0801007387 */ /* 0x0001e40000100800 */
[----:B------:R-:W-:-:S13]  /*141c0*/  ISETP.NE.AND.EX P0, PT, RZ, UR5, PT, P0 ;  /* 0x00000005ff007c0c */ /* 0x000fda000bf05300 */
[----:B0-----:R-:W-:Y:S05]  /*141d0*/  @!P0 BRA `(.L_x_2473) ;  /* 0x0000000000108947 */ /* 0x001fea0003800000 */
[----:B------:R-:W-:-:S04]  /*141e0*/  IADD3 R2, P0, R25, UR4, RZ ;  /* 0x0000000419027c10 */ /* 0x000fc8000ff1e0ff */
[----:B------:R-:W-:-:S05]  /*141f0*/  IADD3.X R3, R26, UR5, RZ, P0, !PT ;  /* 0x000000051a037c10 */ /* 0x000fca00087fe4ff */
[----:B------:R0:W5:Y:S01]  /*14200*/  LDG.E R7, desc[UR40][R2.64] ;  /* 0x0000002802077981 */ /* 0x000162000c1e1900 */
[----:B------:R-:W-:Y:S05]  /*14210*/  BRA `(.L_x_2474) ;  /* 0x0000000000247947 */ /* 0x000fea0003800000 */
.L_x_2473:
[----:B------:R-:W-:Y:S02]  /*14220*/  ULDC.64 UR4, c[0x0][0xa08] ;  /* 0x0002820000047ab9 */ /* 0x000fe40000000a00 */
[----:B------:R-:W-:-:S04]  /*14230*/  ISETP.NE.U32.AND P0, PT, RZ, UR4, PT ;  /* 0x00000004ff007c0c */ /* 0x000fc8000bf05070 */
[----:B------:R-:W-:-:S13]  /*14240*/  ISETP.NE.AND.EX P0, PT, RZ, UR5, PT, P0 ;  /* 0x00000005ff007c0c */ /* 0x000fda000bf05300 */
[----:B------:R-:W-:Y:S05]  /*14250*/  @!P0 BRA `(.L_x_2474) ;  /* 0x0000000000148947 */ /* 0x000fea0003800000 */
[----:B------:R-:W0:Y:S02]  /*14260*/  LDC.64 R2, c[0x0][0xa08] ;  /* 0x00028200ff027b82 */ /* 0x000e240000000a00 */
[----:B0-----:R-:W-:-:S05]  /*14270*/  IMAD.WIDE R2, R8, 0x4, R2 ;  /* 0x0000000408027825 */ /* 0x001fca00078e0202 */
[----:B------:R-:W2:Y:S04]  /*14280*/  LDG.E R7, desc[UR40][R2.64] ;  /* 0x0000002802077981 */ /* 0x000ea8000c1e1900 */
[----:B------:R-:W2:Y:S02]  /*14290*/  LDG.E R2, desc[UR40][R2.64+0x4] ;  /* 0x0000042802027981 */ /* 0x000ea4000c1e1900 */
[----:B--2---:R-:W-:-:S07]  /*142a0*/  IMAD.IADD R7, R2, 0x1, -R7 ;  /* 0x0000000102077824 */ /* 0x004fce00078e0a07 */
.L_x_2474:
[----:B0-----:R-:W2:Y:S01]  /*142b0*/  @P1 LDG.E R2, desc[UR40][R4.64] ;  /* 0x0000002804021981 */ /* 0x001ea2000c1e1900 */
[----:B------:R-:W0:Y:S03]  /*142c0*/  LDC R3, c[0x0][0x448] ;  /* 0x00011200ff037b82 */ /* 0x000e260000000800 */
[----:B------:R3:W2:Y:S01]  /*142d0*/  @P1 LDG.E R4, desc[UR40][R4.64+0x4] ;  /* 0x0000042804041981 */ /* 0x0006a2000c1e1900 */
[----:B-----5:R-:W-:Y:S01]  /*142e0*/  IMAD.IADD R7, R7, 0x1, -R10 ;  /* 0x0000000107077824 */ /* 0x020fe200078e0a0a */
[----:B------:R-:W-:Y:S01]  /*142f0*/  BSSY B0, `(.L_x_2475) ;  /* 0x00000f5000007945 */ /* 0x000fe20003800000 */
[----:B0-----:R-:W-:-:S13]  /*14300*/  ISETP.NE.AND P0, PT, R3, 0x1, PT ;  /* 0x000000010300780c */ /* 0x001fda0003f05270 */
[----:B------:R-:W0:Y:S08]  /*14310*/  @P0 LDC R3, c[0x0][0x44c] ;  /* 0x00011300ff030b82 */ /* 0x000e300000000800 */
[----:B---3--:R-:W3:Y:S01]  /*14320*/  @P0 LDC R5, c[0x0][0x450] ;  /* 0x00011400ff050b82 */ /* 0x008ee20000000800 */
[----:B--2---:R-:W-:Y:S02]  /*14330*/  @P1 IMAD.IADD R6, R4, 0x1, -R2 ;  /* 0x0000000104061824 */ /* 0x004fe400078e0a02 */
[----:B------:R-:W-:-:S02]  /*14340*/  IMAD R2, R17, 0xc0, RZ ;  /* 0x000000c011027824 */ /* 0x000fc400078e02ff */
[----:B------:R-:W-:Y:S02]  /*14350*/  IMAD.IADD R27, R7, 0x1, R6 ;  /* 0x00000001071b7824 */ /* 0x000fe400078e0206 */
[----:B------:R-:W-:Y:S02]  /*14360*/  VIADD R2, R2, 0xbf ;  /* 0x000000bf02027836 */ /* 0x000fe40000000000 */
[C---:B------:R-:W-:Y:S01]  /*14370*/  VIADD R28, R27.reuse, 0x9f ;  /* 0x0000009f1b1c7836 */ /* 0x040fe20000000000 */
[----:B------:R-:W-:Y:S01]  /*14380*/  IADD3 R20, R27, 0xa0, -R9 ;  /* 0x000000a01b147810 */ /* 0x000fe20007ffe809 */
[----:B0-----:R-:W-:-:S04]  /*14390*/  @P0 IMAD.HI.U32 R3, R2, R3, RZ ;  /* 0x0000000302030227 */ /* 0x001fc800078e00ff */
[----:B------:R-:W-:Y:S01]  /*143a0*/  IMAD.HI R28, R28, 0x66666667, RZ ;  /* 0x666666671c1c7827 */ /* 0x000fe200078e02ff */
[----:B---3--:R-:W-:-:S03]  /*143b0*/  @P0 SHF.R.U32.HI R2, RZ, R5, R3 ;  /* 0x00000005ff020219 */ /* 0x008fc60000011603 */
[----:B------:R-:W-:Y:S01]  /*143c0*/  IMAD.MOV R4, RZ, RZ, -R7 ;  /* 0x000000ffff047224 */ /* 0x000fe200078e0a07 */
[----:B------:R-:W-:Y:S01]  /*143d0*/  SHF.R.U32.HI R3, RZ, 0x1f, R28 ;  /* 0x0000001fff037819 */ /* 0x000fe2000001161c */
[----:B------:R-:W-:-:S03]  /*143e0*/  IMAD.IADD R2, R20, 0x1, R2 ;  /* 0x0000000114027824 */ /* 0x000fc600078e0202 */
[----:B------:R-:W-:Y:S01]  /*143f0*/  LEA.HI.SX32 R28, R28, R3, 0x1a ;  /* 0x000000031c1c7211 */ /* 0x000fe200078fd2ff */
[----:B------:R-:W-:Y:S01]  /*14400*/  IMAD.HI R2, R2, 0x66666667, RZ ;  /* 0x6666666702027827 */ /* 0x000fe200078e02ff */
[----:B------:R-:W-:-:S04]  /*14410*/  VIMNMX R4, RZ, R4, !PT ;  /* 0x00000004ff047248 */ /* 0x000fc80007fe0100 */
[----:B------:R-:W-:-:S04]  /*14420*/  SHF.R.U32.HI R3, RZ, 0x1f, R2 ;  /* 0x0000001fff037819 */ /* 0x000fc80000011602 */
[----:B------:R-:W-:-:S04]  /*14430*/  LEA.HI.SX32 R2, R2, R3, 0x1a ;  /* 0x0000000302027211 */ /* 0x000fc800078fd2ff */
[----:B------:R-:W-:-:S05]  /*14440*/  VIMNMX R2, R28, R2, PT ;  /* 0x000000021c027248 */ /* 0x000fca0003fe0100 */
        /* <DEDUP_REMOVED lines=19> */
[----:B------:R0:W2:Y:S02]  /*14580*/  SHFL.IDX PT, R14, R5, RZ, 0x1f ;  /* 0x00001fff050e7589 */ /* 0x0000a400000e0000 */
.L_x_2629:
[----:B--2---:R-:W-:Y:S02]  /*14590*/  ISETP.NE.AND P0, PT, R14, RZ, PT ;  /* 0x000000ff0e00720c */ /* 0x004fe40003f05270 */
[----:B------:R-:W-:-:S11]  /*145a0*/  PLOP3.LUT P6, PT, PT, PT, PT, 0x8, 0x0 ;  /* 0x000000000000781c */ /* 0x000fd60003fce170 */
[----:B------:R-:W-:Y:S05]  /*145b0*/  @P0 BRA `(.L_x_2478) ;  /* 0x00000000000c0947 */ /* 0x000fea0003800000 */
[----:B------:R-:W-:-:S03]  /*145c0*/  UMOV UR4, 0xffffffff ;  /* 0xffffffff00047882 */ /* 0x000fc60000000000 */
[----:B------:R-:W-:Y:S05]  /*145d0*/  BRA.DIV UR4, `(.L_x_2479) ;  /* 0x0000006a04a47947 */ /* 0x000fea000b800000 */
[----:B------:R-:W-:-:S13]  /*145e0*/  ELECT P6, URZ, PT ;  /* 0x00000000003f782f */ /* 0x000fda00038c0000 */
.L_x_2478:
        /* <DEDUP_REMOVED lines=9> */
.L_x_2632:
[----:B------:R-:W-:Y:S05]  /*14680*/  BSYNC B1 ;  /* 0x0000000000017941 */ /* 0x000fea0003800000 */
.L_x_2480:
[----:B------:R-:W-:Y:S04]  /*14690*/  BSSY B1, `(.L_x_2482) ;  /* 0x0000050000017945 */ /* 0x000fe80003800000 */
[----:B------:R-:W-:Y:S05]  /*146a0*/  @!P6 BRA `(.L_x_2483) ;  /* 0x000000040038e947 */ /* 0x000fea0003800000 */
[----:B------:R-:W0:Y:S04]  /*146b0*/  LDL R8, [R1+0x8] ;  /* 0x0000080001087983 */ /* 0x000e280000100800 */
[----:B------:R-:W1:Y:S01]  /*146c0*/  LDL R7, [R1+0x14] ;  /* 0x0000140001077983 */ /* 0x000e620000100800 */
[----:B------:R-:W2:Y:S01]  /*146d0*/  S2R R6, SR_TID.X ;  /* 0x0000000000067919 */ /* 0x000ea20000002100 */
[----:B------:R-:W-:Y:S01]  /*146e0*/  BSSY B2, `(.L_x_2484) ;  /* 0x0000007000027945 */ /* 0x000fe20003800000 */
[----:B--2---:R-:W-:-:S04]  /*146f0*/  LOP3.LUT R6, R6, 0x7f, RZ, 0xc0, !PT ;  /* 0x0000007f06067812 */ /* 0x004fc800078ec0ff */
[----:B------:R-:W-:Y:S01]  /*14700*/  ISETP.NE.AND P1, PT, R6, RZ, PT ;  /* 0x000000ff0600720c */ /* 0x000fe20003f25270 */
[----:B0-----:R-:W-:Y:S01]  /*14710*/  IMAD R5, R8, 0x8, R22 ;  /* 0x0000000808057824 */ /* 0x001fe200078e0216 */
[----:B-1----:R-:W-:-:S04]  /*14720*/  SHF.L.U32 R9, R7, 0x1f, RZ ;  /* 0x0000001f07097819 */ /* 0x002fc800000006ff */
[----:B------:R-:W0:Y:S02]  /*14730*/  SYNCS.PHASECHK.TRANS64.TRYWAIT P0, [R5+URZ+0x132a0], R9 ;  /* 0x0132a009050075a7 */ /* 0x000e24000800017f */
[----:B0-----:R-:W-:Y:S05]  /*14740*/  @!P0 BRA `(.L_x_2485) ;  /* 0x00000068007c8947 */ /* 0x001fea0003800000 */
.L_x_2633:
[----:B------:R-:W-:Y:S05]  /*14750*/  BSYNC B2 ;  /* 0x0000000000027941 */ /* 0x000fea0003800000 */
.L_x_2484:
        /* <DEDUP_REMOVED lines=9> */
.L_x_2487:
[----:B------:R-:W-:Y:S05]  /*147f0*/  BSYNC B2 ;  /* 0x0000000000027941 */ /* 0x000fea0003800000 */
.L_x_2486:
        /* <DEDUP_REMOVED lines=13> */
.L_x_2488:
        /* <DEDUP_REMOVED lines=13> */
.L_x_2634:
[----:B------:R-:W-:Y:S05]  /*149a0*/  BSYNC B2 ;  /* 0x0000000000027941 */ /* 0x000fea0003800000 */
.L_x_2489:
[----:B------:R-:W-:Y:S01]  /*149b0*/  BSSY B2, `(.L_x_2491) ;  /* 0x000000b000027945 */ /* 0x000fe20003800000 */
[----:B------:R-:W-:Y:S02]  /*149c0*/  IMAD.MOV.U32 R8, RZ, RZ, 0x0 ;  /* 0x00000000ff087424 */ /* 0x000fe400078e00ff */
[----:B01----:R-:W-:Y:S01]  /*149d0*/  IMAD.MOV.U32 R9, RZ, RZ, 0x12f00000 ;  /* 0x12f00000ff097424 */ /* 0x003fe200078e00ff */
[----:B------:R-:W-:Y:S06]  /*149e0*/  @P1 BRA `(.L_x_2492) ;  /* 0x00000000001c1947 */ /* 0x000fec0003800000 */
[----:B------:R-:W0:Y:S02]  /*149f0*/  S2R R7, SR_TID.X ;  /* 0x0000000000077919 */ /* 0x000e240000002100 */
[----:B0-----:R-:W-:Y:S01]  /*14a00*/  LOP3.LUT R12, R7, 0x1f, RZ, 0xc0, !PT ;  /* 0x0000001f070c7812 */ /* 0x001fe200078ec0ff */
[----:B------:R-:W-:-:S03]  /*14a10*/  IMAD.MOV.U32 R7, RZ, RZ, 0x2800 ;  /* 0x00002800ff077424 */ /* 0x000fc600078e00ff */
[----:B------:R-:W-:Y:S01]  /*14a20*/  ISETP.NE.AND P0, PT, R12, RZ, PT ;  /* 0x000000ff0c00720c */ /* 0x000fe20003f05270 */
[----:B------:R0:W-:-:S12]  /*14a30*/  SYNCS.ARRIVE.TRANS64 RZ, [R5+URZ+0x132b0], R7 ;  /* 0x0132b00705ff79a7 */ /* 0x0001d8000800003f */
[----:B0-----:R-:W-:Y:S05]  /*14a40*/  @!P0 BRA `(.L_x_2492) ;  /* 0x0000000000048947 */ /* 0x001fea0003800000 */
[----:B------:R-:W-:Y:S01]  /*14a50*/  BPT.TRAP 0x1 ;  /* 0x000000040000795c */ /* 0x000fe20000300000 */
.L_x_2492:
[----:B------:R-:W-:Y:S05]  /*14a60*/  BSYNC B2 ;  /* 0x0000000000027941 */ /* 0x000fea0003800000 */
.L_x_2491:
        /* <DEDUP_REMOVED lines=8> */
.L_x_2493:
        /* <DEDUP_REMOVED lines=9> */
[----:B--2---:R-:W-:Y:S05]  /*14b80*/  @P0 BRA.U.ANY `(.L_x_2493) ;  /* 0xfffffffd00d80947 */ /* 0x004fea000393ffff */
.L_x_2483:
[----:B------:R-:W-:Y:S05]  /*14b90*/  BSYNC B1 ;  /* 0x0000000000017941 */ /* 0x000fea0003800000 */
.L_x_2482:
[----:B------:R-:W0:Y:S04]  /*14ba0*/  LDL.LU R8, [R1+0x8] ;  /* 0x0000080001087983 */ /* 0x000e280000300800 */
[----:B------:R-:W2:Y:S01]  /*14bb0*/  LDL.LU R7, [R1+0x14] ;  /* 0x0000140001077983 */ /* 0x000ea20000300800 */
[----:B------:R-:W-:Y:S01]  /*14bc0*/  VIADD R4, R4, 0xfffffffe ;  /* 0xfffffffe04047836 */ /* 0x000fe20000000000 */
[----:B------:R-:W-:-:S04]  /*14bd0*/  PLOP3.LUT P0, PT, PT, PT, PT, 0x8, 0x0 ;  /* 0x000000000000781c */ /* 0x000fc80003f0e170 */
[----:B------:R-:W-:Y:S02]  /*14be0*/  ISETP.GE.AND P2, PT, R4, R3, PT ;  /* 0x000000030400720c */ /* 0x000fe40003f46270 */
[----:B0-----:R-:W-:-:S04]  /*14bf0*/  IADD3 R5, R8, 0x1, RZ ;  /* 0x0000000108057810 */ /* 0x001fc80007ffe0ff */
[----:B------:R-:W-:-:S04]  /*14c00*/  ISETP.NE.AND P1, PT, R5, 0x2, PT ;  /* 0x000000020500780c */ /* 0x000fc80003f25270 */
[----:B------:R-:W-:Y:S02]  /*14c10*/  SEL R6, RZ, 0x1, P1 ;  /* 0x00000001ff067807 */ /* 0x000fe40000800000 */
[----:B------:R-:W-:Y:S02]  /*14c20*/  SEL R5, R5, RZ, P1 ;  /* 0x000000ff05057207 */ /* 0x000fe40000800000 */
[----:B--2---:R-:W-:-:S03]  /*14c30*/  LOP3.LUT R7, R7, R6, RZ, 0x3c, !PT ;  /* 0x0000000607077212 */ /* 0x004fc600078e3cff */
[----:B------:R0:W-:Y:S04]  /*14c40*/  STL [R1+0x8], R5 ;  /* 0x0000080501007387 */ /* 0x0001e80000100800 */
[----:B------:R0:W-:Y:S01]  /*14c50*/  STL [R1+0x14], R7 ;  /* 0x0000140701007387 */ /* 0x0001e20000100800 */
[----:B------:R-:W-:Y:S05]  /*14c60*/  @!P2 BRA `(.L_x_2476) ;  /* 0x000000040074a947 */ /* 0x000fea0003800000 */
.L_x_2506:
[----:B------:R-:W-:Y:S05]  /*14c70*/  YIELD ;  /* 0x0000000000007946 */ /* 0x000fea0003800000 */
[----:B------:R-:W-:Y:S04]  /*14c80*/  BSSY B1, `(.L_x_2494) ;  /* 0x000004f000017945 */ /* 0x000fe80003800000 */
[----:B--2---:R-:W-:Y:S05]  /*14c90*/  @!P6 BRA `(.L_x_2495) ;  /* 0x000000040034e947 */ /* 0x004fea0003800000 */
        /* <DEDUP_REMOVED lines=10> */
.L_x_2635:
[----:B------:R-:W-:Y:S05]  /*14d40*/  BSYNC B2 ;  /* 0x0000000000027941 */ /* 0x000fea0003800000 */
.L_x_2496:
[----:B------:R-:W-:Y:S04]  /*14d50*/  BSSY B2, `(.L_x_2498) ;  /* 0x0000009000027945 */ /* 0x000fe80003800000 */
[----:B------:R-:W-:Y:S05]  /*14d60*/  @P2 BRA `(.L_x_2499) ;  /* 0x00000000001c2947 */ /* 0x000fea0003800000 */
[----:B------:R-:W2:Y:S02]  /*14d70*/  S2R R7, SR_TID.X ;  /* 0x0000000000077919 */ /* 0x000ea40000002100 */
[----:B--2---:R-:W-:Y:S01]  /*14d80*/  LOP3.LUT R8, R7, 0x1f, RZ, 0xc0, !PT ;  /* 0x0000001f07087812 */ /* 0x004fe200078ec0ff */
[----:B------:R-:W-:-:S03]  /*14d90*/  IMAD.MOV.U32 R7, RZ, RZ, 0x2800 ;  /* 0x00002800ff077424 */ /* 0x000fc600078e00ff */
[----:B------:R-:W-:Y:S01]  /*14da0*/  ISETP.NE.AND P1, PT, R8, RZ, PT ;  /* 0x000000ff0800720c */ /* 0x000fe20003f25270 */
[----:B------:R2:W-:-:S12]  /*14db0*/  SYNCS.ARRIVE.TRANS64 RZ, [R5+URZ+0x13290], R7 ;  /* 0x0132900705ff79a7 */ /* 0x0005d8000800003f */
[----:B--2---:R-:W-:Y:S05]  /*14dc0*/  @!P1 BRA `(.L_x_2499) ;  /* 0x0000000000049947 */ /* 0x004fea0003800000 */
[----:B------:R-:W-:Y:S01]  /*14dd0*/  BPT.TRAP 0x1 ;  /* 0x000000040000795c */ /* 0x000fe20000300000 */
.L_x_2499:
[----:B------:R-:W-:Y:S05]  /*14de0*/  BSYNC B2 ;  /* 0x0000000000027941 */ /* 0x000fea0003800000 */
.L_x_2498:
[----:B------:R-:W2:Y:S01]  /*14df0*/  LDL R7, [R1+0x8] ;  /* 0x0000080001077983 */ /* 0x000ea20000100800 */
[----:B------:R-:W-:Y:S01]  /*14e00*/  IMAD.MOV.U32 R11, RZ, RZ, RZ ;  /* 0x000000ffff0b7224 */ /* 0x000fe200078e00ff */
[----:B------:R-:W-:Y:S01]  /*14e10*/  UIADD3 UR4, UP0, UR38, 0x570, URZ ;  /* 0x0000057026047890 */ /* 0x000fe2000ff1e03f */
[----:B------:R-:W-:Y:S01]  /*14e20*/  PLOP3.LUT P1, PT, PT, PT, PT, 0x80, 0x0 ;  /* 0x000000000000781c */ /* 0x000fe20003f2f070 */
[----:B------:R-:W-:Y:S01]  /*14e30*/  IMAD R8, R4, 0xa0, R0 ;  /* 0x000000a004087824 */ /* 0x000fe200078e0200 */
[----:B------:R-:W-:Y:S01]  /*14e40*/  UMOV UR6, 0x0 ;  /* 0x0000000000067882 */ /* 0x000fe20000000000 */
[----:B------:R-:W-:Y:S01]  /*14e50*/  R2UR UR10, R11 ;  /* 0x000000000b0a72ca */ /* 0x000fe200000e0000 */
[----:B-1----:R-:W-:Y:S01]  /*14e60*/  VIADD R9, R5, 0x13290 ;  /* 0x0001329005097836 */ /* 0x002fe20000000000 */
[----:B------:R-:W-:Y:S01]  /*14e70*/  UIADD3.X UR5, URZ, UR39, URZ, UP0, !UPT ;  /* 0x000000273f057290 */ /* 0x000fe200087fe43f */
[----:B------:R-:W-:Y:S01]  /*14e80*/  UMOV UR7, 0x12f00000 ;  /* 0x12f0000000077882 */ /* 0x000fe20000000000 */
[----:B--2---:R-:W-:-:S04]  /*14e90*/  IMAD R7, R7, 0x2800, R22 ;  /* 0x0000280007077824 */ /* 0x004fc800078e0216 */
[----:B------:R-:W-:-:S07]  /*14ea0*/  VIADD R10, R7, 0xe000 ;  /* 0x0000e000070a7836 */ /* 0x000fce0000000000 */
.L_x_2500:
        /* <DEDUP_REMOVED lines=13> */
.L_x_2636:
[----:B------:R-:W-:Y:S05]  /*14f80*/  BSYNC B2 ;  /* 0x0000000000027941 */ /* 0x000fea0003800000 */
.L_x_2501:
        /* <DEDUP_REMOVED lines=11> */
.L_x_2504:
[----:B------:R-:W-:Y:S05]  /*15040*/  BSYNC B2 ;  /* 0x0000000000027941 */ /* 0x000fea0003800000 */
.L_x_2503:
        /* <DEDUP_REMOVED lines=8> */
.L_x_2505:
        /* <DEDUP_REMOVED lines=10> */
.L_x_2495:
[----:B------:R-:W-:Y:S05]  /*15170*/  BSYNC B1 ;  /* 0x0000000000017941 */ /* 0x000fea0003800000 */
.L_x_2494:
[----:B------:R-:W0:Y:S04]  /*15180*/  LDL.LU R6, [R1+0x8] ;  /* 0x0000080001067983 */ /* 0x000e280000300800 */
[----:B-1----:R-:W2:Y:S01]  /*15190*/  LDL.LU R9, [R1+0x14] ;  /* 0x0000140001097983 */ /* 0x002ea20000300800 */
        /* <DEDUP_REMOVED lines=10> */
.L_x_2476:
[----:B------:R-:W-:Y:S05]  /*15240*/  BSYNC B0 ;  /* 0x0000000000007941 */ /* 0x000fea0003800000 */
.L_x_2475:
[----:B------:R-:W3:Y:S01]  /*15250*/  LDC R0, c[0x0][0x448] ;  /* 0x00011200ff007b82 */ /* 0x000ee20000000800 */
[----:B------:R-:W-:Y:S01]  /*15260*/  IMAD.MOV.U32 R2, RZ, RZ, 0xc0 ;  /* 0x000000c0ff027424 */ /* 0x000fe200078e00ff */
[----:B------:R-:W-:Y:S05]  /*15270*/  @!P0 WARPSYNC.ALL ;  /* 0x0000000000008948 */ /* 0x000fea0003800000 */
[----:B------:R-:W-:Y:S01]  /*15280*/  IMAD R2, R17, R2, 0xbf ;  /* 0x000000bf11027424 */ /* 0x000fe200078e0202 */
[----:B------:R-:W-:Y:S01]  /*15290*/  @!P0 BAR.SYNC.DEFER_BLOCKING 0xc, 0x200 ;  /* 0x0308000000008b1d */ /* 0x000fe20000010000 */
[----:B---3--:R-:W-:-:S13]  /*152a0*/  ISETP.NE.AND P1, PT, R0, 0x1, PT ;  /* 0x000000010000780c */ /* 0x008fda0003f25270 */
[----:B------:R-:W3:Y:S08]  /*152b0*/  @P1 LDC R0, c[0x0][0x44c] ;  /* 0x00011300ff001b82 */ /* 0x000ef00000000800 */
[----:B------:R-:W4:Y:S01]  /*152c0*/  @P1 LDC R3, c[0x0][0x450] ;  /* 0x00011400ff031b82 */ /* 0x000f220000000800 */
[----:B---3--:R-:W-:-:S05]  /*152d0*/  @P1 IMAD.HI.U32 R0, R2, R0, RZ ;  /* 0x0000000002001227 */ /* 0x008fca00078e00ff */
[----:B----4-:R-:W-:-:S05]  /*152e0*/  @P1 SHF.R.U32.HI R2, RZ, R3, R0 ;  /* 0x00000003ff021219 */ /* 0x010fca0000011600 */
[----:B------:R-:W-:-:S04]  /*152f0*/  IMAD.IADD R0, R20, 0x1, R2 ;  /* 0x0000000114007824 */ /* 0x000fc800078e0202 */
[----:B------:R-:W-:-:S05]  /*15300*/  IMAD.HI R0, R0, 0x66666667, RZ ;  /* 0x6666666700007827 */ /* 0x000fca00078e02ff */
[----:B------:R-:W-:-:S04]  /*15310*/  SHF.R.U32.HI R2, RZ, 0x1f, R0 ;  /* 0x0000001fff027819 */ /* 0x000fc80000011600 */
[----:B------:R-:W-:-:S04]  /*15320*/  LEA.HI.SX32 R2, R0, R2, 0x1a ;  /* 0x0000000200027211 */ /* 0x000fc800078fd2ff */
[----:B------:R-:W-:-:S04]  /*15330*/  VIMNMX R28, R28, R2, PT ;  /* 0x000000021c1c7248 */ /* 0x000fc80003fe0100 */
[----:B------:R-:W-:-:S13]  /*15340*/  ISETP.GT.AND P0, PT, R28, RZ, PT ;  /* 0x000000ff1c00720c */ /* 0x000fda0003f04270 */
[----:B------:R-:W-:Y:S05]  /*15350*/  @P0 BRA `(.L_x_2507) ;  /* 0x0000000000440947 */ /* 0x000fea0003800000 */
[----:B0-2---:R-:W0:Y:S02]  /*15360*/  S2R R5, SR_TID.X ;  /* 0x0000000000057919 */ /* 0x005e240000002100 */
[----:B0-----:R-:W-:-:S04]  /*15370*/  LOP3.LUT R5, R5, 0x7f, RZ, 0xc0, !PT ;  /* 0x0000007f05057812 */ /* 0x001fc800078ec0ff */
[----:B------:R-:W-:-:S13]  /*15380*/  ISETP.NE.AND P0, PT, R5, RZ, PT ;  /* 0x000000ff0500720c */ /* 0x000fda0003f05270 */
[----:B------:R-:W-:Y:S05]  /*15390*/  @P0 BRA `(.L_x_2508) ;  /* 0x0000004000440947 */ /* 0x000fea0003800000 */
[----:B------:R-:W0:Y:S01]  /*153a0*/  S2R R5, SR_LANEID ;  /* 0x0000000000057919 */ /* 0x000e220000000000 */
[----:B------:R-:W-:Y:S01]  /*153b0*/  VOTEU.ANY UR4, UPT, PT ;  /* 0x0000000000047886 */ /* 0x000fe200038e0100 */
[----:B------:R-:W2:Y:S01]  /*153c0*/  LDC.64 R2, c[0x0][0xc60] ;  /* 0x00031800ff027b82 */ /* 0x000ea20000000a00 */
        /* <DEDUP_REMOVED lines=8> */
[----:B0-----:R-:W-:Y:S01]  /*15450*/  IADD3 R16, R0, UR36, R7 ;  /* 0x0000002400107c10 */ /* 0x001fe2000fffe007 */
[----:B------:R-:W-:Y:S06]  /*15460*/  BRA `(.L_x_2508) ;  /* 0x0000004000107947 */ /* 0x000fec0003800000 */
.L_x_2507:
        /* <DEDUP_REMOVED lines=9> */
[----:B------:R-:W3:Y:S01]  /*15500*/  LDC.64 R2, c[0x4][R2] ;  /* 0x0100000002027b82 */ /* 0x000ee20000000a00 */
[----:B0-2---:R-:W-:Y:S02]  /*15510*/  IMAD.U32 R5, RZ, RZ, UR7 ;  /* 0x00000007ff057e24 */ /* 0x005fe4000f8e00ff */
        /* <DEDUP_REMOVED lines=8> */
[----:B-1-3--:R-:W-:Y:S05]  /*155a0*/  CALL.ABS.NOINC R2 ;  /* 0x0000000002007343 */ /* 0x00afea0003c00000 */
.L_x_2510:
[----:B------:R-:W-:Y:S05]  /*155b0*/  BSYNC B6 ;  /* 0x0000000000067941 */ /* 0x000fea0003800000 */
.L_x_2509:
[----:B------:R-:W-:Y:S01]  /*155c0*/  IADD3 R0, R22, 0x6000, RZ ;  /* 0x0000600016007810 */ /* 0x000fe20007ffe0ff */
[----:B------:R-:W-:Y:S01]  /*155d0*/  BSSY B6, `(.L_x_2511) ;  /* 0x0000015000067945 */ /* 0x000fe20003800000 */
[----:B------:R-:W-:Y:S02]  /*155e0*/  LOP3.LUT R23, R23, 0xfffffffe, RZ, 0xc0, !PT ;  /* 0xfffffffe17177812 */ /* 0x000fe400078ec0ff */
        /* <DEDUP_REMOVED lines=19> */
.L_x_2512:
[----:B------:R-:W-:Y:S05]  /*15720*/  BSYNC B6 ;  /* 0x0000000000067941 */ /* 0x000fea0003800000 */
.L_x_2511:
        /* <DEDUP_REMOVED lines=20> */
.L_x_2514:
[----:B------:R-:W-:Y:S05]  /*15870*/  BSYNC B6 ;  /* 0x0000000000067941 */ /* 0x000fea0003800000 */
.L_x_2513:
[----:B------:R-:W-:Y:S01]  /*15880*/  LOP3.LUT P6, RZ, R23, 0x1, RZ, 0xc0, !PT ;  /* 0x0000000117ff7812 */ /* 0x000fe200078cc0ff */
[----:B------:R-:W-:-:S12]  /*15890*/  BSSY B6, `(.L_x_2515) ;  /* 0x0000012000067945 */ /* 0x000fd80003800000 */
[----:B------:R-:W-:Y:S05]  /*158a0*/  @!P6 BRA `(.L_x_2516) ;  /* 0x000000000040e947 */ /* 0x000fea0003800000 */
[----:B------:R-:W-:Y:S01]  /*158b0*/  MOV R2, 0x0 ;  /* 0x0000000000027802 */ /* 0x000fe20000000f00 */
[----:B------:R-:W-:Y:S01]  /*158c0*/  ULDC.64 UR4, c[0x4][0x98] ;  /* 0x0100260000047ab9 */ /* 0x000fe20000000a00 */
[----:B------:R-:W-:Y:S01]  /*158d0*/  ULDC.64 UR6, c[0x4][0xa0] ;  /* 0x0100280000067ab9 */ /* 0x000fe20000000a00 */
[----:B------:R-:W-:Y:S01]  /*158e0*/  ULDC.64 UR8, c[0x4][0x20] ;  /* 0x0100080000087ab9 */ /* 0x000fe20000000a00 */
[----:B------:R-:W-:Y:S01]  /*158f0*/  IMAD.U32 R4, RZ, RZ, UR4 ;  /* 0x00000004ff047e24 */ /* 0x000fe2000f8e00ff */
[----:B------:R-:W-:Y:S01]  /*15900*/  MOV R8, 0x70 ;  /* 0x0000007000087802 */ /* 0x000fe20000000f00 */
[----:B------:R-:W3:Y:S01]  /*15910*/  LDC.64 R2, c[0x4][R2] ;  /* 0x0100000002027b82 */ /* 0x000ee20000000a00 */
[----:B0-2---:R-:W-:Y:S02]  /*15920*/  IMAD.U32 R5, RZ, RZ, UR5 ;  /* 0x00000005ff057e24 */ /* 0x005fe4000f8e00ff */
[----:B------:R-:W-:Y:S02]  /*15930*/  IMAD.U32 R6, RZ, RZ, UR6 ;  /* 0x00000006ff067e24 */ /* 0x000fe4000f8e00ff */
[----:B------:R-:W-:-:S02]  /*15940*/  IMAD.U32 R7, RZ, RZ, UR7 ;  /* 0x00000007ff077e24 */ /* 0x000fc4000f8e00ff */
[----:B------:R-:W-:Y:S02]  /*15950*/  IMAD.U32 R10, RZ, RZ, UR8 ;  /* 0x00000008ff0a7e24 */ /* 0x000fe4000f8e00ff */
[----:B------:R-:W-:Y:S02]  /*15960*/  IMAD.U32 R11, RZ, RZ, UR9 ;  /* 0x00000009ff0b7e24 */ /* 0x000fe4000f8e00ff */
[----:B------:R-:W-:Y:S02]  /*15970*/  IMAD.MOV.U32 R12, RZ, RZ, 0x1 ;  /* 0x00000001ff0c7424 */ /* 0x000fe400078e00ff */
[----:B------:R-:W-:-:S07]  /*15980*/  IMAD.MOV.U32 R13, RZ, RZ, RZ ;  /* 0x000000ffff0d7224 */ /* 0x000fce00078e00ff */
[----:B------:R-:W-:-:S07]  /*15990*/  LEPC R20, `(.L_x_2516) ;  /* 0x000000001014794e */ /* 0x000fce0000000000 */
[----:B-1-3--:R-:W-:Y:S05]  /*159a0*/  CALL.ABS.NOINC R2 ;  /* 0x0000000002007343 */ /* 0x00afea0003c00000 */
.L_x_2516:
[----:B------:R-:W-:Y:S05]  /*159b0*/  BSYNC B6 ;  /* 0x0000000000067941 */ /* 0x000fea0003800000 */
.L_x_2515:
[----:B------:R-:W3:Y:S01]  /*159c0*/  LDL R21, [R1+0xc] ;  /* 0x00000c0001157983 */ /* 0x000ee20000100800 */
[----:B------:R-:W-:Y:S01]  /*159d0*/  ULDC.64 UR4, c[0x0][0x9f8] ;  /* 0x00027e0000047ab9 */ /* 0x000fe20000000a00 */
[----:B------:R-:W4:Y:S02]  /*159e0*/  LDC R12, c[0x0][0x430] ;  /* 0x00010c00ff0c7b82 */ /* 0x000f240000000800 */
[----:B------:R-:W3:Y:S01]  /*159f0*/  LDL R11, [R1+0x20] ;  /* 0x00002000010b7983 */ /* 0x000ee20000100800 */
[----:B------:R-:W-:-:S03]  /*15a00*/  ISETP.NE.U32.AND P0, PT, RZ, UR4, PT ;  /* 0x00000004ff007c0c */ /* 0x000fc6000bf05070 */
[----:B------:R-:W3:Y:S01]  /*15a10*/  LDL R13, [R1+0x70] ;  /* 0x00007000010d7983 */ /* 0x000ee20000100800 */
[----:B------:R-:W-:-:S13]  /*15a20*/  ISETP.NE.AND.EX P0, PT, RZ, UR5, PT, P0 ;  /* 0x00000005ff007c0c */ /* 0x000fda000bf05300 */
[----:B------:R-:W-:-:S04]  /*15a30*/  @P0 IADD3 R2, P1, R25, UR4, RZ ;  /* 0x0000000419020c10 */ /* 0x000fc8000ff3e0ff */
[----:B------:R-:W-:Y:S01]  /*15a40*/  @P0 IADD3.X R3, R26, UR5, RZ, P1, !PT ;  /* 0x000000051a030c10 */ /* 0x000fe20008ffe4ff */
[----:B------:R-:W0:Y:S01]  /*15a50*/  S2R R20, SR_TID.X ;  /* 0x0000000000147919 */ /* 0x000e220000002100 */
[----:B----4-:R-:W-:Y:S01]  /*15a60*/  ISETP.NE.AND P2, PT, R12, 0x1, PT ;  /* 0x000000010c00780c */ /* 0x010fe20003f45270 */
[----:B-12---:R-:W-:-:S04]  /*15a70*/  IMAD.MOV.U32 R9, RZ, RZ, 0xa0 ;  /* 0x000000a0ff097424 */ /* 0x006fc800078e00ff */
[----:B------:R-:W-:Y:S01]  /*15a80*/  IMAD R9, R28, R9, -0xa0 ;  /* 0xffffff601c097424 */ /* 0x000fe200078e0209 */
[----:B---3--:R1:W2:Y:S01]  /*15a90*/  @P0 LDG.E R21, desc[UR40][R2.64] ;  /* 0x0000002802150981 */ /* 0x0082a2000c1e1900 */
[C---:B0-----:R-:W-:Y:S01]  /*15aa0*/  LOP3.LUT R0, R20.reuse, 0x7f, RZ, 0xc0, !PT ;  /* 0x0000007f14007812 */ /* 0x041fe200078ec0ff */
[----:B------:R-:W-:-:S03]  /*15ab0*/  IMAD.SHL.U32 R20, R20, 0x20, RZ ;  /* 0x0000002014147824 */ /* 0x000fc600078e00ff */
[----:B------:R-:W-:Y:S02]  /*15ac0*/  SHF.R.U32.HI R0, RZ, 0x2, R0 ;  /* 0x00000002ff007819 */ /* 0x000fe40000011600 */
[----:B-1----:R-:W0:Y:S02]  /*15ad0*/  @P2 LDC R2, c[0x0][0x434] ;  /* 0x00010d00ff022b82 */ /* 0x002e240000000800 */
[----:B------:R-:W-:-:S06]  /*15ae0*/  LOP3.LUT R20, R0, 0x60, R20, 0xf8, !PT ;  /* 0x0000006000147812 */ /* 0x000fcc00078ef814 */
[----:B------:R-:W1:Y:S01]  /*15af0*/  @P2 LDC R3, c[0x0][0x438] ;  /* 0x00010e00ff032b82 */ /* 0x000e620000000800 */
[----:B------:R-:W-:Y:S02]  /*15b00*/  IMAD.IADD R8, R20, 0x1, R9 ;  /* 0x0000000114087824 */ /* 0x000fe400078e0209 */
[----:B------:R-:W3:Y:S03]  /*15b10*/  S2R R20, SR_TID.X ;  /* 0x0000000000147919 */ /* 0x000ee60000002100 */
[C---:B------:R-:W-:Y:S01]  /*15b20*/  ISETP.GE.AND P1, PT, R8.reuse, R27, PT ;  /* 0x0000001b0800720c */ /* 0x040fe20003f26270 */
[----:B------:R-:W-:-:S04]  /*15b30*/  IMAD.IADD R8, R8, 0x1, R11 ;  /* 0x0000000108087824 */ /* 0x000fc800078e020b */
[----:B------:R-:W-:Y:S02]  /*15b40*/  IMAD.MOV.U32 R0, RZ, RZ, R8 ;  /* 0x000000ffff007224 */ /* 0x000fe400078e0008 */
[----:B0-----:R-:W-:-:S06]  /*15b50*/  @P2 IMAD.HI.U32 R2, R8, R2, RZ ;  /* 0x0000000208022227 */ /* 0x001fcc00078e00ff */
[----:B------:R-:W0:Y:S01]  /*15b60*/  @!P1 LDC.64 R4, c[0x0][0x418] ;  /* 0x00010600ff049b82 */ /* 0x000e220000000a00 */
[----:B-1----:R-:W-:-:S07]  /*15b70*/  @P2 SHF.R.U32.HI R0, RZ, R3, R2 ;  /* 0x00000003ff002219 */ /* 0x002fce0000011602 */
[----:B------:R-:W1:Y:S01]  /*15b80*/  @!P1 LDC.64 R2, c[0x0][0x428] ;  /* 0x00010a00ff029b82 */ /* 0x000e620000000a00 */
[--C-:B------:R-:W-:Y:S01]  /*15b90*/  @!P1 SHF.R.S32.HI R7, RZ, 0x1f, R0.reuse ;  /* 0x0000001fff079819 */ /* 0x100fe20000011400 */
[----:B------:R-:W-:Y:S01]  /*15ba0*/  @!P1 IMAD.MOV.U32 R6, RZ, RZ, R0 ;  /* 0x000000ffff069224 */ /* 0x000fe200078e0000 */
[C---:B---3--:R-:W-:Y:S01]  /*15bb0*/  LOP3.LUT R14, R20.reuse, 0x7f, RZ, 0xc0, !PT ;  /* 0x0000007f140e7812 */ /* 0x048fe200078ec0ff */
[----:B------:R-:W-:-:S03]  /*15bc0*/  IMAD.SHL.U32 R20, R20, 0x20, RZ ;  /* 0x0000002014147824 */ /* 0x000fc600078e00ff */
[----:B------:R-:W-:-:S04]  /*15bd0*/  SHF.R.U32.HI R14, RZ, 0x2, R14 ;  /* 0x00000002ff0e7819 */ /* 0x000fc8000001160e */
[----:B------:R-:W-:-:S04]  /*15be0*/  LOP3.LUT R20, R14, 0x60, R20, 0xf8, !PT ;  /* 0x000000600e147812 */ /* 0x000fc800078ef814 */
[----:B------:R-:W-:-:S05]  /*15bf0*/  LOP3.LUT R20, R20, 0x80, RZ, 0xfc, !PT ;  /* 0x0000008014147812 */ /* 0x000fca00078efcff */
[----:B------:R-:W-:Y:S02]  /*15c00*/  IMAD.IADD R9, R20, 0x1, R9 ;  /* 0x0000000114097824 */ /* 0x000fe400078e0209 */
[----:B------:R-:W-:-:S04]  /*15c10*/  IMAD.MOV R0, RZ, RZ, -R0 ;  /* 0x000000ffff007224 */ /* 0x000fc800078e0a00 */
[----:B------:R-:W-:Y:S01]  /*15c20*/  IMAD R8, R12, R0, R8 ;  /* 0x000000000c087224 */ /* 0x000fe200078e0208 */
[----:B------:R-:W-:Y:S01]  /*15c30*/  LOP3.LUT R23, R23, 0xfffffffd, RZ, 0xc0, !PT ;  /* 0xfffffffd17177812 */ /* 0x000fe200078ec0ff */
[----:B------:R-:W-:Y:S01]  /*15c40*/  UMOV UR4, 0xffffffff ;  /* 0xffffffff00047882 */ /* 0x000fe20000000000 */
[----:B--2---:R-:W-:Y:S01]  /*15c50*/  SHF.R.S32.HI R10, RZ, 0x1f, R21 ;  /* 0x0000001fff0a7819 */ /* 0x004fe20000011415 */
[----:B-1----:R-:W-:-:S04]  /*15c60*/  @!P1 IMAD.WIDE.U32 R6, R21, R2, R6 ;  /* 0x0000000215069225 */ /* 0x002fc800078e0006 */
[----:B------:R-:W-:-:S04]  /*15c70*/  @!P1 IMAD R2, R10, R2, RZ ;  /* 0x000000020a029224 */ /* 0x000fc800078e02ff */
[----:B------:R-:W-:Y:S01]  /*15c80*/  @!P1 IMAD R3, R21, R3, R2 ;  /* 0x0000000315039224 */ /* 0x000fe200078e0202 */
[----:B------:R-:W-:Y:S01]  /*15c90*/  @P0 STL [R1+0xc], R21 ;  /* 0x00000c1501000387 */ /* 0x000fe20000100800 */
[C---:B0-----:R-:W-:Y:S02]  /*15ca0*/  @!P1 LEA R2, P0, R6.reuse, R4, 0x2 ;  /* 0x0000000406029211 */ /* 0x041fe400078010ff */
[----:B------:R-:W-:Y:S02]  /*15cb0*/  @!P1 IMAD.IADD R3, R7, 0x1, R3 ;  /* 0x0000000107039824 */ /* 0x000fe400078e0203 */
[----:B------:R-:W-:Y:S01]  /*15cc0*/  IMAD.MOV.U32 R4, RZ, RZ, RZ ;  /* 0x000000ffff047224 */ /* 0x000fe200078e00ff */
[----:B------:R-:W0:Y:S02]  /*15cd0*/  @P2 LDC R7, c[0x0][0x438] ;  /* 0x00010e00ff072b82 */ /* 0x000e240000000800 */
[----:B------:R-:W-:Y:S02]  /*15ce0*/  @!P1 LEA.HI.X R3, R6, R5, R3, 0x2, P0 ;  /* 0x0000000506039211 */ /* 0x000fe400000f1403 */
[----:B------:R-:W-:-:S03]  /*15cf0*/  ISETP.GE.AND P0, PT, R9, R27, PT ;  /* 0x0000001b0900720c */ /* 0x000fc60003f06270 */
[----:B------:R1:W5:Y:S01]  /*15d00*/  @!P1 LDG.E R4, desc[UR40][R2.64] ;  /* 0x0000002802049981 */ /* 0x000362000c1e1900 */
[----:B------:R-:W-:Y:S01]  /*15d10*/  ISETP.GT.U32.OR P0, PT, R20, 0x9f, P0 ;  /* 0x0000009f1400780c */ /* 0x000fe20000704470 */
[----:B------:R-:W2:Y:S01]  /*15d20*/  @P2 LDC R5, c[0x0][0x434] ;  /* 0x00010d00ff052b82 */ /* 0x000ea20000000800 */
[----:B------:R-:W-:-:S11]  /*15d30*/  IMAD.IADD R9, R9, 0x1, R11 ;  /* 0x0000000109097824 */ /* 0x000fd600078e020b */
[----:B-1----:R-:W1:Y:S01]  /*15d40*/  @!P0 LDC.64 R2, c[0x0][0x428] ;  /* 0x00010a00ff028b82 */ /* 0x002e620000000a00 */
[----:B------:R-:W-:Y:S02]  /*15d50*/  IMAD.MOV.U32 R6, RZ, RZ, R9 ;  /* 0x000000ffff067224 */ /* 0x000fe400078e0009 */
[----:B--2---:R-:W-:-:S05]  /*15d60*/  @P2 IMAD.HI.U32 R5, R9, R5, RZ ;  /* 0x0000000509052227 */ /* 0x004fca00078e00ff */
[----:B0-----:R-:W-:-:S04]  /*15d70*/  @P2 SHF.R.U32.HI R6, RZ, R7, R5 ;  /* 0x00000007ff062219 */ /* 0x001fc80000011605 */
[----:B------:R-:W-:Y:S01]  /*15d80*/  @!P0 SHF.R.S32.HI R7, RZ, 0x1f, R6 ;  /* 0x0000001fff078819 */ /* 0x000fe20000011406 */
[-C--:B-1----:R-:W-:Y:S01]  /*15d90*/  @!P0 IMAD R0, R10, R2.reuse, RZ ;  /* 0x000000020a008224 */ /* 0x082fe200078e02ff */
[----:B------:R0:W-:Y:S03]  /*15da0*/  STL [R1+0x24], R10 ;  /* 0x0000240a01007387 */ /* 0x0001e60000100800 */
[C---:B------:R-:W-:Y:S02]  /*15db0*/  @!P0 IMAD R0, R21.reuse, R3, R0 ;  /* 0x0000000315008224 */ /* 0x040fe400078e0200 */
[----:B0-----:R-:W-:Y:S02]  /*15dc0*/  @!P0 IMAD.WIDE.U32 R10, R21, R2, R6 ;  /* 0x00000002150a8225 */ /* 0x001fe400078e0006 */
[----:B------:R-:W0:Y:S02]  /*15dd0*/  @!P0 LDC.64 R2, c[0x0][0x418] ;  /* 0x00010600ff028b82 */ /* 0x000e240000000a00 */
[----:B------:R-:W-:-:S02]  /*15de0*/  @!P0 IMAD.IADD R0, R0, 0x1, R11 ;  /* 0x0000000100008824 */ /* 0x000fc400078e020b */
[----:B------:R-:W-:Y:S01]  /*15df0*/  IMAD.MOV.U32 R5, RZ, RZ, RZ ;  /* 0x000000ffff057224 */ /* 0x000fe200078e00ff */
[----:B0-----:R-:W-:-:S04]  /*15e00*/  @!P0 LEA R2, P1, R10, R2, 0x2 ;  /* 0x000000020a028211 */ /* 0x001fc800078210ff */
[----:B------:R-:W-:Y:S02]  /*15e10*/  @!P0 LEA.HI.X R3, R10, R3, R0, 0x2, P1 ;  /* 0x000000030a038211 */ /* 0x000fe400008f1400 */
[----:B------:R-:W-:-:S03]  /*15e20*/  ISETP.GT.U32.AND P1, PT, R20, 0x9f, PT ;  /* 0x0000009f1400780c */ /* 0x000fc60003f24070 */
[----:B------:R0:W5:Y:S01]  /*15e30*/  @!P0 LDG.E R5, desc[UR40][R2.64] ;  /* 0x0000002802058981 */ /* 0x000162000c1e1900 */
[----:B------:R-:W-:Y:S01]  /*15e40*/  ISETP.NE.AND P0, PT, R13, 0x3, PT ;  /* 0x000000030d00780c */ /* 0x000fe20003f05270 */
[----:B------:R-:W-:-:S08]  /*15e50*/  IMAD.MOV R0, RZ, RZ, -R6 ;  /* 0x000000ffff007224 */ /* 0x000fd000078e0a06 */
[----:B------:R-:W-:-:S04]  /*15e60*/  @P1 LOP3.LUT R23, R23, 0x2, RZ, 0xfc, !PT ;  /* 0x0000000217171812 */ /* 0x000fc800078efcff */
[----:B------:R-:W-:Y:S01]  /*15e70*/  LOP3.LUT R23, R23, 0xfffffffb, RZ, 0xc0, !PT ;  /* 0xfffffffb17177812 */ /* 0x000fe200078ec0ff */
[----:B------:R-:W-:-:S03]  /*15e80*/  IMAD R9, R12, R0, R9 ;  /* 0x000000000c097224 */ /* 0x000fc600078e0209 */
[----:B------:R-:W-:Y:S01]  /*15e90*/  @P0 LOP3.LUT R23, R23, 0x4, RZ, 0xfc, !PT ;  /* 0x0000000417170812 */ /* 0x000fe200078efcff */
[----:B0-----:R-:W-:Y:S06]  /*15ea0*/  BRA.DIV UR4, `(.L_x_2517) ;  /* 0x0000005204f47947 */ /* 0x001fec000b800000 */
.L_x_2639:
[----:B------:R-:W-:Y:S01]  /*15eb0*/  SHF.R.S32.HI R0, RZ, 0x1f, R18 ;  /* 0x0000001fff007819 */ /* 0x000fe20000011412 */
[----:B------:R-:W-:-:S04]  /*15ec0*/  VIADD R7, R28, 0xffffffff ;  /* 0xffffffff1c077836 */ /* 0x000fc80000000000 */
[----:B------:R0:W-:Y:S01]  /*15ed0*/  STL [R1+0x18], R0 ;  /* 0x0000180001007387 */ /* 0x0001e20000100800 */
[----:B------:R-:W-:Y:S05]  /*15ee0*/  @!P0 BRA `(.L_x_2518) ;  /* 0x0000000000048947 */ /* 0x000fea0003800000 */
[----:B------:R-:W-:Y:S01]  /*15ef0*/  BPT.TRAP 0x1 ;  /* 0x000000040000795c */ /* 0x000fe20000300000 */
.L_x_2518:
        /* <DEDUP_REMOVED lines=10> */
.L_x_2640:
[----:B------:R-:W-:Y:S05]  /*15fa0*/  BSYNC B0 ;  /* 0x0000000000007941 */ /* 0x000fea0003800000 */
.L_x_2519:
        /* <DEDUP_REMOVED lines=12> */
[----:B------:R-:W4:Y:S04]  /*16070*/  LDL R13, [R1] ;  /* 0x00000000010d7983 */ /* 0x000f280000100800 */
[----:B------:R-:W4:Y:S01]  /*16080*/  LDL R14, [R1+0x2c] ;  /* 0x00002c00010e7983 */ /* 0x000f220000100800 */
        /* <DEDUP_REMOVED lines=8> */
[----:B------:R-:W-:-:S04]  /*16110*/  SHF.R.U32.HI R15, RZ, 0x2, R15 ;  /* 0x00000002ff0f7819 */ /* 0x000fc8000001160f */
[----:B------:R-:W-:-:S04]  /*16120*/  IADD3 R7, -R15, R7, RZ ;  /* 0x000000070f077210 */ /* 0x000fc80007ffe1ff */
        /* <DEDUP_REMOVED lines=26> */
[----:B------:R4:W-:Y:S03]  /*162d0*/  STL [R1+0x4], R20 ;  /* 0x0000041401007387 */ /* 0x0009e60000100800 */
[----:B------:R-:W-:Y:S01]  /*162e0*/  IADD3.X R25, R12, UR11, R11, P1, !PT ;  /* 0x0000000b0c197c10 */ /* 0x000fe20008ffe40b */
[----:B----4-:R-:W-:Y:S01]  /*162f0*/  IMAD R20, R13, 0x2800, R14 ;  /* 0x000028000d147824 */ /* 0x010fe200078e020e */
[----:B------:R-:W-:Y:S07]  /*16300*/  BRA.DIV UR4, `(.L_x_2521) ;  /* 0x0000005204247947 */ /* 0x000fee000b800000 */
[----:B------:R-:W0:Y:S01]  /*16310*/  S2R R11, SR_TID.X ;  /* 0x00000000000b7919 */ /* 0x000e220000002100 */
[----:B------:R-:W-:Y:S02]  /*16320*/  ISETP.GE.AND P3, PT, R7, 0x81, PT ;  /* 0x000000810700780c */ /* 0x000fe40003f66270 */
        /* <DEDUP_REMOVED lines=34> */
.L_x_2652:
        /* <DEDUP_REMOVED lines=12> */
.L_x_2522:
        /* <DEDUP_REMOVED lines=11> */
.L_x_2523:
[----:B------:R2:W-:Y:S01]  /*166c0*/  SYNCS.ARRIVE.TRANS64.A1T0 RZ, [R6+URZ+0x13270], RZ ;  /* 0x013270ff06ff79a7 */ /* 0x0005e2000810003f */
[----:B------:R-:W-:Y:S05]  /*166d0*/  @!P6 BRA `(.L_x_2524) ;  /* 0x000000000004e947 */ /* 0x000fea0003800000 */
[----:B------:R-:W-:Y:S01]  /*166e0*/  BPT.TRAP 0x1 ;  /* 0x000000040000795c */ /* 0x000fe20000300000 */
.L_x_2524:
[----:B------:R-:W3:Y:S01]  /*166f0*/  LDL R0, [R1+0x50] ;  /* 0x0000500001007983 */ /* 0x000ee20000100800 */
[----:B------:R-:W-:Y:S01]  /*16700*/  BSSY B0, `(.L_x_2525) ;  /* 0x0000003000007945 */ /* 0x000fe20003800000 */
[----:B---3--:R-:W3:Y:S03]  /*16710*/  SYNCS.PHASECHK.TRANS64.TRYWAIT P0, [R6+URZ+0x13240], R0 ;  /* 0x01324000060075a7 */ /* 0x008ee6000800017f */
[----:B---3--:R-:W-:Y:S05]  /*16720*/  @!P0 BRA `(.L_x_2526) ;  /* 0x0000005000a48947 */ /* 0x008fea0003800000 */
.L_x_2653:
[----:B------:R-:W-:Y:S05]  /*16730*/  BSYNC B0 ;  /* 0x0000000000007941 */ /* 0x000fea0003800000 */
.L_x_2525:
[----:B---3--:R-:W3:Y:S01]  /*16740*/  LDL.LU R0, [R1+0x44] ;  /* 0x0000440001007983 */ /* 0x008ee20000300800 */
[----:B------:R-:W-:Y:S01]  /*16750*/  ULDC.64 UR4, c[0x0][0x300] ;  /* 0x0000c00000047ab9 */ /* 0x000fe20000000a00 */
[----:B------:R-:W-:Y:S02]  /*16760*/  ULDC.64 UR6, c[0x0][0x310] ;  /* 0x0000c40000067ab9 */ /* 0x000fe40000000a00 */
[----:B------:R-:W4:Y:S04]  /*16770*/  LDL.LU R13, [R1+0x4c] ;  /* 0x00004c00010d7983 */ /* 0x000f280000300800 */
[----:B------:R-:W5:Y:S04]  /*16780*/  LDL.LU R12, [R1+0x40] ;  /* 0x00004000010c7983 */ /* 0x000f680000300800 */
[----:B------:R-:W2:Y:S04]  /*16790*/  LDL.LU R7, [R1+0x4] ;  /* 0x0000040001077983 */ /* 0x000ea80000300800 */
[----:B------:R-:W2:Y:S01]  /*167a0*/  LDL R2, [R1+0x18] ;  /* 0x0000180001027983 */ /* 0x000ea20000100800 */
[----:B-1----:R-:W-:-:S04]  /*167b0*/  IMAD.WIDE.U32 R10, R8, UR4, RZ ;  /* 0x00000004080a7c25 */ /* 0x002fc8000f8e00ff */
        /* <DEDUP_REMOVED lines=12> */
[----:B--2---:R-:W-:Y:S02]  /*16880*/  IMAD R0, R7, UR6, RZ ;  /* 0x0000000607007c24 */ /* 0x004fe4000f8e02ff */
        /* <DEDUP_REMOVED lines=53> */
.L_x_2665:
        /* <DEDUP_REMOVED lines=14> */
.L_x_2529:
[----:B------:R-:W-:Y:S05]  /*16cc0*/  BSYNC B0 ;  /* 0x0000000000007941 */ /* 0x000fea0003800000 */
.L_x_2528:
[----:B------:R-:W-:Y:S01]  /*16cd0*/  NOP ;  /* 0x0000000000007918 */ /* 0x000fe20000000000 */
[----:B------:R-:W-:-:S13]  /*16ce0*/  PLOP3.LUT P0, PT, PT, PT, PT, 0x80, 0x0 ;  /* 0x000000000000781c */ /* 0x000fda0003f0f070 */
.L_x_2530:
        /* <DEDUP_REMOVED lines=11> */
.L_x_2531:
[----:B---34-:R2:W5:Y:S01]  /*16da0*/  LDL.LU R4, [R1+0x48] ;  /* 0x0000480001047983 */ /* 0x0185620000300800 */
        /* <DEDUP_REMOVED lines=14> */
[----:B0-----:R-:W-:-:S03]  /*16e90*/  SEL R29, R3, RZ, !P0 ;  /* 0x000000ff031d7207 */ /* 0x001fc60004000000 */
        /* <DEDUP_REMOVED lines=8> */
[----:B------:R-:W-:Y:S01]  /*16f20*/  IMAD.U32 R4, RZ, RZ, UR4 ;  /* 0x00000004ff047e24 */ /* 0x000fe2000f8e00ff */
[----:B--2---:R-:W-:Y:S01]  /*16f30*/  MOV R6, UR6 ;  /* 0x0000000600067c02 */ /* 0x004fe20008000f00 */
[----:B------:R-:W0:Y:S01]  /*16f40*/  LDC.64 R2, c[0x4][R2] ;  /* 0x0100000002027b82 */ /* 0x000e220000000a00 */
[----:B------:R-:W-:Y:S02]  /*16f50*/  IMAD.U32 R5, RZ, RZ, UR5 ;  /* 0x00000005ff057e24 */ /* 0x000fe4000f8e00ff */
[----:B-1----:R-:W-:Y:S02]  /*16f60*/  IMAD.U32 R7, RZ, RZ, UR7 ;  /* 0x00000007ff077e24 */ /* 0x002fe4000f8e00ff */
[----:B------:R-:W-:-:S02]  /*16f70*/  IMAD.U32 R10, RZ, RZ, UR8 ;  /* 0x00000008ff0a7e24 */ /* 0x000fc4000f8e00ff */
[----:B------:R-:W-:Y:S02]  /*16f80*/  IMAD.U32 R11, RZ, RZ, UR9 ;  /* 0x00000009ff0b7e24 */ /* 0x000fe4000f8e00ff */
[----:B------:R-:W-:Y:S02]  /*16f90*/  IMAD.MOV.U32 R8, RZ, RZ, 0x70 ;  /* 0x00000070ff087424 */ /* 0x000fe400078e00ff */
[----:B------:R-:W-:Y:S02]  /*16fa0*/  IMAD.MOV.U32 R12, RZ, RZ, 0x1 ;  /* 0x00000001ff0c7424 */ /* 0x000fe400078e00ff */
[----:B------:R-:W-:-:S07]  /*16fb0*/  IMAD.MOV.U32 R13, RZ, RZ, RZ ;  /* 0x000000ffff0d7224 */ /* 0x000fce00078e00ff */
[----:B------:R-:W-:-:S07]  /*16fc0*/  LEPC R20, `(.L_x_2533) ;  /* 0x000000001014794e */ /* 0x000fce0000000000 */
[----:B0-----:R-:W-:Y:S05]  /*16fd0*/  CALL.ABS.NOINC R2 ;  /* 0x0000000002007343 */ /* 0x001fea0003c00000 */
.L_x_2533:
[----:B------:R-:W-:Y:S05]  /*16fe0*/  BSYNC B6 ;  /* 0x0000000000067941 */ /* 0x000fea0003800000 */
.L_x_2532:
[----:B------:R-:W3:Y:S01]  /*16ff0*/  LDL R20, [R1+0x18] ;  /* 0x0000180001147983 */ /* 0x000ee20000100800 */
[----:B------:R-:W-:Y:S01]  /*17000*/  ULDC.64 UR4, c[0x0][0x2d8] ;  /* 0x0000b60000047ab9 */ /* 0x000fe20000000a00 */
[----:B------:R-:W-:Y:S01]  /*17010*/  IMAD.MOV.U32 R2, RZ, RZ, R26 ;  /* 0x000000ffff027224 */ /* 0x000fe200078e001a */
[----:B------:R-:W0:Y:S01]  /*17020*/  LDC R9, c[0x0][0x448] ;  /* 0x00011200ff097b82 */ /* 0x000e220000000800 */
[----:B------:R-:W-:Y:S01]  /*17030*/  IMAD.MOV.U32 R3, RZ, RZ, R25 ;  /* 0x000000ffff037224 */ /* 0x000fe200078e0019 */
[----:B------:R4:W5:Y:S01]  /*17040*/  LDL R10, [R1+0x60] ;  /* 0x00006000010a7983 */ /* 0x0009620000100800 */
[----:B------:R-:W-:Y:S01]  /*17050*/  ULDC.64 UR6, c[0x0][0x2c8] ;  /* 0x0000b20000067ab9 */ /* 0x000fe20000000a00 */
[----:B------:R-:W-:Y:S01]  /*17060*/  ULDC.64 UR8, c[0x0][0x280] ;  /* 0x0000a00000087ab9 */ /* 0x000fe20000000a00 */
[----:B------:R-:W-:Y:S01]  /*17070*/  IMAD.WIDE.U32 R2, R18, UR4, R2 ;  /* 0x0000000412027c25 */ /* 0x000fe2000f8e0002 */
[----:B0-----:R-:W-:-:S13]  /*17080*/  ISETP.NE.AND P1, PT, R9, 0x1, PT ;  /* 0x000000010900780c */ /* 0x001fda0003f25270 */
[----:B------:R-:W0:Y:S08]  /*17090*/  @P1 LDC R5, c[0x0][0x450] ;  /* 0x00011400ff051b82 */ /* 0x000e300000000800 */
[----:B-1----:R-:W1:Y:S01]  /*170a0*/  @P1 LDC R8, c[0x0][0x450] ;  /* 0x00011400ff081b82 */ /* 0x002e620000000800 */
        /* <DEDUP_REMOVED lines=16> */
[----:B--2---:R-:W-:-:S04]  /*171b0*/  IMAD R6, R17, 0xc0, R20 ;  /* 0x000000c011067824 */ /* 0x004fc800078e0214 */
[----:B----4-:R-:W-:-:S04]  /*171c0*/  @P1 IMAD.HI.U32 R0, R6, R0, RZ ;  /* 0x0000000006001227 */ /* 0x010fc800078e00ff */
[----:B------:R-:W-:Y:S01]  /*171d0*/  IMAD.MOV.U32 R4, RZ, RZ, R6 ;  /* 0x000000ffff047224 */ /* 0x000fe200078e0006 */
[----:B0-----:R-:W-:-:S04]  /*171e0*/  @P1 SHF.R.U32.HI R4, RZ, R5, R0 ;  /* 0x00000005ff041219 */ /* 0x001fc80000011600 */
[----:B------:R-:W-:-:S05]  /*171f0*/  SHF.R.S32.HI R0, RZ, 0x1f, R4 ;  /* 0x0000001fff007819 */ /* 0x000fca0000011404 */
[----:B------:R-:W-:-:S04]  /*17200*/  IMAD R0, R0, UR4, RZ ;  /* 0x0000000400007c24 */ /* 0x000fc8000f8e02ff */
[C---:B------:R-:W-:Y:S02]  /*17210*/  IMAD R7, R4.reuse, UR5, R0 ;  /* 0x0000000504077c24 */ /* 0x040fe4000f8e0200 */
[----:B------:R-:W-:Y:S02]  /*17220*/  IMAD.MOV R0, RZ, RZ, -R4 ;  /* 0x000000ffff007224 */ /* 0x000fe400078e0a04 */
[----:B------:R-:W-:-:S04]  /*17230*/  IMAD.WIDE.U32 R4, R4, UR4, R2 ;  /* 0x0000000404047c25 */ /* 0x000fc8000f8e0002 */
[----:B------:R-:W-:Y:S02]  /*17240*/  IMAD R0, R9, R0, R6 ;  /* 0x0000000009007224 */ /* 0x000fe400078e0206 */
[----:B------:R-:W-:-:S03]  /*17250*/  IMAD.IADD R5, R5, 0x1, R7 ;  /* 0x0000000105057824 */ /* 0x000fc600078e0207 */
[----:B------:R-:W-:Y:S01]  /*17260*/  SHF.R.S32.HI R7, RZ, 0x1f, R0 ;  /* 0x0000001fff077819 */ /* 0x000fe20000011400 */
[----:B------:R-:W-:-:S04]  /*17270*/  IMAD.WIDE.U32 R4, R0, UR6, R4 ;  /* 0x0000000600047c25 */ /* 0x000fc8000f8e0004 */
[----:B------:R-:W-:-:S04]  /*17280*/  IMAD R7, R7, UR6, RZ ;  /* 0x0000000607077c24 */ /* 0x000fc8000f8e02ff */
[----:B------:R-:W-:Y:S01]  /*17290*/  IMAD R7, R0, UR7, R7 ;  /* 0x0000000700077c24 */ /* 0x000fe2000f8e0207 */
[----:B------:R-:W-:-:S04]  /*172a0*/  IADD3 R0, P0, R4, UR8, RZ ;  /* 0x0000000804007c10 */ /* 0x000fc8000ff1e0ff */
[----:B------:R-:W-:Y:S02]  /*172b0*/  IADD3.X R4, R5, UR9, R7, P0, !PT ;  /* 0x0000000905047c10 */ /* 0x000fe400087fe407 */
[----:B------:R-:W0:Y:S01]  /*172c0*/  @P1 LDC R7, c[0x0][0x44c] ;  /* 0x00011300ff071b82 */ /* 0x000e220000000800 */
[----:B------:R-:W-:Y:S01]  /*172d0*/  VIADD R5, R6, 0x80 ;  /* 0x0000008006057836 */ /* 0x000fe20000000000 */
[----:B------:R-:W2:Y:S03]  /*172e0*/  S2R R21, SR_TID.X ;  /* 0x0000000000157919 */ /* 0x000ea60000002100 */
        /* <DEDUP_REMOVED lines=56> */
[----:B------:R-:W-:Y:S02]  /*17670*/  ISETP.GE.AND P1, PT, R0, R3, PT ;  /* 0x000000030000720c */ /* 0x000fe40003f26270 */
[----:B------:R-:W-:-:S04]  /*17680*/  IADD3 R0, R17, 0x60, RZ ;  /* 0x0000006011007810 */ /* 0x000fc80007ffe0ff */
[----:B------:R-:W-:Y:S02]  /*17690*/  ISETP.GE.AND P2, PT, R0, R3, PT ;  /* 0x000000030000720c */ /* 0x000fe40003f46270 */
[----:B------:R-:W0:Y:S11]  /*176a0*/  SHFL.IDX PT, R0, R5, RZ, 0x1c1f ;  /* 0x001c1fff05007589 */ /* 0x000e3600000e0000 */
[----:B-1----:R-:W-:-:S05]  /*176b0*/  @!P2 IADD3 R6, P3, R20, R6, RZ ;  /* 0x000000061406a210 */ /* 0x002fca0007f7e0ff */
[----:B------:R-:W-:Y:S02]  /*176c0*/  @!P2 IMAD.X R7, RZ, RZ, R4, P3 ;  /* 0x000000ffff07a224 */ /* 0x000fe400018e0604 */
[----:B------:R-:W1:Y:S04]  /*176d0*/  SHFL.IDX PT, R4, R2, RZ, 0x1c1f ;  /* 0x001c1fff02047589 */ /* 0x000e6800000e0000 */
[----:B------:R2:W-:Y:S01]  /*176e0*/  @!P2 LDGSTS.E.BYPASS.LTC128B.128 [R10+0xc800], desc[UR40][R6.64], !P0 ;  /* 0x0c800000060aafae */ /* 0x0005e2000c101d68 */
[----:B0-----:R-:W-:-:S05]  /*176f0*/  @!P1 IADD3 R0, P3, R20, R0, RZ ;  /* 0x0000000014009210 */ /* 0x001fca0007f7e0ff */
[----:B--2---:R-:W-:Y:S02]  /*17700*/  @!P1 IMAD.MOV.U32 R6, RZ, RZ, R0 ;  /* 0x000000ffff069224 */ /* 0x004fe400078e0000 */
[----:B------:R0:W2:Y:S04]  /*17710*/  SHFL.IDX PT, R0, R2, 0x1, 0x1c1f ;  /* 0x003c1f0002007f89 */ /* 0x0000a800000e0000 */
[----:B------:R0:W3:Y:S01]  /*17720*/  SHFL.IDX PT, R2, R5, 0x1, 0x1c1f ;  /* 0x003c1f0005027f89 */ /* 0x0000e200000e0000 */
[----:B-1----:R-:W-:-:S04]  /*17730*/  @!P1 IMAD.X R4, RZ, RZ, R4, P3 ;  /* 0x000000ffff049224 */ /* 0x002fc800018e0604 */
[----:B------:R-:W-:-:S05]  /*17740*/  @!P1 IMAD.MOV.U32 R7, RZ, RZ, R4 ;  /* 0x000000ffff079224 */ /* 0x000fca00078e0004 */
[----:B------:R0:W-:Y:S02]  /*17750*/  @!P1 LDGSTS.E.BYPASS.LTC128B.128 [R10+0xd000], desc[UR40][R6.64], !P0 ;  /* 0x0d000000060a9fae */ /* 0x0001e4000c101d68 */
.L_x_2678:
[----:B------:R-:W-:-:S05]  /*17760*/  VIADD R17, R17, 0xa0 ;  /* 0x000000a011117836 */ /* 0x000fca0000000000 */
[----:B------:R-:W-:-:S13]  /*17770*/  ISETP.GE.AND P1, PT, R17, R3, PT ;  /* 0x000000031100720c */ /* 0x000fda0003f26270 */
[----:B0--3--:R-:W-:-:S05]  /*17780*/  @!P1 IADD3 R2, P2, R20, R2, RZ ;  /* 0x0000000214029210 */ /* 0x009fca0007f5e0ff */
[----:B--2---:R-:W-:-:S05]  /*17790*/  @!P1 IMAD.X R3, RZ, RZ, R0, P2 ;  /* 0x000000ffff039224 */ /* 0x004fca00010e0600 */
[----:B------:R-:W-:Y:S01]  /*177a0*/  @!PT LDS RZ, [RZ] ;  /* 0x00000000fffff984 */ /* 0x000fe20000000800 */
[----:B------:R-:W-:Y:S01]  /*177b0*/  @!PT LDS RZ, [RZ] ;  /* 0x00000000fffff984 */ /* 0x000fe20000000800 */
[----:B------:R-:W-:Y:S01]  /*177c0*/  @!PT LDS RZ, [RZ] ;  /* 0x00000000fffff984 */ /* 0x000fe20000000800 */
[----:B------:R0:W-:Y:S01]  /*177d0*/  @!P1 LDGSTS.E.BYPASS.LTC128B.128 [R10+0xd800], desc[UR40][R2.64], !P0 ;  /* 0x0d800000020a9fae */ /* 0x0001e2000c101d68 */
[----:B------:R-:W-:Y:S01]  /*177e0*/  PLOP3.LUT P0, PT, PT, PT, PT, 0x80, 0x0 ;  /* 0x000000000000781c */ /* 0x000fe20003f0f070 */
[----:B------:R-:W-:-:S12]  /*177f0*/  NOP ;  /* 0x0000000000007918 */ /* 0x000fd80000000000 */
.L_x_2535:
        /* <DEDUP_REMOVED lines=18> */
.L_x_2679:
[----:B------:R-:W-:Y:S05]  /*17920*/  BSYNC B0 ;  /* 0x0000000000007941 */ /* 0x000fea0003800000 */
.L_x_2536:
[----:B------:R-:W-:-:S13]  /*17930*/  ISETP.GE.AND P0, PT, R28, 0x2, PT ;  /* 0x000000021c00780c */ /* 0x000fda0003f06270 */
[----:B------:R-:W-:Y:S05]  /*17940*/  @!P0 BRA `(.L_x_2538) ;  /* 0x0000001400388947 */ /* 0x000fea0003800000 */
[----:B0-----:R-:W-:Y:S01]  /*17950*/  VIADD R0, R28, 0xfffffffe ;  /* 0xfffffffe1c007836 */ /* 0x001fe20000000000 */
[----:B------:R0:W5:Y:S04]  /*17960*/  LDL.LU R21, [R1] ;  /* 0x0000000001157983 */ /* 0x0001680000300800 */
[----:B------:R0:W-:Y:S04]  /*17970*/  STL [R1+0x4], R0 ;  /* 0x0000040001007387 */ /* 0x0001e80000100800 */
[----:B------:R0:W5:Y:S02]  /*17980*/  LDL.LU R24, [R1+0x10] ;  /* 0x0000100001187983 */ /* 0x0001640000300800 */
.L_x_2558:
[----:B0-2---:R-:W2:Y:S04]  /*17990*/  LDL R3, [R1+0x20] ;  /* 0x0000200001037983 */ /* 0x005ea80000100800 */
[----:B------:R-:W3:Y:S04]  /*179a0*/  LDL R8, [R1+0x24] ;  /* 0x0000240001087983 */ /* 0x000ee80000100800 */
[----:B------:R-:W4:Y:S04]  /*179b0*/  LDL R11, [R1+0xc] ;  /* 0x00000c00010b7983 */ /* 0x000f280000100800 */
[----:B------:R-:W2:Y:S01]  /*179c0*/  LDL.LU R10, [R1+0x4] ;  /* 0x00000400010a7983 */ /* 0x000ea20000300800 */
[----:B0-----:R-:W0:Y:S01]  /*179d0*/  S2R R0, SR_TID.X ;  /* 0x0000000000007919 */ /* 0x001e220000002100 */
[----:B-1----:R-:W1:Y:S01]  /*179e0*/  S2R R2, SR_TID.X ;  /* 0x0000000000027919 */ /* 0x002e620000002100 */
[----:B------:R-:W1:Y:S01]  /*179f0*/  S2R R12, SR_TID.X ;  /* 0x00000000000c7919 */ /* 0x000e620000002100 */
[----:B------:R-:W-:Y:S05]  /*17a00*/  YIELD ;  /* 0x0000000000007946 */ /* 0x000fea0003800000 */
[----:B------:R-:W-:Y:S01]  /*17a10*/  ULDC.64 UR4, c[0x0][0x428] ;  /* 0x00010a0000047ab9 */ /* 0x000fe20000000a00 */
[----:B------:R-:W4:Y:S01]  /*17a20*/  LDL R9, [R1+0x70] ;  /* 0x0000700001097983 */ /* 0x000f220000100800 */
[----:B------:R-:W-:Y:S01]  /*17a30*/  ULDC.64 UR6, c[0x0][0x418] ;  /* 0x0001060000067ab9 */ /* 0x000fe20000000a00 */
[----:B0-----:R-:W-:-:S02]  /*17a40*/  LOP3.LUT R4, R0, 0x7f, RZ, 0xc0, !PT ;  /* 0x0000007f00047812 */ /* 0x001fc400078ec0ff */
[----:B------:R-:W0:Y:S02]  /*17a50*/  LDC R0, c[0x0][0x430] ;  /* 0x00010c00ff007b82 */ /* 0x000e240000000800 */
[----:B------:R-:W-:Y:S01]  /*17a60*/  SHF.R.U32.HI R5, RZ, 0x2, R4 ;  /* 0x00000002ff057819 */ /* 0x000fe20000011604 */
[----:B-1----:R-:W-:Y:S01]  /*17a70*/  IMAD.SHL.U32 R4, R2, 0x20, RZ ;  /* 0x0000002002047824 */ /* 0x002fe200078e00ff */
[----:B0-----:R-:W-:-:S04]  /*17a80*/  ISETP.NE.AND P0, PT, R0, 0x1, PT ;  /* 0x000000010000780c */ /* 0x001fc80003f05270 */
[----:B------:R-:W-:-:S09]  /*17a90*/  LOP3.LUT R4, R5, 0x60, R4, 0xf8, !PT ;  /* 0x0000006005047812 */ /* 0x000fd200078ef804 */
[----:B------:R-:W0:Y:S08]  /*17aa0*/  @P0 LDC R6, c[0x0][0x434] ;  /* 0x00010d00ff060b82 */ /* 0x000e300000000800 */
[----:B------:R-:W1:Y:S01]  /*17ab0*/  @P0 LDC R5, c[0x0][0x438] ;  /* 0x00010e00ff050b82 */ /* 0x000e620000000800 */
[----:B------:R-:W-:Y:S01]  /*17ac0*/  LOP3.LUT R2, R2, 0x7f, RZ, 0xc0, !PT ;  /* 0x0000007f02027812 */ /* 0x000fe200078ec0ff */
        /* <DEDUP_REMOVED lines=10> */
[----:B-1----:R-:W-:Y:S02]  /*17b70*/  @P0 SHF.R.U32.HI R2, RZ, R5, R6 ;  /* 0x00000005ff020219 */ /* 0x002fe40000011606 */
[----:B------:R-:W0:Y:S01]  /*17b80*/  @P0 LDC R6, c[0x0][0x438] ;  /* 0x00010e00ff060b82 */ /* 0x000e220000000800 */
[----:B------:R-:W-:-:S04]  /*17b90*/  IMAD.IADD R3, R12, 0x1, R3 ;  /* 0x000000010c037824 */ /* 0x000fc800078e0203 */
[----:B------:R-:W-:-:S04]  /*17ba0*/  @P0 IMAD.HI.U32 R7, R3, R7, RZ ;  /* 0x0000000703070227 */ /* 0x000fc800078e00ff */
        /* <DEDUP_REMOVED lines=25> */
[----:B------:R-:W-:Y:S02]  /*17d40*/  ISETP.GT.AND P1, PT, R2, RZ, PT ;  /* 0x000000ff0200720c */ /* 0x000fe40003f24270 */
        /* <DEDUP_REMOVED lines=11> */
.L_x_2539:
[----:B------:R-:W-:Y:S01]  /*17e00*/  IMAD R6, R3, 0x8, R22 ;  /* 0x0000000803067824 */ /* 0x000fe200078e0216 */
[----:B------:R-:W-:Y:S01]  /*17e10*/  SHF.L.U32 R29, R2, 0x1f, RZ ;  /* 0x0000001f021d7819 */ /* 0x000fe200000006ff */
[----:B------:R-:W-:Y:S01]  /*17e20*/  BSSY B0, `(.L_x_2540) ;  /* 0x0000004000007945 */ /* 0x000fe20003800000 */
[----:B------:R-:W-:Y:S02]  /*17e30*/  SHF.R.S32.HI R27, RZ, 0x1f, R4 ;  /* 0x0000001fff1b7819 */ /* 0x000fe40000011404 */
[----:B------:R-:W0:Y:S02]  /*17e40*/  SYNCS.PHASECHK.TRANS64.TRYWAIT P0, [R6+URZ+0x13280], R29 ;  /* 0x0132801d060075a7 */ /* 0x000e24000800017f */
[----:B0-----:R-:W-:Y:S05]  /*17e50*/  @!P0 BRA `(.L_x_2541) ;  /* 0x0000004800788947 */ /* 0x001fea0003800000 */
.L_x_2680:
[----:B------:R-:W-:Y:S05]  /*17e60*/  BSYNC B0 ;  /* 0x0000000000007941 */ /* 0x000fea0003800000 */
.L_x_2540:
        /* <DEDUP_REMOVED lines=13> */
[----:B------:R-:W4:Y:S01]  /*17f40*/  LDC R12, c[0x0][0x2f4] ;  /* 0x0000bd00ff0c7b82 */ /* 0x000f220000000800 */
[----:B------:R-:W-:Y:S01]  /*17f50*/  IADD3 R3, R3, R7, RZ ;  /* 0x0000000703037210 */ /* 0x000fe20007ffe0ff */
[----:B------:R-:W-:-:S04]  /*17f60*/  IMAD R7, R28, UR6, RZ ;  /* 0x000000061c077c24 */ /* 0x000fc8000f8e02ff */
[C---:B------:R-:W-:Y:S02]  /*17f70*/  IMAD R7, R5.reuse, UR7, R7 ;  /* 0x0000000705077c24 */ /* 0x040fe4000f8e0207 */
[----:B------:R-:W-:-:S04]  /*17f80*/  IMAD.WIDE.U32 R2, R5, UR6, R2 ;  /* 0x0000000605027c25 */ /* 0x000fc8000f8e0002 */
        /* <DEDUP_REMOVED lines=49> */
.L_x_2692:
        /* <DEDUP_REMOVED lines=11> */
.L_x_2543:
        /* <DEDUP_REMOVED lines=11> */
.L_x_2544:
[----:B------:R2:W-:Y:S01]  /*18400*/  SYNCS.ARRIVE.TRANS64.A1T0 RZ, [R6+URZ+0x13270], RZ ;  /* 0x013270ff06ff79a7 */ /* 0x0005e2000810003f */
[----:B------:R-:W-:Y:S05]  /*18410*/  @!P3 BRA `(.L_x_2545) ;  /* 0x000000000004b947 */ /* 0x000fea0003800000 */
[----:B------:R-:W-:Y:S01]  /*18420*/  BPT.TRAP 0x1 ;  /* 0x000000040000795c */ /* 0x000fe20000300000 */
.L_x_2545:
[----:B------:R-:W3:Y:S01]  /*18430*/  SYNCS.PHASECHK.TRANS64.TRYWAIT P0, [R6+URZ+0x13240], R29 ;  /* 0x0132401d060075a7 */ /* 0x000ee2000800017f */
[----:B------:R-:W-:Y:S04]  /*18440*/  BSSY B0, `(.L_x_2546) ;  /* 0x0000002000007945 */ /* 0x000fe80003800000 */
[----:B---3--:R-:W-:Y:S05]  /*18450*/  @!P0 BRA `(.L_x_2547) ;  /* 0x0000004800a88947 */ /* 0x008fea0003800000 */
.L_x_2693:
[----:B------:R-:W-:Y:S05]  /*18460*/  BSYNC B0 ;  /* 0x0000000000007941 */ /* 0x000fea0003800000 */
.L_x_2546:
        /* <DEDUP_REMOVED lines=59> */
.L_x_2705:
        /* <DEDUP_REMOVED lines=8> */
.L_x_2549:
        /* <DEDUP_REMOVED lines=11> */
.L_x_2550:
[----:B------:R-:W5:Y:S01]  /*18950*/  LDL R0, [R1+0x58] ;  /* 0x0000580001007983 */ /* 0x000f620000100800 */
[----:B------:R0:W-:Y:S01]  /*18960*/  SYNCS.ARRIVE.TRANS64.A1T0 RZ, [R6+URZ+0x13230], RZ ;  /* 0x013230ff06ff79a7 */ /* 0x0001e2000810003f */
[----:B-----5:R-:W-:-:S13]  /*18970*/  ISETP.NE.AND P0, PT, R0, 0x3, PT ;  /* 0x000000030000780c */ /* 0x020fda0003f05270 */
[----:B0-----:R-:W-:Y:S05]  /*18980*/  @!P0 BRA `(.L_x_2551) ;  /* 0x0000000000048947 */ /* 0x001fea0003800000 */
[----:B------:R-:W-:Y:S01]  /*18990*/  BPT.TRAP 0x1 ;  /* 0x000000040000795c */ /* 0x000fe20000300000 */
.L_x_2551:
[----:B------:R-:W-:Y:S01]  /*189a0*/  LOP3.LUT R0, R24, 0x1, RZ, 0x3c, !PT ;  /* 0x0000000118007812 */ /* 0x000fe200078e3cff */
[----:B------:R-:W-:Y:S01]  /*189b0*/  IMAD R2, R21, 0x8, R22 ;  /* 0x0000000815027824 */ /* 0x000fe200078e0216 */
[----:B------:R-:W-:Y:S02]  /*189c0*/  BSSY B0, `(.L_x_2552) ;  /* 0x0000004000007945 */ /* 0x000fe40003800000 */
[----:B------:R-:W-:-:S04]  /*189d0*/  SHF.L.U32 R0, R0, 0x1f, RZ ;  /* 0x0000001f00007819 */ /* 0x000fc800000006ff */
[----:B------:R-:W0:Y:S02]  /*189e0*/  SYNCS.PHASECHK.TRANS64.TRYWAIT P2, [R2+URZ+0x13270], R0 ;  /* 0x01327000020075a7 */ /* 0x000e24000804017f */
[----:B0-----:R-:W-:Y:S05]  /*189f0*/  @!P2 BRA `(.L_x_2553) ;  /* 0x0000004800b0a947 */ /* 0x001fea0003800000 */
.L_x_2706:
[----:B------:R-:W-:Y:S05]  /*18a00*/  BSYNC B0 ;  /* 0x0000000000007941 */ /* 0x000fea0003800000 */
.L_x_2552:
[----:B------:R-:W5:Y:S02]  /*18a10*/  LDL R3, [R1+0x70] ;  /* 0x0000700001037983 */ /* 0x000f640000100800 */
[----:B-----5:R-:W-:-:S13]  /*18a20*/  ISETP.NE.AND P2, PT, R3, 0x3, PT ;  /* 0x000000030300780c */ /* 0x020fda0003f45270 */
[----:B------:R-:W-:Y:S05]  /*18a30*/  @!P2 BRA `(.L_x_2554) ;  /* 0x000000000004a947 */ /* 0x000fea0003800000 */
[----:B------:R-:W-:Y:S01]  /*18a40*/  BPT.TRAP 0x1 ;  /* 0x000000040000795c */ /* 0x000fe20000300000 */
.L_x_2554:
[----:B------:R-:W-:Y:S01]  /*18a50*/  SHF.L.U32 R0, R24, 0x1f, RZ ;  /* 0x0000001f18007819 */ /* 0x000fe200000006ff */
[----:B------:R-:W-:-:S03]  /*18a60*/  IMAD R3, R21, 0x2800, RZ ;  /* 0x0000280015037824 */ /* 0x000fc600078e02ff */
[----:B------:R-:W0:Y:S02]  /*18a70*/  SYNCS.PHASECHK.TRANS64.TRYWAIT P2, [R2+URZ+0x13260], R0 ;  /* 0x01326000020075a7 */ /* 0x000e24000804017f */
[----:B0-----:R-:W-:Y:S05]  /*18a80*/  @!P2 BRA `(.L_x_2555) ;  /* 0x0000004800a0a947 */ /* 0x001fea0003800000 */
.L_x_2707:
[----:B------:R-:W5:Y:S04]  /*18a90*/  LDL R4, [R1+0x38] ;  /* 0x0000380001047983 */ /* 0x000f680000100800 */
[----:B------:R-:W4:Y:S04]  /*18aa0*/  LDL R10, [R1+0x34] ;  /* 0x00003400010a7983 */ /* 0x000f280000100800 */
[----:B------:R-:W4:Y:S01]  /*18ab0*/  LDL R12, [R1+0x70] ;  /* 0x00007000010c7983 */ /* 0x000f220000100800 */
[----:B------:R-:W-:Y:S05]  /*18ac0*/  WARPSYNC.ALL ;  /* 0x0000000000007948 */ /* 0x000fea0003800000 */
[----:B-----5:R-:W-:-:S05]  /*18ad0*/  LOP3.LUT R0, R3, R4, RZ, 0xfc, !PT ;  /* 0x0000000403007212 */ /* 0x020fca00078efcff */
[----:B------:R-:W-:-:S05]  /*18ae0*/  IMAD.IADD R0, R22, 0x1, R0 ;  /* 0x0000000116007824 */ /* 0x000fca00078e0200 */
[----:B--23--:R-:W0:Y:S01]  /*18af0*/  LDSM.16.MT88.4 R4, [R0+0x6000] ;  /* 0x006000000004783b */ /* 0x00ce220000004200 */
[----:B----4-:R-:W-:-:S04]  /*18b00*/  LOP3.LUT R3, R3, R10, RZ, 0xfc, !PT ;  /* 0x0000000a03037212 */ /* 0x010fc800078efcff */
[----:B------:R-:W-:Y:S02]  /*18b10*/  IADD3 R3, R22, R3, RZ ;  /* 0x0000000316037210 */ /* 0x000fe40007ffe0ff */
        /* <DEDUP_REMOVED lines=38> */
.L_x_2556:
[----:B--2---:R2:W-:Y:S01]  /*18d80*/  SYNCS.ARRIVE.TRANS64.A1T0 RZ, [R2+URZ+0x13250], RZ ;  /* 0x013250ff02ff79a7 */ /* 0x0045e2000810003f */
[----:B------:R-:W-:Y:S06]  /*18d90*/  BAR.SYNC.DEFER_BLOCKING 0x2, 0x80 ;  /* 0x0082000000007b1d */ /* 0x000fec0000010000 */
[----:B------:R-:W-:Y:S05]  /*18da0*/  @!P0 BRA `(.L_x_2557) ;  /* 0x0000000000048947 */ /* 0x000fea0003800000 */
[----:B------:R-:W-:Y:S01]  /*18db0*/  BPT.TRAP 0x1 ;  /* 0x000000040000795c */ /* 0x000fe20000300000 */
.L_x_2557:
[----:B------:R-:W3:Y:S01]  /*18dc0*/  LDL R0, [R1+0x28] ;  /* 0x0000280001007983 */ /* 0x000ee20000100800 */
[----:B--2---:R-:W-:-:S03]  /*18dd0*/  VIADD R2, R2, 0x13280 ;  /* 0x0001328002027836 */ /* 0x004fc60000000000 */
[----:B------:R2:W5:Y:S04]  /*18de0*/  LDL R21, [R1] ;  /* 0x0000000001157983 */ /* 0x0005680000100800 */
[----:B------:R2:W5:Y:S01]  /*18df0*/  LDL R24, [R1+0x10] ;  /* 0x0000100001187983 */ /* 0x0005620000100800 */
[----:B---3--:R-:W-:-:S04]  /*18e00*/  PRMT R2, R0, 0x654, R2 ;  /* 0x0000065400027816 */ /* 0x008fc80000000002 */
[----:B------:R2:W-:Y:S01]  /*18e10*/  SYNCS.ARRIVE.TRANS64.RED.A1T0 RZ, [R2+URZ], RZ ;  /* 0x000000ff02ff79a7 */ /* 0x0005e2000810043f */
[----:B------:R-:W-:Y:S05]  /*18e20*/  @P1 BRA `(.L_x_2558) ;  /* 0xffffffe800d81947 */ /* 0x000fea000383ffff */
.L_x_2538:
[----:B0-----:R-:W2:Y:S02]  /*18e30*/  S2R R0, SR_TID.X ;  /* 0x0000000000007919 */ /* 0x001ea40000002100 */
[----:B--2---:R-:W-:Y:S02]  /*18e40*/  LOP3.LUT R2, R0, 0x7f, RZ, 0xc0, !PT ;  /* 0x0000007f00027812 */ /* 0x004fe400078ec0ff */
[----:B------:R-:W2:Y:S01]  /*18e50*/  LDL R0, [R1+0x58] ;  /* 0x0000580001007983 */ /* 0x000ea20000100800 */
[----:B------:R-:W-:Y:S01]  /*18e60*/  BSSY B0, `(.L_x_2559) ;  /* 0x0000010000007945 */ /* 0x000fe20003800000 */
[----:B------:R-:W-:Y:S02]  /*18e70*/  ISETP.NE.AND P1, PT, R2, RZ, PT ;  /* 0x000000ff0200720c */ /* 0x000fe40003f25270 */
[----:B--2---:R-:W-:-:S11]  /*18e80*/  ISETP.NE.AND P0, PT, R0, 0x3, PT ;  /* 0x000000030000780c */ /* 0x004fd60003f05270 */
        /* <DEDUP_REMOVED lines=12> */
[----:B0-----:R-:W-:-:S07]  /*18f50*/  IADD3 R16, R0, UR36, R7 ;  /* 0x0000002400107c10 */ /* 0x001fce000fffe007 */
.L_x_2560:
[----:B------:R-:W-:Y:S05]  /*18f60*/  BSYNC B0 ;  /* 0x0000000000007941 */ /* 0x000fea0003800000 */
.L_x_2559:
[----:B------:R-:W-:Y:S05]  /*18f70*/  @!P0 BRA `(.L_x_2561) ;  /* 0x0000000000048947 */ /* 0x000fea0003800000 */
[----:B------:R-:W-:Y:S01]  /*18f80*/  BPT.TRAP 0x1 ;  /* 0x000000040000795c */ /* 0x000fe20000300000 */
.L_x_2561:
[----:B------:R-:W2:Y:S04]  /*18f90*/  LDL R0, [R1+0x10] ;  /* 0x0000100001007983 */ /* 0x000ea80000100800 */
[----:B------:R-:W3:Y:S01]  /*18fa0*/  LDL R2, [R1] ;  /* 0x0000000001027983 */ /* 0x000ee20000100800 */
[----:B------:R-:W-:Y:S01]  /*18fb0*/  BSSY B0, `(.L_x_2562) ;  /* 0x0000006000007945 */ /* 0x000fe20003800000 */
[----:B--2---:R-:W-:-:S04]  /*18fc0*/  LOP3.LUT R0, R0, 0x1, RZ, 0x3c, !PT ;  /* 0x0000000100007812 */ /* 0x004fc800078e3cff */
[----:B------:R-:W-:Y:S01]  /*18fd0*/  SHF.L.U32 R0, R0, 0x1f, RZ ;  /* 0x0000001f00007819 */ /* 0x000fe200000006ff */
[----:B---3--:R-:W-:-:S04]  /*18fe0*/  IMAD R3, R2, 0x8, R22 ;  /* 0x0000000802037824 */ /* 0x008fc800078e0216 */
[----:B------:R-:W0:Y:S02]  /*18ff0*/  SYNCS.PHASECHK.TRANS64.TRYWAIT P1, [R3+URZ+0x13270], R0 ;  /* 0x01327000030075a7 */ /* 0x000e24000802017f */
[----:B0-----:R-:W-:Y:S05]  /*19000*/  @!P1 BRA `(.L_x_2563) ;  /* 0x0000004400549947 */ /* 0x001fea0003800000 */
.L_x_2708:
[----:B------:R-:W-:Y:S05]  /*19010*/  BSYNC B0 ;  /* 0x0000000000007941 */ /* 0x000fea0003800000 */
.L_x_2562:
[----:B------:R-:W2:Y:S02]  /*19020*/  LDL R2, [R1+0x70] ;  /* 0x0000700001027983 */ /* 0x000ea40000100800 */
[----:B--2---:R-:W-:-:S13]  /*19030*/  ISETP.NE.AND P1, PT, R2, 0x3, PT ;  /* 0x000000030200780c */ /* 0x004fda0003f25270 */
[----:B------:R-:W-:Y:S05]  /*19040*/  @!P1 BRA `(.L_x_2564) ;  /* 0x0000000000049947 */ /* 0x000fea0003800000 */
[----:B------:R-:W-:Y:S01]  /*19050*/  BPT.TRAP 0x1 ;  /* 0x000000040000795c */ /* 0x000fe20000300000 */
.L_x_2564:
[----:B0-----:R-:W2:Y:S02]  /*19060*/  LDL R0, [R1+0x10] ;  /* 0x0000100001007983 */ /* 0x001ea40000100800 */
[----:B--2---:R-:W-:-:S04]  /*19070*/  SHF.L.U32 R0, R0, 0x1f, RZ ;  /* 0x0000001f00007819 */ /* 0x004fc800000006ff */
[----:B------:R-:W0:Y:S02]  /*19080*/  SYNCS.PHASECHK.TRANS64.TRYWAIT P1, [R3+URZ+0x13260], R0 ;  /* 0x01326000030075a7 */ /* 0x000e24000802017f */
[----:B0-----:R-:W-:Y:S05]  /*19090*/  @!P1 BRA `(.L_x_2565) ;  /* 0x0000004400449947 */ /* 0x001fea0003800000 */
.L_x_2709:
[----:B------:R-:W2:Y:S04]  /*190a0*/  LDL R12, [R1] ;  /* 0x00000000010c7983 */ /* 0x000ea80000100800 */
[----:B------:R-:W3:Y:S04]  /*190b0*/  LDL R4, [R1+0x38] ;  /* 0x0000380001047983 */ /* 0x000ee80000100800 */
[----:B------:R-:W4:Y:S04]  /*190c0*/  LDL R10, [R1+0x34] ;  /* 0x00003400010a7983 */ /* 0x000f280000100800 */
[----:B------:R-:W4:Y:S01]  /*190d0*/  LDL R13, [R1+0x70] ;  /* 0x00007000010d7983 */ /* 0x000f220000100800 */
[----:B------:R-:W-:Y:S05]  /*190e0*/  WARPSYNC.ALL ;  /* 0x0000000000007948 */ /* 0x000fea0003800000 */
[----:B--2---:R-:W-:-:S05]  /*190f0*/  IMAD R2, R12, 0x2800, RZ ;  /* 0x000028000c027824 */ /* 0x004fca00078e02ff */
[----:B---3--:R-:W-:-:S05]  /*19100*/  LOP3.LUT R5, R2, R4, RZ, 0xfc, !PT ;  /* 0x0000000402057212 */ /* 0x008fca00078efcff */
[----:B0-----:R-:W-:-:S05]  /*19110*/  IMAD.IADD R0, R22, 0x1, R5 ;  /* 0x0000000116007824 */ /* 0x001fca00078e0205 */
[----:B------:R-:W0:Y:S01]  /*19120*/  LDSM.16.MT88.4 R4, [R0+0x6000] ;  /* 0x006000000004783b */ /* 0x000e220000004200 */
        /* <DEDUP_REMOVED lines=40> */
.L_x_2566:
[----:B--2---:R2:W-:Y:S01]  /*193b0*/  SYNCS.ARRIVE.TRANS64.A1T0 RZ, [R3+URZ+0x13250], RZ ;  /* 0x013250ff03ff79a7 */ /* 0x0045e2000810003f */
[----:B------:R-:W-:Y:S06]  /*193c0*/  BAR.SYNC.DEFER_BLOCKING 0x2, 0x80 ;  /* 0x0082000000007b1d */ /* 0x000fec0000010000 */
[----:B------:R-:W-:Y:S05]  /*193d0*/  @!P0 BRA `(.L_x_2567) ;  /* 0x0000000000048947 */ /* 0x000fea0003800000 */
[----:B------:R-:W-:Y:S01]  /*193e0*/  BPT.TRAP 0x1 ;  /* 0x000000040000795c */ /* 0x000fe20000300000 */
.L_x_2567:
        /* <DEDUP_REMOVED lines=12> */
.L_x_2508:
        /* <DEDUP_REMOVED lines=9> */
[----:B------:R3:W4:Y:S01]  /*19540*/  LDS.128 R16, [R22+0x132d0] ;  /* 0x0132d00016107984 */ /* 0x0007220000000c00 */
[----:B------:R-:W-:Y:S06]  /*19550*/  BAR.ARV 0x4, 0x200 ;  /* 0x0108000000007b1d */ /* 0x000fec0000002000 */
[----:B------:R-:W-:Y:S05]  /*19560*/  BRA `(.L_x_2569) ;  /* 0x0000000800d47947 */ /* 0x000fea0003800000 */
.L_x_2568:
[----:B--2---:R-:W0:Y:S01]  /*19570*/  S2R R0, SR_TID.X ;  /* 0x0000000000007919 */ /* 0x004e220000002100 */
[----:B------:R-:W-:Y:S01]  /*19580*/  UMOV UR4, 0xffffffff ;  /* 0xffffffff00047882 */ /* 0x000fe20000000000 */
[----:B0-----:R-:W-:-:S04]  /*19590*/  LOP3.LUT R4, R0, 0x1f, RZ, 0xc0, !PT ;  /* 0x0000001f00047812 */ /* 0x001fc800078ec0ff */
[----:B------:R-:W-:Y:S01]  /*195a0*/  ISETP.NE.AND P0, PT, R4, 0x1f, PT ;  /* 0x0000001f0400780c */ /* 0x000fe20003f05270 */
[----:B------:R-:W-:-:S12]  /*195b0*/  BRA.DIV UR4, `(.L_x_2570) ;  /* 0x0000004204107947 */ /* 0x000fd8000b800000 */
[----:B------:R-:W-:Y:S01]  /*195c0*/  IMAD.IADD R5, R19, 0x1, R4 ;  /* 0x0000000113057824 */ /* 0x000fe200078e0204 */
        /* <DEDUP_REMOVED lines=29> */
[----:B------:R0:W2:Y:S02]  /*197a0*/  SHFL.IDX PT, R14, R3, 0x1f, 0x1f ;  /* 0x03e01f00030e7f89 */ /* 0x0000a400000e0000 */
.L_x_2719:
[----:B------:R-:W-:Y:S02]  /*197b0*/  ULDC UR4, c[0x0][0xc38] ;  /* 0x00030e0000047ab9 */ /* 0x000fe40000000800 */
[----:B------:R-:W-:-:S04]  /*197c0*/  IMAD.U32 R4, RZ, RZ, UR4 ;  /* 0x00000004ff047e24 */ /* 0x000fc8000f8e00ff */
[----:B--2---:R-:W-:-:S04]  /*197d0*/  IMAD R16, R14, R4, RZ ;  /* 0x000000040e107224 */ /* 0x004fc800078e02ff */
[----:B------:R-:W-:-:S05]  /*197e0*/  IMAD.IADD R5, R5, 0x1, R16 ;  /* 0x0000000105057824 */ /* 0x000fca00078e0210 */
[----:B------:R-:W-:-:S13]  /*197f0*/  ISETP.GT.AND P6, PT, R5, R0, PT ;  /* 0x000000000500720c */ /* 0x000fda0003fc4270 */
[----:B------:R-:W-:Y:S05]  /*19800*/  @P6 BRA `(.L_x_2571) ;  /* 0x00000000009c6947 */ /* 0x000fea0003800000 */
.L_x_2576:
[----:B------:R-:W2:Y:S01]  /*19810*/  LDC R2, c[0x0][0xc3c] ;  /* 0x00030f00ff027b82 */ /* 0x000ea20000000800 */
[----:B------:R-:W-:-:S05]  /*19820*/  VIADD R19, R19, 0x1f ;  /* 0x0000001f13137836 */ /* 0x000fca0000000000 */
[----:B--2---:R-:W-:-:S13]  /*19830*/  ISETP.GE.AND P6, PT, R19, R2, PT ;  /* 0x000000021300720c */ /* 0x004fda0003fc6270 */
        /* <DEDUP_REMOVED lines=11> */
.L_x_2574:
[----:B------:R-:W-:Y:S05]  /*198f0*/  BSYNC B0 ;  /* 0x0000000000007941 */ /* 0x000fea0003800000 */
.L_x_2573:
        /* <DEDUP_REMOVED lines=18> */
.L_x_2727:
[----:B------:R-:W-:Y:S02]  /*19a20*/  ULDC UR4, c[0x0][0xc38] ;  /* 0x00030e0000047ab9 */ /* 0x000fe40000000800 */
[----:B------:R-:W-:-:S05]  /*19a30*/  MOV R4, UR4 ;  /* 0x0000000400047c02 */ /* 0x000fca0008000f00 */
[----:B--2---:R-:W-:-:S04]  /*19a40*/  IMAD R16, R14, R4, RZ ;  /* 0x000000040e107224 */ /* 0x004fc800078e02ff */
[----:B------:R-:W-:-:S05]  /*19a50*/  IMAD.IADD R5, R16, 0x1, R5 ;  /* 0x0000000110057824 */ /* 0x000fca00078e0205 */
[----:B------:R-:W-:-:S13]  /*19a60*/  ISETP.GT.AND P6, PT, R5, R0, PT ;  /* 0x000000000500720c */ /* 0x000fda0003fc4270 */
[----:B------:R-:W-:Y:S05]  /*19a70*/  @!P6 BRA `(.L_x_2576) ;  /* 0xfffffffc0064e947 */ /* 0x000fea000383ffff */
.L_x_2571:
[----:B------:R-:W-:Y:S01]  /*19a80*/  IMAD.IADD R16, R5, 0x1, -R16 ;  /* 0x0000000105107824 */ /* 0x000fe200078e0a10 */
[----:B------:R-:W-:-:S03]  /*19a90*/  UMOV UR4, 0xffffffff ;  /* 0xffffffff00047882 */ /* 0x000fc60000000000 */
[----:B------:R-:W-:-:S05]  /*19aa0*/  IMAD R5, R3, R4, R16 ;  /* 0x0000000403057224 */ /* 0x000fca00078e0210 */
[----:B------:R-:W-:Y:S01]  /*19ab0*/  ISETP.GT.AND P6, PT, R5, R0, PT ;  /* 0x000000000500720c */ /* 0x000fe20003fc4270 */
[----:B------:R-:W-:-:S12]  /*19ac0*/  BRA.DIV UR4, `(.L_x_2577) ;  /* 0x0000004204b07947 */ /* 0x000fd8000b800000 */
[----:B------:R-:W-:-:S04]  /*19ad0*/  VOTE.ANY R5, PT, !P6 ;  /* 0x0000000000057806 */ /* 0x000fc800070e0100 */
[----:B------:R-:W2:Y:S02]  /*19ae0*/  POPC R6, R5 ;  /* 0x0000000500067309 */ /* 0x000ea40000000000 */
[----:B--2---:R2:W3:Y:S02]  /*19af0*/  SHFL.IDX PT, R17, R2, R6, 0x1f ;  /* 0x00001f0602117589 */ /* 0x0044e400000e0000 */
.L_x_2731:
[----:B------:R-:W-:Y:S01]  /*19b00*/  ISETP.NE.AND P0, PT, R5, RZ, PT ;  /* 0x000000ff0500720c */ /* 0x000fe20003f05270 */
[----:B------:R-:W-:-:S12]  /*19b10*/  IMAD.MOV.U32 R5, RZ, RZ, RZ ;  /* 0x000000ffff057224 */ /* 0x000fd800078e00ff */
[----:B------:R-:W-:Y:S05]  /*19b20*/  @!P0 BRA `(.L_x_2578) ;  /* 0x0000000000108947 */ /* 0x000fea0003800000 */
[----:B------:R-:W-:Y:S01]  /*19b30*/  UMOV UR4, 0xffffffff ;  /* 0xffffffff00047882 */ /* 0x000fe20000000000 */
[----:B------:R-:W-:Y:S02]  /*19b40*/  VIADD R12, R6, 0xffffffff ;  /* 0xffffffff060c7836 */ /* 0x000fe40000000000 */
[----:B------:R-:W-:Y:S05]  /*19b50*/  BRA.DIV UR4, `(.L_x_2579) ;  /* 0x0000004204d47947 */ /* 0x000fea000b800000 */
[----:B------:R4:W0:Y:S02]  /*19b60*/  SHFL.IDX PT, R5, R3, R12, 0x1f ;  /* 0x00001f0c03057589 */ /* 0x00082400000e0000 */
.L_x_2578:
[----:B0-2-4-:R-:W0:Y:S01]  /*19b70*/  LDC.64 R2, c[0x0][0xc90] ;  /* 0x00032400ff027b82 */ /* 0x015e220000000a00 */
[----:B------:R-:W-:-:S04]  /*19b80*/  IMAD.IADD R19, R6, 0x1, R19 ;  /* 0x0000000106137824 */ /* 0x000fc800078e0213 */
[----:B0-----:R-:W-:-:S05]  /*19b90*/  IMAD.WIDE R2, R19, 0x4, R2 ;  /* 0x0000000413027825 */ /* 0x001fca00078e0202 */
[----:B------:R-:W3:Y:S01]  /*19ba0*/  LDG.E R7, desc[UR40][R2.64] ;  /* 0x0000002802077981 */ /* 0x000ee2000c1e1900 */
[----:B------:R-:W-:-:S04]  /*19bb0*/  IMAD R16, R5, R4, R16 ;  /* 0x0000000405107224 */ /* 0x000fc800078e0210 */
[----:B------:R-:W-:Y:S02]  /*19bc0*/  IMAD.IADD R0, R0, 0x1, -R16 ;  /* 0x0000000100007824 */ /* 0x000fe400078e0a10 */
[----:B---3--:R-:W-:-:S05]  /*19bd0*/  IMAD R6, R17, R7, RZ ;  /* 0x0000000711067224 */ /* 0x008fca00078e02ff */
        /* <DEDUP_REMOVED lines=53> */
[----:B------:R-:W-:Y:S02]  /*19f30*/  @!P1 LOP3.LUT R2, RZ, R4, RZ, 0x33, !PT ;  /* 0x00000004ff029212 */ /* 0x000fe400078e33ff */
[----:B------:R-:W-:-:S05]  /*19f40*/  IADD3 R4, -R4, RZ, RZ ;  /* 0x000000ff04047210 */ /* 0x000fca0007ffe1ff */
[----:B------:R-:W-:Y:S01]  /*19f50*/  IMAD R18, R2, R4, R5 ;  /* 0x0000000402127224 */ /* 0x000fe200078e0205 */
[----:B------:R-:W-:-:S05]  /*19f60*/  LOP3.LUT R2, RZ, R2, RZ, 0x33, !PT ;  /* 0x00000002ff027212 */ /* 0x000fca00078e33ff */
[----:B------:R-:W-:Y:S01]  /*19f70*/  IMAD.IADD R17, R17, 0x1, R2 ;  /* 0x0000000111117824 */ /* 0x000fe200078e0202 */
[----:B------:R-:W-:Y:S06]  /*19f80*/  BRA `(.L_x_2580) ;  /* 0x00000000001c7947 */ /* 0x000fec0003800000 */
.L_x_2572:
[----:B------:R-:W-:Y:S01]  /*19f90*/  UMOV UR4, URZ ;  /* 0x0000003f00047c82 */ /* 0x000fe20008000000 */
[----:B------:R-:W-:Y:S01]  /*19fa0*/  UMOV UR5, URZ ;  /* 0x0000003f00057c82 */ /* 0x000fe20008000000 */
[----:B------:R-:W-:Y:S01]  /*19fb0*/  ULDC UR6, c[0x0][0xc3c] ;  /* 0x00030f0000067ab9 */ /* 0x000fe20000000800 */
[----:B------:R-:W-:Y:S02]  /*19fc0*/  IMAD.MOV.U32 R16, RZ, RZ, R0 ;  /* 0x000000ffff107224 */ /* 0x000fe400078e0000 */
[----:B------:R-:W-:Y:S02]  /*19fd0*/  IMAD.U32 R17, RZ, RZ, UR4 ;  /* 0x00000004ff117e24 */ /* 0x000fe4000f8e00ff */
[----:B------:R-:W-:Y:S02]  /*19fe0*/  IMAD.U32 R18, RZ, RZ, UR5 ;  /* 0x00000005ff127e24 */ /* 0x000fe4000f8e00ff */
[----:B------:R-:W-:-:S07]  /*19ff0*/  IMAD.U32 R19, RZ, RZ, UR6 ;  /* 0x00000006ff137e24 */ /* 0x000fce000f8e00ff */
.L_x_2580:
[----:B------:R2:W3:Y:S01]  /*1a000*/  LDL R2, [R1+0x28] ;  /* 0x0000280001027983 */ /* 0x0004e20000100800 */
[----:B------:R-:W4:Y:S01]  /*1a010*/  S2R R0, SR_TID.X ;  /* 0x0000000000007919 */ /* 0x000f220000002100 */
[----:B------:R-:W-:Y:S05]  /*1a020*/  WARPSYNC.ALL ;  /* 0x0000000000007948 */ /* 0x000fea0003800000 */
[----:B----4-:R-:W-:Y:S01]  /*1a030*/  LOP3.LUT R0, R0, 0x1f, RZ, 0xc0, !PT ;  /* 0x0000001f00007812 */ /* 0x010fe200078ec0ff */
[----:B------:R-:W-:Y:S03]  /*1a040*/  BAR.SYNC.DEFER_BLOCKING 0x4, 0x200 ;  /* 0x0108000000007b1d */ /* 0x000fe60000010000 */
[----:B------:R-:W-:-:S13]  /*1a050*/  ISETP.NE.AND P0, PT, R0, RZ, PT ;  /* 0x000000ff0000720c */ /* 0x000fda0003f05270 */
[----:B------:R-:W-:Y:S01]  /*1a060*/  @!P0 MOV R0, 0x400 ;  /* 0x0000040000008802 */ /* 0x000fe20000000f00 */
[----:B---3--:R-:W3:Y:S03]  /*1a070*/  @!P0 S2R R2, SR_CgaCtaId ;  /* 0x0000000000028919 */ /* 0x008ee60000008800 */
[----:B---3--:R-:W-:Y:S01]  /*1a080*/  @!P0 LEA R22, R2, R0, 0x18 ;  /* 0x0000000002168211 */ /* 0x008fe200078ec0ff */
[----:B------:R2:W-:Y:S04]  /*1a090*/  @!P0 STL [R1+0x28], R2 ;  /* 0x0000280201008387 */ /* 0x0005e80000100800 */
[----:B------:R2:W-:Y:S01]  /*1a0a0*/  @!P0 STS.128 [R22+0x132d0], R16 ;  /* 0x0132d01016008388 */ /* 0x0005e20000000c00 */
[----:B------:R-:W-:Y:S06]  /*1a0b0*/  BAR.ARV 0x5, 0x200 ;  /* 0x0148000000007b1d */ /* 0x000fec0000002000 */
.L_x_2569:
[----:B------:R-:W-:Y:S02]  /*1a0c0*/  ULDC UR4, c[0x0][0xc3c] ;  /* 0x00030f0000047ab9 */ /* 0x000fe40000000800 */
[----:B----4-:R-:W-:-:S13]  /*1a0d0*/  ISETP.GE.AND P0, PT, R19, UR4, PT ;  /* 0x0000000413007c0c */ /* 0x010fda000bf06270 */
[----:B------:R-:W-:Y:S05]  /*1a0e0*/  @!P0 BRA `(.L_x_2581) ;  /* 0xffffff9c00408947 */ /* 0x000fea000383ffff */
[----:B------:R-:W-:Y:S05]  /*1a0f0*/  BSYNC B7 ;  /* 0x0000000000077941 */ /* 0x000fea0003800000 */
.L_x_2471:
[----:B---3--:R-:W3:Y:S01]  /*1a100*/  LDL.LU R0, [R1+0x64] ;  /* 0x0000640001007983 */ /* 0x008ee20000300800 */
[----:B------:R-:W-:Y:S01]  /*1a110*/  BSSY B0, `(.L_x_2582) ;  /* 0x000000b000007945 */ /* 0x000fe20003800000 */
[----:B------:R-:W4:Y:S01]  /*1a120*/  S2R R5, SR_CgaCtaId ;  /* 0x0000000000057919 */ /* 0x000f220000008800 */
[----:B---3--:R-:W-:-:S05]  /*1a130*/  VIADD R0, R0, 0x1 ;  /* 0x0000000100007836 */ /* 0x008fca0000000000 */
[----:B--2---:R-:W-:-:S04]  /*1a140*/  LEA.HI R2, R0, R0, RZ, 0x1 ;  /* 0x0000000000027211 */ /* 0x004fc800078f08ff */
[----:B0-----:R-:W-:Y:S02]  /*1a150*/  LOP3.LUT R3, R2, 0xfffffffe, RZ, 0xc0, !PT ;  /* 0xfffffffe02037812 */ /* 0x001fe400078ec0ff */
[----:B------:R-:W-:-:S03]  /*1a160*/  MOV R2, 0x400 ;  /* 0x0000040000027802 */ /* 0x000fc60000000f00 */
[----:B------:R-:W-:Y:S01]  /*1a170*/  IMAD.IADD R0, R0, 0x1, -R3 ;  /* 0x0000000100007824 */ /* 0x000fe200078e0a03 */
[----:B----4-:R-:W-:-:S04]  /*1a180*/  LEA R5, R5, R2, 0x18 ;  /* 0x0000000205057211 */ /* 0x010fc800078ec0ff */
[----:B------:R-:W-:-:S04]  /*1a190*/  SHF.L.U32 R0, R0, 0x1f, RZ ;  /* 0x0000001f00007819 */ /* 0x000fc800000006ff */
[----:B------:R-:W0:Y:S02]  /*1a1a0*/  SYNCS.PHASECHK.TRANS64.TRYWAIT P0, [R5+URZ+0x13220], R0 ;  /* 0x01322000050075a7 */ /* 0x000e24000800017f */
[----:B0-----:R-:W-:Y:S05]  /*1a1b0*/  @!P0 BRA `(.L_x_2583) ;  /* 0x0000003c00648947 */ /* 0x001fea0003800000 */
.L_x_2734:
[----:B------:R-:W-:Y:S05]  /*1a1c0*/  BSYNC B0 ;  /* 0x0000000000007941 */ /* 0x000fea0003800000 */
.L_x_2582:
[----:B------:R-:W-:-:S03]  /*1a1d0*/  UMOV UR4, 0xffffffff ;  /* 0xffffffff00047882 */ /* 0x000fc60000000000 */
[----:B------:R-:W-:Y:S05]  /*1a1e0*/  BRA.DIV UR4, `(.L_x_2584) ;  /* 0x0000003e046c7947 */ /* 0x000fea000b800000 */
[----:B0-----:R-:W0:Y:S02]  /*1a1f0*/  S2R R0, SR_TID.X ;  /* 0x0000000000007919 */ /* 0x001e240000002100 */
[----:B0-----:R-:W-:-:S04]  /*1a200*/  SHF.R.U32.HI R0, RZ, 0x5, R0 ;  /* 0x00000005ff007819 */ /* 0x001fc80000011600 */
[----:B------:R-:W-:-:S05]  /*1a210*/  LOP3.LUT R0, R0, 0x3, RZ, 0xc0, !PT ;  /* 0x0000000300007812 */ /* 0x000fca00078ec0ff */
[----:B------:R0:W2:Y:S02]  /*1a220*/  SHFL.IDX PT, R14, R0, RZ, 0x1f ;  /* 0x00001fff000e7589 */ /* 0x0000a400000e0000 */
.L_x_2737:
[----:B--2---:R-:W-:-:S13]  /*1a230*/  ISETP.NE.AND P0, PT, R14, RZ, PT ;  /* 0x000000ff0e00720c */ /* 0x004fda0003f05270 */
[----:B------:R-:W-:Y:S05]  /*1a240*/  @P0 BRA `(.L_x_2345) ;  /* 0x0000000000b40947 */ /* 0x000fea0003800000 */
[----:B------:R-:W-:-:S03]  /*1a250*/  UMOV UR4, 0xffffffff ;  /* 0xffffffff00047882 */ /* 0x000fc60000000000 */
[----:B------:R-:W-:Y:S05]  /*1a260*/  BRA.DIV UR4, `(.L_x_2585) ;  /* 0x0000003e04807947 */ /* 0x000fea000b800000 */
[----:B------:R-:W-:-:S13]  /*1a270*/  ELECT P6, URZ, PT ;  /* 0x00000000003f782f */ /* 0x000fda00038c0000 */
.L_x_2740:
[----:B------:R-:W-:Y:S05]  /*1a280*/  @!P6 BRA `(.L_x_2345) ;  /* 0x0000000000a4e947 */ /* 0x000fea0003800000 */
[----:B0-----:R-:W2:Y:S02]  /*1a290*/  LDL.LU R0, [R1+0x30] ;  /* 0x0000300001007983 */ /* 0x001ea40000300800 */
[----:B--2---:R-:W-:-:S04]  /*1a2a0*/  LOP3.LUT R0, R0, 0x2, RZ, 0xfc, !PT ;  /* 0x0000000200007812 */ /* 0x004fc800078efcff */
[----:B------:R-:W-:-:S13]  /*1a2b0*/  ISETP.NE.AND P0, PT, R0, 0x3, PT ;  /* 0x000000030000780c */ /* 0x000fda0003f05270 */
[----:B------:R-:W-:Y:S05]  /*1a2c0*/  @!P0 BRA `(.L_x_2586) ;  /* 0x0000000000048947 */ /* 0x000fea0003800000 */
[----:B------:R-:W-:Y:S01]  /*1a2d0*/  BPT.TRAP 0x1 ;  /* 0x000000040000795c */ /* 0x000fe20000300000 */
.L_x_2586:
        /* <DEDUP_REMOVED lines=9> */
.L_x_2741:
[----:B------:R-:W2:Y:S01]  /*1a370*/  LDL.LU R6, [R1+0x10] ;  /* 0x0000100001067983 */ /* 0x000ea20000300800 */
[----:B------:R-:W-:Y:S02]  /*1a380*/  SEL R0, R0, RZ, P2 ;  /* 0x000000ff00007207 */ /* 0x000fe40001000000 */
[----:B--2---:R-:W-:Y:S01]  /*1a390*/  LOP3.LUT R2, R6, R2, RZ, 0x3c, !PT ;  /* 0x0000000206027212 */ /* 0x004fe200078e3cff */
[----:B------:R-:W-:Y:S06]  /*1a3a0*/  @!P0 BRA `(.L_x_2588) ;  /* 0x0000000000048947 */ /* 0x000fec0003800000 */
[----:B------:R-:W-:Y:S01]  /*1a3b0*/  BPT.TRAP 0x1 ;  /* 0x000000040000795c */ /* 0x000fe20000300000 */
.L_x_2588:
[----:B------:R-:W-:Y:S01]  /*1a3c0*/  IMAD R5, R0, 0x8, R5 ;  /* 0x0000000800057824 */ /* 0x000fe200078e0205 */
[----:B------:R-:W-:-:S04]  /*1a3d0*/  SHF.L.U32 R0, R2, 0x1f, RZ ;  /* 0x0000001f02007819 */ /* 0x000fc800000006ff */
[----:B------:R-:W2:Y:S02]  /*1a3e0*/  SYNCS.PHASECHK.TRANS64.TRYWAIT P1, [R5+URZ+0x13240], R0 ;  /* 0x01324000050075a7 */ /* 0x000ea4000802017f */
[----:B--2---:R-:W-:Y:S05]  /*1a3f0*/  @!P1 BRA `(.L_x_2589) ;  /* 0x0000003c00509947 */ /* 0x004fea0003800000 */
.L_x_2742:
[----:B------:R-:W-:Y:S05]  /*1a400*/  @!P0 BRA `(.L_x_2590) ;  /* 0x0000000000048947 */ /* 0x000fea0003800000 */
[----:B------:R-:W-:Y:S01]  /*1a410*/  BPT.TRAP 0x1 ;  /* 0x000000040000795c */ /* 0x000fe20000300000 */
.L_x_2590:
[----:B------:R-:W3:Y:S02]  /*1a420*/  SYNCS.PHASECHK.TRANS64.TRYWAIT P1, [R4+URZ+0x13260], R3 ;  /* 0x01326003040075a7 */ /* 0x000ee4000802017f */
[----:B---3--:R-:W-:Y:S05]  /*1a430*/  @!P1 BRA `(.L_x_2591) ;  /* 0x0000003c00549947 */ /* 0x008fea0003800000 */
.L_x_2743:
[----:B------:R-:W-:Y:S05]  /*1a440*/  @!P0 BRA `(.L_x_2592) ;  /* 0x0000000000048947 */ /* 0x000fea0003800000 */
[----:B------:R-:W-:Y:S01]  /*1a450*/  BPT.TRAP 0x1 ;  /* 0x000000040000795c */ /* 0x000fe20000300000 */
.L_x_2592:
[----:B------:R-:W4:Y:S02]  /*1a460*/  SYNCS.PHASECHK.TRANS64.TRYWAIT P1, [R5+URZ+0x13260], R0 ;  /* 0x01326000050075a7 */ /* 0x000f24000802017f */
[----:B----4-:R-:W-:Y:S05]  /*1a470*/  @!P1 BRA `(.L_x_2593) ;  /* 0x0000003c00589947 */ /* 0x010fea0003800000 */
.L_x_2744:
[----:B------:R-:W-:Y:S05]  /*1a480*/  @!P0 BRA `(.L_x_2594) ;  /* 0x0000000000048947 */ /* 0x000fea0003800000 */
[----:B------:R-:W-:Y:S01]  /*1a490*/  BPT.TRAP 0x1 ;  /* 0x000000040000795c */ /* 0x000fe20000300000 */
.L_x_2594:
[----:B------:R-:W0:Y:S02]  /*1a4a0*/  SYNCS.PHASECHK.TRANS64.TRYWAIT P1, [R4+URZ+0x13280], R3 ;  /* 0x01328003040075a7 */ /* 0x000e24000802017f */
[----:B0-----:R-:W-:Y:S05]  /*1a4b0*/  @!P1 BRA `(.L_x_2595) ;  /* 0x0000003c005c9947 */ /* 0x001fea0003800000 */
.L_x_2745:
[----:B------:R-:W-:Y:S05]  /*1a4c0*/  @!P0 BRA `(.L_x_2596) ;  /* 0x0000000000048947 */ /* 0x000fea0003800000 */
[----:B------:R-:W-:Y:S01]  /*1a4d0*/  BPT.TRAP 0x1 ;  /* 0x000000040000795c */ /* 0x000fe20000300000 */
.L_x_2596:
[----:B------:R0:W0:Y:S02]  /*1a4e0*/  SYNCS.PHASECHK.TRANS64.TRYWAIT P0, [R5+URZ+0x13280], R0 ;  /* 0x01328000050075a7 */ /* 0x000024000800017f */
[----:B0-----:R-:W-:Y:S05]  /*1a4f0*/  @!P0 NANOSLEEP.SYNCS 0x989680 ;  /* 0x009896800000895d */ /* 0x001fea0003900000 */
[----:B------:R-:W0:Y:S02]  /*1a500*/  @!P0 SYNCS.PHASECHK.TRANS64 P0, [R5+URZ+0x13280], R0 ;  /* 0x01328000050085a7 */ /* 0x000e24000800007f */
[----:B0-----:R-:W-:Y:S05]  /*1a510*/  @!P0 BRA `(.L_x_2596) ;  /* 0xfffffffc00f08947 */ /* 0x001fea000383ffff */
.L_x_2345:
[----:B------:R-:W-:Y:S05]  /*1a520*/  BSYNC B8 ;  /* 0x0000000000087941 */ /* 0x000fea0003800000 */
.L_x_2342:
[----:B------:R-:W-:Y:S05]  /*1a530*/  EXIT ;  /* 0x000000000000794d */ /* 0x000fea0003800000 */
.L_x_2361:
[----:B0-----:R0:W1:Y:S02]  /*1a540*/  SYNCS.PHASECHK.TRANS64.TRYWAIT P5, [R65+URZ+0x13290], R66 ;  /* 0x01329042410075a7 */ /* 0x00106400080a017f */
[----:B-1----:R-:W-:Y:S05]  /*1a550*/  @!P5 NANOSLEEP.SYNCS 0x989680 ;  /* 0x009896800000d95d */ /* 0x002fea0003900000 */
[----:B------:R-:W1:Y:S02]  /*1a560*/  @!P5 SYNCS.PHASECHK.TRANS64 P5, [R65+URZ+0x13290], R66 ;  /* 0x013290424100d5a7 */ /* 0x000e6400080a007f */
[----:B-1----:R-:W-:Y:S05]  /*1a570*/  @!P5 BRA `(.L_x_2361) ;  /* 0xfffffffc00f0d947 */ /* 0x002fea000383ffff */
[----:B------:R-:W-:Y:S05]  /*1a580*/  BRA `(.L_x_2597) ;  /* 0xfffffe80007c7947 */ /* 0x000fea000383ffff */
.L_x_2362:
[----:B------:R-:W-:Y:S01]  /*1a590*/  BSSY B1, `(.L_x_2598) ;  /* 0x0000007000017945 */ /* 0x000fe20003800000 */
[----:B------:R-:W-:Y:S02]  /*1a5a0*/  IMAD.MOV.U32 R12, RZ, RZ, RZ ;  /* 0x000000ffff0c7224 */ /* 0x000fe400078e00ff */
[----:B------:R-:W-:Y:S02]  /*1a5b0*/  IMAD.MOV.U32 R11, RZ, RZ, 0x1e1f ;  /* 0x00001e1fff0b7424 */ /* 0x000fe400078e00ff */
[----:B------:R-:W-:-:S07]  /*1a5c0*/  IMAD.MOV.U32 R15, RZ, RZ, -0x1 ;  /* 0xffffffffff0f7424 */ /* 0x000fce00078e00ff */
[----:B0-----:R-:W-:Y:S05]  /*1a5d0*/  WARPSYNC.COLLECTIVE R15, `(.L_x_2599) ;  /* 0x000000000f087348 */ /* 0x001fea0003c00000 */
[----:B------:R1:W2:Y:S02]  /*1a5e0*/  SHFL.IDX P6, R14, R13, R12, R11 ;  /* 0x0000000c0d0e7389 */ /* 0x0002a400000c000b */
[----:B012---:R-:W-:Y:S01]  /*1a5f0*/  ENDCOLLECTIVE ;  /* 0x000000000000791b */ /* 0x007fe20003800000 */
.L_x_2599:
[----:B------:R-:W-:Y:S05]  /*1a600*/  BSYNC B1 ;  /* 0x0000000000017941 */ /* 0x000fea0003800000 */
.L_x_2598:
        /* <DEDUP_REMOVED lines=8> */
.L_x_2600:
[----:B------:R-:W-:Y:S05]  /*1a690*/  BRA `(.L_x_2601) ;  /* 0xfffffe80004c7947 */ /* 0x000fea000383ffff */
.L_x_2372:
[----:B0-----:R0:W1:Y:S02]  /*1a6a0*/  SYNCS.PHASECHK.TRANS64.TRYWAIT P6, [R65+URZ+0x13290], R66 ;  /* 0x01329042410075a7 */ /* 0x00106400080c017f */
[----:B-1----:R-:W-:Y:S05]  /*1a6b0*/  @!P6 NANOSLEEP.SYNCS 0x989680 ;  /* 0x009896800000e95d */ /* 0x002fea0003900000 */
[----:B------:R-:W1:Y:S02]  /*1a6c0*/  @!P6 SYNCS.PHASECHK.TRANS64 P6, [R65+URZ+0x13290], R66 ;  /* 0x013290424100e5a7 */ /* 0x000e6400080c007f */
[----:B-1----:R-:W-:Y:S05]  /*1a6d0*/  @!P6 BRA `(.L_x_2372) ;  /* 0xfffffffc00f0e947 */ /* 0x002fea000383ffff */
[----:B------:R-:W-:Y:S05]  /*1a6e0*/  BRA `(.L_x_2602) ;  /* 0xfffffe9000807947 */ /* 0x000fea000383ffff */
.L_x_2373:
[----:B------:R-:W-:Y:S01]  /*1a6f0*/  BSSY B1, `(.L_x_2603) ;  /* 0x0000007000017945 */ /* 0x000fe20003800000 */
[----:B------:R-:W-:Y:S02]  /*1a700*/  IMAD.MOV.U32 R12, RZ, RZ, RZ ;  /* 0x000000ffff0c7224 */ /* 0x000fe400078e00ff */
[----:B------:R-:W-:Y:S02]  /*1a710*/  IMAD.MOV.U32 R11, RZ, RZ, 0x1e1f ;  /* 0x00001e1fff0b7424 */ /* 0x000fe400078e00ff */
[----:B------:R-:W-:-:S07]  /*1a720*/  IMAD.MOV.U32 R15, RZ, RZ, -0x1 ;  /* 0xffffffffff0f7424 */ /* 0x000fce00078e00ff */
[----:B0-----:R-:W-:Y:S05]  /*1a730*/  WARPSYNC.COLLECTIVE R15, `(.L_x_2604) ;  /* 0x000000000f087348 */ /* 0x001fea0003c00000 */
[----:B------:R1:W2:Y:S02]  /*1a740*/  SHFL.IDX P6, R14, R13, R12, R11 ;  /* 0x0000000c0d0e7389 */ /* 0x0002a400000c000b */
[----:B012---:R-:W-:Y:S01]  /*1a750*/  ENDCOLLECTIVE ;  /* 0x000000000000791b */ /* 0x007fe20003800000 */
.L_x_2604:
[----:B------:R-:W-:Y:S05]  /*1a760*/  BSYNC B1 ;  /* 0x0000000000017941 */ /* 0x000fea0003800000 */
.L_x_2603:
        /* <DEDUP_REMOVED lines=8> */
.L_x_2605:
[----:B------:R-:W-:Y:S01]  /*1a7f0*/  IMAD.MOV.U32 R70, RZ, RZ, R14 ;  /* 0x000000ffff467224 */ /* 0x000fe200078e000e */
[----:B------:R-:W-:Y:S06]  /*1a800*/  BRA `(.L_x_2606) ;  /* 0xfffffe90004c7947 */ /* 0x000fec000383ffff */
.L_x_2378:
[----:B0-----:R0:W1:Y:S02]  /*1a810*/  SYNCS.PHASECHK.TRANS64.TRYWAIT P3, [R65+URZ+0x13290], R66 ;  /* 0x01329042410075a7 */ /* 0x001064000806017f */
[----:B-1----:R-:W-:Y:S05]  /*1a820*/  @!P3 NANOSLEEP.SYNCS 0x989680 ;  /* 0x009896800000b95d */ /* 0x002fea0003900000 */
[----:B------:R-:W1:Y:S02]  /*1a830*/  @!P3 SYNCS.PHASECHK.TRANS64 P3, [R65+URZ+0x13290], R66 ;  /* 0x013290424100b5a7 */ /* 0x000e64000806007f */
[----:B-1----:R-:W-:Y:S05]  /*1a840*/  @!P3 BRA `(.L_x_2378) ;  /* 0xfffffffc00f0b947 */ /* 0x002fea000383ffff */
[----:B------:R-:W-:Y:S05]  /*1a850*/  BRA `(.L_x_2607) ;  /* 0xfffffea000207947 */ /* 0x000fea000383ffff */
.L_x_2379:
[----:B------:R-:W-:Y:S01]  /*1a860*/  BSSY B1, `(.L_x_2608) ;  /* 0x0000007000017945 */ /* 0x000fe20003800000 */
[----:B------:R-:W-:Y:S02]  /*1a870*/  IMAD.MOV.U32 R12, RZ, RZ, RZ ;  /* 0x000000ffff0c7224 */ /* 0x000fe400078e00ff */
[----:B------:R-:W-:Y:S02]  /*1a880*/  IMAD.MOV.U32 R11, RZ, RZ, 0x1e1f ;  /* 0x00001e1fff0b7424 */ /* 0x000fe400078e00ff */
[----:B------:R-:W-:-:S07]  /*1a890*/  IMAD.MOV.U32 R15, RZ, RZ, -0x1 ;  /* 0xffffffffff0f7424 */ /* 0x000fce00078e00ff */
[----:B0-----:R-:W-:Y:S05]  /*1a8a0*/  WARPSYNC.COLLECTIVE R15, `(.L_x_2609) ;  /* 0x000000000f087348 */ /* 0x001fea0003c00000 */
[----:B------:R1:W2:Y:S02]  /*1a8b0*/  SHFL.IDX P6, R14, R13, R12, R11 ;  /* 0x0000000c0d0e7389 */ /* 0x0002a400000c000b */
[----:B012---:R-:W-:Y:S01]  /*1a8c0*/  ENDCOLLECTIVE ;  /* 0x000000000000791b */ /* 0x007fe20003800000 */
.L_x_2609:
[----:B------:R-:W-:Y:S05]  /*1a8d0*/  BSYNC B1 ;  /* 0x0000000000017941 */ /* 0x000fea0003800000 */
.L_x_2608:
        /* <DEDUP_REMOVED lines=8> */
.L_x_2610:
[----:B------:R-:W-:Y:S05]  /*1a960*/  BRA `(.L_x_2611) ;  /* 0xfffffea000587947 */ /* 0x000fea000383ffff */
.L_x_2383:
[----:B-1----:R1:W4:Y:S02]  /*1a970*/  SYNCS.PHASECHK.TRANS64.TRYWAIT P4, [R65+URZ+0x132b0], R66 ;  /* 0x0132b042410075a7 */ /* 0x002324000808017f */
[----:B----4-:R-:W-:Y:S05]  /*1a980*/  @!P4 NANOSLEEP.SYNCS 0x989680 ;  /* 0x009896800000c95d */ /* 0x010fea0003900000 */
[----:B------:R-:W4:Y:S02]  /*1a990*/  @!P4 SYNCS.PHASECHK.TRANS64 P4, [R65+URZ+0x132b0], R66 ;  /* 0x0132b0424100c5a7 */ /* 0x000f24000808007f */
[----:B----4-:R-:W-:Y:S05]  /*1a9a0*/  @!P4 BRA `(.L_x_2383) ;  /* 0xfffffffc00f0c947 */ /* 0x010fea000383ffff */
[----:B------:R-:W-:Y:S05]  /*1a9b0*/  BRA `(.L_x_2612) ;  /* 0xfffffea000d07947 */ /* 0x000fea000383ffff */
.L_x_2401:
[----:B------:R-:W-:Y:S01]  /*1a9c0*/  BSSY B1, `(.L_x_2613) ;  /* 0x0000007000017945 */ /* 0x000fe20003800000 */
[----:B------:R-:W-:Y:S02]  /*1a9d0*/  IMAD.MOV.U32 R12, RZ, RZ, RZ ;  /* 0x000000ffff0c7224 */ /* 0x000fe400078e00ff */
[----:B------:R-:W-:Y:S02]  /*1a9e0*/  IMAD.MOV.U32 R11, RZ, RZ, 0x1e1f ;  /* 0x00001e1fff0b7424 */ /* 0x000fe400078e00ff */
[----:B------:R-:W-:-:S07]  /*1a9f0*/  IMAD.MOV.U32 R15, RZ, RZ, -0x1 ;  /* 0xffffffffff0f7424 */ /* 0x000fce00078e00ff */
[----:B------:R-:W-:Y:S05]  /*1aa00*/  WARPSYNC.COLLECTIVE R15, `(.L_x_2614) ;  /* 0x000000000f087348 */ /* 0x000fea0003c00000 */
[----:B------:R0:W1:Y:S02]  /*1aa10*/  SHFL.IDX P6, R14, R13, R12, R11 ;  /* 0x0000000c0d0e7389 */ /* 0x00006400000c000b */
[----:B01----:R-:W-:Y:S01]  /*1aa20*/  ENDCOLLECTIVE ;  /* 0x000000000000791b */ /* 0x003fe20003800000 */
.L_x_2614:
[----:B------:R-:W-:Y:S05]  /*1aa30*/  BSYNC B1 ;  /* 0x0000000000017941 */ /* 0x000fea0003800000 */
.L_x_2613:
        /* <DEDUP_REMOVED lines=8> */
.L_x_2615:
[----:B------:R-:W-:Y:S02]  /*1aac0*/  IMAD.MOV.U32 R13, RZ, RZ, R4 ;  /* 0x000000ffff0d7224 */ /* 0x000fe400078e0004 */
[----:B------:R-:W-:-:S07]  /*1aad0*/  IMAD.MOV.U32 R3, RZ, RZ, R14 ;  /* 0x000000ffff037224 */ /* 0x000fce00078e000e */
[----:B------:R-:W-:Y:S05]  /*1aae0*/  WARPSYNC.COLLECTIVE R15, `(.L_x_2616) ;  /* 0x000000000f087348 */ /* 0x000fea0003c00000 */
[----:B------:R0:W1:Y:S02]  /*1aaf0*/  SHFL.IDX P6, R14, R13, R12, R11 ;  /* 0x0000000c0d0e7389 */ /* 0x00006400000c000b */
[----:B01----:R-:W-:Y:S01]  /*1ab00*/  ENDCOLLECTIVE ;  /* 0x000000000000791b */ /* 0x003fe20003800000 */
.L_x_2616:
[----:B------:R-:W-:Y:S02]  /*1ab10*/  IMAD.MOV.U32 R13, RZ, RZ, R5 ;  /* 0x000000ffff0d7224 */ /* 0x000fe400078e0005 */
[----:B------:R-:W-:-:S07]  /*1ab20*/  IMAD.MOV.U32 R4, RZ, RZ, R14 ;  /* 0x000000ffff047224 */ /* 0x000fce00078e000e */
[----:B------:R-:W-:Y:S05]  /*1ab30*/  WARPSYNC.COLLECTIVE R15, `(.L_x_2617) ;  /* 0x000000000f087348 */ /* 0x000fea0003c00000 */
[----:B------:R0:W1:Y:S02]  /*1ab40*/  SHFL.IDX P6, R14, R13, R12, R11 ;  /* 0x0000000c0d0e7389 */ /* 0x00006400000c000b */
[----:B01----:R-:W-:Y:S01]  /*1ab50*/  ENDCOLLECTIVE ;  /* 0x000000000000791b */ /* 0x003fe20003800000 */
.L_x_2617:
[----:B------:R-:W-:Y:S05]  /*1ab60*/  BRA `(.L_x_2618) ;  /* 0xfffffeb000947947 */ /* 0x000fea000383ffff */
.L_x_2405:
[----:B-1----:R1:W2:Y:S02]  /*1ab70*/  SYNCS.PHASECHK.TRANS64.TRYWAIT P0, [R18+URZ+0x13200], R5 ;  /* 0x01320005120075a7 */ /* 0x0022a4000800017f */
[----:B--2---:R-:W-:Y:S05]  /*1ab80*/  @!P0 NANOSLEEP.SYNCS 0x989680 ;  /* 0x009896800000895d */ /* 0x004fea0003900000 */
[----:B------:R-:W2:Y:S02]  /*1ab90*/  @!P0 SYNCS.PHASECHK.TRANS64 P0, [R18+URZ+0x13200], R5 ;  /* 0x01320005120085a7 */ /* 0x000ea4000800007f */
[----:B--2---:R-:W-:Y:S05]  /*1aba0*/  @!P0 BRA `(.L_x_2405) ;  /* 0xfffffffc00f08947 */ /* 0x004fea000383ffff */
[----:B------:R-:W-:Y:S05]  /*1abb0*/  BRA `(.L_x_2619) ;  /* 0xfffffeb400347947 */ /* 0x000fea000383ffff */
.L_x_2409:
[----:B------:R-:W-:Y:S01]  /*1abc0*/  BSSY B1, `(.L_x_2620) ;  /* 0x0000007000017945 */ /* 0x000fe20003800000 */
[----:B------:R-:W-:Y:S02]  /*1abd0*/  IMAD.MOV.U32 R12, RZ, RZ, RZ ;  /* 0x000000ffff0c7224 */ /* 0x000fe400078e00ff */
[----:B------:R-:W-:Y:S02]  /*1abe0*/  IMAD.MOV.U32 R11, RZ, RZ, 0x1e1f ;  /* 0x00001e1fff0b7424 */ /* 0x000fe400078e00ff */
[----:B------:R-:W-:-:S07]  /*1abf0*/  IMAD.MOV.U32 R15, RZ, RZ, -0x1 ;  /* 0xffffffffff0f7424 */ /* 0x000fce00078e00ff */
[----:B------:R-:W-:Y:S05]  /*1ac00*/  WARPSYNC.COLLECTIVE R15, `(.L_x_2621) ;  /* 0x000000000f087348 */ /* 0x000fea0003c00000 */
[----:B------:R0:W1:Y:S02]  /*1ac10*/  SHFL.IDX P6, R14, R13, R12, R11 ;  /* 0x0000000c0d0e7389 */ /* 0x00006400000c000b */
[----:B01----:R-:W-:Y:S01]  /*1ac20*/  ENDCOLLECTIVE ;  /* 0x000000000000791b */ /* 0x003fe20003800000 */
.L_x_2621:
[----:B------:R-:W-:Y:S05]  /*1ac30*/  BSYNC B1 ;  /* 0x0000000000017941 */ /* 0x000fea0003800000 */
.L_x_2620:
        /* <DEDUP_REMOVED lines=8> */
.L_x_2622:
[----:B------:R-:W-:Y:S02]  /*1acc0*/  IMAD.MOV.U32 R13, RZ, RZ, R25 ;  /* 0x000000ffff0d7224 */ /* 0x000fe400078e0019 */
[----:B------:R-:W-:-:S07]  /*1acd0*/  IMAD.MOV.U32 R21, RZ, RZ, R14 ;  /* 0x000000ffff157224 */ /* 0x000fce00078e000e */
[----:B------:R-:W-:Y:S05]  /*1ace0*/  WARPSYNC.COLLECTIVE R15, `(.L_x_2623) ;  /* 0x000000000f087348 */ /* 0x000fea0003c00000 */
[----:B------:R0:W1:Y:S02]  /*1acf0*/  SHFL.IDX P6, R14, R13, R12, R11 ;  /* 0x0000000c0d0e7389 */ /* 0x00006400000c000b */
[----:B01----:R-:W-:Y:S01]  /*1ad00*/  ENDCOLLECTIVE ;  /* 0x000000000000791b */ /* 0x003fe20003800000 */
.L_x_2623:
[----:B------:R-:W-:Y:S02]  /*1ad10*/  IMAD.MOV.U32 R13, RZ, RZ, R0 ;  /* 0x000000ffff0d7224 */ /* 0x000fe400078e0000 */
[----:B------:R-:W-:-:S07]  /*1ad20*/  IMAD.MOV.U32 R25, RZ, RZ, R14 ;  /* 0x000000ffff197224 */ /* 0x000fce00078e000e */
[----:B------:R-:W-:Y:S05]  /*1ad30*/  WARPSYNC.COLLECTIVE R15, `(.L_x_2624) ;  /* 0x000000000f087348 */ /* 0x000fea0003c00000 */
[----:B------:R0:W1:Y:S02]  /*1ad40*/  SHFL.IDX P6, R14, R13, R12, R11 ;  /* 0x0000000c0d0e7389 */ /* 0x00006400000c000b */
[----:B01----:R-:W-:Y:S01]  /*1ad50*/  ENDCOLLECTIVE ;  /* 0x000000000000791b */ /* 0x003fe20003800000 */
.L_x_2624:
[----:B------:R-:W-:Y:S05]  /*1ad60*/  BRA `(.L_x_2625) ;  /* 0xfffffec400547947 */ /* 0x000fea000383ffff */
.L_x_2413:
[----:B-1----:R1:W2:Y:S02]  /*1ad70*/  SYNCS.PHASECHK.TRANS64.TRYWAIT P1, [R18+URZ+0x13200], R27 ;  /* 0x0132001b120075a7 */ /* 0x0022a4000802017f */
[----:B--2---:R-:W-:Y:S05]  /*1ad80*/  @!P1 NANOSLEEP.SYNCS 0x989680 ;  /* 0x009896800000995d */ /* 0x004fea0003900000 */
[----:B------:R-:W2:Y:S02]  /*1ad90*/  @!P1 SYNCS.PHASECHK.TRANS64 P1, [R18+URZ+0x13200], R27 ;  /* 0x0132001b120095a7 */ /* 0x000ea4000802007f */
[----:B--2---:R-:W-:Y:S05]  /*1ada0*/  @!P1 BRA `(.L_x_2413) ;  /* 0xfffffffc00f09947 */ /* 0x004fea000383ffff */
[----:B------:R-:W-:Y:S05]  /*1adb0*/  BRA `(.L_x_2626) ;  /* 0xfffffec400d87947 */ /* 0x000fea000383ffff */
.L_x_2417:
[----:B-1----:R1:W3:Y:S02]  /*1adc0*/  SYNCS.PHASECHK.TRANS64.TRYWAIT P1, [R12+URZ+0x13230], R3 ;  /* 0x013230030c0075a7 */ /* 0x0022e4000802017f */
[----:B---3--:R-:W-:Y:S05]  /*1add0*/  @!P1 NANOSLEEP.SYNCS 0x989680 ;  /* 0x009896800000995d */ /* 0x008fea0003900000 */
[----:B------:R-:W3:Y:S02]  /*1ade0*/  @!P1 SYNCS.PHASECHK.TRANS64 P1, [R12+URZ+0x13230], R3 ;  /* 0x013230030c0095a7 */ /* 0x000ee4000802007f */
[----:B---3--:R-:W-:Y:S05]  /*1adf0*/  @!P1 BRA `(.L_x_2417) ;  /* 0xfffffffc00f09947 */ /* 0x008fea000383ffff */
[----:B------:R-:W-:Y:S05]  /*1ae00*/  BRA `(.L_x_2416) ;  /* 0xfffffed800247947 */ /* 0x000fea000383ffff */
.L_x_2425:
[----:B-1----:R1:W2:Y:S02]  /*1ae10*/  SYNCS.PHASECHK.TRANS64.TRYWAIT P1, [R0+URZ+0x13230], R3 ;  /* 0x01323003000075a7 */ /* 0x0022a4000802017f */
[----:B--2---:R-:W-:Y:S05]  /*1ae20*/  @!P1 NANOSLEEP.SYNCS 0x989680 ;  /* 0x009896800000995d */ /* 0x004fea0003900000 */
[----:B------:R-:W2:Y:S02]  /*1ae30*/  @!P1 SYNCS.PHASECHK.TRANS64 P1, [R0+URZ+0x13230], R3 ;  /* 0x01323003000095a7 */ /* 0x000ea4000802007f */
[----:B--2---:R-:W-:Y:S05]  /*1ae40*/  @!P1 BRA `(.L_x_2425) ;  /* 0xfffffffc00f09947 */ /* 0x004fea000383ffff */
[----:B------:R-:W-:Y:S05]  /*1ae50*/  BRA `(.L_x_2424) ;  /* 0xffffff0400347947 */ /* 0x000fea000383ffff */
.L_x_2430:
[----:B-1----:R1:W2:Y:S02]  /*1ae60*/  SYNCS.PHASECHK.TRANS64.TRYWAIT P1, [R15+URZ+0x13250], R3 ;  /* 0x013250030f0075a7 */ /* 0x0022a4000802017f */
[----:B--2---:R-:W-:Y:S05]  /*1ae70*/  @!P1 NANOSLEEP.SYNCS 0x989680 ;  /* 0x009896800000995d */ /* 0x004fea0003900000 */
[----:B------:R-:W2:Y:S02]  /*1ae80*/  @!P1 SYNCS.PHASECHK.TRANS64 P1, [R15+URZ+0x13250], R3 ;  /* 0x013250030f0095a7 */ /* 0x000ea4000802007f */
[----:B--2---:R-:W-:Y:S05]  /*1ae90*/  @!P1 BRA `(.L_x_2430) ;  /* 0xfffffffc00f09947 */ /* 0x004fea000383ffff */
[----:B------:R-:W-:Y:S05]  /*1aea0*/  BRA `(.L_x_2429) ;  /* 0xffffff0800a47947 */ /* 0x000fea000383ffff */
.L_x_2440:
[----:B-1----:R1:W2:Y:S02]  /*1aeb0*/  SYNCS.PHASECHK.TRANS64.TRYWAIT P1, [R12+URZ+0x13230], R13 ;  /* 0x0132300d0c0075a7 */ /* 0x0022a4000802017f */
[----:B--2---:R-:W-:Y:S05]  /*1aec0*/  @!P1 NANOSLEEP.SYNCS 0x989680 ;  /* 0x009896800000995d */ /* 0x004fea0003900000 */
[----:B------:R-:W2:Y:S02]  /*1aed0*/  @!P1 SYNCS.PHASECHK.TRANS64 P1, [R12+URZ+0x13230], R13 ;  /* 0x0132300d0c0095a7 */ /* 0x000ea4000802007f */
[----:B--2---:R-:W-:Y:S05]  /*1aee0*/  @!P1 BRA `(.L_x_2440) ;  /* 0xfffffffc00f09947 */ /* 0x004fea000383ffff */
[----:B------:R-:W-:Y:S05]  /*1aef0*/  BRA `(.L_x_2439) ;  /* 0xffffff3400607947 */ /* 0x000fea000383ffff */
.L_x_2445:
[----:B-1----:R1:W2:Y:S02]  /*1af00*/  SYNCS.PHASECHK.TRANS64.TRYWAIT P1, [R15+URZ+0x13250], R3 ;  /* 0x013250030f0075a7 */ /* 0x0022a4000802017f */
[----:B--2---:R-:W-:Y:S05]  /*1af10*/  @!P1 NANOSLEEP.SYNCS 0x989680 ;  /* 0x009896800000995d */ /* 0x004fea0003900000 */
[----:B------:R-:W2:Y:S02]  /*1af20*/  @!P1 SYNCS.PHASECHK.TRANS64 P1, [R15+URZ+0x13250], R3 ;  /* 0x013250030f0095a7 */ /* 0x000ea4000802007f */
[----:B--2---:R-:W-:Y:S05]  /*1af30*/  @!P1 BRA `(.L_x_2445) ;  /* 0xfffffffc00f09947 */ /* 0x004fea000383ffff */
[----:B------:R-:W-:Y:S05]  /*1af40*/  BRA `(.L_x_2444) ;  /* 0xffffff3800d07947 */ /* 0x000fea000383ffff */
.L_x_2453:
[----:B-1----:R1:W2:Y:S02]  /*1af50*/  SYNCS.PHASECHK.TRANS64.TRYWAIT P1, [R10+URZ+0x13250], R5 ;  /* 0x013250050a0075a7 */ /* 0x0022a4000802017f */
[----:B--2---:R-:W-:Y:S05]  /*1af60*/  @!P1 NANOSLEEP.SYNCS 0x989680 ;  /* 0x009896800000995d */ /* 0x004fea0003900000 */
[----:B------:R-:W2:Y:S02]  /*1af70*/  @!P1 SYNCS.PHASECHK.TRANS64 P1, [R10+URZ+0x13250], R5 ;  /* 0x013250050a0095a7 */ /* 0x000ea4000802007f */
[----:B--2---:R-:W-:Y:S05]  /*1af80*/  @!P1 BRA `(.L_x_2453) ;  /* 0xfffffffc00f09947 */ /* 0x004fea000383ffff */
[----:B------:R-:W-:Y:S05]  /*1af90*/  BRA `(.L_x_2452) ;  /* 0xffffff58003c7947 */ /* 0x000fea000383ffff */
.L_x_2477:
        /* <DEDUP_REMOVED lines=11> */
.L_x_2628:
[----:B------:R-:W-:Y:S05]  /*1b050*/  BSYNC B1 ;  /* 0x0000000000017941 */ /* 0x000fea0003800000 */
.L_x_2627:
[----:B------:R-:W-:Y:S05]  /*1b060*/  BRA `(.L_x_2629) ;  /* 0xffffff9400487947 */ /* 0x000fea000383ffff */
.L_x_2479:
[----:B------:R-:W-:Y:S01]  /*1b070*/  BSSY B1, `(.L_x_2630) ;  /* 0x0000006000017945 */ /* 0x000fe20003800000 */
[----:B------:R-:W-:-:S07]  /*1b080*/  IMAD.MOV.U32 R15, RZ, RZ, -0x1 ;  /* 0xffffffffff0f7424 */ /* 0x000fce00078e00ff */
[----:B01----:R-:W-:Y:S05]  /*1b090*/  WARPSYNC.COLLECTIVE R15, `(.L_x_2631) ;  /* 0x000000000f0c7348 */ /* 0x003fea0003c00000 */
[----:B------:R-:W-:Y:S02]  /*1b0a0*/  ELECT P6, UR62, PT ;  /* 0x00000000003e782f */ /* 0x000fe400038c0000 */
[----:B------:R-:W-:Y:S01]  /*1b0b0*/  MOV R14, UR62 ;  /* 0x0000003e000e7c02 */ /* 0x000fe20008000f00 */
[----:B01----:R-:W-:Y:S10]  /*1b0c0*/  ENDCOLLECTIVE ;  /* 0x000000000000791b */ /* 0x003ff40003800000 */
.L_x_2631:
[----:B------:R-:W-:Y:S05]  /*1b0d0*/  BSYNC B1 ;  /* 0x0000000000017941 */ /* 0x000fea0003800000 */
.L_x_2630:
[----:B------:R-:W-:Y:S05]  /*1b0e0*/  BRA `(.L_x_2478) ;  /* 0xffffff9400407947 */ /* 0x000fea000383ffff */
.L_x_2481:
[----:B0-----:R0:W2:Y:S02]  /*1b0f0*/  SYNCS.PHASECHK.TRANS64.TRYWAIT P0, [R22+URZ+0x13220], R5 ;  /* 0x01322005160075a7 */ /* 0x0010a4000800017f */
[----:B--2---:R-:W-:Y:S05]  /*1b100*/  @!P0 NANOSLEEP.SYNCS 0x989680 ;  /* 0x009896800000895d */ /* 0x004fea0003900000 */
[----:B------:R-:W2:Y:S02]  /*1b110*/  @!P0 SYNCS.PHASECHK.TRANS64 P0, [R22+URZ+0x13220], R5 ;  /* 0x01322005160085a7 */ /* 0x000ea4000800007f */
[----:B--2---:R-:W-:Y:S05]  /*1b120*/  @!P0 BRA `(.L_x_2481) ;  /* 0xfffffffc00f08947 */ /* 0x004fea000383ffff */
[----:B------:R-:W-:Y:S05]  /*1b130*/  BRA `(.L_x_2632) ;  /* 0xffffff9400507947 */ /* 0x000fea000383ffff */
.L_x_2485:
[----:B0-----:R0:W1:Y:S02]  /*1b140*/  SYNCS.PHASECHK.TRANS64.TRYWAIT P0, [R5+URZ+0x132a0], R9 ;  /* 0x0132a009050075a7 */ /* 0x001064000800017f */
[----:B-1----:R-:W-:Y:S05]  /*1b150*/  @!P0 NANOSLEEP.SYNCS 0x989680 ;  /* 0x009896800000895d */ /* 0x002fea0003900000 */
[----:B------:R-:W1:Y:S02]  /*1b160*/  @!P0 SYNCS.PHASECHK.TRANS64 P0, [R5+URZ+0x132a0], R9 ;  /* 0x0132a009050085a7 */ /* 0x000e64000800007f */
[----:B-1----:R-:W-:Y:S05]  /*1b170*/  @!P0 BRA `(.L_x_2485) ;  /* 0xfffffffc00f08947 */ /* 0x002fea000383ffff */
[----:B------:R-:W-:Y:S05]  /*1b180*/  BRA `(.L_x_2633) ;  /* 0xffffff9400707947 */ /* 0x000fea000383ffff */
.L_x_2490:
[----:B-1----:R1:W2:Y:S02]  /*1b190*/  SYNCS.PHASECHK.TRANS64.TRYWAIT P0, [R5+URZ+0x132c0], R9 ;  /* 0x0132c009050075a7 */ /* 0x0022a4000800017f */
[----:B--2---:R-:W-:Y:S05]  /*1b1a0*/  @!P0 NANOSLEEP.SYNCS 0x989680 ;  /* 0x009896800000895d */ /* 0x004fea0003900000 */
[----:B------:R-:W2:Y:S02]  /*1b1b0*/  @!P0 SYNCS.PHASECHK.TRANS64 P0, [R5+URZ+0x132c0], R9 ;  /* 0x0132c009050085a7 */ /* 0x000ea4000800007f */
[----:B--2---:R-:W-:Y:S05]  /*1b1c0*/  @!P0 BRA `(.L_x_2490) ;  /* 0xfffffffc00f08947 */ /* 0x004fea000383ffff */
[----:B------:R-:W-:Y:S05]  /*1b1d0*/  BRA `(.L_x_2634) ;  /* 0xffffff9400f07947 */ /* 0x000fea000383ffff */
.L_x_2497:
[----:B0-----:R0:W2:Y:S02]  /*1b1e0*/  SYNCS.PHASECHK.TRANS64.TRYWAIT P1, [R5+URZ+0x132a0], R6 ;  /* 0x0132a006050075a7 */ /* 0x0010a4000802017f */
[----:B--2---:R-:W-:Y:S05]  /*1b1f0*/  @!P1 NANOSLEEP.SYNCS 0x989680 ;  /* 0x009896800000995d */ /* 0x004fea0003900000 */
[----:B------:R-:W2:Y:S02]  /*1b200*/  @!P1 SYNCS.PHASECHK.TRANS64 P1, [R5+URZ+0x132a0], R6 ;  /* 0x0132a006050095a7 */ /* 0x000ea4000802007f */
[----:B--2---:R-:W-:Y:S05]  /*1b210*/  @!P1 BRA `(.L_x_2497) ;  /* 0xfffffffc00f09947 */ /* 0x004fea000383ffff */
[----:B------:R-:W-:Y:S05]  /*1b220*/  BRA `(.L_x_2635) ;  /* 0xffffff9800c47947 */ /* 0x000fea000383ffff */
.L_x_2502:
[----:B-1----:R1:W2:Y:S02]  /*1b230*/  SYNCS.PHASECHK.TRANS64.TRYWAIT P1, [R5+URZ+0x132c0], R6 ;  /* 0x0132c006050075a7 */ /* 0x0022a4000802017f */
[----:B--2---:R-:W-:Y:S05]  /*1b240*/  @!P1 NANOSLEEP.SYNCS 0x989680 ;  /* 0x009896800000995d */ /* 0x004fea0003900000 */
[----:B------:R-:W2:Y:S02]  /*1b250*/  @!P1 SYNCS.PHASECHK.TRANS64 P1, [R5+URZ+0x132c0], R6 ;  /* 0x0132c006050095a7 */ /* 0x000ea4000802007f */
[----:B--2---:R-:W-:Y:S05]  /*1b260*/  @!P1 BRA `(.L_x_2502) ;  /* 0xfffffffc00f09947 */ /* 0x004fea000383ffff */
[----:B------:R-:W-:Y:S05]  /*1b270*/  BRA `(.L_x_2636) ;  /* 0xffffff9c00407947 */ /* 0x000fea000383ffff */
.L_x_2517:
        /* <DEDUP_REMOVED lines=10> */
.L_x_2638:
[----:B------:R-:W-:Y:S05]  /*1b320*/  BSYNC B0 ;  /* 0x0000000000007941 */ /* 0x000fea0003800000 */
.L_x_2637:
[----:B------:R-:W-:Y:S05]  /*1b330*/  BRA `(.L_x_2639) ;  /* 0xffffffa800dc7947 */ /* 0x000fea000383ffff */
.L_x_2520:
[----:B0-----:R-:W2:Y:S02]  /*1b340*/  LDL R0, [R1+0x50] ;  /* 0x0000500001007983 */ /* 0x001ea40000100800 */
[----:B--2---:R0:W1:Y:S02]  /*1b350*/  SYNCS.PHASECHK.TRANS64.TRYWAIT P0, [R6+URZ+0x13280], R0 ;  /* 0x01328000060075a7 */ /* 0x004064000800017f */
[----:B-1----:R-:W-:Y:S05]  /*1b360*/  @!P0 NANOSLEEP.SYNCS 0x989680 ;  /* 0x009896800000895d */ /* 0x002fea0003900000 */
[----:B------:R-:W1:Y:S02]  /*1b370*/  @!P0 SYNCS.PHASECHK.TRANS64 P0, [R6+URZ+0x13280], R0 ;  /* 0x01328000060085a7 */ /* 0x000e64000800007f */
[----:B-1----:R-:W-:Y:S05]  /*1b380*/  @!P0 BRA `(.L_x_2520) ;  /* 0xfffffffc00ec8947 */ /* 0x002fea000383ffff */
[----:B------:R-:W-:Y:S05]  /*1b390*/  BRA `(.L_x_2640) ;  /* 0xffffffac00007947 */ /* 0x000fea000383ffff */
.L_x_2521:
        /* <DEDUP_REMOVED lines=8> */
.L_x_2642:
[----:B------:R-:W-:Y:S05]  /*1b420*/  BSYNC B0 ;  /* 0x0000000000007941 */ /* 0x000fea0003800000 */
.L_x_2641:
[----:B------:R-:W-:Y:S01]  /*1b430*/  IMAD.MOV.U32 R13, RZ, RZ, R0 ;  /* 0x000000ffff0d7224 */ /* 0x000fe200078e0000 */
[----:B------:R-:W-:Y:S01]  /*1b440*/  ISETP.GE.AND P3, PT, R7, 0x81, PT ;  /* 0x000000810700780c */ /* 0x000fe20003f66270 */
        /* <DEDUP_REMOVED lines=10> */
.L_x_2643:
[----:B------:R-:W-:Y:S01]  /*1b4f0*/  @P3 LOP3.LUT R23, R23, 0x8, RZ, 0xfc, !PT ;  /* 0x0000000817173812 */ /* 0x000fe200078efcff */
[----:B------:R-:W-:Y:S02]  /*1b500*/  IMAD.MOV.U32 R13, RZ, RZ, R2 ;  /* 0x000000ffff0d7224 */ /* 0x000fe400078e0002 */
[----:B------:R-:W-:Y:S02]  /*1b510*/  IMAD.MOV.U32 R12, RZ, RZ, 0x1 ;  /* 0x00000001ff0c7424 */ /* 0x000fe400078e00ff */
[----:B------:R-:W-:-:S07]  /*1b520*/  IMAD.MOV.U32 R3, RZ, RZ, R14 ;  /* 0x000000ffff037224 */ /* 0x000fce00078e000e */
[----:B------:R-:W-:Y:S05]  /*1b530*/  WARPSYNC.COLLECTIVE R15, `(.L_x_2644) ;  /* 0x000000000f087348 */ /* 0x000fea0003c00000 */
[----:B------:R0:W1:Y:S02]  /*1b540*/  SHFL.IDX P6, R14, R13, R12, R11 ;  /* 0x0000000c0d0e7389 */ /* 0x00006400000c000b */
[----:B01----:R-:W-:Y:S01]  /*1b550*/  ENDCOLLECTIVE ;  /* 0x000000000000791b */ /* 0x003fe20003800000 */
.L_x_2644:
[----:B------:R-:W-:Y:S01]  /*1b560*/  IADD3 R26, P1, R21, R3, RZ ;  /* 0x00000003151a7210 */ /* 0x000fe20007f3e0ff */
[----:B------:R-:W-:-:S03]  /*1b570*/  IMAD.IADD R3, R22, 0x1, R20 ;  /* 0x0000000116037824 */ /* 0x000fc600078e0214 */
[----:B------:R-:W-:Y:S02]  /*1b580*/  IADD3.X R27, RZ, R10, RZ, P1, !PT ;  /* 0x0000000aff1b7210 */ /* 0x000fe40000ffe4ff */
        /* <DEDUP_REMOVED lines=10> */
.L_x_2645:
[----:B------:R-:W-:Y:S02]  /*1b630*/  IMAD.MOV.U32 R13, RZ, RZ, R2 ;  /* 0x000000ffff0d7224 */ /* 0x000fe400078e0002 */
[----:B------:R-:W-:Y:S02]  /*1b640*/  IMAD.MOV.U32 R12, RZ, RZ, 0x2 ;  /* 0x00000002ff0c7424 */ /* 0x000fe400078e00ff */
[----:B------:R-:W-:-:S07]  /*1b650*/  IMAD.MOV.U32 R10, RZ, RZ, R14 ;  /* 0x000000ffff0a7224 */ /* 0x000fce00078e000e */
[----:B------:R-:W-:Y:S05]  /*1b660*/  WARPSYNC.COLLECTIVE R15, `(.L_x_2646) ;  /* 0x000000000f087348 */ /* 0x000fea0003c00000 */
[----:B------:R0:W1:Y:S02]  /*1b670*/  SHFL.IDX P6, R14, R13, R12, R11 ;  /* 0x0000000c0d0e7389 */ /* 0x00006400000c000b */
[----:B01----:R-:W-:Y:S01]  /*1b680*/  ENDCOLLECTIVE ;  /* 0x000000000000791b */ /* 0x003fe20003800000 */
.L_x_2646:
        /* <DEDUP_REMOVED lines=12> */
.L_x_2647:
[----:B------:R-:W-:Y:S02]  /*1b750*/  IMAD.MOV.U32 R13, RZ, RZ, R2 ;  /* 0x000000ffff0d7224 */ /* 0x000fe400078e0002 */
[----:B------:R-:W-:Y:S02]  /*1b760*/  IMAD.MOV.U32 R12, RZ, RZ, 0x3 ;  /* 0x00000003ff0c7424 */ /* 0x000fe400078e00ff */
[----:B------:R-:W-:-:S07]  /*1b770*/  IMAD.MOV.U32 R10, RZ, RZ, R14 ;  /* 0x000000ffff0a7224 */ /* 0x000fce00078e000e */
[----:B------:R-:W-:Y:S05]  /*1b780*/  WARPSYNC.COLLECTIVE R15, `(.L_x_2648) ;  /* 0x000000000f087348 */ /* 0x000fea0003c00000 */
[----:B------:R0:W1:Y:S02]  /*1b790*/  SHFL.IDX P6, R14, R13, R12, R11 ;  /* 0x0000000c0d0e7389 */ /* 0x00006400000c000b */
[----:B01----:R-:W-:Y:S01]  /*1b7a0*/  ENDCOLLECTIVE ;  /* 0x000000000000791b */ /* 0x003fe20003800000 */
.L_x_2648:
        /* <DEDUP_REMOVED lines=12> */
.L_x_2649:
[----:B------:R-:W-:Y:S02]  /*1b870*/  IMAD.MOV.U32 R13, RZ, RZ, R25 ;  /* 0x000000ffff0d7224 */ /* 0x000fe400078e0019 */
[----:B------:R-:W-:Y:S02]  /*1b880*/  IMAD.MOV.U32 R12, RZ, RZ, RZ ;  /* 0x000000ffff0c7224 */ /* 0x000fe400078e00ff */
[----:B------:R-:W-:-:S07]  /*1b890*/  IMAD.MOV.U32 R0, RZ, RZ, R14 ;  /* 0x000000ffff007224 */ /* 0x000fce00078e000e */
[----:B------:R-:W-:Y:S05]  /*1b8a0*/  WARPSYNC.COLLECTIVE R15, `(.L_x_2650) ;  /* 0x000000000f087348 */ /* 0x000fea0003c00000 */
[----:B------:R0:W1:Y:S02]  /*1b8b0*/  SHFL.IDX P6, R14, R13, R12, R11 ;  /* 0x0000000c0d0e7389 */ /* 0x00006400000c000b */
[----:B01----:R-:W-:Y:S01]  /*1b8c0*/  ENDCOLLECTIVE ;  /* 0x000000000000791b */ /* 0x003fe20003800000 */
.L_x_2650:
        /* <DEDUP_REMOVED lines=13> */
.L_x_2651:
[----:B------:R-:W-:Y:S01]  /*1b9a0*/  IMAD.MOV.U32 R10, RZ, RZ, R14 ;  /* 0x000000ffff0a7224 */ /* 0x000fe200078e000e */
[----:B------:R-:W-:Y:S06]  /*1b9b0*/  BRA `(.L_x_2652) ;  /* 0xffffffa800e47947 */ /* 0x000fec000383ffff */
.L_x_2526:
[----:B---3--:R-:W3:Y:S02]  /*1b9c0*/  LDL R0, [R1+0x50] ;  /* 0x0000500001007983 */ /* 0x008ee40000100800 */
[----:B---3--:R3:W4:Y:S02]  /*1b9d0*/  SYNCS.PHASECHK.TRANS64.TRYWAIT P0, [R6+URZ+0x13240], R0 ;  /* 0x01324000060075a7 */ /* 0x008724000800017f */
[----:B----4-:R-:W-:Y:S05]  /*1b9e0*/  @!P0 NANOSLEEP.SYNCS 0x989680 ;  /* 0x009896800000895d */ /* 0x010fea0003900000 */
[----:B------:R-:W4:Y:S02]  /*1b9f0*/  @!P0 SYNCS.PHASECHK.TRANS64 P0, [R6+URZ+0x13240], R0 ;  /* 0x01324000060085a7 */ /* 0x000f24000800007f */
[----:B----4-:R-:W-:Y:S05]  /*1ba00*/  @!P0 BRA `(.L_x_2526) ;  /* 0xfffffffc00ec8947 */ /* 0x010fea000383ffff */
[----:B------:R-:W-:Y:S05]  /*1ba10*/  BRA `(.L_x_2653) ;  /* 0xffffffac00447947 */ /* 0x000fea000383ffff */
.L_x_2527:
[----:B------:R-:W-:Y:S01]  /*1ba20*/  BSSY B0, `(.L_x_2654) ;  /* 0x0000008000007945 */ /* 0x000fe20003800000 */
[----:B------:R-:W-:Y:S01]  /*1ba30*/  IMAD.MOV.U32 R13, RZ, RZ, R2 ;  /* 0x000000ffff0d7224 */ /* 0x000fe200078e0002 */
[----:B------:R-:W-:Y:S01]  /*1ba40*/  MOV R12, RZ ;  /* 0x000000ff000c7202 */ /* 0x000fe20000000f00 */
[----:B------:R-:W-:Y:S02]  /*1ba50*/  IMAD.MOV.U32 R11, RZ, RZ, 0x1c1f ;  /* 0x00001c1fff0b7424 */ /* 0x000fe400078e00ff */
[----:B------:R-:W-:-:S07]  /*1ba60*/  IMAD.MOV.U32 R15, RZ, RZ, -0x1 ;  /* 0xffffffffff0f7424 */ /* 0x000fce00078e00ff */
[----:B0-----:R-:W-:Y:S05]  /*1ba70*/  WARPSYNC.COLLECTIVE R15, `(.L_x_2655) ;  /* 0x000000000f087348 */ /* 0x001fea0003c00000 */
[----:B------:R1:W2:Y:S02]  /*1ba80*/  SHFL.IDX P6, R14, R13, R12, R11 ;  /* 0x0000000c0d0e7389 */ /* 0x0002a400000c000b */
[----:B012---:R-:W-:Y:S01]  /*1ba90*/  ENDCOLLECTIVE ;  /* 0x000000000000791b */ /* 0x007fe20003800000 */
.L_x_2655:
[----:B------:R-:W-:Y:S05]  /*1baa0*/  BSYNC B0 ;  /* 0x0000000000007941 */ /* 0x000fea0003800000 */
.L_x_2654:
        /* <DEDUP_REMOVED lines=10> */
.L_x_2656:
        /* <DEDUP_REMOVED lines=8> */
.L_x_2657:
        /* <DEDUP_REMOVED lines=15> */
.L_x_2658:
[----:B------:R-:W-:Y:S02]  /*1bcc0*/  IMAD.MOV.U32 R13, RZ, RZ, R2 ;  /* 0x000000ffff0d7224 */ /* 0x000fe400078e0002 */
[----:B------:R-:W-:Y:S02]  /*1bcd0*/  IMAD.MOV.U32 R12, RZ, RZ, 0x2 ;  /* 0x00000002ff0c7424 */ /* 0x000fe400078e00ff */
[----:B------:R-:W-:-:S07]  /*1bce0*/  IMAD.MOV.U32 R5, RZ, RZ, R14 ;  /* 0x000000ffff057224 */ /* 0x000fce00078e000e */
[----:B------:R-:W-:Y:S05]  /*1bcf0*/  WARPSYNC.COLLECTIVE R15, `(.L_x_2659) ;  /* 0x000000000f087348 */ /* 0x000fea0003c00000 */
[----:B------:R0:W1:Y:S02]  /*1bd00*/  SHFL.IDX P6, R14, R13, R12, R11 ;  /* 0x0000000c0d0e7389 */ /* 0x00006400000c000b */
[----:B01----:R-:W-:Y:S01]  /*1bd10*/  ENDCOLLECTIVE ;  /* 0x000000000000791b */ /* 0x003fe20003800000 */
.L_x_2659:
        /* <DEDUP_REMOVED lines=14> */
.L_x_2660:
[----:B------:R-:W-:Y:S02]  /*1be00*/  IMAD.MOV.U32 R13, RZ, RZ, R2 ;  /* 0x000000ffff0d7224 */ /* 0x000fe400078e0002 */
[----:B------:R-:W-:Y:S02]  /*1be10*/  IMAD.MOV.U32 R12, RZ, RZ, 0x3 ;  /* 0x00000003ff0c7424 */ /* 0x000fe400078e00ff */
[----:B------:R-:W-:-:S07]  /*1be20*/  IMAD.MOV.U32 R5, RZ, RZ, R14 ;  /* 0x000000ffff057224 */ /* 0x000fce00078e000e */
[----:B------:R-:W-:Y:S05]  /*1be30*/  WARPSYNC.COLLECTIVE R15, `(.L_x_2661) ;  /* 0x000000000f087348 */ /* 0x000fea0003c00000 */
[----:B------:R0:W1:Y:S02]  /*1be40*/  SHFL.IDX P6, R14, R13, R12, R11 ;  /* 0x0000000c0d0e7389 */ /* 0x00006400000c000b */
[----:B01----:R-:W-:Y:S01]  /*1be50*/  ENDCOLLECTIVE ;  /* 0x000000000000791b */ /* 0x003fe20003800000 */
.L_x_2661:
        /* <DEDUP_REMOVED lines=10> */
.L_x_2662:
        /* <DEDUP_REMOVED lines=10> */
.L_x_2663:
        /* <DEDUP_REMOVED lines=13> */
.L_x_2664:
[----:B------:R-:W-:Y:S01]  /*1c070*/  IMAD.MOV.U32 R4, RZ, RZ, R14 ;  /* 0x000000ffff047224 */ /* 0x000fe200078e000e */
[----:B------:R-:W-:Y:S06]  /*1c080*/  BRA `(.L_x_2665) ;  /* 0xffffffa800d47947 */ /* 0x000fec000383ffff */
.L_x_2534:
        /* <DEDUP_REMOVED lines=9> */
.L_x_2666:
[C---:B------:R-:W-:Y:S01]  /*1c120*/  VIADD R8, R17.reuse, 0x20 ;  /* 0x0000002011087836 */ /* 0x040fe20000000000 */
[----:B------:R-:W-:Y:S01]  /*1c130*/  ISETP.GE.AND P2, PT, R17, R3, PT ;  /* 0x000000031100720c */ /* 0x000fe20003f46270 */
[----:B------:R-:W-:Y:S02]  /*1c140*/  IMAD.MOV.U32 R13, RZ, RZ, R0 ;  /* 0x000000ffff0d7224 */ /* 0x000fe400078e0000 */
[----:B------:R-:W-:-:S10]  /*1c150*/  IMAD.MOV.U32 R7, RZ, RZ, R14 ;  /* 0x000000ffff077224 */ /* 0x000fd400078e000e */
[----:B------:R-:W-:Y:S05]  /*1c160*/  WARPSYNC.COLLECTIVE R15, `(.L_x_2667) ;  /* 0x000000000f087348 */ /* 0x000fea0003c00000 */
[----:B------:R0:W1:Y:S02]  /*1c170*/  SHFL.IDX P6, R14, R13, R12, R11 ;  /* 0x0000000c0d0e7389 */ /* 0x00006400000c000b */
[----:B01----:R-:W-:Y:S01]  /*1c180*/  ENDCOLLECTIVE ;  /* 0x000000000000791b */ /* 0x003fe20003800000 */
.L_x_2667:
[----:B------:R-:W-:Y:S02]  /*1c190*/  IMAD.MOV.U32 R13, RZ, RZ, R4 ;  /* 0x000000ffff0d7224 */ /* 0x000fe400078e0004 */
[----:B------:R-:W-:Y:S02]  /*1c1a0*/  IMAD.MOV.U32 R12, RZ, RZ, 0x1 ;  /* 0x00000001ff0c7424 */ /* 0x000fe400078e00ff */
[----:B------:R-:W-:-:S07]  /*1c1b0*/  IMAD.MOV.U32 R6, RZ, RZ, R14 ;  /* 0x000000ffff067224 */ /* 0x000fce00078e000e */
[----:B------:R-:W-:Y:S05]  /*1c1c0*/  WARPSYNC.COLLECTIVE R15, `(.L_x_2668) ;  /* 0x000000000f087348 */ /* 0x000fea0003c00000 */
[----:B------:R0:W1:Y:S02]  /*1c1d0*/  SHFL.IDX P6, R14, R13, R12, R11 ;  /* 0x0000000c0d0e7389 */ /* 0x00006400000c000b */
[----:B01----:R-:W-:Y:S01]  /*1c1e0*/  ENDCOLLECTIVE ;  /* 0x000000000000791b */ /* 0x003fe20003800000 */
.L_x_2668:
        /* <DEDUP_REMOVED lines=12> */
.L_x_2669:
[----:B------:R-:W-:Y:S02]  /*1c2b0*/  IMAD.MOV.U32 R13, RZ, RZ, R4 ;  /* 0x000000ffff0d7224 */ /* 0x000fe400078e0004 */
[----:B------:R-:W-:Y:S02]  /*1c2c0*/  IMAD.MOV.U32 R12, RZ, RZ, 0x2 ;  /* 0x00000002ff0c7424 */ /* 0x000fe400078e00ff */
[----:B------:R-:W-:-:S07]  /*1c2d0*/  IMAD.MOV.U32 R7, RZ, RZ, R14 ;  /* 0x000000ffff077224 */ /* 0x000fce00078e000e */
[----:B------:R-:W-:Y:S05]  /*1c2e0*/  WARPSYNC.COLLECTIVE R15, `(.L_x_2670) ;  /* 0x000000000f087348 */ /* 0x000fea0003c00000 */
[----:B------:R0:W1:Y:S02]  /*1c2f0*/  SHFL.IDX P6, R14, R13, R12, R11 ;  /* 0x0000000c0d0e7389 */ /* 0x00006400000c000b */
[----:B01----:R-:W-:Y:S01]  /*1c300*/  ENDCOLLECTIVE ;  /* 0x000000000000791b */ /* 0x003fe20003800000 */
.L_x_2670:
[----:B------:R-:W-:-:S04]  /*1c310*/  @!P1 IADD3 R7, P2, R20, R7, RZ ;  /* 0x0000000714079210 */ /* 0x000fc80007f5e0ff */
[----:B------:R-:W-:-:S04]  /*1c320*/  @!P1 IADD3.X R6, RZ, R6, RZ, P2, !PT ;  /* 0x00000006ff069210 */ /* 0x000fc800017fe4ff */
        /* <DEDUP_REMOVED lines=14> */
.L_x_2671:
[----:B------:R-:W-:Y:S02]  /*1c410*/  IMAD.MOV.U32 R13, RZ, RZ, R4 ;  /* 0x000000ffff0d7224 */ /* 0x000fe400078e0004 */
[----:B------:R-:W-:Y:S02]  /*1c420*/  IMAD.MOV.U32 R12, RZ, RZ, 0x3 ;  /* 0x00000003ff0c7424 */ /* 0x000fe400078e00ff */
[----:B------:R-:W-:-:S07]  /*1c430*/  IMAD.MOV.U32 R7, RZ, RZ, R14 ;  /* 0x000000ffff077224 */ /* 0x000fce00078e000e */
[----:B------:R-:W-:Y:S05]  /*1c440*/  WARPSYNC.COLLECTIVE R15, `(.L_x_2672) ;  /* 0x000000000f087348 */ /* 0x000fea0003c00000 */
[----:B------:R0:W1:Y:S02]  /*1c450*/  SHFL.IDX P6, R14, R13, R12, R11 ;  /* 0x0000000c0d0e7389 */ /* 0x00006400000c000b */
[----:B01----:R-:W-:Y:S01]  /*1c460*/  ENDCOLLECTIVE ;  /* 0x000000000000791b */ /* 0x003fe20003800000 */
.L_x_2672:
        /* <DEDUP_REMOVED lines=11> */
.L_x_2673:
        /* <DEDUP_REMOVED lines=11> */
.L_x_2674:
        /* <DEDUP_REMOVED lines=11> */
.L_x_2675:
[----:B------:R-:W-:-:S05]  /*1c680*/  VIADD R6, R17, 0x80 ;  /* 0x0000008011067836 */ /* 0x000fca0000000000 */
[----:B------:R-:W-:Y:S01]  /*1c690*/  ISETP.GE.AND P1, PT, R6, R3, PT ;  /* 0x000000030600720c */ /* 0x000fe20003f26270 */
[----:B------:R-:W-:Y:S01]  /*1c6a0*/  IMAD.MOV.U32 R13, RZ, RZ, R2 ;  /* 0x000000ffff0d7224 */ /* 0x000fe200078e0002 */
[----:B------:R-:W-:Y:S01]  /*1c6b0*/  MOV R12, 0x1 ;  /* 0x00000001000c7802 */ /* 0x000fe20000000f00 */
[----:B------:R-:W-:-:S10]  /*1c6c0*/  IMAD.MOV.U32 R0, RZ, RZ, R14 ;  /* 0x000000ffff007224 */ /* 0x000fd400078e000e */
[----:B------:R-:W-:Y:S05]  /*1c6d0*/  WARPSYNC.COLLECTIVE R15, `(.L_x_2676) ;  /* 0x000000000f087348 */ /* 0x000fea0003c00000 */
[----:B------:R0:W1:Y:S02]  /*1c6e0*/  SHFL.IDX P6, R14, R13, R12, R11 ;  /* 0x0000000c0d0e7389 */ /* 0x00006400000c000b */
[----:B01----:R-:W-:Y:S01]  /*1c6f0*/  ENDCOLLECTIVE ;  /* 0x000000000000791b */ /* 0x003fe20003800000 */
.L_x_2676:
        /* <DEDUP_REMOVED lines=13> */
.L_x_2677:
[----:B------:R-:W-:Y:S01]  /*1c7d0*/  IMAD.MOV.U32 R2, RZ, RZ, R14 ;  /* 0x000000ffff027224 */ /* 0x000fe200078e000e */
[----:B------:R-:W-:Y:S06]  /*1c7e0*/  BRA `(.L_x_2678) ;  /* 0xffffffac00dc7947 */ /* 0x000fec000383ffff */
.L_x_2537:
[----:B0-----:R0:W1:Y:S02]  /*1c7f0*/  SYNCS.PHASECHK.TRANS64.TRYWAIT P0, [R22+URZ+0x13220], R0 ;  /* 0x01322000160075a7 */ /* 0x001064000800017f */
[----:B-1----:R-:W-:Y:S05]  /*1c800*/  @!P0 NANOSLEEP.SYNCS 0x989680 ;  /* 0x009896800000895d */ /* 0x002fea0003900000 */
[----:B------:R-:W1:Y:S02]  /*1c810*/  @!P0 SYNCS.PHASECHK.TRANS64 P0, [R22+URZ+0x13220], R0 ;  /* 0x01322000160085a7 */ /* 0x000e64000800007f */
[----:B-1----:R-:W-:Y:S05]  /*1c820*/  @!P0 BRA `(.L_x_2537) ;  /* 0xfffffffc00f08947 */ /* 0x002fea000383ffff */
[----:B------:R-:W-:Y:S05]  /*1c830*/  BRA `(.L_x_2679) ;  /* 0xffffffb000387947 */ /* 0x000fea000383ffff */
.L_x_2541:
[----:B0-----:R0:W1:Y:S02]  /*1c840*/  SYNCS.PHASECHK.TRANS64.TRYWAIT P0, [R6+URZ+0x13280], R29 ;  /* 0x0132801d060075a7 */ /* 0x001064000800017f */
[----:B-1----:R-:W-:Y:S05]  /*1c850*/  @!P0 NANOSLEEP.SYNCS 0x989680 ;  /* 0x009896800000895d */ /* 0x002fea0003900000 */
[----:B------:R-:W1:Y:S02]  /*1c860*/  @!P0 SYNCS.PHASECHK.TRANS64 P0, [R6+URZ+0x13280], R29 ;  /* 0x0132801d060085a7 */ /* 0x000e64000800007f */
[----:B-1----:R-:W-:Y:S05]  /*1c870*/  @!P0 BRA `(.L_x_2541) ;  /* 0xfffffffc00f08947 */ /* 0x002fea000383ffff */
[----:B------:R-:W-:Y:S05]  /*1c880*/  BRA `(.L_x_2680) ;  /* 0xffffffb400747947 */ /* 0x000fea000383ffff */
.L_x_2542:
        /* <DEDUP_REMOVED lines=8> */
.L_x_2682:
[----:B------:R-:W-:Y:S05]  /*1c910*/  BSYNC B0 ;  /* 0x0000000000007941 */ /* 0x000fea0003800000 */
.L_x_2681:
        /* <DEDUP_REMOVED lines=10> */
.L_x_2683:
        /* <DEDUP_REMOVED lines=11> */
.L_x_2684:
        /* <DEDUP_REMOVED lines=10> */
.L_x_2685:
        /* <DEDUP_REMOVED lines=11> */
.L_x_2686:
        /* <DEDUP_REMOVED lines=10> */
.L_x_2687:
        /* <DEDUP_REMOVED lines=11> */
.L_x_2688:
        /* <DEDUP_REMOVED lines=10> */
.L_x_2689:
[----:B------:R-:W-:Y:S02]  /*1cdb0*/  IMAD.MOV.U32 R13, RZ, RZ, R17 ;  /* 0x000000ffff0d7224 */ /* 0x000fe400078e0011 */
[----:B------:R-:W-:Y:S02]  /*1cdc0*/  IMAD.MOV.U32 R12, RZ, RZ, RZ ;  /* 0x000000ffff0c7224 */ /* 0x000fe400078e00ff */
[----:B------:R-:W-:Y:S02]  /*1cdd0*/  IMAD.SHL.U32 R3, R3, 0x10, RZ ;  /* 0x0000001003037824 */ /* 0x000fe400078e00ff */
[----:B------:R-:W-:-:S07]  /*1cde0*/  IMAD.MOV.U32 R2, RZ, RZ, R14 ;  /* 0x000000ffff027224 */ /* 0x000fce00078e000e */
[----:B------:R-:W-:Y:S05]  /*1cdf0*/  WARPSYNC.COLLECTIVE R15, `(.L_x_2690) ;  /* 0x000000000f087348 */ /* 0x000fea0003c00000 */
[----:B------:R0:W1:Y:S02]  /*1ce00*/  SHFL.IDX P6, R14, R13, R12, R11 ;  /* 0x0000000c0d0e7389 */ /* 0x00006400000c000b */
[----:B01----:R-:W-:Y:S01]  /*1ce10*/  ENDCOLLECTIVE ;  /* 0x000000000000791b */ /* 0x003fe20003800000 */
.L_x_2690:
        /* <DEDUP_REMOVED lines=12> */
.L_x_2691:
[----:B------:R-:W-:Y:S01]  /*1cee0*/  IMAD.MOV.U32 R2, RZ, RZ, R14 ;  /* 0x000000ffff027224 */ /* 0x000fe200078e000e */
[----:B------:R-:W-:Y:S06]  /*1cef0*/  BRA `(.L_x_2692) ;  /* 0xffffffb000e87947 */ /* 0x000fec000383ffff */
.L_x_2547:
[----:B---3--:R3:W4:Y:S02]  /*1cf00*/  SYNCS.PHASECHK.TRANS64.TRYWAIT P0, [R6+URZ+0x13240], R29 ;  /* 0x0132401d060075a7 */ /* 0x008724000800017f */
[----:B----4-:R-:W-:Y:S05]  /*1cf10*/  @!P0 NANOSLEEP.SYNCS 0x989680 ;  /* 0x009896800000895d */ /* 0x010fea0003900000 */
[----:B------:R-:W4:Y:S02]  /*1cf20*/  @!P0 SYNCS.PHASECHK.TRANS64 P0, [R6+URZ+0x13240], R29 ;  /* 0x0132401d060085a7 */ /* 0x000f24000800007f */
[----:B----4-:R-:W-:Y:S05]  /*1cf30*/  @!P0 BRA `(.L_x_2547) ;  /* 0xfffffffc00f08947 */ /* 0x010fea000383ffff */
[----:B------:R-:W-:Y:S05]  /*1cf40*/  BRA `(.L_x_2693) ;  /* 0xffffffb400447947 */ /* 0x000fea000383ffff */
.L_x_2548:
        /* <DEDUP_REMOVED lines=8> */
.L_x_2695:
[----:B------:R-:W-:Y:S05]  /*1cfd0*/  BSYNC B0 ;  /* 0x0000000000007941 */ /* 0x000fea0003800000 */
.L_x_2694:
[----:B------:R-:W-:Y:S01]  /*1cfe0*/  IMAD.MOV.U32 R13, RZ, RZ, R0 ;  /* 0x000000ffff0d7224 */ /* 0x000fe200078e0000 */
[----:B------:R-:W-:Y:S01]  /*1cff0*/  MOV R3, R14 ;  /* 0x0000000e00037202 */ /* 0x000fe20000000f00 */
[----:B------:R-:W-:Y:S02]  /*1d000*/  IMAD.MOV.U32 R12, RZ, RZ, RZ ;  /* 0x000000ffff0c7224 */ /* 0x000fe400078e00ff */
[----:B------:R-:W-:Y:S02]  /*1d010*/  IMAD.MOV.U32 R11, RZ, RZ, 0x1c1f ;  /* 0x00001c1fff0b7424 */ /* 0x000fe400078e00ff */
[----:B------:R-:W-:-:S07]  /*1d020*/  IMAD.MOV.U32 R15, RZ, RZ, -0x1 ;  /* 0xffffffffff0f7424 */ /* 0x000fce00078e00ff */
[----:B------:R-:W-:Y:S05]  /*1d030*/  WARPSYNC.COLLECTIVE R15, `(.L_x_2696) ;  /* 0x000000000f087348 */ /* 0x000fea0003c00000 */
[----:B------:R0:W1:Y:S02]  /*1d040*/  SHFL.IDX P6, R14, R13, R12, R11 ;  /* 0x0000000c0d0e7389 */ /* 0x00006400000c000b */
[----:B01----:R-:W-:Y:S01]  /*1d050*/  ENDCOLLECTIVE ;  /* 0x000000000000791b */ /* 0x003fe20003800000 */
.L_x_2696:
[----:B------:R-:W-:Y:S02]  /*1d060*/  IMAD.MOV.U32 R13, RZ, RZ, R5 ;  /* 0x000000ffff0d7224 */ /* 0x000fe400078e0005 */
[----:B------:R-:W-:Y:S02]  /*1d070*/  IMAD.MOV.U32 R12, RZ, RZ, 0x1 ;  /* 0x00000001ff0c7424 */ /* 0x000fe400078e00ff */
[----:B------:R-:W-:-:S07]  /*1d080*/  IMAD.MOV.U32 R2, RZ, RZ, R14 ;  /* 0x000000ffff027224 */ /* 0x000fce00078e000e */
[----:B------:R-:W-:Y:S05]  /*1d090*/  WARPSYNC.COLLECTIVE R15, `(.L_x_2697) ;  /* 0x000000000f087348 */ /* 0x000fea0003c00000 */
[----:B------:R0:W1:Y:S02]  /*1d0a0*/  SHFL.IDX P6, R14, R13, R12, R11 ;  /* 0x0000000c0d0e7389 */ /* 0x00006400000c000b */
[----:B01----:R-:W-:Y:S01]  /*1d0b0*/  ENDCOLLECTIVE ;  /* 0x000000000000791b */ /* 0x003fe20003800000 */
.L_x_2697:
        /* <DEDUP_REMOVED lines=11> */
.L_x_2698:
[----:B------:R-:W-:Y:S02]  /*1d170*/  IMAD.MOV.U32 R13, RZ, RZ, R5 ;  /* 0x000000ffff0d7224 */ /* 0x000fe400078e0005 */
[----:B------:R-:W-:Y:S02]  /*1d180*/  IMAD.MOV.U32 R12, RZ, RZ, 0x2 ;  /* 0x00000002ff0c7424 */ /* 0x000fe400078e00ff */
[----:B------:R-:W-:-:S07]  /*1d190*/  IMAD.MOV.U32 R2, RZ, RZ, R14 ;  /* 0x000000ffff027224 */ /* 0x000fce00078e000e */
[----:B------:R-:W-:Y:S05]  /*1d1a0*/  WARPSYNC.COLLECTIVE R15, `(.L_x_2699) ;  /* 0x000000000f087348 */ /* 0x000fea0003c00000 */
[----:B------:R0:W1:Y:S02]  /*1d1b0*/  SHFL.IDX P6, R14, R13, R12, R11 ;  /* 0x0000000c0d0e7389 */ /* 0x00006400000c000b */
[----:B01----:R-:W-:Y:S01]  /*1d1c0*/  ENDCOLLECTIVE ;  /* 0x000000000000791b */ /* 0x003fe20003800000 */
.L_x_2699:
        /* <DEDUP_REMOVED lines=11> */
.L_x_2700:
[----:B------:R-:W-:Y:S02]  /*1d280*/  IMAD.MOV.U32 R13, RZ, RZ, R5 ;  /* 0x000000ffff0d7224 */ /* 0x000fe400078e0005 */
[----:B------:R-:W-:Y:S02]  /*1d290*/  IMAD.MOV.U32 R12, RZ, RZ, 0x3 ;  /* 0x00000003ff0c7424 */ /* 0x000fe400078e00ff */
[----:B------:R-:W-:-:S07]  /*1d2a0*/  IMAD.MOV.U32 R2, RZ, RZ, R14 ;  /* 0x000000ffff027224 */ /* 0x000fce00078e000e */
[----:B------:R-:W-:Y:S05]  /*1d2b0*/  WARPSYNC.COLLECTIVE R15, `(.L_x_2701) ;  /* 0x000000000f087348 */ /* 0x000fea0003c00000 */
[----:B------:R0:W1:Y:S02]  /*1d2c0*/  SHFL.IDX P6, R14, R13, R12, R11 ;  /* 0x0000000c0d0e7389 */ /* 0x00006400000c000b */
[----:B01----:R-:W-:Y:S01]  /*1d2d0*/  ENDCOLLECTIVE ;  /* 0x000000000000791b */ /* 0x003fe20003800000 */
.L_x_2701:
        /* <DEDUP_REMOVED lines=11> */
.L_x_2702:
[----:B------:R-:W-:Y:S01]  /*1d390*/  MOV R13, R4 ;  /* 0x00000004000d7202 */ /* 0x000fe20000000f00 */
[----:B------:R-:W-:Y:S02]  /*1d3a0*/  IMAD.MOV.U32 R12, RZ, RZ, RZ ;  /* 0x000000ffff0c7224 */ /* 0x000fe400078e00ff */
[----:B------:R-:W-:-:S07]  /*1d3b0*/  IMAD.MOV.U32 R2, RZ, RZ, R14 ;  /* 0x000000ffff027224 */ /* 0x000fce00078e000e */
[----:B------:R-:W-:Y:S05]  /*1d3c0*/  WARPSYNC.COLLECTIVE R15, `(.L_x_2703) ;  /* 0x000000000f087348 */ /* 0x000fea0003c00000 */
[----:B------:R0:W1:Y:S02]  /*1d3d0*/  SHFL.IDX P6, R14, R13, R12, R11 ;  /* 0x0000000c0d0e7389 */ /* 0x00006400000c000b */
[----:B01----:R-:W-:Y:S01]  /*1d3e0*/  ENDCOLLECTIVE ;  /* 0x000000000000791b */ /* 0x003fe20003800000 */
.L_x_2703:
        /* <DEDUP_REMOVED lines=11> */
.L_x_2704:
[----:B------:R-:W-:Y:S01]  /*1d4a0*/  IMAD.MOV.U32 R2, RZ, RZ, R14 ;  /* 0x000000ffff027224 */ /* 0x000fe200078e000e */
[----:B------:R-:W-:Y:S06]  /*1d4b0*/  BRA `(.L_x_2705) ;  /* 0xffffffb000d87947 */ /* 0x000fec000383ffff */
.L_x_2553:
[----:B------:R0:W0:Y:S02]  /*1d4c0*/  SYNCS.PHASECHK.TRANS64.TRYWAIT P2, [R2+URZ+0x13270], R0 ;  /* 0x01327000020075a7 */ /* 0x000024000804017f */
[----:B0-----:R-:W-:Y:S05]  /*1d4d0*/  @!P2 NANOSLEEP.SYNCS 0x989680 ;  /* 0x009896800000a95d */ /* 0x001fea0003900000 */
[----:B------:R-:W0:Y:S02]  /*1d4e0*/  @!P2 SYNCS.PHASECHK.TRANS64 P2, [R2+URZ+0x13270], R0 ;  /* 0x013270000200a5a7 */ /* 0x000e24000804007f */
[----:B0-----:R-:W-:Y:S05]  /*1d4f0*/  @!P2 BRA `(.L_x_2553) ;  /* 0xfffffffc00f0a947 */ /* 0x001fea000383ffff */
[----:B------:R-:W-:Y:S05]  /*1d500*/  BRA `(.L_x_2706) ;  /* 0xffffffb4003c7947 */ /* 0x000fea000383ffff */
.L_x_2555:
[----:B------:R0:W0:Y:S02]  /*1d510*/  SYNCS.PHASECHK.TRANS64.TRYWAIT P2, [R2+URZ+0x13260], R0 ;  /* 0x01326000020075a7 */ /* 0x000024000804017f */
[----:B0-----:R-:W-:Y:S05]  /*1d520*/  @!P2 NANOSLEEP.SYNCS 0x989680 ;  /* 0x009896800000a95d */ /* 0x001fea0003900000 */
[----:B------:R-:W0:Y:S02]  /*1d530*/  @!P2 SYNCS.PHASECHK.TRANS64 P2, [R2+URZ+0x13260], R0 ;  /* 0x013260000200a5a7 */ /* 0x000e24000804007f */
[----:B0-----:R-:W-:Y:S05]  /*1d540*/  @!P2 BRA `(.L_x_2555) ;  /* 0xfffffffc00f0a947 */ /* 0x001fea000383ffff */
[----:B------:R-:W-:Y:S05]  /*1d550*/  BRA `(.L_x_2707) ;  /* 0xffffffb4004c7947 */ /* 0x000fea000383ffff */
.L_x_2563:
[----:B0-----:R0:W2:Y:S02]  /*1d560*/  SYNCS.PHASECHK.TRANS64.TRYWAIT P1, [R3+URZ+0x13270], R0 ;  /* 0x01327000030075a7 */ /* 0x0010a4000802017f */
[----:B--2---:R-:W-:Y:S05]  /*1d570*/  @!P1 NANOSLEEP.SYNCS 0x989680 ;  /* 0x009896800000995d */ /* 0x004fea0003900000 */
[----:B------:R-:W2:Y:S02]  /*1d580*/  @!P1 SYNCS.PHASECHK.TRANS64 P1, [R3+URZ+0x13270], R0 ;  /* 0x01327000030095a7 */ /* 0x000ea4000802007f */
[----:B--2---:R-:W-:Y:S05]  /*1d590*/  @!P1 BRA `(.L_x_2563) ;  /* 0xfffffffc00f09947 */ /* 0x004fea000383ffff */
[----:B------:R-:W-:Y:S05]  /*1d5a0*/  BRA `(.L_x_2708) ;  /* 0xffffffb800987947 */ /* 0x000fea000383ffff */
.L_x_2565:
[----:B0-----:R0:W2:Y:S02]  /*1d5b0*/  SYNCS.PHASECHK.TRANS64.TRYWAIT P1, [R3+URZ+0x13260], R0 ;  /* 0x01326000030075a7 */ /* 0x0010a4000802017f */
[----:B--2---:R-:W-:Y:S05]  /*1d5c0*/  @!P1 NANOSLEEP.SYNCS 0x989680 ;  /* 0x009896800000995d */ /* 0x004fea0003900000 */
[----:B------:R-:W2:Y:S02]  /*1d5d0*/  @!P1 SYNCS.PHASECHK.TRANS64 P1, [R3+URZ+0x13260], R0 ;  /* 0x01326000030095a7 */ /* 0x000ea4000802007f */
[----:B--2---:R-:W-:Y:S05]  /*1d5e0*/  @!P1 BRA `(.L_x_2565) ;  /* 0xfffffffc00f09947 */ /* 0x004fea000383ffff */
[----:B------:R-:W-:Y:S05]  /*1d5f0*/  BRA `(.L_x_2709) ;  /* 0xffffffb800a87947 */ /* 0x000fea000383ffff */
.L_x_2570:
[----:B------:R-:W-:Y:S01]  /*1d600*/  BSSY B0, `(.L_x_2710) ;  /* 0x0000008000007945 */ /* 0x000fe20003800000 */
[----:B------:R-:W-:Y:S02]  /*1d610*/  IMAD.MOV.U32 R13, RZ, RZ, R16 ;  /* 0x000000ffff0d7224 */ /* 0x000fe400078e0010 */
[----:B------:R-:W-:Y:S02]  /*1d620*/  IMAD.MOV.U32 R12, RZ, RZ, RZ ;  /* 0x000000ffff0c7224 */ /* 0x000fe400078e00ff */
[----:B------:R-:W-:Y:S02]  /*1d630*/  IMAD.MOV.U32 R11, RZ, RZ, 0x1f ;  /* 0x0000001fff0b7424 */ /* 0x000fe400078e00ff */
[----:B------:R-:W-:-:S07]  /*1d640*/  IMAD.MOV.U32 R15, RZ, RZ, -0x1 ;  /* 0xffffffffff0f7424 */ /* 0x000fce00078e00ff */
[----:B-1---5:R-:W-:Y:S05]  /*1d650*/  WARPSYNC.COLLECTIVE R15, `(.L_x_2711) ;  /* 0x000000000f087348 */ /* 0x022fea0003c00000 */
[----:B------:R0:W2:Y:S02]  /*1d660*/  SHFL.IDX P6, R14, R13, R12, R11 ;  /* 0x0000000c0d0e7389 */ /* 0x0000a400000c000b */
[----:B012--5:R-:W-:Y:S01]  /*1d670*/  ENDCOLLECTIVE ;  /* 0x000000000000791b */ /* 0x027fe20003800000 */
.L_x_2711:
[----:B------:R-:W-:Y:S05]  /*1d680*/  BSYNC B0 ;  /* 0x0000000000007941 */ /* 0x000fea0003800000 */
.L_x_2710:
        /* <DEDUP_REMOVED lines=9> */
.L_x_2712:
        /* <DEDUP_REMOVED lines=18> */
.L_x_2713:
[----:B------:R-:W-:Y:S01]  /*1d840*/  IMAD.MOV.U32 R12, RZ, RZ, 0x2 ;  /* 0x00000002ff0c7424 */ /* 0x000fe200078e00ff */
[----:B------:R-:W-:-:S05]  /*1d850*/  SEL R7, R14, RZ, P1 ;  /* 0x000000ff0e077207 */ /* 0x000fca0000800000 */
[----:B------:R-:W-:-:S04]  /*1d860*/  IMAD.IADD R3, R2, 0x1, R7 ;  /* 0x0000000102037824 */ /* 0x000fc800078e0207 */
[----:B------:R-:W-:-:S07]  /*1d870*/  IMAD.MOV.U32 R13, RZ, RZ, R3 ;  /* 0x000000ffff0d7224 */ /* 0x000fce00078e0003 */
[----:B------:R-:W-:Y:S05]  /*1d880*/  WARPSYNC.COLLECTIVE R15, `(.L_x_2714) ;  /* 0x000000000f087348 */ /* 0x000fea0003c00000 */
[----:B------:R0:W1:Y:S02]  /*1d890*/  SHFL.UP P6, R14, R13, R12, R11 ;  /* 0x0400000c0d0e7389 */ /* 0x00006400000c000b */
[----:B01----:R-:W-:Y:S01]  /*1d8a0*/  ENDCOLLECTIVE ;  /* 0x000000000000791b */ /* 0x003fe20003800000 */
.L_x_2714:
[----:B------:R-:W-:Y:S02]  /*1d8b0*/  MOV R12, 0x4 ;  /* 0x00000004000c7802 */ /* 0x000fe40000000f00 */
[----:B------:R-:W-:-:S05]  /*1d8c0*/  SEL R14, R14, RZ, P2 ;  /* 0x000000ff0e0e7207 */ /* 0x000fca0001000000 */
[----:B------:R-:W-:-:S04]  /*1d8d0*/  IMAD.IADD R3, R3, 0x1, R14 ;  /* 0x0000000103037824 */ /* 0x000fc800078e020e */
[----:B------:R-:W-:-:S07]  /*1d8e0*/  IMAD.MOV.U32 R13, RZ, RZ, R3 ;  /* 0x000000ffff0d7224 */ /* 0x000fce00078e0003 */
[----:B------:R-:W-:Y:S05]  /*1d8f0*/  WARPSYNC.COLLECTIVE R15, `(.L_x_2715) ;  /* 0x000000000f087348 */ /* 0x000fea0003c00000 */
[----:B------:R0:W1:Y:S02]  /*1d900*/  SHFL.UP P6, R14, R13, R12, R11 ;  /* 0x0400000c0d0e7389 */ /* 0x00006400000c000b */
[----:B01----:R-:W-:Y:S01]  /*1d910*/  ENDCOLLECTIVE ;  /* 0x000000000000791b */ /* 0x003fe20003800000 */
.L_x_2715:
[----:B------:R-:W-:Y:S01]  /*1d920*/  IMAD.MOV.U32 R12, RZ, RZ, 0x8 ;  /* 0x00000008ff0c7424 */ /* 0x000fe200078e00ff */
[----:B------:R-:W-:-:S05]  /*1d930*/  SEL R14, R14, RZ, P3 ;  /* 0x000000ff0e0e7207 */ /* 0x000fca0001800000 */
[----:B------:R-:W-:-:S04]  /*1d940*/  IMAD.IADD R3, R3, 0x1, R14 ;  /* 0x0000000103037824 */ /* 0x000fc800078e020e */
[----:B------:R-:W-:-:S07]  /*1d950*/  IMAD.MOV.U32 R13, RZ, RZ, R3 ;  /* 0x000000ffff0d7224 */ /* 0x000fce00078e0003 */
[----:B------:R-:W-:Y:S05]  /*1d960*/  WARPSYNC.COLLECTIVE R15, `(.L_x_2716) ;  /* 0x000000000f087348 */ /* 0x000fea0003c00000 */
[----:B------:R0:W1:Y:S02]  /*1d970*/  SHFL.UP P6, R14, R13, R12, R11 ;  /* 0x0400000c0d0e7389 */ /* 0x00006400000c000b */
[----:B01----:R-:W-:Y:S01]  /*1d980*/  ENDCOLLECTIVE ;  /* 0x000000000000791b */ /* 0x003fe20003800000 */
.L_x_2716:
[----:B------:R-:W-:Y:S01]  /*1d990*/  IMAD.MOV.U32 R12, RZ, RZ, 0x10 ;  /* 0x00000010ff0c7424 */ /* 0x000fe200078e00ff */
[----:B------:R-:W-:-:S05]  /*1d9a0*/  SEL R14, R14, RZ, P4 ;  /* 0x000000ff0e0e7207 */ /* 0x000fca0002000000 */
[----:B------:R-:W-:-:S04]  /*1d9b0*/  IMAD.IADD R3, R3, 0x1, R14 ;  /* 0x0000000103037824 */ /* 0x000fc800078e020e */
[----:B------:R-:W-:-:S07]  /*1d9c0*/  IMAD.MOV.U32 R13, RZ, RZ, R3 ;  /* 0x000000ffff0d7224 */ /* 0x000fce00078e0003 */
[----:B------:R-:W-:Y:S05]  /*1d9d0*/  WARPSYNC.COLLECTIVE R15, `(.L_x_2717) ;  /* 0x000000000f087348 */ /* 0x000fea0003c00000 */
[----:B------:R0:W1:Y:S02]  /*1d9e0*/  SHFL.UP P6, R14, R13, R12, R11 ;  /* 0x0400000c0d0e7389 */ /* 0x00006400000c000b */
[----:B01----:R-:W-:Y:S01]  /*1d9f0*/  ENDCOLLECTIVE ;  /* 0x000000000000791b */ /* 0x003fe20003800000 */
.L_x_2717:
        /* <DEDUP_REMOVED lines=8> */
.L_x_2718:
[----:B------:R-:W-:Y:S05]  /*1da80*/  BRA `(.L_x_2719) ;  /* 0xffffffbc00487947 */ /* 0x000fea000383ffff */
.L_x_2575:
[----:B------:R-:W-:Y:S01]  /*1da90*/  BSSY B0, `(.L_x_2720) ;  /* 0x0000008000007945 */ /* 0x000fe20003800000 */
[----:B-----5:R-:W-:Y:S02]  /*1daa0*/  IMAD.MOV.U32 R13, RZ, RZ, R2 ;  /* 0x000000ffff0d7224 */ /* 0x020fe400078e0002 */
[----:B------:R-:W-:Y:S02]  /*1dab0*/  IMAD.MOV.U32 R12, RZ, RZ, 0x1 ;  /* 0x00000001ff0c7424 */ /* 0x000fe400078e00ff */
[----:B------:R-:W-:Y:S02]  /*1dac0*/  IMAD.MOV.U32 R11, RZ, RZ, RZ ;  /* 0x000000ffff0b7224 */ /* 0x000fe400078e00ff */
[----:B------:R-:W-:-:S07]  /*1dad0*/  IMAD.MOV.U32 R15, RZ, RZ, -0x1 ;  /* 0xffffffffff0f7424 */ /* 0x000fce00078e00ff */
[----:B01----:R-:W-:Y:S05]  /*1dae0*/  WARPSYNC.COLLECTIVE R15, `(.L_x_2721) ;  /* 0x000000000f087348 */ /* 0x003fea0003c00000 */
[----:B------:R2:W3:Y:S02]  /*1daf0*/  SHFL.UP P6, R14, R13, R12, R11 ;  /* 0x0400000c0d0e7389 */ /* 0x0004e400000c000b */
[----:B0123--:R-:W-:Y:S01]  /*1db00*/  ENDCOLLECTIVE ;  /* 0x000000000000791b */ /* 0x00ffe20003800000 */
.L_x_2721:
[----:B------:R-:W-:Y:S05]  /*1db10*/  BSYNC B0 ;  /* 0x0000000000007941 */ /* 0x000fea0003800000 */
.L_x_2720:
        /* <DEDUP_REMOVED lines=9> */
.L_x_2722:
[----:B------:R-:W-:Y:S01]  /*1dbb0*/  IMAD.MOV.U32 R12, RZ, RZ, 0x4 ;  /* 0x00000004ff0c7424 */ /* 0x000fe200078e00ff */
[----:B------:R-:W-:-:S05]  /*1dbc0*/  SEL R14, R14, RZ, P2 ;  /* 0x000000ff0e0e7207 */ /* 0x000fca0001000000 */
[----:B------:R-:W-:-:S04]  /*1dbd0*/  IMAD.IADD R3, R3, 0x1, R14 ;  /* 0x0000000103037824 */ /* 0x000fc800078e020e */
[----:B------:R-:W-:-:S07]  /*1dbe0*/  IMAD.MOV.U32 R13, RZ, RZ, R3 ;  /* 0x000000ffff0d7224 */ /* 0x000fce00078e0003 */
[----:B------:R-:W-:Y:S05]  /*1dbf0*/  WARPSYNC.COLLECTIVE R15, `(.L_x_2723) ;  /* 0x000000000f087348 */ /* 0x000fea0003c00000 */
[----:B------:R0:W1:Y:S02]  /*1dc00*/  SHFL.UP P6, R14, R13, R12, R11 ;  /* 0x0400000c0d0e7389 */ /* 0x00006400000c000b */
[----:B01----:R-:W-:Y:S01]  /*1dc10*/  ENDCOLLECTIVE ;  /* 0x000000000000791b */ /* 0x003fe20003800000 */
.L_x_2723:
[----:B------:R-:W-:Y:S02]  /*1dc20*/  MOV R12, 0x8 ;  /* 0x00000008000c7802 */ /* 0x000fe40000000f00 */
[----:B------:R-:W-:-:S05]  /*1dc30*/  SEL R14, R14, RZ, P3 ;  /* 0x000000ff0e0e7207 */ /* 0x000fca0001800000 */
[----:B------:R-:W-:-:S04]  /*1dc40*/  IMAD.IADD R3, R3, 0x1, R14 ;  /* 0x0000000103037824 */ /* 0x000fc800078e020e */
[----:B------:R-:W-:-:S07]  /*1dc50*/  IMAD.MOV.U32 R13, RZ, RZ, R3 ;  /* 0x000000ffff0d7224 */ /* 0x000fce00078e0003 */
[----:B------:R-:W-:Y:S05]  /*1dc60*/  WARPSYNC.COLLECTIVE R15, `(.L_x_2724) ;  /* 0x000000000f087348 */ /* 0x000fea0003c00000 */
[----:B------:R0:W1:Y:S02]  /*1dc70*/  SHFL.UP P6, R14, R13, R12, R11 ;  /* 0x0400000c0d0e7389 */ /* 0x00006400000c000b */
[----:B01----:R-:W-:Y:S01]  /*1dc80*/  ENDCOLLECTIVE ;  /* 0x000000000000791b */ /* 0x003fe20003800000 */
.L_x_2724:
[----:B------:R-:W-:Y:S01]  /*1dc90*/  IMAD.MOV.U32 R12, RZ, RZ, 0x10 ;  /* 0x00000010ff0c7424 */ /* 0x000fe200078e00ff */
[----:B------:R-:W-:-:S05]  /*1dca0*/  SEL R14, R14, RZ, P4 ;  /* 0x000000ff0e0e7207 */ /* 0x000fca0002000000 */
[----:B------:R-:W-:-:S04]  /*1dcb0*/  IMAD.IADD R3, R3, 0x1, R14 ;  /* 0x0000000103037824 */ /* 0x000fc800078e020e */
[----:B------:R-:W-:-:S07]  /*1dcc0*/  IMAD.MOV.U32 R13, RZ, RZ, R3 ;  /* 0x000000ffff0d7224 */ /* 0x000fce00078e0003 */
[----:B------:R-:W-:Y:S05]  /*1dcd0*/  WARPSYNC.COLLECTIVE R15, `(.L_x_2725) ;  /* 0x000000000f087348 */ /* 0x000fea0003c00000 */
[----:B------:R0:W1:Y:S02]  /*1dce0*/  SHFL.UP P6, R14, R13, R12, R11 ;  /* 0x0400000c0d0e7389 */ /* 0x00006400000c000b */
[----:B01----:R-:W-:Y:S01]  /*1dcf0*/  ENDCOLLECTIVE ;  /* 0x000000000000791b */ /* 0x003fe20003800000 */
.L_x_2725:
        /* <DEDUP_REMOVED lines=8> */
.L_x_2726:
[----:B------:R-:W-:Y:S05]  /*1dd80*/  BRA `(.L_x_2727) ;  /* 0xffffffbc00247947 */ /* 0x000fea000383ffff */
.L_x_2577:
[----:B------:R-:W-:Y:S01]  /*1dd90*/  BSSY B0, `(.L_x_2728) ;  /* 0x0000006000007945 */ /* 0x000fe20003800000 */
[----:B------:R-:W-:Y:S01]  /*1dda0*/  PLOP3.LUT P6, PT, P6, PT, PT, 0x8, 0x0 ;  /* 0x000000000000781c */ /* 0x000fe200037ce170 */
[----:B------:R-:W-:-:S12]  /*1ddb0*/  IMAD.MOV.U32 R15, RZ, RZ, -0x1 ;  /* 0xffffffffff0f7424 */ /* 0x000fd800078e00ff */
[----:B01---5:R-:W-:Y:S05]  /*1ddc0*/  WARPSYNC.COLLECTIVE R15, `(.L_x_2729) ;  /* 0x000000000f087348 */ /* 0x023fea0003c00000 */
[----:B------:R-:W-:Y:S01]  /*1ddd0*/  VOTE.ANY R14, PT, P6 ;  /* 0x00000000000e7806 */ /* 0x000fe200030e0100 */
[----:B01---5:R-:W-:Y:S06]  /*1dde0*/  ENDCOLLECTIVE ;  /* 0x000000000000791b */ /* 0x023fec0003800000 */
.L_x_2729:
[----:B------:R-:W-:Y:S05]  /*1ddf0*/  BSYNC B0 ;  /* 0x0000000000007941 */ /* 0x000fea0003800000 */
.L_x_2728:
        /* <DEDUP_REMOVED lines=9> */
.L_x_2730:
[----:B------:R-:W-:Y:S01]  /*1de90*/  IMAD.MOV.U32 R17, RZ, RZ, R14 ;  /* 0x000000ffff117224 */ /* 0x000fe200078e000e */
[----:B------:R-:W-:Y:S06]  /*1dea0*/  BRA `(.L_x_2731) ;  /* 0xffffffbc00147947 */ /* 0x000fec000383ffff */
.L_x_2579:
[----:B------:R-:W-:Y:S01]  /*1deb0*/  BSSY B0, `(.L_x_2732) ;  /* 0x0000007000007945 */ /* 0x000fe20003800000 */
[----:B------:R-:W-:Y:S02]  /*1dec0*/  IMAD.MOV.U32 R13, RZ, RZ, R3 ;  /* 0x000000ffff0d7224 */ /* 0x000fe400078e0003 */
[----:B------:R-:W-:Y:S02]  /*1ded0*/  IMAD.MOV.U32 R11, RZ, RZ, 0x1f ;  /* 0x0000001fff0b7424 */ /* 0x000fe400078e00ff */
[----:B------:R-:W-:-:S07]  /*1dee0*/  IMAD.MOV.U32 R15, RZ, RZ, -0x1 ;  /* 0xffffffffff0f7424 */ /* 0x000fce00078e00ff */
[----:B0123-5:R-:W-:Y:S05]  /*1def0*/  WARPSYNC.COLLECTIVE R15, `(.L_x_2733) ;  /* 0x000000000f087348 */ /* 0x02ffea0003c00000 */
[----:B------:R4:W0:Y:S02]  /*1df00*/  SHFL.IDX P6, R14, R13, R12, R11 ;  /* 0x0000000c0d0e7389 */ /* 0x00082400000c000b */
[----:B012345:R-:W-:Y:S01]  /*1df10*/  ENDCOLLECTIVE ;  /* 0x000000000000791b */ /* 0x03ffe20003800000 */
.L_x_2733:
[----:B------:R-:W-:Y:S05]  /*1df20*/  BSYNC B0 ;  /* 0x0000000000007941 */ /* 0x000fea0003800000 */
.L_x_2732:
[----:B------:R-:W-:Y:S01]  /*1df30*/  IMAD.MOV.U32 R5, RZ, RZ, R14 ;  /* 0x000000ffff057224 */ /* 0x000fe200078e000e */
[----:B------:R-:W-:Y:S06]  /*1df40*/  BRA `(.L_x_2578) ;  /* 0xffffffbc00087947 */ /* 0x000fec000383ffff */
.L_x_2583:
[----:B0-----:R0:W2:Y:S02]  /*1df50*/  SYNCS.PHASECHK.TRANS64.TRYWAIT P0, [R5+URZ+0x13220], R0 ;  /* 0x01322000050075a7 */ /* 0x0010a4000800017f */
[----:B--2---:R-:W-:Y:S05]  /*1df60*/  @!P0 NANOSLEEP.SYNCS 0x989680 ;  /* 0x009896800000895d */ /* 0x004fea0003900000 */
[----:B------:R-:W2:Y:S02]  /*1df70*/  @!P0 SYNCS.PHASECHK.TRANS64 P0, [R5+URZ+0x13220], R0 ;  /* 0x01322000050085a7 */ /* 0x000ea4000800007f */
[----:B--2---:R-:W-:Y:S05]  /*1df80*/  @!P0 BRA `(.L_x_2583) ;  /* 0xfffffffc00f08947 */ /* 0x004fea000383ffff */
[----:B------:R-:W-:Y:S05]  /*1df90*/  BRA `(.L_x_2734) ;  /* 0xffffffc000887947 */ /* 0x000fea000383ffff */
.L_x_2584:
        /* <DEDUP_REMOVED lines=8> */
[----:B01---5:R-:W-:Y:S05]  /*1e020*/  WARPSYNC.COLLECTIVE R15, `(.L_x_2736) ;  /* 0x000000000f087348 */ /* 0x023fea0003c00000 */
[----:B------:R2:W3:Y:S02]  /*1e030*/  SHFL.IDX P6, R14, R13, R12, R11 ;  /* 0x0000000c0d0e7389 */ /* 0x0004e400000c000b */
[----:B0123-5:R-:W-:Y:S01]  /*1e040*/  ENDCOLLECTIVE ;  /* 0x000000000000791b */ /* 0x02ffe20003800000 */
.L_x_2736:
[----:B------:R-:W-:Y:S05]  /*1e050*/  BSYNC B0 ;  /* 0x0000000000007941 */ /* 0x000fea0003800000 */
.L_x_2735:
[----:B------:R-:W-:Y:S05]  /*1e060*/  BRA `(.L_x_2737) ;  /* 0xffffffc000707947 */ /* 0x000fea000383ffff */
.L_x_2585:
[----:B------:R-:W-:Y:S01]  /*1e070*/  BSSY B0, `(.L_x_2738) ;  /* 0x0000006000007945 */ /* 0x000fe20003800000 */
[----:B------:R-:W-:-:S07]  /*1e080*/  IMAD.MOV.U32 R15, RZ, RZ, -0x1 ;  /* 0xffffffffff0f7424 */ /* 0x000fce00078e00ff */
[----:B01---5:R-:W-:Y:S05]  /*1e090*/  WARPSYNC.COLLECTIVE R15, `(.L_x_2739) ;  /* 0x000000000f0c7348 */ /* 0x023fea0003c00000 */
[----:B------:R-:W-:Y:S02]  /*1e0a0*/  ELECT P6, UR62, PT ;  /* 0x00000000003e782f */ /* 0x000fe400038c0000 */
[----:B------:R-:W-:Y:S01]  /*1e0b0*/  MOV R14, UR62 ;  /* 0x0000003e000e7c02 */ /* 0x000fe20008000f00 */
[----:B01---5:R-:W-:Y:S10]  /*1e0c0*/  ENDCOLLECTIVE ;  /* 0x000000000000791b */ /* 0x023ff40003800000 */
.L_x_2739:
[----:B------:R-:W-:Y:S05]  /*1e0d0*/  BSYNC B0 ;  /* 0x0000000000007941 */ /* 0x000fea0003800000 */
.L_x_2738:
[----:B------:R-:W-:Y:S05]  /*1e0e0*/  BRA `(.L_x_2740) ;  /* 0xffffffc000647947 */ /* 0x000fea000383ffff */
.L_x_2587:
[----:B0-----:R0:W2:Y:S02]  /*1e0f0*/  SYNCS.PHASECHK.TRANS64.TRYWAIT P1, [R4+URZ+0x13240], R3 ;  /* 0x01324003040075a7 */ /* 0x0010a4000802017f */
[----:B--2---:R-:W-:Y:S05]  /*1e100*/  @!P1 NANOSLEEP.SYNCS 0x989680 ;  /* 0x009896800000995d */ /* 0x004fea0003900000 */
[----:B------:R-:W2:Y:S02]  /*1e110*/  @!P1 SYNCS.PHASECHK.TRANS64 P1, [R4+URZ+0x13240], R3 ;  /* 0x01324003040095a7 */ /* 0x000ea4000802007f */
[----:B--2---:R-:W-:Y:S05]  /*1e120*/  @!P1 BRA `(.L_x_2587) ;  /* 0xfffffffc00f09947 */ /* 0x004fea000383ffff */
[----:B------:R-:W-:Y:S05]  /*1e130*/  BRA `(.L_x_2741) ;  /* 0xffffffc0008c7947 */ /* 0x000fea000383ffff */
.L_x_2589:
[----:B--2---:R2:W3:Y:S02]  /*1e140*/  SYNCS.PHASECHK.TRANS64.TRYWAIT P1, [R5+URZ+0x13240], R0 ;  /* 0x01324000050075a7 */ /* 0x0044e4000802017f */
[----:B---3--:R-:W-:Y:S05]  /*1e150*/  @!P1 NANOSLEEP.SYNCS 0x989680 ;  /* 0x009896800000995d */ /* 0x008fea0003900000 */
[----:B------:R-:W3:Y:S02]  /*1e160*/  @!P1 SYNCS.PHASECHK.TRANS64 P1, [R5+URZ+0x13240], R0 ;  /* 0x01324000050095a7 */ /* 0x000ee4000802007f */
[----:B---3--:R-:W-:Y:S05]  /*1e170*/  @!P1 BRA `(.L_x_2589) ;  /* 0xfffffffc00f09947 */ /* 0x008fea000383ffff */
[----:B------:R-:W-:Y:S05]  /*1e180*/  BRA `(.L_x_2742) ;  /* 0xffffffc0009c7947 */ /* 0x000fea000383ffff */
.L_x_2591:
[----:B---3--:R3:W4:Y:S02]  /*1e190*/  SYNCS.PHASECHK.TRANS64.TRYWAIT P1, [R4+URZ+0x13260], R3 ;  /* 0x01326003040075a7 */ /* 0x008724000802017f */
[----:B----4-:R-:W-:Y:S05]  /*1e1a0*/  @!P1 NANOSLEEP.SYNCS 0x989680 ;  /* 0x009896800000995d */ /* 0x010fea0003900000 */
[----:B------:R-:W4:Y:S02]  /*1e1b0*/  @!P1 SYNCS.PHASECHK.TRANS64 P1, [R4+URZ+0x13260], R3 ;  /* 0x01326003040095a7 */ /* 0x000f24000802007f */
[----:B----4-:R-:W-:Y:S05]  /*1e1c0*/  @!P1 BRA `(.L_x_2591) ;  /* 0xfffffffc00f09947 */ /* 0x010fea000383ffff */
[----:B------:R-:W-:Y:S05]  /*1e1d0*/  BRA `(.L_x_2743) ;  /* 0xffffffc000987947 */ /* 0x000fea000383ffff */
.L_x_2593:
[----:B----4-:R4:W0:Y:S02]  /*1e1e0*/  SYNCS.PHASECHK.TRANS64.TRYWAIT P1, [R5+URZ+0x13260], R0 ;  /* 0x01326000050075a7 */ /* 0x010824000802017f */
[----:B0-----:R-:W-:Y:S05]  /*1e1f0*/  @!P1 NANOSLEEP.SYNCS 0x989680 ;  /* 0x009896800000995d */ /* 0x001fea0003900000 */
[----:B------:R-:W0:Y:S02]  /*1e200*/  @!P1 SYNCS.PHASECHK.TRANS64 P1, [R5+URZ+0x13260], R0 ;  /* 0x01326000050095a7 */ /* 0x000e24000802007f */
[----:B0-----:R-:W-:Y:S05]  /*1e210*/  @!P1 BRA `(.L_x_2593) ;  /* 0xfffffffc00f09947 */ /* 0x001fea000383ffff */
[----:B------:R-:W-:Y:S05]  /*1e220*/  BRA `(.L_x_2744) ;  /* 0xffffffc000947947 */ /* 0x000fea000383ffff */
.L_x_2595:
[----:B------:R0:W0:Y:S02]  /*1e230*/  SYNCS.PHASECHK.TRANS64.TRYWAIT P1, [R4+URZ+0x13280], R3 ;  /* 0x01328003040075a7 */ /* 0x000024000802017f */
[----:B0-----:R-:W-:Y:S05]  /*1e240*/  @!P1 NANOSLEEP.SYNCS 0x989680 ;  /* 0x009896800000995d */ /* 0x001fea0003900000 */
[----:B------:R-:W0:Y:S02]  /*1e250*/  @!P1 SYNCS.PHASECHK.TRANS64 P1, [R4+URZ+0x13280], R3 ;  /* 0x01328003040095a7 */ /* 0x000e24000802007f */
[----:B0-----:R-:W-:Y:S05]  /*1e260*/  @!P1 BRA `(.L_x_2595) ;  /* 0xfffffffc00f09947 */ /* 0x001fea000383ffff */
[----:B------:R-:W-:Y:S05]  /*1e270*/  BRA `(.L_x_2745) ;  /* 0xffffffc000907947 */ /* 0x000fea000383ffff */
.L_x_2746:
        /* <DEDUP_REMOVED lines=16> */
.L_x_2755:


//--------------------- .nv.global.init           --------------------------
	.section	.nv.global.init,"aw",@progbits
	.align	4
.nv.global.init:
	.type		_ZZN5flash28permute_output_fp8_VcolmajorIN4cute6TensorINS1_11ArrayEngineIN7cutlass10bfloat16_tELm32EEENS1_6LayoutINS1_5tupleIJNS8_IJNS1_1CILi2EEESA_NS9_ILi8EEEEEENS9_ILi1EEESD_EEENS8_IJNS8_IJSD_SA_NS9_ILi4EEEEEENS9_ILi0EEESH_EEEEEEEEEvRT_E9upper_map,@object
	.size		_ZZN5flash28permute_output_fp8_VcolmajorIN4cute6TensorINS1_11ArrayEngineIN7cutlass10bfloat16_tELm32EEENS1_6LayoutINS1_5tupleIJNS8_IJNS1_1CILi2EEESA_NS9_ILi8EEEEEENS9_ILi1EEESD_EEENS8_IJNS8_IJSD_SA_NS9_ILi4EEEEEENS9_ILi0EEESH_EEEEEEEEEvRT_E9upper_map,($str$23 - _ZZN5flash28permute_output_fp8_VcolmajorIN4cute6TensorINS1_11ArrayEngineIN7cutlass10bfloat16_tELm32EEENS1_6LayoutINS1_5tupleIJNS8_IJNS1_1CILi2EEESA_NS9_ILi8EEEEEENS9_ILi1EEESD_EEENS8_IJNS8_IJSD_SA_NS9_ILi4EEEEEENS9_ILi0EEESH_EEEEEEEEEvRT_E9upper_map)
_ZZN5flash28permute_output_fp8_VcolmajorIN4cute6TensorINS1_11ArrayEngineIN7cutlass10bfloat16_tELm32EEENS1_6LayoutINS1_5tupleIJNS8_IJNS1_1CILi2EEESA_NS9_ILi8EEEEEENS9_ILi1EEESD_EEENS8_IJNS8_IJSD_SA_NS9_ILi4EEEEEENS9_ILi0EEESH_EEEEEEEEEvRT_E9upper_map:
        /*0000*/ 	.byte	0x00, 0x00, 0x00, 0x00, 0x02, 0x00, 0x00, 0x00, 0x03, 0x00, 0x00, 0x00, 0x01, 0x00, 0x00, 0x00
	.type		$str$23,@object
	.size		$str$23,($str$24 - $str$23)
$str$23:
        /*0010*/ 	.byte	0x28, 0x61, 0x64, 0x64, 0x72, 0x65, 0x73, 0x73, 0x20, 0x26, 0x20, 0x6d, 0x61, 0x73, 0x6b, 0x29
        /*0020*/ 	.byte	0x20, 0x3d, 0x3d, 0x20, 0x30, 0x00
	.type		$str$24,@object
	.size		$str$24,(__unnamed_5 - $str$24)
$str$24:
        /*0026*/ 	.byte	0x2f, 0x74, 0x6d, 0x70, 0x2f, 0x6f, 0x73, 0x73, 0x5f, 0x6b, 0x65, 0x72, 0x6e, 0x65, 0x6c, 0x73
        /*0036*/ 	.byte	0x5f, 0x73, 0x72, 0x63, 0x2f, 0x66, 0x6c, 0x61, 0x73, 0x68, 0x5f, 0x61, 0x74, 0x74, 0x65, 0x6e
        /*0046*/ 	.byte	0x74, 0x69, 0x6f, 0x6e, 0x2f, 0x63, 0x73, 0x72, 0x63, 0x2f, 0x63, 0x75, 0x74, 0x6c, 0x61, 0x73
        /*0056*/ 	.byte	0x73, 0x2f, 0x69, 0x6e, 0x63, 0x6c, 0x75, 0x64, 0x65, 0x2f, 0x63, 0x75, 0x74, 0x65, 0x2f, 0x70
        /*0066*/ 	.byte	0x6f, 0x69, 0x6e, 0x74, 0x65, 0x72, 0x5f, 0x66, 0x6c, 0x61, 0x67, 0x67, 0x65, 0x64, 0x2e, 0x68
        /*0076*/ 	.byte	0x70, 0x70, 0x00
	.type		__unnamed_5,@object
	.size		__unnamed_5,(__unnamed_6 - __unnamed_5)
__unnamed_5:
        /* <DEDUP_REMOVED lines=24> */
        /*01f9*/ 	.byte	0x26, 0x5d, 0x00
	.type		__unnamed_6,@object
	.size		__unnamed_6,(__unnamed_4 - __unnamed_6)
__unnamed_6:
        /* <DEDUP_REMOVED lines=24> */
        /*037c*/ 	.byte	0x3e, 0x3e, 0x20, 0x26, 0x5d, 0x00
	.type		__unnamed_4,@object
	.size		__unnamed_4,(__unnamed_2 - __unnamed_4)
__unnamed_4:
        /* <DEDUP_REMOVED lines=28> */
        /*0542*/ 	.byte	0x3a, 0x43, 0x3c, 0x31, 0x30, 0x32, 0x34, 0x30, 0x3e, 0x3e, 0x3e, 0x3e, 0x3e, 0x5d, 0x00
	.type		__unnamed_2,@object
	.size		__unnamed_2,(__unnamed_1 - __unnamed_2)
__unnamed_2:
        /* <DEDUP_REMOVED lines=29> */
	.type		__unnamed_1,@object
	.size		__unnamed_1,(__unnamed_3 - __unnamed_1)
__unnamed_1:
        /* <DEDUP_REMOVED lines=29> */
        /*08f0*/ 	.byte	0x00
	.type		__unnamed_3,@object
	.size		__unnamed_3,(.L_2 - __unnamed_3)
__unnamed_3:
        /* <DEDUP_REMOVED lines=30> */
.L_2:


//--------------------- .nv.shared._ZN7cutlass13device_kernelIN5flash11enable_sm90INS1_16FlashAttnFwdSm90INS1_25CollectiveMainloopFwdSm90ILi2EN4cute5tupleIJNS5_1CILi1EEES8_S8_EEENS6_IJNS7_ILi192EEENS7_ILi160EEENS7_ILi64EEEEEELi64ENS_12float_e4m3_tEfNS_4arch4Sm90ELb0ELb0ELb0ELb0ELb1ELb0ELb0ELb1ELb1ELb1ELb0ELb0EEENS1_21CollectiveEpilogueFwdINS6_IJSA_SC_SB_EEES9_NS_10bfloat16_tESG_Li384ELb0ELb1ELb0ELb1EEENS1_29StaticPersistentTileSchedulerILb0EEEEEEEEEvNT_6ParamsE --------------------------
	.section	.nv.shared._ZN7cutlass13device_kernelIN5flash11enable_sm90INS1_16FlashAttnFwdSm90INS1_25CollectiveMainloopFwdSm90ILi2EN4cute5tupleIJNS5_1CILi1EEES8_S8_EEENS6_IJNS7_ILi192EEENS7_ILi160EEENS7_ILi64EEEEEELi64ENS_12float_e4m3_tEfNS_4arch4Sm90ELb0ELb0ELb0ELb0ELb1ELb0ELb0ELb1ELb1ELb1ELb0ELb0EEENS1_21CollectiveEpilogueFwdINS6_IJSA_SC_SB_EEES9_NS_10bfloat16_tESG_Li384ELb0ELb1ELb0ELb1EEENS1_29StaticPersistentTileSchedulerILb0EEEEEEEEEvNT_6ParamsE,"aw",@nobits
	.sectionflags	@""
	.align	16
	.zero		1024


//--------------------- .nv.shared.reserved.0     --------------------------
	.section	.nv.shared.reserved.0,"aw",@nobits
	.weak		__nv_reservedSMEM_offset_0_alias
	.size		__nv_reservedSMEM_offset_0_alias, 0, 0
	.other		__nv_reservedSMEM_offset_0_alias,@"STO_CUDA_RESERVED_SHARED STV_DEFAULT"
__nv_reservedSMEM_offset_0_alias:
	.zero		0


//--------------------- .nv.global                --------------------------
	.section	.nv.global,"aw",@nobits
.nv.global:
	.type		_ZN71_INTERNAL_c056dcf3_35_flash_fwd_hdim64_e4m3_paged_sm90_cu_d53ad458_33254cute1_E,@object
	.size		_ZN71_INTERNAL_c056dcf3_35_flash_fwd_hdim64_e4m3_paged_sm90_cu_d53ad458_33254cute1_E,(_ZN71_INTERNAL_c056dcf3_35_flash_fwd_hdim64_e4m3_paged_sm90_cu_d53ad458_33254cuda3std3__45__cpo6cbeginE - _ZN71_INTERNAL_c056dcf3_35_flash_fwd_hdim64_e4m3_paged_sm90_cu_d53ad458_33254cute1_E)
_ZN71_INTERNAL_c056dcf3_35_flash_fwd_hdim64_e4m3_paged_sm90_cu_d53ad458_33254cute1_E:
	.zero		1
	.type		_ZN71_INTERNAL_c056dcf3_35_flash_fwd_hdim64_e4m3_paged_sm90_cu_d53ad458_33254cuda3std3__45__cpo6cbeginE,@object
	.size		_ZN71_INTERNAL_c056dcf3_35_flash_fwd_hdim64_e4m3_paged_sm90_cu_d53ad458_33254cuda3std3__45__cpo6cbeginE,(_ZN71_INTERNAL_c056dcf3_35_flash_fwd_hdim64_e4m3_paged_sm90_cu_d53ad458_33254cuda3std3__48in_placeE - _ZN71_INTERNAL_c056dcf3_35_flash_fwd_hdim64_e4m3_paged_sm90_cu_d53ad458_33254cuda3std3__45__cpo6cbeginE)
_ZN71_INTERNAL_c056dcf3_35_flash_fwd_hdim64_e4m3_paged_sm90_cu_d53ad458_33254cuda3std3__45__cpo6cbeginE:
	.zero		1
	.type		_ZN71_INTERNAL_c056dcf3_35_flash_fwd_hdim64_e4m3_paged_sm90_cu_d53ad458_33254cuda3std3__48in_placeE,@object
	.size		_ZN71_INTERNAL_c056dcf3_35_flash_fwd_hdim64_e4m3_paged_sm90_cu_d53ad458_33254cuda3std3__48in_placeE,(_ZN71_INTERNAL_c056dcf3_35_flash_fwd_hdim64_e4m3_paged_sm90_cu_d53ad458_33254cuda3std6ranges3__45__cpo9iter_moveE - _ZN71_INTERNAL_c056dcf3_35_flash_fwd_hdim64_e4m3_paged_sm90_cu_d53ad458_33254cuda3std3__48in_placeE)
_ZN71_INTERNAL_c056dcf3_35_flash_fwd_hdim64_e4m3_paged_sm90_cu_d53ad458_33254cuda3std3__48in_placeE:
	.zero		1
	.type		_ZN71_INTERNAL_c056dcf3_35_flash_fwd_hdim64_e4m3_paged_sm90_cu_d53ad458_33254cuda3std6ranges3__45__cpo9iter_moveE,@object
	.size		_ZN71_INTERNAL_c056dcf3_35_flash_fwd_hdim64_e4m3_paged_sm90_cu_d53ad458_33254cuda3std6ranges3__45__cpo9iter_moveE,(_ZN71_INTERNAL_c056dcf3_35_flash_fwd_hdim64_e4m3_paged_sm90_cu_d53ad458_33254cuda3std3__45__cpo5beginE - _ZN71_INTERNAL_c056dcf3_35_flash_fwd_hdim64_e4m3_paged_sm90_cu_d53ad458_33254cuda3std6ranges3__45__cpo9iter_moveE)
_ZN71_INTERNAL_c056dcf3_35_flash_fwd_hdim64_e4m3_paged_sm90_cu_d53ad458_33254cuda3std6ranges3__45__cpo9iter_moveE:
	.zero		1
	.type		_ZN71_INTERNAL_c056dcf3_35_flash_fwd_hdim64_e4m3_paged_sm90_cu_d53ad458_33254cuda3std3__45__cpo5beginE,@object
	.size		_ZN71_INTERNAL_c056dcf3_35_flash_fwd_hdim64_e4m3_paged_sm90_cu_d53ad458_33254cuda3std3__45__cpo5beginE,(_ZN71_INTERNAL_c056dcf3_35_flash_fwd_hdim64_e4m3_paged_sm90_cu_d53ad458_33254cuda3std3__473_GLOBAL__N__c056dcf3_35_flash_fwd_hdim64_e4m3_paged_sm90_cu_d53ad458_33256ignoreE - _ZN71_INTERNAL_c056dcf3_35_flash_fwd_hdim64_e4m3_paged_sm90_cu_d53ad458_33254cuda3std3__45__cpo5beginE)
_ZN71_INTERNAL_c056dcf3_35_flash_fwd_hdim64_e4m3_paged_sm90_cu_d53ad458_33254cuda3std3__45__cpo5beginE:
	.zero		1
	.type		_ZN71_INTERNAL_c056dcf3_35_flash_fwd_hdim64_e4m3_paged_sm90_cu_d53ad458_33254cuda3std3__473_GLOBAL__N__c056dcf3_35_flash_fwd_hdim64_e4m3_paged_sm90_cu_d53ad458_33256ignoreE,@object
	.size		_ZN71_INTERNAL_c056dcf3_35_flash_fwd_hdim64_e4m3_paged_sm90_cu_d53ad458_33254cuda3std3__473_GLOBAL__N__c056dcf3_35_flash_fwd_hdim64_e4m3_paged_sm90_cu_d53ad458_33256ignoreE,(_ZN71_INTERNAL_c056dcf3_35_flash_fwd_hdim64_e4m3_paged_sm90_cu_d53ad458_33254cute7productE - _ZN71_INTERNAL_c056dcf3_35_flash_fwd_hdim64_e4m3_paged_sm90_cu_d53ad458_33254cuda3std3__473_GLOBAL__N__c056dcf3_35_flash_fwd_hdim64_e4m3_paged_sm90_cu_d53ad458_33256ignoreE)
_ZN71_INTERNAL_c056dcf3_35_flash_fwd_hdim64_e4m3_paged_sm90_cu_d53ad458_33254cuda3std3__473_GLOBAL__N__c056dcf3_35_flash_fwd_hdim64_e4m3_paged_sm90_cu_d53ad458_33256ignoreE:
	.zero		1
	.type		_ZN71_INTERNAL_c056dcf3_35_flash_fwd_hdim64_e4m3_paged_sm90_cu_d53ad458_33254cute7productE,@object
	.size		_ZN71_INTERNAL_c056dcf3_35_flash_fwd_hdim64_e4m3_paged_sm90_cu_d53ad458_33254cute7productE,(_ZN71_INTERNAL_c056dcf3_35_flash_fwd_hdim64_e4m3_paged_sm90_cu_d53ad458_33254cuda3std3__45__cpo3endE - _ZN71_INTERNAL_c056dcf3_35_flash_fwd_hdim64_e4m3_paged_sm90_cu_d53ad458_33254cute7productE)
_ZN71_INTERNAL_c056dcf3_35_flash_fwd_hdim64_e4m3_paged_sm90_cu_d53ad458_33254cute7productE:
	.zero		1
	.type		_ZN71_INTERNAL_c056dcf3_35_flash_fwd_hdim64_e4m3_paged_sm90_cu_d53ad458_33254cuda3std3__45__cpo3endE,@object
	.size		_ZN71_INTERNAL_c056dcf3_35_flash_fwd_hdim64_e4m3_paged_sm90_cu_d53ad458_33254cuda3std3__45__cpo3endE,(_ZN71_INTERNAL_c056dcf3_35_flash_fwd_hdim64_e4m3_paged_sm90_cu_d53ad458_33254cuda3std3__419piecewise_constructE - _ZN71_INTERNAL_c056dcf3_35_flash_fwd_hdim64_e4m3_paged_sm90_cu_d53ad458_33254cuda3std3__45__cpo3endE)
_ZN71_INTERNAL_c056dcf3_35_flash_fwd_hdim64_e4m3_paged_sm90_cu_d53ad458_33254cuda3std3__45__cpo3endE:
	.zero		1
	.type		_ZN71_INTERNAL_c056dcf3_35_flash_fwd_hdim64_e4m3_paged_sm90_cu_d53ad458_33254cuda3std3__419piecewise_constructE,@object
	.size		_ZN71_INTERNAL_c056dcf3_35_flash_fwd_hdim64_e4m3_paged_sm90_cu_d53ad458_33254cuda3std3__419piecewise_constructE,(_ZN71_INTERNAL_c056dcf3_35_flash_fwd_hdim64_e4m3_paged_sm90_cu_d53ad458_33254cuda3std3__45__cpo4cendE - _ZN71_INTERNAL_c056dcf3_35_flash_fwd_hdim64_e4m3_paged_sm90_cu_d53ad458_33254cuda3std3__419piecewise_constructE)
_ZN71_INTERNAL_c056dcf3_35_flash_fwd_hdim64_e4m3_paged_sm90_cu_d53ad458_33254cuda3std3__419piecewise_constructE:
	.zero		1
	.type		_ZN71_INTERNAL_c056dcf3_35_flash_fwd_hdim64_e4m3_paged_sm90_cu_d53ad458_33254cuda3std3__45__cpo4cendE,@object
	.size		_ZN71_INTERNAL_c056dcf3_35_flash_fwd_hdim64_e4m3_paged_sm90_cu_d53ad458_33254cuda3std3__45__cpo4cendE,(_ZN71_INTERNAL_c056dcf3_35_flash_fwd_hdim64_e4m3_paged_sm90_cu_d53ad458_33254cuda3std6ranges3__45__cpo4swapE - _ZN71_INTERNAL_c056dcf3_35_flash_fwd_hdim64_e4m3_paged_sm90_cu_d53ad458_33254cuda3std3__45__cpo4cendE)
_ZN71_INTERNAL_c056dcf3_35_flash_fwd_hdim64_e4m3_paged_sm90_cu_d53ad458_33254cuda3std3__45__cpo4cendE:
	.zero		1
	.type		_ZN71_INTERNAL_c056dcf3_35_flash_fwd_hdim64_e4m3_paged_sm90_cu_d53ad458_33254cuda3std6ranges3__45__cpo4swapE,@object
	.size		_ZN71_INTERNAL_c056dcf3_35_flash_fwd_hdim64_e4m3_paged_sm90_cu_d53ad458_33254cuda3std6ranges3__45__cpo4swapE,(.L_14 - _ZN71_INTERNAL_c056dcf3_35_flash_fwd_hdim64_e4m3_paged_sm90_cu_d53ad458_33254cuda3std6ranges3__45__cpo4swapE)
_ZN71_INTERNAL_c056dcf3_35_flash_fwd_hdim64_e4m3_paged_sm90_cu_d53ad458_33254cuda3std6ranges3__45__cpo4swapE:
	.zero		1
.L_14:


//--------------------- .nv.shared._ZN7cutlass13device_kernelIN5flash11enable_sm90INS1_16FlashAttnFwdSm90INS1_25CollectiveMainloopFwdSm90ILi2EN4cute5tupleIJNS5_1CILi1EEES8_S8_EEENS6_IJNS7_ILi192EEENS7_ILi160EEENS7_ILi64EEEEEELi64ENS_12float_e4m3_tEfNS_4arch4Sm90ELb0ELb0ELb0ELb1ELb1ELb0ELb0ELb1ELb1ELb1ELb0ELb0EEENS1_21CollectiveEpilogueFwdINS6_IJSA_SC_SB_EEES9_NS_10bfloat16_tESG_Li384ELb1ELb1ELb0ELb1EEENS1_36VarlenDynamicPersistentTileSchedulerILi192ELi160ELi384ELi128ELb0ELb1ELb1ELb0ELb1ELb1EEEEEEEEEvNT_6ParamsE --------------------------
	.section	.nv.shared._ZN7cutlass13device_kernelIN5flash11enable_sm90INS1_16FlashAttnFwdSm90INS1_25CollectiveMainloopFwdSm90ILi2EN4cute5tupleIJNS5_1CILi1EEES8_S8_EEENS6_IJNS7_ILi192EEENS7_ILi160EEENS7_ILi64EEEEEELi64ENS_12float_e4m3_tEfNS_4arch4Sm90ELb0ELb0ELb0ELb1ELb1ELb0ELb0ELb1ELb1ELb1ELb0ELb0EEENS1_21CollectiveEpilogueFwdINS6_IJSA_SC_SB_EEES9_NS_10bfloat16_tESG_Li384ELb1ELb1ELb0ELb1EEENS1_36VarlenDynamicPersistentTileSchedulerILi192ELi160ELi384ELi128ELb0ELb1ELb1ELb0ELb1ELb1EEEEEEEEEvNT_6ParamsE,"aw",@nobits
	.sectionflags	@""
	.align	16
	.zero		1024


//--------------------- .nv.shared._ZN7cutlass13device_kernelIN5flash11enable_sm90INS1_16FlashAttnFwdSm90INS1_25CollectiveMainloopFwdSm90ILi2EN4cute5tupleIJNS5_1CILi1EEES8_S8_EEENS6_IJNS7_ILi192EEENS7_ILi160EEENS7_ILi64EEEEEELi64ENS_12float_e4m3_tEfNS_4arch4Sm90ELb0ELb0ELb0ELb1ELb1ELb1ELb0ELb1ELb1ELb1ELb0ELb0EEENS1_21CollectiveEpilogueFwdINS6_IJSA_SC_SB_EEES9_NS_10bfloat16_tESG_Li384ELb1ELb1ELb0ELb1EEENS1_36VarlenDynamicPersistentTileSchedulerILi192ELi160ELi384ELi128ELb0ELb1ELb1ELb0ELb1ELb1EEEEEEEEEvNT_6ParamsE --------------------------
	.section	.nv.shared._ZN7cutlass13device_kernelIN5flash11enable_sm90INS1_16FlashAttnFwdSm90INS1_25CollectiveMainloopFwdSm90ILi2EN4cute5tupleIJNS5_1CILi1EEES8_S8_EEENS6_IJNS7_ILi192EEENS7_ILi160EEENS7_ILi64EEEEEELi64ENS_12float_e4m3_tEfNS_4arch4Sm90ELb0ELb0ELb0ELb1ELb1ELb1ELb0ELb1ELb1ELb1ELb0ELb0EEENS1_21CollectiveEpilogueFwdINS6_IJSA_SC_SB_EEES9_NS_10bfloat16_tESG_Li384ELb1ELb1ELb0ELb1EEENS1_36VarlenDynamicPersistentTileSchedulerILi192ELi160ELi384ELi128ELb0ELb1ELb1ELb0ELb1ELb1EEEEEEEEEvNT_6ParamsE,"aw",@nobits
	.sectionflags	@""
	.align	16
	.zero		1024


//--------------------- .nv.shared._ZN7cutlass13device_kernelIN5flash11enable_sm90INS1_16FlashAttnFwdSm90INS1_25CollectiveMainloopFwdSm90ILi2EN4cute5tupleIJNS5_1CILi1EEES8_S8_EEENS6_IJNS7_ILi192EEENS7_ILi160EEENS7_ILi64EEEEEELi64ENS_12float_e4m3_tEfNS_4arch4Sm90ELb0ELb1ELb0ELb0ELb1ELb0ELb0ELb1ELb1ELb1ELb0ELb0EEENS1_21CollectiveEpilogueFwdINS6_IJSA_SC_SB_EEES9_NS_10bfloat16_tESG_Li384ELb0ELb1ELb0ELb1EEENS1_30DynamicPersistentTileSchedulerILi384ELi128ELb0ELb1ELb1EEEEEEEEEvNT_6ParamsE --------------------------
	.section	.nv.shared._ZN7cutlass13device_kernelIN5flash11enable_sm90INS1_16FlashAttnFwdSm90INS1_25CollectiveMainloopFwdSm90ILi2EN4cute5tupleIJNS5_1CILi1EEES8_S8_EEENS6_IJNS7_ILi192EEENS7_ILi160EEENS7_ILi64EEEEEELi64ENS_12float_e4m3_tEfNS_4arch4Sm90ELb0ELb1ELb0ELb0ELb1ELb0ELb0ELb1ELb1ELb1ELb0ELb0EEENS1_21CollectiveEpilogueFwdINS6_IJSA_SC_SB_EEES9_NS_10bfloat16_tESG_Li384ELb0ELb1ELb0ELb1EEENS1_30DynamicPersistentTileSchedulerILi384ELi128ELb0ELb1ELb1EEEEEEEEEvNT_6ParamsE,"aw",@nobits
	.sectionflags	@""
	.align	16
	.zero		1024


//--------------------- .nv.shared._ZN7cutlass13device_kernelIN5flash11enable_sm90INS1_16FlashAttnFwdSm90INS1_25CollectiveMainloopFwdSm90ILi2EN4cute5tupleIJNS5_1CILi1EEES8_S8_EEENS6_IJNS7_ILi192EEENS7_ILi160EEENS7_ILi64EEEEEELi64ENS_12float_e4m3_tEfNS_4arch4Sm90ELb0ELb1ELb0ELb1ELb1ELb0ELb0ELb1ELb1ELb1ELb0ELb0EEENS1_21CollectiveEpilogueFwdINS6_IJSA_SC_SB_EEES9_NS_10bfloat16_tESG_Li384ELb1ELb1ELb0ELb1EEENS1_36VarlenDynamicPersistentTileSchedulerILi192ELi160ELi384ELi128ELb0ELb1ELb1ELb1ELb0ELb1EEEEEEEEEvNT_6ParamsE --------------------------
	.section	.nv.shared._ZN7cutlass13device_kernelIN5flash11enable_sm90INS1_16FlashAttnFwdSm90INS1_25CollectiveMainloopFwdSm90ILi2EN4cute5tupleIJNS5_1CILi1EEES8_S8_EEENS6_IJNS7_ILi192EEENS7_ILi160EEENS7_ILi64EEEEEELi64ENS_12float_e4m3_tEfNS_4arch4Sm90ELb0ELb1ELb0ELb1ELb1ELb0ELb0ELb1ELb1ELb1ELb0ELb0EEENS1_21CollectiveEpilogueFwdINS6_IJSA_SC_SB_EEES9_NS_10bfloat16_tESG_Li384ELb1ELb1ELb0ELb1EEENS1_36VarlenDynamicPersistentTileSchedulerILi192ELi160ELi384ELi128ELb0ELb1ELb1ELb1ELb0ELb1EEEEEEEEEvNT_6ParamsE,"aw",@nobits
	.sectionflags	@""
	.align	16
	.zero		1024


//--------------------- .nv.shared._ZN7cutlass13device_kernelIN5flash11enable_sm90INS1_16FlashAttnFwdSm90INS1_25CollectiveMainloopFwdSm90ILi2EN4cute5tupleIJNS5_1CILi1EEES8_S8_EEENS6_IJNS7_ILi192EEENS7_ILi160EEENS7_ILi64EEEEEELi64ENS_12float_e4m3_tEfNS_4arch4Sm90ELb0ELb1ELb0ELb1ELb1ELb1ELb0ELb1ELb1ELb1ELb0ELb0EEENS1_21CollectiveEpilogueFwdINS6_IJSA_SC_SB_EEES9_NS_10bfloat16_tESG_Li384ELb1ELb1ELb0ELb1EEENS1_36VarlenDynamicPersistentTileSchedulerILi192ELi160ELi384ELi128ELb0ELb1ELb1ELb1ELb0ELb1EEEEEEEEEvNT_6ParamsE --------------------------
	.section	.nv.shared._ZN7cutlass13device_kernelIN5flash11enable_sm90INS1_16FlashAttnFwdSm90INS1_25CollectiveMainloopFwdSm90ILi2EN4cute5tupleIJNS5_1CILi1EEES8_S8_EEENS6_IJNS7_ILi192EEENS7_ILi160EEENS7_ILi64EEEEEELi64ENS_12float_e4m3_tEfNS_4arch4Sm90ELb0ELb1ELb0ELb1ELb1ELb1ELb0ELb1ELb1ELb1ELb0ELb0EEENS1_21CollectiveEpilogueFwdINS6_IJSA_SC_SB_EEES9_NS_10bfloat16_tESG_Li384ELb1ELb1ELb0ELb1EEENS1_36VarlenDynamicPersistentTileSchedulerILi192ELi160ELi384ELi128ELb0ELb1ELb1ELb1ELb0ELb1EEEEEEEEEvNT_6ParamsE,"aw",@nobits
	.sectionflags	@""
	.align	16
	.zero		1024


//--------------------- .nv.shared._ZN7cutlass13device_kernelIN5flash11enable_sm90INS1_16FlashAttnFwdSm90INS1_25CollectiveMainloopFwdSm90ILi2EN4cute5tupleIJNS5_1CILi1EEES8_S8_EEENS6_IJNS7_ILi192EEENS7_ILi160EEENS7_ILi64EEEEEELi64ENS_12float_e4m3_tEfNS_4arch4Sm90ELb1ELb0ELb0ELb0ELb1ELb0ELb0ELb1ELb1ELb1ELb0ELb0EEENS1_21CollectiveEpilogueFwdINS6_IJSA_SC_SB_EEES9_NS_10bfloat16_tESG_Li384ELb0ELb1ELb0ELb1EEENS1_30DynamicPersistentTileSchedulerILi384ELi128ELb0ELb1ELb1EEEEEEEEEvNT_6ParamsE --------------------------
	.section	.nv.shared._ZN7cutlass13device_kernelIN5flash11enable_sm90INS1_16FlashAttnFwdSm90INS1_25CollectiveMainloopFwdSm90ILi2EN4cute5tupleIJNS5_1CILi1EEES8_S8_EEENS6_IJNS7_ILi192EEENS7_ILi160EEENS7_ILi64EEEEEELi64ENS_12float_e4m3_tEfNS_4arch4Sm90ELb1ELb0ELb0ELb0ELb1ELb0ELb0ELb1ELb1ELb1ELb0ELb0EEENS1_21CollectiveEpilogueFwdINS6_IJSA_SC_SB_EEES9_NS_10bfloat16_tESG_Li384ELb0ELb1ELb0ELb1EEENS1_30DynamicPersistentTileSchedulerILi384ELi128ELb0ELb1ELb1EEEEEEEEEvNT_6ParamsE,"aw",@nobits
	.sectionflags	@""
	.align	16
	.zero		1024


//--------------------- .nv.shared._ZN7cutlass13device_kernelIN5flash11enable_sm90INS1_16FlashAttnFwdSm90INS1_25CollectiveMainloopFwdSm90ILi2EN4cute5tupleIJNS5_1CILi1EEES8_S8_EEENS6_IJNS7_ILi192EEENS7_ILi160EEENS7_ILi64EEEEEELi64ENS_12float_e4m3_tEfNS_4arch4Sm90ELb1ELb0ELb0ELb1ELb1ELb0ELb0ELb1ELb1ELb1ELb0ELb0EEENS1_21CollectiveEpilogueFwdINS6_IJSA_SC_SB_EEES9_NS_10bfloat16_tESG_Li384ELb1ELb1ELb0ELb1EEENS1_36VarlenDynamicPersistentTileSchedulerILi192ELi160ELi384ELi128ELb0ELb1ELb1ELb1ELb1ELb1EEEEEEEEEvNT_6ParamsE --------------------------
	.section	.nv.shared._ZN7cutlass13device_kernelIN5flash11enable_sm90INS1_16FlashAttnFwdSm90INS1_25CollectiveMainloopFwdSm90ILi2EN4cute5tupleIJNS5_1CILi1EEES8_S8_EEENS6_IJNS7_ILi192EEENS7_ILi160EEENS7_ILi64EEEEEELi64ENS_12float_e4m3_tEfNS_4arch4Sm90ELb1ELb0ELb0ELb1ELb1ELb0ELb0ELb1ELb1ELb1ELb0ELb0EEENS1_21CollectiveEpilogueFwdINS6_IJSA_SC_SB_EEES9_NS_10bfloat16_tESG_Li384ELb1ELb1ELb0ELb1EEENS1_36VarlenDynamicPersistentTileSchedulerILi192ELi160ELi384ELi128ELb0ELb1ELb1ELb1ELb1ELb1EEEEEEEEEvNT_6ParamsE,"aw",@nobits
	.sectionflags	@""
	.align	16
	.zero		1024


//--------------------- .nv.shared._ZN7cutlass13device_kernelIN5flash11enable_sm90INS1_16FlashAttnFwdSm90INS1_25CollectiveMainloopFwdSm90ILi2EN4cute5tupleIJNS5_1CILi1EEES8_S8_EEENS6_IJNS7_ILi192EEENS7_ILi160EEENS7_ILi64EEEEEELi64ENS_12float_e4m3_tEfNS_4arch4Sm90ELb1ELb0ELb0ELb1ELb1ELb1ELb0ELb1ELb1ELb1ELb0ELb0EEENS1_21CollectiveEpilogueFwdINS6_IJSA_SC_SB_EEES9_NS_10bfloat16_tESG_Li384ELb1ELb1ELb0ELb1EEENS1_36VarlenDynamicPersistentTileSchedulerILi192ELi160ELi384ELi128ELb0ELb1ELb1ELb1ELb1ELb1EEEEEEEEEvNT_6ParamsE --------------------------
	.section	.nv.shared._ZN7cutlass13device_kernelIN5flash11enable_sm90INS1_16FlashAttnFwdSm90INS1_25CollectiveMainloopFwdSm90ILi2EN4cute5tupleIJNS5_1CILi1EEES8_S8_EEENS6_IJNS7_ILi192EEENS7_ILi160EEENS7_ILi64EEEEEELi64ENS_12float_e4m3_tEfNS_4arch4Sm90ELb1ELb0ELb0ELb1ELb1ELb1ELb0ELb1ELb1ELb1ELb0ELb0EEENS1_21CollectiveEpilogueFwdINS6_IJSA_SC_SB_EEES9_NS_10bfloat16_tESG_Li384ELb1ELb1ELb0ELb1EEENS1_36VarlenDynamicPersistentTileSchedulerILi192ELi160ELi384ELi128ELb0ELb1ELb1ELb1ELb1ELb1EEEEEEEEEvNT_6ParamsE,"aw",@nobits
	.sectionflags	@""
	.align	16
	.zero		1024


//--------------------- .nv.constant0._ZN7cutlass13device_kernelIN5flash11enable_sm90INS1_16FlashAttnFwdSm90INS1_25CollectiveMainloopFwdSm90ILi2EN4cute5tupleIJNS5_1CILi1EEES8_S8_EEENS6_IJNS7_ILi192EEENS7_ILi160EEENS7_ILi64EEEEEELi64ENS_12float_e4m3_tEfNS_4arch4Sm90ELb0ELb0ELb0ELb0ELb1ELb0ELb0ELb1ELb1ELb1ELb0ELb0EEENS1_21CollectiveEpilogueFwdINS6_IJSA_SC_SB_EEES9_NS_10bfloat16_tESG_Li384ELb0ELb1ELb0ELb1EEENS1_29StaticPersistentTileSchedulerILb0EEEEEEEEEvNT_6ParamsE --------------------------
	.section	.nv.constant0._ZN7cutlass13device_kernelIN5flash11enable_sm90INS1_16FlashAttnFwdSm90INS1_25CollectiveMainloopFwdSm90ILi2EN4cute5tupleIJNS5_1CILi1EEES8_S8_EEENS6_IJNS7_ILi192EEENS7_ILi160EEENS7_ILi64EEEEEELi64ENS_12float_e4m3_tEfNS_4arch4Sm90ELb0ELb0ELb0ELb0ELb1ELb0ELb0ELb1ELb1ELb1ELb0ELb0EEENS1_21CollectiveEpilogueFwdINS6_IJSA_SC_SB_EEES9_NS_10bfloat16_tESG_Li384ELb0ELb1ELb0ELb1EEENS1_29StaticPersistentTileSchedulerILb0EEEEEEEEEvNT_6ParamsE,"a",@progbits
	.sectionflags	@""
	.align	4
.nv.constant0._ZN7cutlass13device_kernelIN5flash11enable_sm90INS1_16FlashAttnFwdSm90INS1_25CollectiveMainloopFwdSm90ILi2EN4cute5tupleIJNS5_1CILi1EEES8_S8_EEENS6_IJNS7_ILi192EEENS7_ILi160EEENS7_ILi64EEEEEELi64ENS_12float_e4m3_tEfNS_4arch4Sm90ELb0ELb0ELb0ELb0ELb1ELb0ELb0ELb1ELb1ELb1ELb0ELb0EEENS1_21CollectiveEpilogueFwdINS6_IJSA_SC_SB_EEES9_NS_10bfloat16_tESG_Li384ELb0ELb1ELb0ELb1EEENS1_29StaticPersistentTileSchedulerILb0EEEEEEEEEvNT_6ParamsE:
	.zero		3200


//--------------------- .nv.constant0._ZN7cutlass13device_kernelIN5flash11enable_sm90INS1_16FlashAttnFwdSm90INS1_25CollectiveMainloopFwdSm90ILi2EN4cute5tupleIJNS5_1CILi1EEES8_S8_EEENS6_IJNS7_ILi192EEENS7_ILi160EEENS7_ILi64EEEEEELi64ENS_12float_e4m3_tEfNS_4arch4Sm90ELb0ELb0ELb0ELb1ELb1ELb0ELb0ELb1ELb1ELb1ELb0ELb0EEENS1_21CollectiveEpilogueFwdINS6_IJSA_SC_SB_EEES9_NS_10bfloat16_tESG_Li384ELb1ELb1ELb0ELb1EEENS1_36VarlenDynamicPersistentTileSchedulerILi192ELi160ELi384ELi128ELb0ELb1ELb1ELb0ELb1ELb1EEEEEEEEEvNT_6ParamsE --------------------------
	.section	.nv.constant0._ZN7cutlass13device_kernelIN5flash11enable_sm90INS1_16FlashAttnFwdSm90INS1_25CollectiveMainloopFwdSm90ILi2EN4cute5tupleIJNS5_1CILi1EEES8_S8_EEENS6_IJNS7_ILi192EEENS7_ILi160EEENS7_ILi64EEEEEELi64ENS_12float_e4m3_tEfNS_4arch4Sm90ELb0ELb0ELb0ELb1ELb1ELb0ELb0ELb1ELb1ELb1ELb0ELb0EEENS1_21CollectiveEpilogueFwdINS6_IJSA_SC_SB_EEES9_NS_10bfloat16_tESG_Li384ELb1ELb1ELb0ELb1EEENS1_36VarlenDynamicPersistentTileSchedulerILi192ELi160ELi384ELi128ELb0ELb1ELb1ELb0ELb1ELb1EEEEEEEEEvNT_6ParamsE,"a",@progbits
	.sectionflags	@""
	.align	4
.nv.constant0._ZN7cutlass13device_kernelIN5flash11enable_sm90INS1_16FlashAttnFwdSm90INS1_25CollectiveMainloopFwdSm90ILi2EN4cute5tupleIJNS5_1CILi1EEES8_S8_EEENS6_IJNS7_ILi192EEENS7_ILi160EEENS7_ILi64EEEEEELi64ENS_12float_e4m3_tEfNS_4arch4Sm90ELb0ELb0ELb0ELb1ELb1ELb0ELb0ELb1ELb1ELb1ELb0ELb0EEENS1_21CollectiveEpilogueFwdINS6_IJSA_SC_SB_EEES9_NS_10bfloat16_tESG_Li384ELb1ELb1ELb0ELb1EEENS1_36VarlenDynamicPersistentTileSchedulerILi192ELi160ELi384ELi128ELb0ELb1ELb1ELb0ELb1ELb1EEEEEEEEEvNT_6ParamsE:
	.zero		3328


//--------------------- .nv.constant0._ZN7cutlass13device_kernelIN5flash11enable_sm90INS1_16FlashAttnFwdSm90INS1_25CollectiveMainloopFwdSm90ILi2EN4cute5tupleIJNS5_1CILi1EEES8_S8_EEENS6_IJNS7_ILi192EEENS7_ILi160EEENS7_ILi64EEEEEELi64ENS_12float_e4m3_tEfNS_4arch4Sm90ELb0ELb0ELb0ELb1ELb1ELb1ELb0ELb1ELb1ELb1ELb0ELb0EEENS1_21CollectiveEpilogueFwdINS6_IJSA_SC_SB_EEES9_NS_10bfloat16_tESG_Li384ELb1ELb1ELb0ELb1EEENS1_36VarlenDynamicPersistentTileSchedulerILi192ELi160ELi384ELi128ELb0ELb1ELb1ELb0ELb1ELb1EEEEEEEEEvNT_6ParamsE --------------------------
	.section	.nv.constant0._ZN7cutlass13device_kernelIN5flash11enable_sm90INS1_16FlashAttnFwdSm90INS1_25CollectiveMainloopFwdSm90ILi2EN4cute5tupleIJNS5_1CILi1EEES8_S8_EEENS6_IJNS7_ILi192EEENS7_ILi160EEENS7_ILi64EEEEEELi64ENS_12float_e4m3_tEfNS_4arch4Sm90ELb0ELb0ELb0ELb1ELb1ELb1ELb0ELb1ELb1ELb1ELb0ELb0EEENS1_21CollectiveEpilogueFwdINS6_IJSA_SC_SB_EEES9_NS_10bfloat16_tESG_Li384ELb1ELb1ELb0ELb1EEENS1_36VarlenDynamicPersistentTileSchedulerILi192ELi160ELi384ELi128ELb0ELb1ELb1ELb0ELb1ELb1EEEEEEEEEvNT_6ParamsE,"a",@progbits
	.sectionflags	@""
	.align	4
.nv.constant0._ZN7cutlass13device_kernelIN5flash11enable_sm90INS1_16FlashAttnFwdSm90INS1_25CollectiveMainloopFwdSm90ILi2EN4cute5tupleIJNS5_1CILi1EEES8_S8_EEENS6_IJNS7_ILi192EEENS7_ILi160EEENS7_ILi64EEEEEELi64ENS_12float_e4m3_tEfNS_4arch4Sm90ELb0ELb0ELb0ELb1ELb1ELb1ELb0ELb1ELb1ELb1ELb0ELb0EEENS1_21CollectiveEpilogueFwdINS6_IJSA_SC_SB_EEES9_NS_10bfloat16_tESG_Li384ELb1ELb1ELb0ELb1EEENS1_36VarlenDynamicPersistentTileSchedulerILi192ELi160ELi384ELi128ELb0ELb1ELb1ELb0ELb1ELb1EEEEEEEEEvNT_6ParamsE:
	.zero		3328


//--------------------- .nv.constant0._ZN7cutlass13device_kernelIN5flash11enable_sm90INS1_16FlashAttnFwdSm90INS1_25CollectiveMainloopFwdSm90ILi2EN4cute5tupleIJNS5_1CILi1EEES8_S8_EEENS6_IJNS7_ILi192EEENS7_ILi160EEENS7_ILi64EEEEEELi64ENS_12float_e4m3_tEfNS_4arch4Sm90ELb0ELb1ELb0ELb0ELb1ELb0ELb0ELb1ELb1ELb1ELb0ELb0EEENS1_21CollectiveEpilogueFwdINS6_IJSA_SC_SB_EEES9_NS_10bfloat16_tESG_Li384ELb0ELb1ELb0ELb1EEENS1_30DynamicPersistentTileSchedulerILi384ELi128ELb0ELb1ELb1EEEEEEEEEvNT_6ParamsE --------------------------
	.section	.nv.constant0._ZN7cutlass13device_kernelIN5flash11enable_sm90INS1_16FlashAttnFwdSm90INS1_25CollectiveMainloopFwdSm90ILi2EN4cute5tupleIJNS5_1CILi1EEES8_S8_EEENS6_IJNS7_ILi192EEENS7_ILi160EEENS7_ILi64EEEEEELi64ENS_12float_e4m3_tEfNS_4arch4Sm90ELb0ELb1ELb0ELb0ELb1ELb0ELb0ELb1ELb1ELb1ELb0ELb0EEENS1_21CollectiveEpilogueFwdINS6_IJSA_SC_SB_EEES9_NS_10bfloat16_tESG_Li384ELb0ELb1ELb0ELb1EEENS1_30DynamicPersistentTileSchedulerILi384ELi128ELb0ELb1ELb1EEEEEEEEEvNT_6ParamsE,"a",@progbits
	.sectionflags	@""
	.align	4
.nv.constant0._ZN7cutlass13device_kernelIN5flash11enable_sm90INS1_16FlashAttnFwdSm90INS1_25CollectiveMainloopFwdSm90ILi2EN4cute5tupleIJNS5_1CILi1EEES8_S8_EEENS6_IJNS7_ILi192EEENS7_ILi160EEENS7_ILi64EEEEEELi64ENS_12float_e4m3_tEfNS_4arch4Sm90ELb0ELb1ELb0ELb0ELb1ELb0ELb0ELb1ELb1ELb1ELb0ELb0EEENS1_21CollectiveEpilogueFwdINS6_IJSA_SC_SB_EEES9_NS_10bfloat16_tESG_Li384ELb0ELb1ELb0ELb1EEENS1_30DynamicPersistentTileSchedulerILi384ELi128ELb0ELb1ELb1EEEEEEEEEvNT_6ParamsE:
	.zero		3328


//--------------------- .nv.constant0._ZN7cutlass13device_kernelIN5flash11enable_sm90INS1_16FlashAttnFwdSm90INS1_25CollectiveMainloopFwdSm90ILi2EN4cute5tupleIJNS5_1CILi1EEES8_S8_EEENS6_IJNS7_ILi192EEENS7_ILi160EEENS7_ILi64EEEEEELi64ENS_12float_e4m3_tEfNS_4arch4Sm90ELb0ELb1ELb0ELb1ELb1ELb0ELb0ELb1ELb1ELb1ELb0ELb0EEENS1_21CollectiveEpilogueFwdINS6_IJSA_SC_SB_EEES9_NS_10bfloat16_tESG_Li384ELb1ELb1ELb0ELb1EEENS1_36VarlenDynamicPersistentTileSchedulerILi192ELi160ELi384ELi128ELb0ELb1ELb1ELb1ELb0ELb1EEEEEEEEEvNT_6ParamsE --------------------------
	.section	.nv.constant0._ZN7cutlass13device_kernelIN5flash11enable_sm90INS1_16FlashAttnFwdSm90INS1_25CollectiveMainloopFwdSm90ILi2EN4cute5tupleIJNS5_1CILi1EEES8_S8_EEENS6_IJNS7_ILi192EEENS7_ILi160EEENS7_ILi64EEEEEELi64ENS_12float_e4m3_tEfNS_4arch4Sm90ELb0ELb1ELb0ELb1ELb1ELb0ELb0ELb1ELb1ELb1ELb0ELb0EEENS1_21CollectiveEpilogueFwdINS6_IJSA_SC_SB_EEES9_NS_10bfloat16_tESG_Li384ELb1ELb1ELb0ELb1EEENS1_36VarlenDynamicPersistentTileSchedulerILi192ELi160ELi384ELi128ELb0ELb1ELb1ELb1ELb0ELb1EEEEEEEEEvNT_6ParamsE,"a",@progbits
	.sectionflags	@""
	.align	4
.nv.constant0._ZN7cutlass13device_kernelIN5flash11enable_sm90INS1_16FlashAttnFwdSm90INS1_25CollectiveMainloopFwdSm90ILi2EN4cute5tupleIJNS5_1CILi1EEES8_S8_EEENS6_IJNS7_ILi192EEENS7_ILi160EEENS7_ILi64EEEEEELi64ENS_12float_e4m3_tEfNS_4arch4Sm90ELb0ELb1ELb0ELb1ELb1ELb0ELb0ELb1ELb1ELb1ELb0ELb0EEENS1_21CollectiveEpilogueFwdINS6_IJSA_SC_SB_EEES9_NS_10bfloat16_tESG_Li384ELb1ELb1ELb0ELb1EEENS1_36VarlenDynamicPersistentTileSchedulerILi192ELi160ELi384ELi128ELb0ELb1ELb1ELb1ELb0ELb1EEEEEEEEEvNT_6ParamsE:
	.zero		3328


//--------------------- .nv.constant0._ZN7cutlass13device_kernelIN5flash11enable_sm90INS1_16FlashAttnFwdSm90INS1_25CollectiveMainloopFwdSm90ILi2EN4cute5tupleIJNS5_1CILi1EEES8_S8_EEENS6_IJNS7_ILi192EEENS7_ILi160EEENS7_ILi64EEEEEELi64ENS_12float_e4m3_tEfNS_4arch4Sm90ELb0ELb1ELb0ELb1ELb1ELb1ELb0ELb1ELb1ELb1ELb0ELb0EEENS1_21CollectiveEpilogueFwdINS6_IJSA_SC_SB_EEES9_NS_10bfloat16_tESG_Li384ELb1ELb1ELb0ELb1EEENS1_36VarlenDynamicPersistentTileSchedulerILi192ELi160ELi384ELi128ELb0ELb1ELb1ELb1ELb0ELb1EEEEEEEEEvNT_6ParamsE --------------------------
	.section	.nv.constant0._ZN7cutlass13device_kernelIN5flash11enable_sm90INS1_16FlashAttnFwdSm90INS1_25CollectiveMainloopFwdSm90ILi2EN4cute5tupleIJNS5_1CILi1EEES8_S8_EEENS6_IJNS7_ILi192EEENS7_ILi160EEENS7_ILi64EEEEEELi64ENS_12float_e4m3_tEfNS_4arch4Sm90ELb0ELb1ELb0ELb1ELb1ELb1ELb0ELb1ELb1ELb1ELb0ELb0EEENS1_21CollectiveEpilogueFwdINS6_IJSA_SC_SB_EEES9_NS_10bfloat16_tESG_Li384ELb1ELb1ELb0ELb1EEENS1_36VarlenDynamicPersistentTileSchedulerILi192ELi160ELi384ELi128ELb0ELb1ELb1ELb1ELb0ELb1EEEEEEEEEvNT_6ParamsE,"a",@progbits
	.sectionflags	@""
	.align	4
.nv.constant0._ZN7cutlass13device_kernelIN5flash11enable_sm90INS1_16FlashAttnFwdSm90INS1_25CollectiveMainloopFwdSm90ILi2EN4cute5tupleIJNS5_1CILi1EEES8_S8_EEENS6_IJNS7_ILi192EEENS7_ILi160EEENS7_ILi64EEEEEELi64ENS_12float_e4m3_tEfNS_4arch4Sm90ELb0ELb1ELb0ELb1ELb1ELb1ELb0ELb1ELb1ELb1ELb0ELb0EEENS1_21CollectiveEpilogueFwdINS6_IJSA_SC_SB_EEES9_NS_10bfloat16_tESG_Li384ELb1ELb1ELb0ELb1EEENS1_36VarlenDynamicPersistentTileSchedulerILi192ELi160ELi384ELi128ELb0ELb1ELb1ELb1ELb0ELb1EEEEEEEEEvNT_6ParamsE:
	.zero		3328


//--------------------- .nv.constant0._ZN7cutlass13device_kernelIN5flash11enable_sm90INS1_16FlashAttnFwdSm90INS1_25CollectiveMainloopFwdSm90ILi2EN4cute5tupleIJNS5_1CILi1EEES8_S8_EEENS6_IJNS7_ILi192EEENS7_ILi160EEENS7_ILi64EEEEEELi64ENS_12float_e4m3_tEfNS_4arch4Sm90ELb1ELb0ELb0ELb0ELb1ELb0ELb0ELb1ELb1ELb1ELb0ELb0EEENS1_21CollectiveEpilogueFwdINS6_IJSA_SC_SB_EEES9_NS_10bfloat16_tESG_Li384ELb0ELb1ELb0ELb1EEENS1_30DynamicPersistentTileSchedulerILi384ELi128ELb0ELb1ELb1EEEEEEEEEvNT_6ParamsE --------------------------
	.section	.nv.constant0._ZN7cutlass13device_kernelIN5flash11enable_sm90INS1_16FlashAttnFwdSm90INS1_25CollectiveMainloopFwdSm90ILi2EN4cute5tupleIJNS5_1CILi1EEES8_S8_EEENS6_IJNS7_ILi192EEENS7_ILi160EEENS7_ILi64EEEEEELi64ENS_12float_e4m3_tEfNS_4arch4Sm90ELb1ELb0ELb0ELb0ELb1ELb0ELb0ELb1ELb1ELb1ELb0ELb0EEENS1_21CollectiveEpilogueFwdINS6_IJSA_SC_SB_EEES9_NS_10bfloat16_tESG_Li384ELb0ELb1ELb0ELb1EEENS1_30DynamicPersistentTileSchedulerILi384ELi128ELb0ELb1ELb1EEEEEEEEEvNT_6ParamsE,"a",@progbits
	.sectionflags	@""
	.align	4
.nv.constant0._ZN7cutlass13device_kernelIN5flash11enable_sm90INS1_16FlashAttnFwdSm90INS1_25CollectiveMainloopFwdSm90ILi2EN4cute5tupleIJNS5_1CILi1EEES8_S8_EEENS6_IJNS7_ILi192EEENS7_ILi160EEENS7_ILi64EEEEEELi64ENS_12float_e4m3_tEfNS_4arch4Sm90ELb1ELb0ELb0ELb0ELb1ELb0ELb0ELb1ELb1ELb1ELb0ELb0EEENS1_21CollectiveEpilogueFwdINS6_IJSA_SC_SB_EEES9_NS_10bfloat16_tESG_Li384ELb0ELb1ELb0ELb1EEENS1_30DynamicPersistentTileSchedulerILi384ELi128ELb0ELb1ELb1EEEEEEEEEvNT_6ParamsE:
	.zero		3328


//--------------------- .nv.constant0._ZN7cutlass13device_kernelIN5flash11enable_sm90INS1_16FlashAttnFwdSm90INS1_25CollectiveMainloopFwdSm90ILi2EN4cute5tupleIJNS5_1CILi1EEES8_S8_EEENS6_IJNS7_ILi192EEENS7_ILi160EEENS7_ILi64EEEEEELi64ENS_12float_e4m3_tEfNS_4arch4Sm90ELb1ELb0ELb0ELb1ELb1ELb0ELb0ELb1ELb1ELb1ELb0ELb0EEENS1_21CollectiveEpilogueFwdINS6_IJSA_SC_SB_EEES9_NS_10bfloat16_tESG_Li384ELb1ELb1ELb0ELb1EEENS1_36VarlenDynamicPersistentTileSchedulerILi192ELi160ELi384ELi128ELb0ELb1ELb1ELb1ELb1ELb1EEEEEEEEEvNT_6ParamsE --------------------------
	.section	.nv.constant0._ZN7cutlass13device_kernelIN5flash11enable_sm90INS1_16FlashAttnFwdSm90INS1_25CollectiveMainloopFwdSm90ILi2EN4cute5tupleIJNS5_1CILi1EEES8_S8_EEENS6_IJNS7_ILi192EEENS7_ILi160EEENS7_ILi64EEEEEELi64ENS_12float_e4m3_tEfNS_4arch4Sm90ELb1ELb0ELb0ELb1ELb1ELb0ELb0ELb1ELb1ELb1ELb0ELb0EEENS1_21CollectiveEpilogueFwdINS6_IJSA_SC_SB_EEES9_NS_10bfloat16_tESG_Li384ELb1ELb1ELb0ELb1EEENS1_36VarlenDynamicPersistentTileSchedulerILi192ELi160ELi384ELi128ELb0ELb1ELb1ELb1ELb1ELb1EEEEEEEEEvNT_6ParamsE,"a",@progbits
	.sectionflags	@""
	.align	4
.nv.constant0._ZN7cutlass13device_kernelIN5flash11enable_sm90INS1_16FlashAttnFwdSm90INS1_25CollectiveMainloopFwdSm90ILi2EN4cute5tupleIJNS5_1CILi1EEES8_S8_EEENS6_IJNS7_ILi192EEENS7_ILi160EEENS7_ILi64EEEEEELi64ENS_12float_e4m3_tEfNS_4arch4Sm90ELb1ELb0ELb0ELb1ELb1ELb0ELb0ELb1ELb1ELb1ELb0ELb0EEENS1_21CollectiveEpilogueFwdINS6_IJSA_SC_SB_EEES9_NS_10bfloat16_tESG_Li384ELb1ELb1ELb0ELb1EEENS1_36VarlenDynamicPersistentTileSchedulerILi192ELi160ELi384ELi128ELb0ELb1ELb1ELb1ELb1ELb1EEEEEEEEEvNT_6ParamsE:
	.zero		3328


//--------------------- .nv.constant0._ZN7cutlass13device_kernelIN5flash11enable_sm90INS1_16FlashAttnFwdSm90INS1_25CollectiveMainloopFwdSm90ILi2EN4cute5tupleIJNS5_1CILi1EEES8_S8_EEENS6_IJNS7_ILi192EEENS7_ILi160EEENS7_ILi64EEEEEELi64ENS_12float_e4m3_tEfNS_4arch4Sm90ELb1ELb0ELb0ELb1ELb1ELb1ELb0ELb1ELb1ELb1ELb0ELb0EEENS1_21CollectiveEpilogueFwdINS6_IJSA_SC_SB_EEES9_NS_10bfloat16_tESG_Li384ELb1ELb1ELb0ELb1EEENS1_36VarlenDynamicPersistentTileSchedulerILi192ELi160ELi384ELi128ELb0ELb1ELb1ELb1ELb1ELb1EEEEEEEEEvNT_6ParamsE --------------------------
	.section	.nv.constant0._ZN7cutlass13device_kernelIN5flash11enable_sm90INS1_16FlashAttnFwdSm90INS1_25CollectiveMainloopFwdSm90ILi2EN4cute5tupleIJNS5_1CILi1EEES8_S8_EEENS6_IJNS7_ILi192EEENS7_ILi160EEENS7_ILi64EEEEEELi64ENS_12float_e4m3_tEfNS_4arch4Sm90ELb1ELb0ELb0ELb1ELb1ELb1ELb0ELb1ELb1ELb1ELb0ELb0EEENS1_21CollectiveEpilogueFwdINS6_IJSA_SC_SB_EEES9_NS_10bfloat16_tESG_Li384ELb1ELb1ELb0ELb1EEENS1_36VarlenDynamicPersistentTileSchedulerILi192ELi160ELi384ELi128ELb0ELb1ELb1ELb1ELb1ELb1EEEEEEEEEvNT_6ParamsE,"a",@progbits
	.sectionflags	@""
	.align	4
.nv.constant0._ZN7cutlass13device_kernelIN5flash11enable_sm90INS1_16FlashAttnFwdSm90INS1_25CollectiveMainloopFwdSm90ILi2EN4cute5tupleIJNS5_1CILi1EEES8_S8_EEENS6_IJNS7_ILi192EEENS7_ILi160EEENS7_ILi64EEEEEELi64ENS_12float_e4m3_tEfNS_4arch4Sm90ELb1ELb0ELb0ELb1ELb1ELb1ELb0ELb1ELb1ELb1ELb0ELb0EEENS1_21CollectiveEpilogueFwdINS6_IJSA_SC_SB_EEES9_NS_10bfloat16_tESG_Li384ELb1ELb1ELb0ELb1EEENS1_36VarlenDynamicPersistentTileSchedulerILi192ELi160ELi384ELi128ELb0ELb1ELb1ELb1ELb1ELb1EEEEEEEEEvNT_6ParamsE:
	.zero		3328


//--------------------- SYMBOLS --------------------------

	.type		.nv.reservedSmem.offset0,@object
	.size		.nv.reservedSmem.offset0,0x4
	.type		__assertfail,@function
